	.target	sm_80

	.elftype	@"ET_EXEC"


//--------------------- .note.nv.tkinfo           --------------------------
	.section	.note.nv.tkinfo,"",@"SHT_NOTE"
	.sectionflags	@"SHF_NOTE_NV_TKINFO"
	.tkinfo
        /*0018*/ 	.word	0x00000002
        /*0030*/ 	.string	""
        /*0030*/ 	.string	"ptxas"
        /*0030*/ 	.string	"Cuda compilation tools, release 13.0, V13.0.88"
        /*0030*/ 	.string	"Build cuda_13.0.r13.0/compiler.36424714_0"
        /*0030*/ 	.string	"-arch sm_80 -m 64 "



//--------------------- .note.nv.cuinfo           --------------------------
	.section	.note.nv.cuinfo,"",@"SHT_NOTE"
	.sectionflags	@"SHF_NOTE_NV_CUINFO"
        /*0018*/ 	.short	0x0002
        /*001a*/ 	.short	0x0050
        /*001c*/ 	.short	0x0082
	.zero		2


//--------------------- .nv.info                  --------------------------
	.section	.nv.info,"",@"SHT_CUDA_INFO"
	.align	4


	//----- nvinfo : EIATTR_REGCOUNT
	.align		4
        /*0000*/ 	.byte	0x04, 0x2f
        /*0002*/ 	.short	(.L_12 - .L_11)
	.align		4
.L_11:
        /*0004*/ 	.word	index@(_ZN7cutlass13device_kernelIN5flash19enable_sm80_to_sm89INS1_16FlashAttnFwdSm80INS1_25CollectiveMainloopFwdSm80ILi4ELi1ELb0EN4cute5tupleIJNS5_1CILi128EEENS7_ILi112EEENS7_ILi64EEEEEELi64ENS_6half_tEfNS_4arch4Sm80ELb1ELb0ELb0ELb1ELb0ELb1ELb1ELb0EEENS1_21CollectiveEpilogueFwdINS6_IJS8_SA_S9_EEENS6_IJNS7_ILi1EEESI_SI_EEESC_SE_Li128ELb1ELb1ELb0ELb0EEENS1_19SingleTileSchedulerILb1ELb0ELb1ELi128EEEEEEEEEvNT_6ParamsE)
        /*0008*/ 	.word	0x000000ff


	//----- nvinfo : EIATTR_FRAME_SIZE
	.align		4
.L_12:
        /*000c*/ 	.byte	0x04, 0x11
        /*000e*/ 	.short	(.L_14 - .L_13)
	.align		4
.L_13:
        /*0010*/ 	.word	index@(_ZN7cutlass13device_kernelIN5flash19enable_sm80_to_sm89INS1_16FlashAttnFwdSm80INS1_25CollectiveMainloopFwdSm80ILi4ELi1ELb0EN4cute5tupleIJNS5_1CILi128EEENS7_ILi112EEENS7_ILi64EEEEEELi64ENS_6half_tEfNS_4arch4Sm80ELb1ELb0ELb0ELb1ELb0ELb1ELb1ELb0EEENS1_21CollectiveEpilogueFwdINS6_IJS8_SA_S9_EEENS6_IJNS7_ILi1EEESI_SI_EEESC_SE_Li128ELb1ELb1ELb0ELb0EEENS1_19SingleTileSchedulerILb1ELb0ELb1ELi128EEEEEEEEEvNT_6ParamsE)
        /*0014*/ 	.word	0x000000b8


	//----- nvinfo : EIATTR_REGCOUNT
	.align		4
.L_14:
        /*0018*/ 	.byte	0x04, 0x2f
        /*001a*/ 	.short	(.L_16 - .L_15)
	.align		4
.L_15:
        /*001c*/ 	.word	index@(_ZN7cutlass13device_kernelIN5flash19enable_sm80_to_sm89INS1_16FlashAttnFwdSm80INS1_25CollectiveMainloopFwdSm80ILi4ELi1ELb0EN4cute5tupleIJNS5_1CILi128EEENS7_ILi112EEENS7_ILi64EEEEEELi64ENS_6half_tEfNS_4arch4Sm80ELb1ELb0ELb0ELb1ELb0ELb0ELb1ELb0EEENS1_21CollectiveEpilogueFwdINS6_IJS8_SA_S9_EEENS6_IJNS7_ILi1EEESI_SI_EEESC_SE_Li128ELb1ELb1ELb0ELb0EEENS1_19SingleTileSchedulerILb1ELb0ELb1ELi128EEEEEEEEEvNT_6ParamsE)
        /*0020*/ 	.word	0x000000ff


	//----- nvinfo : EIATTR_FRAME_SIZE
	.align		4
.L_16:
        /*0024*/ 	.byte	0x04, 0x11
        /*0026*/ 	.short	(.L_18 - .L_17)
	.align		4
.L_17:
        /*0028*/ 	.word	index@(_ZN7cutlass13device_kernelIN5flash19enable_sm80_to_sm89INS1_16FlashAttnFwdSm80INS1_25CollectiveMainloopFwdSm80ILi4ELi1ELb0EN4cute5tupleIJNS5_1CILi128EEENS7_ILi112EEENS7_ILi64EEEEEELi64ENS_6half_tEfNS_4arch4Sm80ELb1ELb0ELb0ELb1ELb0ELb0ELb1ELb0EEENS1_21CollectiveEpilogueFwdINS6_IJS8_SA_S9_EEENS6_IJNS7_ILi1EEESI_SI_EEESC_SE_Li128ELb1ELb1ELb0ELb0EEENS1_19SingleTileSchedulerILb1ELb0ELb1ELi128EEEEEEEEEvNT_6ParamsE)
        /*002c*/ 	.word	0x000000c8


	//----- nvinfo : EIATTR_REGCOUNT
	.align		4
.L_18:
        /*0030*/ 	.byte	0x04, 0x2f
        /*0032*/ 	.short	(.L_20 - .L_19)
	.align		4
.L_19:
        /*0034*/ 	.word	index@(_ZN7cutlass13device_kernelIN5flash19enable_sm80_to_sm89INS1_16FlashAttnFwdSm80INS1_25CollectiveMainloopFwdSm80ILi4ELi1ELb0EN4cute5tupleIJNS5_1CILi128EEENS7_ILi112EEENS7_ILi64EEEEEELi64ENS_6half_tEfNS_4arch4Sm80ELb1ELb0ELb0ELb0ELb0ELb0ELb1ELb0EEENS1_21CollectiveEpilogueFwdINS6_IJS8_SA_S9_EEENS6_IJNS7_ILi1EEESI_SI_EEESC_SE_Li128ELb0ELb1ELb0ELb0EEENS1_30DynamicPersistentTileSchedulerILi128ELi128ELb0ELb1ELb0EEEEEEEEEvNT_6ParamsE)
        /*0038*/ 	.word	0x000000ff


	//----- nvinfo : EIATTR_FRAME_SIZE
	.align		4
.L_20:
        /*003c*/ 	.byte	0x04, 0x11
        /*003e*/ 	.short	(.L_22 - .L_21)
	.align		4
.L_21:
        /*0040*/ 	.word	index@($__internal_1_$__cuda_sm70_shflsync_idx_p)
        /*0044*/ 	.word	0x00000000


	//----- nvinfo : EIATTR_FRAME_SIZE
	.align		4
.L_22:
        /*0048*/ 	.byte	0x04, 0x11
        /*004a*/ 	.short	(.L_24 - .L_23)
	.align		4
.L_23:
        /*004c*/ 	.word	index@($__internal_0_$__cuda_sm70_shflsync_bfly_p)
        /*0050*/ 	.word	0x00000000


	//----- nvinfo : EIATTR_FRAME_SIZE
	.align		4
.L_24:
        /*0054*/ 	.byte	0x04, 0x11
        /*0056*/ 	.short	(.L_26 - .L_25)
	.align		4
.L_25:
        /*0058*/ 	.word	index@(_ZN7cutlass13device_kernelIN5flash19enable_sm80_to_sm89INS1_16FlashAttnFwdSm80INS1_25CollectiveMainloopFwdSm80ILi4ELi1ELb0EN4cute5tupleIJNS5_1CILi128EEENS7_ILi112EEENS7_ILi64EEEEEELi64ENS_6half_tEfNS_4arch4Sm80ELb1ELb0ELb0ELb0ELb0ELb0ELb1ELb0EEENS1_21CollectiveEpilogueFwdINS6_IJS8_SA_S9_EEENS6_IJNS7_ILi1EEESI_SI_EEESC_SE_Li128ELb0ELb1ELb0ELb0EEENS1_30DynamicPersistentTileSchedulerILi128ELi128ELb0ELb1ELb0EEEEEEEEEvNT_6ParamsE)
        /*005c*/ 	.word	0x000000d8


	//----- nvinfo : EIATTR_REGCOUNT
	.align		4
.L_26:
        /*0060*/ 	.byte	0x04, 0x2f
        /*0062*/ 	.short	(.L_28 - .L_27)
	.align		4
.L_27:
        /*0064*/ 	.word	index@(_ZN7cutlass13device_kernelIN5flash19enable_sm80_to_sm89INS1_16FlashAttnFwdSm80INS1_25CollectiveMainloopFwdSm80ILi4ELi1ELb0EN4cute5tupleIJNS5_1CILi128EEENS7_ILi96EEENS7_ILi64EEEEEELi64ENS_6half_tEfNS_4arch4Sm80ELb0ELb1ELb0ELb1ELb0ELb1ELb1ELb0EEENS1_21CollectiveEpilogueFwdINS6_IJS8_SA_S9_EEENS6_IJNS7_ILi1EEESI_SI_EEESC_SE_Li128ELb1ELb1ELb0ELb0EEENS1_19SingleTileSchedulerILb1ELb0ELb1ELi128EEEEEEEEEvNT_6ParamsE)
        /*0068*/ 	.word	0x000000ff


	//----- nvinfo : EIATTR_FRAME_SIZE
	.align		4
.L_28:
        /*006c*/ 	.byte	0x04, 0x11
        /*006e*/ 	.short	(.L_30 - .L_29)
	.align		4
.L_29:
        /*0070*/ 	.word	index@(_ZN7cutlass13device_kernelIN5flash19enable_sm80_to_sm89INS1_16FlashAttnFwdSm80INS1_25CollectiveMainloopFwdSm80ILi4ELi1ELb0EN4cute5tupleIJNS5_1CILi128EEENS7_ILi96EEENS7_ILi64EEEEEELi64ENS_6half_tEfNS_4arch4Sm80ELb0ELb1ELb0ELb1ELb0ELb1ELb1ELb0EEENS1_21CollectiveEpilogueFwdINS6_IJS8_SA_S9_EEENS6_IJNS7_ILi1EEESI_SI_EEESC_SE_Li128ELb1ELb1ELb0ELb0EEENS1_19SingleTileSchedulerILb1ELb0ELb1ELi128EEEEEEEEEvNT_6ParamsE)
        /*0074*/ 	.word	0x00000088


	//----- nvinfo : EIATTR_REGCOUNT
	.align		4
.L_30:
        /*0078*/ 	.byte	0x04, 0x2f
        /*007a*/ 	.short	(.L_32 - .L_31)
	.align		4
.L_31:
        /*007c*/ 	.word	index@(_ZN7cutlass13device_kernelIN5flash19enable_sm80_to_sm89INS1_16FlashAttnFwdSm80INS1_25CollectiveMainloopFwdSm80ILi4ELi1ELb0EN4cute5tupleIJNS5_1CILi128EEENS7_ILi96EEENS7_ILi64EEEEEELi64ENS_6half_tEfNS_4arch4Sm80ELb0ELb1ELb0ELb1ELb0ELb0ELb1ELb0EEENS1_21CollectiveEpilogueFwdINS6_IJS8_SA_S9_EEENS6_IJNS7_ILi1EEESI_SI_EEESC_SE_Li128ELb1ELb1ELb0ELb0EEENS1_19SingleTileSchedulerILb1ELb0ELb1ELi128EEEEEEEEEvNT_6ParamsE)
        /*0080*/ 	.word	0x000000ff


	//----- nvinfo : EIATTR_FRAME_SIZE
	.align		4
.L_32:
        /*0084*/ 	.byte	0x04, 0x11
        /*0086*/ 	.short	(.L_34 - .L_33)
	.align		4
.L_33:
        /*0088*/ 	.word	index@(_ZN7cutlass13device_kernelIN5flash19enable_sm80_to_sm89INS1_16FlashAttnFwdSm80INS1_25CollectiveMainloopFwdSm80ILi4ELi1ELb0EN4cute5tupleIJNS5_1CILi128EEENS7_ILi96EEENS7_ILi64EEEEEELi64ENS_6half_tEfNS_4arch4Sm80ELb0ELb1ELb0ELb1ELb0ELb0ELb1ELb0EEENS1_21CollectiveEpilogueFwdINS6_IJS8_SA_S9_EEENS6_IJNS7_ILi1EEESI_SI_EEESC_SE_Li128ELb1ELb1ELb0ELb0EEENS1_19SingleTileSchedulerILb1ELb0ELb1ELi128EEEEEEEEEvNT_6ParamsE)
        /*008c*/ 	.word	0x00000048


	//----- nvinfo : EIATTR_REGCOUNT
	.align		4
.L_34:
        /*0090*/ 	.byte	0x04, 0x2f
        /*0092*/ 	.short	(.L_36 - .L_35)
	.align		4
.L_35:
        /*0094*/ 	.word	index@(_ZN7cutlass13device_kernelIN5flash19enable_sm80_to_sm89INS1_16FlashAttnFwdSm80INS1_25CollectiveMainloopFwdSm80ILi4ELi1ELb0EN4cute5tupleIJNS5_1CILi128EEENS7_ILi96EEENS7_ILi64EEEEEELi64ENS_6half_tEfNS_4arch4Sm80ELb0ELb1ELb0ELb0ELb0ELb0ELb1ELb0EEENS1_21CollectiveEpilogueFwdINS6_IJS8_SA_S9_EEENS6_IJNS7_ILi1EEESI_SI_EEESC_SE_Li128ELb0ELb1ELb0ELb0EEENS1_19SingleTileSchedulerILb0ELb0ELb1ELi128EEEEEEEEEvNT_6ParamsE)
        /*0098*/ 	.word	0x000000ff


	//----- nvinfo : EIATTR_FRAME_SIZE
	.align		4
.L_36:
        /*009c*/ 	.byte	0x04, 0x11
        /*009e*/ 	.short	(.L_38 - .L_37)
	.align		4
.L_37:
        /*00a0*/ 	.word	index@(_ZN7cutlass13device_kernelIN5flash19enable_sm80_to_sm89INS1_16FlashAttnFwdSm80INS1_25CollectiveMainloopFwdSm80ILi4ELi1ELb0EN4cute5tupleIJNS5_1CILi128EEENS7_ILi96EEENS7_ILi64EEEEEELi64ENS_6half_tEfNS_4arch4Sm80ELb0ELb1ELb0ELb0ELb0ELb0ELb1ELb0EEENS1_21CollectiveEpilogueFwdINS6_IJS8_SA_S9_EEENS6_IJNS7_ILi1EEESI_SI_EEESC_SE_Li128ELb0ELb1ELb0ELb0EEENS1_19SingleTileSchedulerILb0ELb0ELb1ELi128EEEEEEEEEvNT_6ParamsE)
        /*00a4*/ 	.word	0x00000068


	//----- nvinfo : EIATTR_REGCOUNT
	.align		4
.L_38:
        /*00a8*/ 	.byte	0x04, 0x2f
        /*00aa*/ 	.short	(.L_40 - .L_39)
	.align		4
.L_39:
        /*00ac*/ 	.word	index@(_ZN7cutlass13device_kernelIN5flash19enable_sm80_to_sm89INS1_16FlashAttnFwdSm80INS1_25CollectiveMainloopFwdSm80ILi4ELi1ELb0EN4cute5tupleIJNS5_1CILi128EEENS7_ILi112EEENS7_ILi64EEEEEELi64ENS_6half_tEfNS_4arch4Sm80ELb0ELb0ELb0ELb1ELb0ELb1ELb1ELb0EEENS1_21CollectiveEpilogueFwdINS6_IJS8_SA_S9_EEENS6_IJNS7_ILi1EEESI_SI_EEESC_SE_Li128ELb1ELb1ELb0ELb0EEENS1_19SingleTileSchedulerILb1ELb0ELb1ELi128EEEEEEEEEvNT_6ParamsE)
        /*00b0*/ 	.word	0x000000ff


	//----- nvinfo : EIATTR_FRAME_SIZE
	.align		4
.L_40:
        /*00b4*/ 	.byte	0x04, 0x11
        /*00b6*/ 	.short	(.L_42 - .L_41)
	.align		4
.L_41:
        /*00b8*/ 	.word	index@(_ZN7cutlass13device_kernelIN5flash19enable_sm80_to_sm89INS1_16FlashAttnFwdSm80INS1_25CollectiveMainloopFwdSm80ILi4ELi1ELb0EN4cute5tupleIJNS5_1CILi128EEENS7_ILi112EEENS7_ILi64EEEEEELi64ENS_6half_tEfNS_4arch4Sm80ELb0ELb0ELb0ELb1ELb0ELb1ELb1ELb0EEENS1_21CollectiveEpilogueFwdINS6_IJS8_SA_S9_EEENS6_IJNS7_ILi1EEESI_SI_EEESC_SE_Li128ELb1ELb1ELb0ELb0EEENS1_19SingleTileSchedulerILb1ELb0ELb1ELi128EEEEEEEEEvNT_6ParamsE)
        /*00bc*/ 	.word	0x00000078


	//----- nvinfo : EIATTR_REGCOUNT
	.align		4
.L_42:
        /*00c0*/ 	.byte	0x04, 0x2f
        /*00c2*/ 	.short	(.L_44 - .L_43)
	.align		4
.L_43:
        /*00c4*/ 	.word	index@(_ZN7cutlass13device_kernelIN5flash19enable_sm80_to_sm89INS1_16FlashAttnFwdSm80INS1_25CollectiveMainloopFwdSm80ILi4ELi1ELb0EN4cute5tupleIJNS5_1CILi128EEENS7_ILi112EEENS7_ILi64EEEEEELi64ENS_6half_tEfNS_4arch4Sm80ELb0ELb0ELb0ELb1ELb0ELb0ELb1ELb0EEENS1_21CollectiveEpilogueFwdINS6_IJS8_SA_S9_EEENS6_IJNS7_ILi1EEESI_SI_EEESC_SE_Li128ELb1ELb1ELb0ELb0EEENS1_19SingleTileSchedulerILb1ELb0ELb1ELi128EEEEEEEEEvNT_6ParamsE)
        /*00c8*/ 	.word	0x000000ff


	//----- nvinfo : EIATTR_FRAME_SIZE
	.align		4
.L_44:
        /*00cc*/ 	.byte	0x04, 0x11
        /*00ce*/ 	.short	(.L_46 - .L_45)
	.align		4
.L_45:
        /*00d0*/ 	.word	index@(_ZN7cutlass13device_kernelIN5flash19enable_sm80_to_sm89INS1_16FlashAttnFwdSm80INS1_25CollectiveMainloopFwdSm80ILi4ELi1ELb0EN4cute5tupleIJNS5_1CILi128EEENS7_ILi112EEENS7_ILi64EEEEEELi64ENS_6half_tEfNS_4arch4Sm80ELb0ELb0ELb0ELb1ELb0ELb0ELb1ELb0EEENS1_21CollectiveEpilogueFwdINS6_IJS8_SA_S9_EEENS6_IJNS7_ILi1EEESI_SI_EEESC_SE_Li128ELb1ELb1ELb0ELb0EEENS1_19SingleTileSchedulerILb1ELb0ELb1ELi128EEEEEEEEEvNT_6ParamsE)
        /*00d4*/ 	.word	0x00000048


	//----- nvinfo : EIATTR_REGCOUNT
	.align		4
.L_46:
        /*00d8*/ 	.byte	0x04, 0x2f
        /*00da*/ 	.short	(.L_48 - .L_47)
	.align		4
.L_47:
        /*00dc*/ 	.word	index@(_ZN7cutlass13device_kernelIN5flash19enable_sm80_to_sm89INS1_16FlashAttnFwdSm80INS1_25CollectiveMainloopFwdSm80ILi4ELi1ELb0EN4cute5tupleIJNS5_1CILi128EEENS7_ILi112EEENS7_ILi64EEEEEELi64ENS_6half_tEfNS_4arch4Sm80ELb0ELb0ELb0ELb0ELb0ELb0ELb1ELb0EEENS1_21CollectiveEpilogueFwdINS6_IJS8_SA_S9_EEENS6_IJNS7_ILi1EEESI_SI_EEESC_SE_Li128ELb0ELb1ELb0ELb0EEENS1_19SingleTileSchedulerILb0ELb0ELb1ELi128EEEEEEEEEvNT_6ParamsE)
        /*00e0*/ 	.word	0x000000ff


	//----- nvinfo : EIATTR_FRAME_SIZE
	.align		4
.L_48:
        /*00e4*/ 	.byte	0x04, 0x11
        /*00e6*/ 	.short	(.L_50 - .L_49)
	.align		4
.L_49:
        /*00e8*/ 	.word	index@(_ZN7cutlass13device_kernelIN5flash19enable_sm80_to_sm89INS1_16FlashAttnFwdSm80INS1_25CollectiveMainloopFwdSm80ILi4ELi1ELb0EN4cute5tupleIJNS5_1CILi128EEENS7_ILi112EEENS7_ILi64EEEEEELi64ENS_6half_tEfNS_4arch4Sm80ELb0ELb0ELb0ELb0ELb0ELb0ELb1ELb0EEENS1_21CollectiveEpilogueFwdINS6_IJS8_SA_S9_EEENS6_IJNS7_ILi1EEESI_SI_EEESC_SE_Li128ELb0ELb1ELb0ELb0EEENS1_19SingleTileSchedulerILb0ELb0ELb1ELi128EEEEEEEEEvNT_6ParamsE)
        /*00ec*/ 	.word	0x00000088


	//----- nvinfo : EIATTR_MIN_STACK_SIZE
	.align		4
.L_50:
        /*00f0*/ 	.byte	0x04, 0x12
        /*00f2*/ 	.short	(.L_52 - .L_51)
	.align		4
.L_51:
        /*00f4*/ 	.word	index@(_ZN7cutlass13device_kernelIN5flash19enable_sm80_to_sm89INS1_16FlashAttnFwdSm80INS1_25CollectiveMainloopFwdSm80ILi4ELi1ELb0EN4cute5tupleIJNS5_1CILi128EEENS7_ILi112EEENS7_ILi64EEEEEELi64ENS_6half_tEfNS_4arch4Sm80ELb0ELb0ELb0ELb0ELb0ELb0ELb1ELb0EEENS1_21CollectiveEpilogueFwdINS6_IJS8_SA_S9_EEENS6_IJNS7_ILi1EEESI_SI_EEESC_SE_Li128ELb0ELb1ELb0ELb0EEENS1_19SingleTileSchedulerILb0ELb0ELb1ELi128EEEEEEEEEvNT_6ParamsE)
        /*00f8*/ 	.word	0x00000088


	//----- nvinfo : EIATTR_MIN_STACK_SIZE
	.align		4
.L_52:
        /*00fc*/ 	.byte	0x04, 0x12
        /*00fe*/ 	.short	(.L_54 - .L_53)
	.align		4
.L_53:
        /*0100*/ 	.word	index@(_ZN7cutlass13device_kernelIN5flash19enable_sm80_to_sm89INS1_16FlashAttnFwdSm80INS1_25CollectiveMainloopFwdSm80ILi4ELi1ELb0EN4cute5tupleIJNS5_1CILi128EEENS7_ILi112EEENS7_ILi64EEEEEELi64ENS_6half_tEfNS_4arch4Sm80ELb0ELb0ELb0ELb1ELb0ELb0ELb1ELb0EEENS1_21CollectiveEpilogueFwdINS6_IJS8_SA_S9_EEENS6_IJNS7_ILi1EEESI_SI_EEESC_SE_Li128ELb1ELb1ELb0ELb0EEENS1_19SingleTileSchedulerILb1ELb0ELb1ELi128EEEEEEEEEvNT_6ParamsE)
        /*0104*/ 	.word	0x00000048


	//----- nvinfo : EIATTR_MIN_STACK_SIZE
	.align		4
.L_54:
        /*0108*/ 	.byte	0x04, 0x12
        /*010a*/ 	.short	(.L_56 - .L_55)
	.align		4
.L_55:
        /*010c*/ 	.word	index@(_ZN7cutlass13device_kernelIN5flash19enable_sm80_to_sm89INS1_16FlashAttnFwdSm80INS1_25CollectiveMainloopFwdSm80ILi4ELi1ELb0EN4cute5tupleIJNS5_1CILi128EEENS7_ILi112EEENS7_ILi64EEEEEELi64ENS_6half_tEfNS_4arch4Sm80ELb0ELb0ELb0ELb1ELb0ELb1ELb1ELb0EEENS1_21CollectiveEpilogueFwdINS6_IJS8_SA_S9_EEENS6_IJNS7_ILi1EEESI_SI_EEESC_SE_Li128ELb1ELb1ELb0ELb0EEENS1_19SingleTileSchedulerILb1ELb0ELb1ELi128EEEEEEEEEvNT_6ParamsE)
        /*0110*/ 	.word	0x00000078


	//----- nvinfo : EIATTR_MIN_STACK_SIZE
	.align		4
.L_56:
        /*0114*/ 	.byte	0x04, 0x12
        /*0116*/ 	.short	(.L_58 - .L_57)
	.align		4
.L_57:
        /*0118*/ 	.word	index@(_ZN7cutlass13device_kernelIN5flash19enable_sm80_to_sm89INS1_16FlashAttnFwdSm80INS1_25CollectiveMainloopFwdSm80ILi4ELi1ELb0EN4cute5tupleIJNS5_1CILi128EEENS7_ILi96EEENS7_ILi64EEEEEELi64ENS_6half_tEfNS_4arch4Sm80ELb0ELb1ELb0ELb0ELb0ELb0ELb1ELb0EEENS1_21CollectiveEpilogueFwdINS6_IJS8_SA_S9_EEENS6_IJNS7_ILi1EEESI_SI_EEESC_SE_Li128ELb0ELb1ELb0ELb0EEENS1_19SingleTileSchedulerILb0ELb0ELb1ELi128EEEEEEEEEvNT_6ParamsE)
        /*011c*/ 	.word	0x00000068


	//----- nvinfo : EIATTR_MIN_STACK_SIZE
	.align		4
.L_58:
        /*0120*/ 	.byte	0x04, 0x12
        /*0122*/ 	.short	(.L_60 - .L_59)
	.align		4
.L_59:
        /*0124*/ 	.word	index@(_ZN7cutlass13device_kernelIN5flash19enable_sm80_to_sm89INS1_16FlashAttnFwdSm80INS1_25CollectiveMainloopFwdSm80ILi4ELi1ELb0EN4cute5tupleIJNS5_1CILi128EEENS7_ILi96EEENS7_ILi64EEEEEELi64ENS_6half_tEfNS_4arch4Sm80ELb0ELb1ELb0ELb1ELb0ELb0ELb1ELb0EEENS1_21CollectiveEpilogueFwdINS6_IJS8_SA_S9_EEENS6_IJNS7_ILi1EEESI_SI_EEESC_SE_Li128ELb1ELb1ELb0ELb0EEENS1_19SingleTileSchedulerILb1ELb0ELb1ELi128EEEEEEEEEvNT_6ParamsE)
        /*0128*/ 	.word	0x00000048


	//----- nvinfo : EIATTR_MIN_STACK_SIZE
	.align		4
.L_60:
        /*012c*/ 	.byte	0x04, 0x12
        /*012e*/ 	.short	(.L_62 - .L_61)
	.align		4
.L_61:
        /*0130*/ 	.word	index@(_ZN7cutlass13device_kernelIN5flash19enable_sm80_to_sm89INS1_16FlashAttnFwdSm80INS1_25CollectiveMainloopFwdSm80ILi4ELi1ELb0EN4cute5tupleIJNS5_1CILi128EEENS7_ILi96EEENS7_ILi64EEEEEELi64ENS_6half_tEfNS_4arch4Sm80ELb0ELb1ELb0ELb1ELb0ELb1ELb1ELb0EEENS1_21CollectiveEpilogueFwdINS6_IJS8_SA_S9_EEENS6_IJNS7_ILi1EEESI_SI_EEESC_SE_Li128ELb1ELb1ELb0ELb0EEENS1_19SingleTileSchedulerILb1ELb0ELb1ELi128EEEEEEEEEvNT_6ParamsE)
        /*0134*/ 	.word	0x00000088


	//----- nvinfo : EIATTR_MIN_STACK_SIZE
	.align		4
.L_62:
        /*0138*/ 	.byte	0x04, 0x12
        /*013a*/ 	.short	(.L_64 - .L_63)
	.align		4
.L_63:
        /*013c*/ 	.word	index@(_ZN7cutlass13device_kernelIN5flash19enable_sm80_to_sm89INS1_16FlashAttnFwdSm80INS1_25CollectiveMainloopFwdSm80ILi4ELi1ELb0EN4cute5tupleIJNS5_1CILi128EEENS7_ILi112EEENS7_ILi64EEEEEELi64ENS_6half_tEfNS_4arch4Sm80ELb1ELb0ELb0ELb0ELb0ELb0ELb1ELb0EEENS1_21CollectiveEpilogueFwdINS6_IJS8_SA_S9_EEENS6_IJNS7_ILi1EEESI_SI_EEESC_SE_Li128ELb0ELb1ELb0ELb0EEENS1_30DynamicPersistentTileSchedulerILi128ELi128ELb0ELb1ELb0EEEEEEEEEvNT_6ParamsE)
        /*0140*/ 	.word	0x000000d8


	//----- nvinfo : EIATTR_MIN_STACK_SIZE
	.align		4
.L_64:
        /*0144*/ 	.byte	0x04, 0x12
        /*0146*/ 	.short	(.L_66 - .L_65)
	.align		4
.L_65:
        /*0148*/ 	.word	index@(_ZN7cutlass13device_kernelIN5flash19enable_sm80_to_sm89INS1_16FlashAttnFwdSm80INS1_25CollectiveMainloopFwdSm80ILi4ELi1ELb0EN4cute5tupleIJNS5_1CILi128EEENS7_ILi112EEENS7_ILi64EEEEEELi64ENS_6half_tEfNS_4arch4Sm80ELb1ELb0ELb0ELb1ELb0ELb0ELb1ELb0EEENS1_21CollectiveEpilogueFwdINS6_IJS8_SA_S9_EEENS6_IJNS7_ILi1EEESI_SI_EEESC_SE_Li128ELb1ELb1ELb0ELb0EEENS1_19SingleTileSchedulerILb1ELb0ELb1ELi128EEEEEEEEEvNT_6ParamsE)
        /*014c*/ 	.word	0x000000c8


	//----- nvinfo : EIATTR_MIN_STACK_SIZE
	.align		4
.L_66:
        /*0150*/ 	.byte	0x04, 0x12
        /*0152*/ 	.short	(.L_68 - .L_67)
	.align		4
.L_67:
        /*0154*/ 	.word	index@(_ZN7cutlass13device_kernelIN5flash19enable_sm80_to_sm89INS1_16FlashAttnFwdSm80INS1_25CollectiveMainloopFwdSm80ILi4ELi1ELb0EN4cute5tupleIJNS5_1CILi128EEENS7_ILi112EEENS7_ILi64EEEEEELi64ENS_6half_tEfNS_4arch4Sm80ELb1ELb0ELb0ELb1ELb0ELb1ELb1ELb0EEENS1_21CollectiveEpilogueFwdINS6_IJS8_SA_S9_EEENS6_IJNS7_ILi1EEESI_SI_EEESC_SE_Li128ELb1ELb1ELb0ELb0EEENS1_19SingleTileSchedulerILb1ELb0ELb1ELi128EEEEEEEEEvNT_6ParamsE)
        /*0158*/ 	.word	0x000000b8
.L_68:


//--------------------- .nv.info._ZN7cutlass13device_kernelIN5flash19enable_sm80_to_sm89INS1_16FlashAttnFwdSm80INS1_25CollectiveMainloopFwdSm80ILi4ELi1ELb0EN4cute5tupleIJNS5_1CILi128EEENS7_ILi112EEENS7_ILi64EEEEEELi64ENS_6half_tEfNS_4arch4Sm80ELb0ELb0ELb0ELb0ELb0ELb0ELb1ELb0EEENS1_21CollectiveEpilogueFwdINS6_IJS8_SA_S9_EEENS6_IJNS7_ILi1EEESI_SI_EEESC_SE_Li128ELb0ELb1ELb0ELb0EEENS1_19SingleTileSchedulerILb0ELb0ELb1ELi128EEEEEEEEEvNT_6ParamsE --------------------------
	.section	.nv.info._ZN7cutlass13device_kernelIN5flash19enable_sm80_to_sm89INS1_16FlashAttnFwdSm80INS1_25CollectiveMainloopFwdSm80ILi4ELi1ELb0EN4cute5tupleIJNS5_1CILi128EEENS7_ILi112EEENS7_ILi64EEEEEELi64ENS_6half_tEfNS_4arch4Sm80ELb0ELb0ELb0ELb0ELb0ELb0ELb1ELb0EEENS1_21CollectiveEpilogueFwdINS6_IJS8_SA_S9_EEENS6_IJNS7_ILi1EEESI_SI_EEESC_SE_Li128ELb0ELb1ELb0ELb0EEENS1_19SingleTileSchedulerILb0ELb0ELb1ELi128EEEEEEEEEvNT_6ParamsE,"",@"SHT_CUDA_INFO"
	.sectionflags	@""
	.align	4


	//----- nvinfo : EIATTR_CUDA_API_VERSION
	.align		4
        /*0000*/ 	.byte	0x04, 0x37
        /*0002*/ 	.short	(.L_70 - .L_69)
.L_69:
        /*0004*/ 	.word	0x00000082


	//----- nvinfo : EIATTR_SW2861232_WAR
	.align		4
.L_70:
        /*0008*/ 	.byte	0x01, 0x35
	.zero		2


	//----- nvinfo : EIATTR_PARAM_CBANK
	.align		4
        /*000c*/ 	.byte	0x04, 0x0a
        /*000e*/ 	.short	(.L_72 - .L_71)
	.align		4
.L_71:
        /*0010*/ 	.word	index@(.nv.constant0._ZN7cutlass13device_kernelIN5flash19enable_sm80_to_sm89INS1_16FlashAttnFwdSm80INS1_25CollectiveMainloopFwdSm80ILi4ELi1ELb0EN4cute5tupleIJNS5_1CILi128EEENS7_ILi112EEENS7_ILi64EEEEEELi64ENS_6half_tEfNS_4arch4Sm80ELb0ELb0ELb0ELb0ELb0ELb0ELb1ELb0EEENS1_21CollectiveEpilogueFwdINS6_IJS8_SA_S9_EEENS6_IJNS7_ILi1EEESI_SI_EEESC_SE_Li128ELb0ELb1ELb0ELb0EEENS1_19SingleTileSchedulerILb0ELb0ELb1ELi128EEEEEEEEEvNT_6ParamsE)
        /*0014*/ 	.short	0x0160
        /*0016*/ 	.short	0x0418


	//----- nvinfo : EIATTR_CBANK_PARAM_SIZE
	.align		4
.L_72:
        /*0018*/ 	.byte	0x03, 0x19
        /*001a*/ 	.short	0x0418


	//----- nvinfo : EIATTR_KPARAM_INFO
	.align		4
        /*001c*/ 	.byte	0x04, 0x17
        /*001e*/ 	.short	(.L_74 - .L_73)
.L_73:
        /*0020*/ 	.word	0x00000000
        /*0024*/ 	.short	0x0000
        /*0026*/ 	.short	0x0000
        /*0028*/ 	.byte	0x00, 0xf0, 0x61, 0x10


	//----- nvinfo : EIATTR_MAXREG_COUNT
	.align		4
.L_74:
        /*002c*/ 	.byte	0x03, 0x1b
        /*002e*/ 	.short	0x00ff


	//----- nvinfo : EIATTR_NUM_BARRIERS
	.align		4
        /*0030*/ 	.byte	0x02, 0x4c
        /*0032*/ 	.byte	0x02
	.zero		1


	//----- nvinfo : EIATTR_ANNOTATIONS
	.align		4
        /*0034*/ 	.byte	0x04, 0x55
        /*0036*/ 	.short	(.L_76 - .L_75)


	//   ....[0]....
.L_75:
        /*0038*/ 	.word	0x00000001
        /*003c*/ 	.byte	0x60, 0x02, 0x00, 0x00, 0x01, 0x00, 0x00, 0x00, 0x60, 0x06, 0x00, 0x00, 0x01, 0x00, 0x00, 0x00
        /* <DEDUP_REMOVED lines=29> */
        /*021c*/ 	.byte	0xd0, 0xb0, 0x00, 0x00, 0x01, 0x00, 0x00, 0x00, 0xe0, 0xb0, 0x00, 0x00


	//----- nvinfo : EIATTR_MERCURY_ISA_VERSION
	.align		4
.L_76:
        /*0228*/ 	.byte	0x03, 0x5f
        /*022a*/ 	.short	0x0000


	//----- nvinfo : EIATTR_COOP_GROUP_MASK_REGIDS
	.align		4
        /*022c*/ 	.byte	0x04, 0x29
        /*022e*/ 	.short	(.L_78 - .L_77)


	//   ....[0]....
.L_77:
        /*0230*/ 	.word	0xffffffff


	//   ....[1]....
        /*0234*/ 	.word	0xffffffff


	//   ....[2]....
        /*0238*/ 	.word	0xffffffff


	//   ....[3]....
        /*023c*/ 	.word	0xffffffff


	//   ....[4]....
        /*0240*/ 	.word	0xffffffff


	//   ....[5]....
        /*0244*/ 	.word	0xffffffff


	//   ....[6]....
        /*0248*/ 	.word	0xffffffff


	//   ....[7]....
        /*024c*/ 	.word	0xffffffff


	//   ....[8]....
        /*0250*/ 	.word	0xffffffff


	//   ....[9]....
        /*0254*/ 	.word	0xffffffff


	//   ....[10]....
        /*0258*/ 	.word	0xffffffff


	//   ....[11]....
        /*025c*/ 	.word	0xffffffff


	//   ....[12]....
        /*0260*/ 	.word	0xffffffff


	//   ....[13]....
        /*0264*/ 	.word	0xffffffff


	//   ....[14]....
        /*0268*/ 	.word	0xffffffff


	//   ....[15]....
        /*026c*/ 	.word	0xffffffff


	//   ....[16]....
        /*0270*/ 	.word	0xffffffff


	//   ....[17]....
        /*0274*/ 	.word	0xffffffff


	//   ....[18]....
        /*0278*/ 	.word	0xffffffff


	//   ....[19]....
        /*027c*/ 	.word	0xffffffff


	//   ....[20]....
        /*0280*/ 	.word	0xffffffff


	//   ....[21]....
        /*0284*/ 	.word	0xffffffff


	//   ....[22]....
        /*0288*/ 	.word	0xffffffff


	//   ....[23]....
        /*028c*/ 	.word	0xffffffff


	//   ....[24]....
        /*0290*/ 	.word	0xffffffff


	//   ....[25]....
        /*0294*/ 	.word	0xffffffff


	//   ....[26]....
        /*0298*/ 	.word	0xffffffff


	//   ....[27]....
        /*029c*/ 	.word	0xffffffff


	//   ....[28]....
        /*02a0*/ 	.word	0xffffffff


	//   ....[29]....
        /*02a4*/ 	.word	0xffffffff


	//   ....[30]....
        /*02a8*/ 	.word	0xffffffff


	//   ....[31]....
        /*02ac*/ 	.word	0xffffffff


	//   ....[32]....
        /*02b0*/ 	.word	0xffffffff


	//   ....[33]....
        /*02b4*/ 	.word	0xffffffff


	//   ....[34]....
        /*02b8*/ 	.word	0xffffffff


	//   ....[35]....
        /*02bc*/ 	.word	0xffffffff


	//   ....[36]....
        /*02c0*/ 	.word	0xffffffff


	//   ....[37]....
        /*02c4*/ 	.word	0xffffffff


	//   ....[38]....
        /*02c8*/ 	.word	0xffffffff


	//   ....[39]....
        /*02cc*/ 	.word	0xffffffff


	//   ....[40]....
        /*02d0*/ 	.word	0xffffffff


	//   ....[41]....
        /*02d4*/ 	.word	0xffffffff


	//   ....[42]....
        /*02d8*/ 	.word	0xffffffff


	//   ....[43]....
        /*02dc*/ 	.word	0xffffffff


	//   ....[44]....
        /*02e0*/ 	.word	0xffffffff


	//   ....[45]....
        /*02e4*/ 	.word	0xffffffff


	//   ....[46]....
        /*02e8*/ 	.word	0xffffffff


	//   ....[47]....
        /*02ec*/ 	.word	0xffffffff


	//   ....[48]....
        /*02f0*/ 	.word	0xffffffff


	//   ....[49]....
        /*02f4*/ 	.word	0xffffffff


	//   ....[50]....
        /*02f8*/ 	.word	0xffffffff


	//   ....[51]....
        /*02fc*/ 	.word	0xffffffff


	//   ....[52]....
        /*0300*/ 	.word	0xffffffff


	//   ....[53]....
        /*0304*/ 	.word	0xffffffff


	//   ....[54]....
        /*0308*/ 	.word	0xffffffff


	//   ....[55]....
        /*030c*/ 	.word	0xffffffff


	//   ....[56]....
        /*0310*/ 	.word	0xffffffff


	//   ....[57]....
        /*0314*/ 	.word	0xffffffff


	//   ....[58]....
        /*0318*/ 	.word	0xffffffff


	//   ....[59]....
        /*031c*/ 	.word	0xffffffff


	//   ....[60]....
        /*0320*/ 	.word	0xffffffff


	//   ....[61]....
        /*0324*/ 	.word	0xffffffff


	//   ....[62]....
        /*0328*/ 	.word	0xffffffff


	//   ....[63]....
        /*032c*/ 	.word	0xffffffff


	//----- nvinfo : EIATTR_COOP_GROUP_INSTR_OFFSETS
	.align		4
.L_78:
        /*0330*/ 	.byte	0x04, 0x28
        /*0332*/ 	.short	(.L_80 - .L_79)


	//   ....[0]....
.L_79:
        /*0334*/ 	.word	0x000003f0


	//   ....[1]....
        /*0338*/ 	.word	0x00000420


	//   ....[2]....
        /*033c*/ 	.word	0x00000450


	//   ....[3]....
        /*0340*/ 	.word	0x00000480


	//   ....[4]....
        /*0344*/ 	.word	0x000004d0


	//   ....[5]....
        /*0348*/ 	.word	0x00000500


	//   ....[6]....
        /*034c*/ 	.word	0x00000570


	//   ....[7]....
        /*0350*/ 	.word	0x000005a0


	//   ....[8]....
        /*0354*/ 	.word	0x000005f0


	//   ....[9]....
        /*0358*/ 	.word	0x00000620


	//   ....[10]....
        /*035c*/ 	.word	0x00000630


	//   ....[11]....
        /*0360*/ 	.word	0x00000640


	//   ....[12]....
        /*0364*/ 	.word	0x00000650


	//   ....[13]....
        /*0368*/ 	.word	0x00000680


	//   ....[14]....
        /*036c*/ 	.word	0x00000690


	//   ....[15]....
        /*0370*/ 	.word	0x00000710


	//   ....[16]....
        /*0374*/ 	.word	0x00003070


	//   ....[17]....
        /*0378*/ 	.word	0x00003170


	//   ....[18]....
        /*037c*/ 	.word	0x00003260


	//   ....[19]....
        /*0380*/ 	.word	0x00003290


	//   ....[20]....
        /*0384*/ 	.word	0x000032c0


	//   ....[21]....
        /*0388*/ 	.word	0x00003380


	//   ....[22]....
        /*038c*/ 	.word	0x00003470


	//   ....[23]....
        /*0390*/ 	.word	0x000035d0


	//   ....[24]....
        /*0394*/ 	.word	0x000078f0


	//   ....[25]....
        /*0398*/ 	.word	0x00007970


	//   ....[26]....
        /*039c*/ 	.word	0x00007a30


	//   ....[27]....
        /*03a0*/ 	.word	0x00007a90


	//   ....[28]....
        /*03a4*/ 	.word	0x00007ac0


	//   ....[29]....
        /*03a8*/ 	.word	0x00007ba0


	//   ....[30]....
        /*03ac*/ 	.word	0x00007d20


	//   ....[31]....
        /*03b0*/ 	.word	0x00008010


	//   ....[32]....
        /*03b4*/ 	.word	0x0000a730


	//   ....[33]....
        /*03b8*/ 	.word	0x0000a740


	//   ....[34]....
        /*03bc*/ 	.word	0x0000a750


	//   ....[35]....
        /*03c0*/ 	.word	0x0000a760


	//   ....[36]....
        /*03c4*/ 	.word	0x0000a7b0


	//   ....[37]....
        /*03c8*/ 	.word	0x0000a7f0


	//   ....[38]....
        /*03cc*/ 	.word	0x0000a800


	//   ....[39]....
        /*03d0*/ 	.word	0x0000a810


	//   ....[40]....
        /*03d4*/ 	.word	0x0000b7e0


	//   ....[41]....
        /*03d8*/ 	.word	0x0000b820


	//   ....[42]....
        /*03dc*/ 	.word	0x0000b840


	//   ....[43]....
        /*03e0*/ 	.word	0x0000b860


	//   ....[44]....
        /*03e4*/ 	.word	0x0000b9d0


	//   ....[45]....
        /*03e8*/ 	.word	0x0000b9f0


	//   ....[46]....
        /*03ec*/ 	.word	0x0000ba00


	//   ....[47]....
        /*03f0*/ 	.word	0x0000ba10


	//   ....[48]....
        /*03f4*/ 	.word	0x0000bac0


	//   ....[49]....
        /*03f8*/ 	.word	0x0000bad0


	//   ....[50]....
        /*03fc*/ 	.word	0x0000bb50


	//   ....[51]....
        /*0400*/ 	.word	0x0000bb60


	//   ....[52]....
        /*0404*/ 	.word	0x0000bb80


	//   ....[53]....
        /*0408*/ 	.word	0x0000bb90


	//   ....[54]....
        /*040c*/ 	.word	0x0000bbb0


	//   ....[55]....
        /*0410*/ 	.word	0x0000bbc0


	//   ....[56]....
        /*0414*/ 	.word	0x0000bbe0


	//   ....[57]....
        /*0418*/ 	.word	0x0000bbf0


	//   ....[58]....
        /*041c*/ 	.word	0x0000bc10


	//   ....[59]....
        /*0420*/ 	.word	0x0000bc20


	//   ....[60]....
        /*0424*/ 	.word	0x0000bc40


	//   ....[61]....
        /*0428*/ 	.word	0x0000bc50


	//   ....[62]....
        /*042c*/ 	.word	0x0000bd00


	//   ....[63]....
        /*0430*/ 	.word	0x0000bd40


	//----- nvinfo : EIATTR_EXIT_INSTR_OFFSETS
	.align		4
.L_80:
        /*0434*/ 	.byte	0x04, 0x1c
        /*0436*/ 	.short	(.L_82 - .L_81)


	//   ....[0]....
.L_81:
        /*0438*/ 	.word	0x00000040


	//   ....[1]....
        /*043c*/ 	.word	0x0000be00


	//   ....[2]....
        /*0440*/ 	.word	0x0000be30


	//----- nvinfo : EIATTR_CTAIDZ_USED
	.align		4
.L_82:
        /*0444*/ 	.byte	0x01, 0x04
	.zero		2


	//----- nvinfo : EIATTR_MAX_THREADS
	.align		4
        /*0448*/ 	.byte	0x04, 0x05
        /*044a*/ 	.short	(.L_84 - .L_83)
.L_83:
        /*044c*/ 	.word	0x00000080
        /*0450*/ 	.word	0x00000001
        /*0454*/ 	.word	0x00000001
.L_84:


//--------------------- .nv.info._ZN7cutlass13device_kernelIN5flash19enable_sm80_to_sm89INS1_16FlashAttnFwdSm80INS1_25CollectiveMainloopFwdSm80ILi4ELi1ELb0EN4cute5tupleIJNS5_1CILi128EEENS7_ILi112EEENS7_ILi64EEEEEELi64ENS_6half_tEfNS_4arch4Sm80ELb0ELb0ELb0ELb1ELb0ELb0ELb1ELb0EEENS1_21CollectiveEpilogueFwdINS6_IJS8_SA_S9_EEENS6_IJNS7_ILi1EEESI_SI_EEESC_SE_Li128ELb1ELb1ELb0ELb0EEENS1_19SingleTileSchedulerILb1ELb0ELb1ELi128EEEEEEEEEvNT_6ParamsE --------------------------
	.section	.nv.info._ZN7cutlass13device_kernelIN5flash19enable_sm80_to_sm89INS1_16FlashAttnFwdSm80INS1_25CollectiveMainloopFwdSm80ILi4ELi1ELb0EN4cute5tupleIJNS5_1CILi128EEENS7_ILi112EEENS7_ILi64EEEEEELi64ENS_6half_tEfNS_4arch4Sm80ELb0ELb0ELb0ELb1ELb0ELb0ELb1ELb0EEENS1_21CollectiveEpilogueFwdINS6_IJS8_SA_S9_EEENS6_IJNS7_ILi1EEESI_SI_EEESC_SE_Li128ELb1ELb1ELb0ELb0EEENS1_19SingleTileSchedulerILb1ELb0ELb1ELi128EEEEEEEEEvNT_6ParamsE,"",@"SHT_CUDA_INFO"
	.sectionflags	@""
	.align	4


	//----- nvinfo : EIATTR_CUDA_API_VERSION
	.align		4
        /*0000*/ 	.byte	0x04, 0x37
        /*0002*/ 	.short	(.L_86 - .L_85)
.L_85:
        /*0004*/ 	.word	0x00000082


	//----- nvinfo : EIATTR_SW2861232_WAR
	.align		4
.L_86:
        /*0008*/ 	.byte	0x01, 0x35
	.zero		2


	//----- nvinfo : EIATTR_PARAM_CBANK
	.align		4
        /*000c*/ 	.byte	0x04, 0x0a
        /*000e*/ 	.short	(.L_88 - .L_87)
	.align		4
.L_87:
        /*0010*/ 	.word	index@(.nv.constant0._ZN7cutlass13device_kernelIN5flash19enable_sm80_to_sm89INS1_16FlashAttnFwdSm80INS1_25CollectiveMainloopFwdSm80ILi4ELi1ELb0EN4cute5tupleIJNS5_1CILi128EEENS7_ILi112EEENS7_ILi64EEEEEELi64ENS_6half_tEfNS_4arch4Sm80ELb0ELb0ELb0ELb1ELb0ELb0ELb1ELb0EEENS1_21CollectiveEpilogueFwdINS6_IJS8_SA_S9_EEENS6_IJNS7_ILi1EEESI_SI_EEESC_SE_Li128ELb1ELb1ELb0ELb0EEENS1_19SingleTileSchedulerILb1ELb0ELb1ELi128EEEEEEEEEvNT_6ParamsE)
        /*0014*/ 	.short	0x0160
        /*0016*/ 	.short	0x0418


	//----- nvinfo : EIATTR_CBANK_PARAM_SIZE
	.align		4
.L_88:
        /*0018*/ 	.byte	0x03, 0x19
        /*001a*/ 	.short	0x0418


	//----- nvinfo : EIATTR_KPARAM_INFO
	.align		4
        /*001c*/ 	.byte	0x04, 0x17
        /*001e*/ 	.short	(.L_90 - .L_89)
.L_89:
        /*0020*/ 	.word	0x00000000
        /*0024*/ 	.short	0x0000
        /*0026*/ 	.short	0x0000
        /*0028*/ 	.byte	0x00, 0xf0, 0x61, 0x10


	//----- nvinfo : EIATTR_MAXREG_COUNT
	.align		4
.L_90:
        /*002c*/ 	.byte	0x03, 0x1b
        /*002e*/ 	.short	0x00ff


	//----- nvinfo : EIATTR_NUM_BARRIERS
	.align		4
        /*0030*/ 	.byte	0x02, 0x4c
        /*0032*/ 	.byte	0x02
	.zero		1


	//----- nvinfo : EIATTR_ANNOTATIONS
	.align		4
        /*0034*/ 	.byte	0x04, 0x55
        /*0036*/ 	.short	(.L_92 - .L_91)


	//   ....[0]....
.L_91:
        /* <DEDUP_REMOVED lines=18> */
        /*014c*/ 	.byte	0x60, 0xbd, 0x00, 0x00


	//----- nvinfo : EIATTR_MERCURY_ISA_VERSION
	.align		4
.L_92:
        /*0150*/ 	.byte	0x03, 0x5f
        /*0152*/ 	.short	0x0000


	//----- nvinfo : EIATTR_COOP_GROUP_MASK_REGIDS
	.align		4
        /*0154*/ 	.byte	0x04, 0x29
        /*0156*/ 	.short	(.L_94 - .L_93)


	//   ....[0]....
.L_93:
        /*0158*/ 	.word	0xffffffff


	//   ....[1]....
        /*015c*/ 	.word	0xffffffff


	//   ....[2]....
        /*0160*/ 	.word	0xffffffff


	//   ....[3]....
        /*0164*/ 	.word	0xffffffff


	//   ....[4]....
        /*0168*/ 	.word	0xffffffff


	//   ....[5]....
        /*016c*/ 	.word	0xffffffff


	//   ....[6]....
        /*0170*/ 	.word	0xffffffff


	//   ....[7]....
        /*0174*/ 	.word	0xffffffff


	//   ....[8]....
        /*0178*/ 	.word	0xffffffff


	//   ....[9]....
        /*017c*/ 	.word	0xffffffff


	//   ....[10]....
        /*0180*/ 	.word	0xffffffff


	//   ....[11]....
        /*0184*/ 	.word	0xffffffff


	//   ....[12]....
        /*0188*/ 	.word	0xffffffff


	//   ....[13]....
        /*018c*/ 	.word	0xffffffff


	//   ....[14]....
        /*0190*/ 	.word	0xffffffff


	//   ....[15]....
        /*0194*/ 	.word	0xffffffff


	//   ....[16]....
        /*0198*/ 	.word	0xffffffff


	//   ....[17]....
        /*019c*/ 	.word	0xffffffff


	//   ....[18]....
        /*01a0*/ 	.word	0xffffffff


	//   ....[19]....
        /*01a4*/ 	.word	0xffffffff


	//   ....[20]....
        /*01a8*/ 	.word	0xffffffff


	//   ....[21]....
        /*01ac*/ 	.word	0xffffffff


	//   ....[22]....
        /*01b0*/ 	.word	0xffffffff


	//   ....[23]....
        /*01b4*/ 	.word	0xffffffff


	//   ....[24]....
        /*01b8*/ 	.word	0xffffffff


	//   ....[25]....
        /*01bc*/ 	.word	0xffffffff


	//   ....[26]....
        /*01c0*/ 	.word	0xffffffff


	//   ....[27]....
        /*01c4*/ 	.word	0xffffffff


	//   ....[28]....
        /*01c8*/ 	.word	0xffffffff


	//   ....[29]....
        /*01cc*/ 	.word	0xffffffff


	//   ....[30]....
        /*01d0*/ 	.word	0xffffffff


	//   ....[31]....
        /*01d4*/ 	.word	0xffffffff


	//   ....[32]....
        /*01d8*/ 	.word	0xffffffff


	//   ....[33]....
        /*01dc*/ 	.word	0xffffffff


	//   ....[34]....
        /*01e0*/ 	.word	0xffffffff


	//   ....[35]....
        /*01e4*/ 	.word	0xffffffff


	//   ....[36]....
        /*01e8*/ 	.word	0xffffffff


	//   ....[37]....
        /*01ec*/ 	.word	0xffffffff


	//   ....[38]....
        /*01f0*/ 	.word	0xffffffff


	//   ....[39]....
        /*01f4*/ 	.word	0xffffffff


	//   ....[40]....
        /*01f8*/ 	.word	0xffffffff


	//   ....[41]....
        /*01fc*/ 	.word	0xffffffff


	//   ....[42]....
        /*0200*/ 	.word	0xffffffff


	//   ....[43]....
        /*0204*/ 	.word	0xffffffff


	//   ....[44]....
        /*0208*/ 	.word	0xffffffff


	//   ....[45]....
        /*020c*/ 	.word	0xffffffff


	//   ....[46]....
        /*0210*/ 	.word	0xffffffff


	//   ....[47]....
        /*0214*/ 	.word	0xffffffff


	//   ....[48]....
        /*0218*/ 	.word	0xffffffff


	//   ....[49]....
        /*021c*/ 	.word	0xffffffff


	//   ....[50]....
        /*0220*/ 	.word	0xffffffff


	//   ....[51]....
        /*0224*/ 	.word	0xffffffff


	//   ....[52]....
        /*0228*/ 	.word	0xffffffff


	//   ....[53]....
        /*022c*/ 	.word	0xffffffff


	//   ....[54]....
        /*0230*/ 	.word	0xffffffff


	//   ....[55]....
        /*0234*/ 	.word	0xffffffff


	//   ....[56]....
        /*0238*/ 	.word	0xffffffff


	//   ....[57]....
        /*023c*/ 	.word	0xffffffff


	//   ....[58]....
        /*0240*/ 	.word	0xffffffff


	//   ....[59]....
        /*0244*/ 	.word	0xffffffff


	//   ....[60]....
        /*0248*/ 	.word	0xffffffff


	//   ....[61]....
        /*024c*/ 	.word	0xffffffff


	//   ....[62]....
        /*0250*/ 	.word	0xffffffff


	//   ....[63]....
        /*0254*/ 	.word	0xffffffff


	//   ....[64]....
        /*0258*/ 	.word	0xffffffff


	//   ....[65]....
        /*025c*/ 	.word	0xffffffff


	//   ....[66]....
        /*0260*/ 	.word	0xffffffff


	//   ....[67]....
        /*0264*/ 	.word	0xffffffff


	//   ....[68]....
        /*0268*/ 	.word	0xffffffff


	//   ....[69]....
        /*026c*/ 	.word	0xffffffff


	//   ....[70]....
        /*0270*/ 	.word	0xffffffff


	//   ....[71]....
        /*0274*/ 	.word	0xffffffff


	//   ....[72]....
        /*0278*/ 	.word	0xffffffff


	//   ....[73]....
        /*027c*/ 	.word	0xffffffff


	//   ....[74]....
        /*0280*/ 	.word	0xffffffff


	//   ....[75]....
        /*0284*/ 	.word	0xffffffff


	//   ....[76]....
        /*0288*/ 	.word	0xffffffff


	//   ....[77]....
        /*028c*/ 	.word	0xffffffff


	//   ....[78]....
        /*0290*/ 	.word	0xffffffff


	//   ....[79]....
        /*0294*/ 	.word	0xffffffff


	//   ....[80]....
        /*0298*/ 	.word	0xffffffff


	//----- nvinfo : EIATTR_COOP_GROUP_INSTR_OFFSETS
	.align		4
.L_94:
        /*029c*/ 	.byte	0x04, 0x28
        /*029e*/ 	.short	(.L_96 - .L_95)


	//   ....[0]....
.L_95:
        /*02a0*/ 	.word	0x00000090


	//   ....[1]....
        /*02a4*/ 	.word	0x00000e80


	//   ....[2]....
        /*02a8*/ 	.word	0x00000ea0


	//   ....[3]....
        /*02ac*/ 	.word	0x000010d0


	//   ....[4]....
        /*02b0*/ 	.word	0x00001100


	//   ....[5]....
        /*02b4*/ 	.word	0x00001190


	//   ....[6]....
        /*02b8*/ 	.word	0x000011c0


	//   ....[7]....
        /*02bc*/ 	.word	0x00001250


	//   ....[8]....
        /*02c0*/ 	.word	0x00001280


	//   ....[9]....
        /*02c4*/ 	.word	0x00001310


	//   ....[10]....
        /*02c8*/ 	.word	0x00001340


	//   ....[11]....
        /*02cc*/ 	.word	0x000013d0


	//   ....[12]....
        /*02d0*/ 	.word	0x00001400


	//   ....[13]....
        /*02d4*/ 	.word	0x00001490


	//   ....[14]....
        /*02d8*/ 	.word	0x000014c0


	//   ....[15]....
        /*02dc*/ 	.word	0x00001540


	//   ....[16]....
        /*02e0*/ 	.word	0x00001580


	//   ....[17]....
        /*02e4*/ 	.word	0x00003630


	//   ....[18]....
        /*02e8*/ 	.word	0x00003730


	//   ....[19]....
        /*02ec*/ 	.word	0x00003b60


	//   ....[20]....
        /*02f0*/ 	.word	0x00003c10


	//   ....[21]....
        /*02f4*/ 	.word	0x00003c60


	//   ....[22]....
        /*02f8*/ 	.word	0x00003cc0


	//   ....[23]....
        /*02fc*/ 	.word	0x00003e00


	//   ....[24]....
        /*0300*/ 	.word	0x00003f60


	//   ....[25]....
        /*0304*/ 	.word	0x00007570


	//   ....[26]....
        /*0308*/ 	.word	0x000075f0


	//   ....[27]....
        /*030c*/ 	.word	0x000076b0


	//   ....[28]....
        /*0310*/ 	.word	0x00007710


	//   ....[29]....
        /*0314*/ 	.word	0x00007740


	//   ....[30]....
        /*0318*/ 	.word	0x00007820


	//   ....[31]....
        /*031c*/ 	.word	0x000079a0


	//   ....[32]....
        /*0320*/ 	.word	0x00007cc0


	//   ....[33]....
        /*0324*/ 	.word	0x0000a340


	//   ....[34]....
        /*0328*/ 	.word	0x0000a350


	//   ....[35]....
        /*032c*/ 	.word	0x0000a360


	//   ....[36]....
        /*0330*/ 	.word	0x0000a380


	//   ....[37]....
        /*0334*/ 	.word	0x0000a3a0


	//   ....[38]....
        /*0338*/ 	.word	0x0000a3b0


	//   ....[39]....
        /*033c*/ 	.word	0x0000a3d0


	//   ....[40]....
        /*0340*/ 	.word	0x0000a400


	//   ....[41]....
        /*0344*/ 	.word	0x0000b6d0


	//   ....[42]....
        /*0348*/ 	.word	0x0000b720


	//   ....[43]....
        /*034c*/ 	.word	0x0000b750


	//   ....[44]....
        /*0350*/ 	.word	0x0000b780


	//   ....[45]....
        /*0354*/ 	.word	0x0000b7b0


	//   ....[46]....
        /*0358*/ 	.word	0x0000b7f0


	//   ....[47]....
        /*035c*/ 	.word	0x0000b820


	//   ....[48]....
        /*0360*/ 	.word	0x0000b850


	//   ....[49]....
        /*0364*/ 	.word	0x0000b930


	//   ....[50]....
        /*0368*/ 	.word	0x0000b960


	//   ....[51]....
        /*036c*/ 	.word	0x0000b9c0


	//   ....[52]....
        /*0370*/ 	.word	0x0000ba20


	//   ....[53]....
        /*0374*/ 	.word	0x0000ba30


	//   ....[54]....
        /*0378*/ 	.word	0x0000ba40


	//   ....[55]....
        /*037c*/ 	.word	0x0000ba50


	//   ....[56]....
        /*0380*/ 	.word	0x0000bac0


	//   ....[57]....
        /*0384*/ 	.word	0x0000bb70


	//   ....[58]....
        /*0388*/ 	.word	0x0000bb80


	//   ....[59]....
        /*038c*/ 	.word	0x0000bbb0


	//   ....[60]....
        /*0390*/ 	.word	0x0000bbc0


	//   ....[61]....
        /*0394*/ 	.word	0x0000bbd0


	//   ....[62]....
        /*0398*/ 	.word	0x0000bbe0


	//   ....[63]....
        /*039c*/ 	.word	0x0000bc60


	//   ....[64]....
        /*03a0*/ 	.word	0x0000bc70


	//   ....[65]....
        /*03a4*/ 	.word	0x0000c3d0


	//   ....[66]....
        /*03a8*/ 	.word	0x0000c410


	//   ....[67]....
        /*03ac*/ 	.word	0x0000c440


	//   ....[68]....
        /*03b0*/ 	.word	0x0000c470


	//   ....[69]....
        /*03b4*/ 	.word	0x0000c4a0


	//   ....[70]....
        /*03b8*/ 	.word	0x0000c4d0


	//   ....[71]....
        /*03bc*/ 	.word	0x0000c500


	//   ....[72]....
        /*03c0*/ 	.word	0x0000c520


	//   ....[73]....
        /*03c4*/ 	.word	0x0000c540


	//   ....[74]....
        /*03c8*/ 	.word	0x0000c570


	//   ....[75]....
        /*03cc*/ 	.word	0x0000c580


	//   ....[76]....
        /*03d0*/ 	.word	0x0000c590


	//   ....[77]....
        /*03d4*/ 	.word	0x0000c5a0


	//   ....[78]....
        /*03d8*/ 	.word	0x0000c5b0


	//   ....[79]....
        /*03dc*/ 	.word	0x0000c5e0


	//   ....[80]....
        /*03e0*/ 	.word	0x0000c600


	//----- nvinfo : EIATTR_EXIT_INSTR_OFFSETS
	.align		4
.L_96:
        /*03e4*/ 	.byte	0x04, 0x1c
        /*03e6*/ 	.short	(.L_98 - .L_97)


	//   ....[0]....
.L_97:
        /*03e8*/ 	.word	0x00000350


	//   ....[1]....
        /*03ec*/ 	.word	0x0000bd10


	//   ....[2]....
        /*03f0*/ 	.word	0x0000bd50


	//   ....[3]....
        /*03f4*/ 	.word	0x0000c760


	//   ....[4]....
        /*03f8*/ 	.word	0x0000c7a0


	//----- nvinfo : EIATTR_CTAIDZ_USED
	.align		4
.L_98:
        /*03fc*/ 	.byte	0x01, 0x04
	.zero		2


	//----- nvinfo : EIATTR_MAX_THREADS
	.align		4
        /*0400*/ 	.byte	0x04, 0x05
        /*0402*/ 	.short	(.L_100 - .L_99)
.L_99:
        /*0404*/ 	.word	0x00000080
        /*0408*/ 	.word	0x00000001
        /*040c*/ 	.word	0x00000001


	//----- nvinfo : EIATTR_CRS_STACK_SIZE
	.align		4
.L_100:
        /*0410*/ 	.byte	0x04, 0x1e
        /*0412*/ 	.short	(.L_102 - .L_101)
.L_101:
        /*0414*/ 	.word	0x00000000
.L_102:


//--------------------- .nv.info._ZN7cutlass13device_kernelIN5flash19enable_sm80_to_sm89INS1_16FlashAttnFwdSm80INS1_25CollectiveMainloopFwdSm80ILi4ELi1ELb0EN4cute5tupleIJNS5_1CILi128EEENS7_ILi112EEENS7_ILi64EEEEEELi64ENS_6half_tEfNS_4arch4Sm80ELb0ELb0ELb0ELb1ELb0ELb1ELb1ELb0EEENS1_21CollectiveEpilogueFwdINS6_IJS8_SA_S9_EEENS6_IJNS7_ILi1EEESI_SI_EEESC_SE_Li128ELb1ELb1ELb0ELb0EEENS1_19SingleTileSchedulerILb1ELb0ELb1ELi128EEEEEEEEEvNT_6ParamsE --------------------------
	.section	.nv.info._ZN7cutlass13device_kernelIN5flash19enable_sm80_to_sm89INS1_16FlashAttnFwdSm80INS1_25CollectiveMainloopFwdSm80ILi4ELi1ELb0EN4cute5tupleIJNS5_1CILi128EEENS7_ILi112EEENS7_ILi64EEEEEELi64ENS_6half_tEfNS_4arch4Sm80ELb0ELb0ELb0ELb1ELb0ELb1ELb1ELb0EEENS1_21CollectiveEpilogueFwdINS6_IJS8_SA_S9_EEENS6_IJNS7_ILi1EEESI_SI_EEESC_SE_Li128ELb1ELb1ELb0ELb0EEENS1_19SingleTileSchedulerILb1ELb0ELb1ELi128EEEEEEEEEvNT_6ParamsE,"",@"SHT_CUDA_INFO"
	.sectionflags	@""
	.align	4


	//----- nvinfo : EIATTR_CUDA_API_VERSION
	.align		4
        /*0000*/ 	.byte	0x04, 0x37
        /*0002*/ 	.short	(.L_104 - .L_103)
.L_103:
        /*0004*/ 	.word	0x00000082


	//----- nvinfo : EIATTR_SW2861232_WAR
	.align		4
.L_104:
        /*0008*/ 	.byte	0x01, 0x35
	.zero		2


	//----- nvinfo : EIATTR_PARAM_CBANK
	.align		4
        /*000c*/ 	.byte	0x04, 0x0a
        /*000e*/ 	.short	(.L_106 - .L_105)
	.align		4
.L_105:
        /*0010*/ 	.word	index@(.nv.constant0._ZN7cutlass13device_kernelIN5flash19enable_sm80_to_sm89INS1_16FlashAttnFwdSm80INS1_25CollectiveMainloopFwdSm80ILi4ELi1ELb0EN4cute5tupleIJNS5_1CILi128EEENS7_ILi112EEENS7_ILi64EEEEEELi64ENS_6half_tEfNS_4arch4Sm80ELb0ELb0ELb0ELb1ELb0ELb1ELb1ELb0EEENS1_21CollectiveEpilogueFwdINS6_IJS8_SA_S9_EEENS6_IJNS7_ILi1EEESI_SI_EEESC_SE_Li128ELb1ELb1ELb0ELb0EEENS1_19SingleTileSchedulerILb1ELb0ELb1ELi128EEEEEEEEEvNT_6ParamsE)
        /*0014*/ 	.short	0x0160
        /*0016*/ 	.short	0x0418


	//----- nvinfo : EIATTR_CBANK_PARAM_SIZE
	.align		4
.L_106:
        /*0018*/ 	.byte	0x03, 0x19
        /*001a*/ 	.short	0x0418


	//----- nvinfo : EIATTR_KPARAM_INFO
	.align		4
        /*001c*/ 	.byte	0x04, 0x17
        /*001e*/ 	.short	(.L_108 - .L_107)
.L_107:
        /*0020*/ 	.word	0x00000000
        /*0024*/ 	.short	0x0000
        /*0026*/ 	.short	0x0000
        /*0028*/ 	.byte	0x00, 0xf0, 0x61, 0x10


	//----- nvinfo : EIATTR_MAXREG_COUNT
	.align		4
.L_108:
        /*002c*/ 	.byte	0x03, 0x1b
        /*002e*/ 	.short	0x00ff


	//----- nvinfo : EIATTR_NUM_BARRIERS
	.align		4
        /*0030*/ 	.byte	0x02, 0x4c
        /*0032*/ 	.byte	0x02
	.zero		1


	//----- nvinfo : EIATTR_ANNOTATIONS
	.align		4
        /*0034*/ 	.byte	0x04, 0x55
        /*0036*/ 	.short	(.L_110 - .L_109)


	//   ....[0]....
.L_109:
        /* <DEDUP_REMOVED lines=30> */


	//----- nvinfo : EIATTR_MERCURY_ISA_VERSION
	.align		4
.L_110:
        /*0208*/ 	.byte	0x03, 0x5f
        /*020a*/ 	.short	0x0000


	//----- nvinfo : EIATTR_COOP_GROUP_MASK_REGIDS
	.align		4
        /*020c*/ 	.byte	0x04, 0x29
        /*020e*/ 	.short	(.L_112 - .L_111)


	//   ....[0]....
.L_111:
        /*0210*/ 	.word	0xffffffff


	//   ....[1]....
        /*0214*/ 	.word	0xffffffff


	//   ....[2]....
        /*0218*/ 	.word	0xffffffff


	//   ....[3]....
        /*021c*/ 	.word	0xffffffff


	//   ....[4]....
        /*0220*/ 	.word	0xffffffff


	//   ....[5]....
        /*0224*/ 	.word	0xffffffff


	//   ....[6]....
        /*0228*/ 	.word	0xffffffff


	//   ....[7]....
        /*022c*/ 	.word	0xffffffff


	//   ....[8]....
        /*0230*/ 	.word	0xffffffff


	//   ....[9]....
        /*0234*/ 	.word	0xffffffff


	//   ....[10]....
        /*0238*/ 	.word	0xffffffff


	//   ....[11]....
        /*023c*/ 	.word	0xffffffff


	//   ....[12]....
        /*0240*/ 	.word	0xffffffff


	//   ....[13]....
        /*0244*/ 	.word	0xffffffff


	//   ....[14]....
        /*0248*/ 	.word	0xffffffff


	//   ....[15]....
        /*024c*/ 	.word	0xffffffff


	//   ....[16]....
        /*0250*/ 	.word	0xffffffff


	//   ....[17]....
        /*0254*/ 	.word	0xffffffff


	//   ....[18]....
        /*0258*/ 	.word	0xffffffff


	//   ....[19]....
        /*025c*/ 	.word	0xffffffff


	//   ....[20]....
        /*0260*/ 	.word	0xffffffff


	//   ....[21]....
        /*0264*/ 	.word	0xffffffff


	//   ....[22]....
        /*0268*/ 	.word	0xffffffff


	//   ....[23]....
        /*026c*/ 	.word	0xffffffff


	//   ....[24]....
        /*0270*/ 	.word	0xffffffff


	//   ....[25]....
        /*0274*/ 	.word	0xffffffff


	//   ....[26]....
        /*0278*/ 	.word	0xffffffff


	//   ....[27]....
        /*027c*/ 	.word	0xffffffff


	//   ....[28]....
        /*0280*/ 	.word	0xffffffff


	//   ....[29]....
        /*0284*/ 	.word	0xffffffff


	//   ....[30]....
        /*0288*/ 	.word	0xffffffff


	//   ....[31]....
        /*028c*/ 	.word	0xffffffff


	//   ....[32]....
        /*0290*/ 	.word	0xffffffff


	//   ....[33]....
        /*0294*/ 	.word	0xffffffff


	//   ....[34]....
        /*0298*/ 	.word	0xffffffff


	//   ....[35]....
        /*029c*/ 	.word	0xffffffff


	//   ....[36]....
        /*02a0*/ 	.word	0xffffffff


	//   ....[37]....
        /*02a4*/ 	.word	0xffffffff


	//   ....[38]....
        /*02a8*/ 	.word	0xffffffff


	//   ....[39]....
        /*02ac*/ 	.word	0xffffffff


	//   ....[40]....
        /*02b0*/ 	.word	0xffffffff


	//   ....[41]....
        /*02b4*/ 	.word	0xffffffff


	//   ....[42]....
        /*02b8*/ 	.word	0xffffffff


	//   ....[43]....
        /*02bc*/ 	.word	0xffffffff


	//   ....[44]....
        /*02c0*/ 	.word	0xffffffff


	//   ....[45]....
        /*02c4*/ 	.word	0xffffffff


	//   ....[46]....
        /*02c8*/ 	.word	0xffffffff


	//   ....[47]....
        /*02cc*/ 	.word	0xffffffff


	//   ....[48]....
        /*02d0*/ 	.word	0xffffffff


	//   ....[49]....
        /*02d4*/ 	.word	0xffffffff


	//   ....[50]....
        /*02d8*/ 	.word	0xffffffff


	//   ....[51]....
        /*02dc*/ 	.word	0xffffffff


	//   ....[52]....
        /*02e0*/ 	.word	0xffffffff


	//   ....[53]....
        /*02e4*/ 	.word	0xffffffff


	//   ....[54]....
        /*02e8*/ 	.word	0xffffffff


	//   ....[55]....
        /*02ec*/ 	.word	0xffffffff


	//   ....[56]....
        /*02f0*/ 	.word	0xffffffff


	//   ....[57]....
        /*02f4*/ 	.word	0xffffffff


	//   ....[58]....
        /*02f8*/ 	.word	0xffffffff


	//   ....[59]....
        /*02fc*/ 	.word	0xffffffff


	//   ....[60]....
        /*0300*/ 	.word	0xffffffff


	//   ....[61]....
        /*0304*/ 	.word	0xffffffff


	//   ....[62]....
        /*0308*/ 	.word	0xffffffff


	//   ....[63]....
        /*030c*/ 	.word	0xffffffff


	//   ....[64]....
        /*0310*/ 	.word	0xffffffff


	//   ....[65]....
        /*0314*/ 	.word	0xffffffff


	//   ....[66]....
        /*0318*/ 	.word	0xffffffff


	//   ....[67]....
        /*031c*/ 	.word	0xffffffff


	//   ....[68]....
        /*0320*/ 	.word	0xffffffff


	//   ....[69]....
        /*0324*/ 	.word	0xffffffff


	//   ....[70]....
        /*0328*/ 	.word	0xffffffff


	//   ....[71]....
        /*032c*/ 	.word	0xffffffff


	//   ....[72]....
        /*0330*/ 	.word	0xffffffff


	//   ....[73]....
        /*0334*/ 	.word	0xffffffff


	//   ....[74]....
        /*0338*/ 	.word	0xffffffff


	//   ....[75]....
        /*033c*/ 	.word	0xffffffff


	//   ....[76]....
        /*0340*/ 	.word	0xffffffff


	//   ....[77]....
        /*0344*/ 	.word	0xffffffff


	//   ....[78]....
        /*0348*/ 	.word	0xffffffff


	//   ....[79]....
        /*034c*/ 	.word	0xffffffff


	//   ....[80]....
        /*0350*/ 	.word	0xffffffff


	//----- nvinfo : EIATTR_COOP_GROUP_INSTR_OFFSETS
	.align		4
.L_112:
        /*0354*/ 	.byte	0x04, 0x28
        /*0356*/ 	.short	(.L_114 - .L_113)


	//   ....[0]....
.L_113:
        /*0358*/ 	.word	0x00000090


	//   ....[1]....
        /*035c*/ 	.word	0x000086e0


	//   ....[2]....
        /*0360*/ 	.word	0x00008710


	//   ....[3]....
        /*0364*/ 	.word	0x00008740


	//   ....[4]....
        /*0368*/ 	.word	0x00008770


	//   ....[5]....
        /*036c*/ 	.word	0x00008790


	//   ....[6]....
        /*0370*/ 	.word	0x000087d0


	//   ....[7]....
        /*0374*/ 	.word	0x000087f0


	//   ....[8]....
        /*0378*/ 	.word	0x00008830


	//   ....[9]....
        /*037c*/ 	.word	0x00008860


	//   ....[10]....
        /*0380*/ 	.word	0x000088b0


	//   ....[11]....
        /*0384*/ 	.word	0x000088d0


	//   ....[12]....
        /*0388*/ 	.word	0x000088e0


	//   ....[13]....
        /*038c*/ 	.word	0x000088f0


	//   ....[14]....
        /*0390*/ 	.word	0x00008940


	//   ....[15]....
        /*0394*/ 	.word	0x00008970


	//   ....[16]....
        /*0398*/ 	.word	0x000089b0


	//   ....[17]....
        /*039c*/ 	.word	0x0000e8d0


	//   ....[18]....
        /*03a0*/ 	.word	0x0000e9d0


	//   ....[19]....
        /*03a4*/ 	.word	0x0000eac0


	//   ....[20]....
        /*03a8*/ 	.word	0x0000eaf0


	//   ....[21]....
        /*03ac*/ 	.word	0x0000eb20


	//   ....[22]....
        /*03b0*/ 	.word	0x0000ebe0


	//   ....[23]....
        /*03b4*/ 	.word	0x0000ece0


	//   ....[24]....
        /*03b8*/ 	.word	0x0000ee40


	//   ....[25]....
        /*03bc*/ 	.word	0x00013270


	//   ....[26]....
        /*03c0*/ 	.word	0x000132f0


	//   ....[27]....
        /*03c4*/ 	.word	0x000133b0


	//   ....[28]....
        /*03c8*/ 	.word	0x00013410


	//   ....[29]....
        /*03cc*/ 	.word	0x00013440


	//   ....[30]....
        /*03d0*/ 	.word	0x00013520


	//   ....[31]....
        /*03d4*/ 	.word	0x000136a0


	//   ....[32]....
        /*03d8*/ 	.word	0x00013990


	//   ....[33]....
        /*03dc*/ 	.word	0x00016060


	//   ....[34]....
        /*03e0*/ 	.word	0x00016070


	//   ....[35]....
        /*03e4*/ 	.word	0x00016080


	//   ....[36]....
        /*03e8*/ 	.word	0x000160a0


	//   ....[37]....
        /*03ec*/ 	.word	0x000160c0


	//   ....[38]....
        /*03f0*/ 	.word	0x000160d0


	//   ....[39]....
        /*03f4*/ 	.word	0x000160f0


	//   ....[40]....
        /*03f8*/ 	.word	0x00016120


	//   ....[41]....
        /*03fc*/ 	.word	0x00017400


	//   ....[42]....
        /*0400*/ 	.word	0x00017460


	//   ....[43]....
        /*0404*/ 	.word	0x00017480


	//   ....[44]....
        /*0408*/ 	.word	0x000174b0


	//   ....[45]....
        /*040c*/ 	.word	0x000174f0


	//   ....[46]....
        /*0410*/ 	.word	0x00017520


	//   ....[47]....
        /*0414*/ 	.word	0x00017550


	//   ....[48]....
        /*0418*/ 	.word	0x00017580


	//   ....[49]....
        /*041c*/ 	.word	0x00017670


	//   ....[50]....
        /*0420*/ 	.word	0x00017680


	//   ....[51]....
        /*0424*/ 	.word	0x000176c0


	//   ....[52]....
        /*0428*/ 	.word	0x000176f0


	//   ....[53]....
        /*042c*/ 	.word	0x00017740


	//   ....[54]....
        /*0430*/ 	.word	0x00017760


	//   ....[55]....
        /*0434*/ 	.word	0x00017770


	//   ....[56]....
        /*0438*/ 	.word	0x000177d0


	//   ....[57]....
        /*043c*/ 	.word	0x00017880


	//   ....[58]....
        /*0440*/ 	.word	0x000178b0


	//   ....[59]....
        /*0444*/ 	.word	0x000178e0


	//   ....[60]....
        /*0448*/ 	.word	0x00017900


	//   ....[61]....
        /*044c*/ 	.word	0x00017910


	//   ....[62]....
        /*0450*/ 	.word	0x00017920


	//   ....[63]....
        /*0454*/ 	.word	0x000179a0


	//   ....[64]....
        /*0458*/ 	.word	0x000179b0


	//   ....[65]....
        /*045c*/ 	.word	0x000180d0


	//   ....[66]....
        /*0460*/ 	.word	0x00018110


	//   ....[67]....
        /*0464*/ 	.word	0x00018140


	//   ....[68]....
        /*0468*/ 	.word	0x00018170


	//   ....[69]....
        /*046c*/ 	.word	0x000181a0


	//   ....[70]....
        /*0470*/ 	.word	0x000181d0


	//   ....[71]....
        /*0474*/ 	.word	0x00018200


	//   ....[72]....
        /*0478*/ 	.word	0x00018230


	//   ....[73]....
        /*047c*/ 	.word	0x00018250


	//   ....[74]....
        /*0480*/ 	.word	0x00018270


	//   ....[75]....
        /*0484*/ 	.word	0x00018280


	//   ....[76]....
        /*0488*/ 	.word	0x00018290


	//   ....[77]....
        /*048c*/ 	.word	0x000182a0


	//   ....[78]....
        /*0490*/ 	.word	0x000182b0


	//   ....[79]....
        /*0494*/ 	.word	0x000182c0


	//   ....[80]....
        /*0498*/ 	.word	0x000182f0


	//----- nvinfo : EIATTR_EXIT_INSTR_OFFSETS
	.align		4
.L_114:
        /*049c*/ 	.byte	0x04, 0x1c
        /*049e*/ 	.short	(.L_116 - .L_115)


	//   ....[0]....
.L_115:
        /*04a0*/ 	.word	0x00000350


	//   ....[1]....
        /*04a4*/ 	.word	0x00017a50


	//   ....[2]....
        /*04a8*/ 	.word	0x00017a90


	//   ....[3]....
        /*04ac*/ 	.word	0x00018480


	//   ....[4]....
        /*04b0*/ 	.word	0x000184c0


	//----- nvinfo : EIATTR_CTAIDZ_USED
	.align		4
.L_116:
        /*04b4*/ 	.byte	0x01, 0x04
	.zero		2


	//----- nvinfo : EIATTR_MAX_THREADS
	.align		4
        /*04b8*/ 	.byte	0x04, 0x05
        /*04ba*/ 	.short	(.L_118 - .L_117)
.L_117:
        /*04bc*/ 	.word	0x00000080
        /*04c0*/ 	.word	0x00000001
        /*04c4*/ 	.word	0x00000001


	//----- nvinfo : EIATTR_CRS_STACK_SIZE
	.align		4
.L_118:
        /*04c8*/ 	.byte	0x04, 0x1e
        /*04ca*/ 	.short	(.L_120 - .L_119)
.L_119:
        /*04cc*/ 	.word	0x00000000
.L_120:


//--------------------- .nv.info._ZN7cutlass13device_kernelIN5flash19enable_sm80_to_sm89INS1_16FlashAttnFwdSm80INS1_25CollectiveMainloopFwdSm80ILi4ELi1ELb0EN4cute5tupleIJNS5_1CILi128EEENS7_ILi96EEENS7_ILi64EEEEEELi64ENS_6half_tEfNS_4arch4Sm80ELb0ELb1ELb0ELb0ELb0ELb0ELb1ELb0EEENS1_21CollectiveEpilogueFwdINS6_IJS8_SA_S9_EEENS6_IJNS7_ILi1EEESI_SI_EEESC_SE_Li128ELb0ELb1ELb0ELb0EEENS1_19SingleTileSchedulerILb0ELb0ELb1ELi128EEEEEEEEEvNT_6ParamsE --------------------------
	.section	.nv.info._ZN7cutlass13device_kernelIN5flash19enable_sm80_to_sm89INS1_16FlashAttnFwdSm80INS1_25CollectiveMainloopFwdSm80ILi4ELi1ELb0EN4cute5tupleIJNS5_1CILi128EEENS7_ILi96EEENS7_ILi64EEEEEELi64ENS_6half_tEfNS_4arch4Sm80ELb0ELb1ELb0ELb0ELb0ELb0ELb1ELb0EEENS1_21CollectiveEpilogueFwdINS6_IJS8_SA_S9_EEENS6_IJNS7_ILi1EEESI_SI_EEESC_SE_Li128ELb0ELb1ELb0ELb0EEENS1_19SingleTileSchedulerILb0ELb0ELb1ELi128EEEEEEEEEvNT_6ParamsE,"",@"SHT_CUDA_INFO"
	.sectionflags	@""
	.align	4


	//----- nvinfo : EIATTR_CUDA_API_VERSION
	.align		4
        /*0000*/ 	.byte	0x04, 0x37
        /*0002*/ 	.short	(.L_122 - .L_121)
.L_121:
        /*0004*/ 	.word	0x00000082


	//----- nvinfo : EIATTR_SW2861232_WAR
	.align		4
.L_122:
        /*0008*/ 	.byte	0x01, 0x35
	.zero		2


	//----- nvinfo : EIATTR_PARAM_CBANK
	.align		4
        /*000c*/ 	.byte	0x04, 0x0a
        /*000e*/ 	.short	(.L_124 - .L_123)
	.align		4
.L_123:
        /*0010*/ 	.word	index@(.nv.constant0._ZN7cutlass13device_kernelIN5flash19enable_sm80_to_sm89INS1_16FlashAttnFwdSm80INS1_25CollectiveMainloopFwdSm80ILi4ELi1ELb0EN4cute5tupleIJNS5_1CILi128EEENS7_ILi96EEENS7_ILi64EEEEEELi64ENS_6half_tEfNS_4arch4Sm80ELb0ELb1ELb0ELb0ELb0ELb0ELb1ELb0EEENS1_21CollectiveEpilogueFwdINS6_IJS8_SA_S9_EEENS6_IJNS7_ILi1EEESI_SI_EEESC_SE_Li128ELb0ELb1ELb0ELb0EEENS1_19SingleTileSchedulerILb0ELb0ELb1ELi128EEEEEEEEEvNT_6ParamsE)
        /*0014*/ 	.short	0x0160
        /*0016*/ 	.short	0x0418


	//----- nvinfo : EIATTR_CBANK_PARAM_SIZE
	.align		4
.L_124:
        /*0018*/ 	.byte	0x03, 0x19
        /*001a*/ 	.short	0x0418


	//----- nvinfo : EIATTR_KPARAM_INFO
	.align		4
        /*001c*/ 	.byte	0x04, 0x17
        /*001e*/ 	.short	(.L_126 - .L_125)
.L_125:
        /*0020*/ 	.word	0x00000000
        /*0024*/ 	.short	0x0000
        /*0026*/ 	.short	0x0000
        /*0028*/ 	.byte	0x00, 0xf0, 0x61, 0x10


	//----- nvinfo : EIATTR_MAXREG_COUNT
	.align		4
.L_126:
        /*002c*/ 	.byte	0x03, 0x1b
        /*002e*/ 	.short	0x00ff


	//----- nvinfo : EIATTR_NUM_BARRIERS
	.align		4
        /*0030*/ 	.byte	0x02, 0x4c
        /*0032*/ 	.byte	0x02
	.zero		1


	//----- nvinfo : EIATTR_ANNOTATIONS
	.align		4
        /*0034*/ 	.byte	0x04, 0x55
        /*0036*/ 	.short	(.L_128 - .L_127)


	//   ....[0]....
.L_127:
        /* <DEDUP_REMOVED lines=38> */


	//----- nvinfo : EIATTR_MERCURY_ISA_VERSION
	.align		4
.L_128:
        /*0280*/ 	.byte	0x03, 0x5f
        /*0282*/ 	.short	0x0000


	//----- nvinfo : EIATTR_COOP_GROUP_MASK_REGIDS
	.align		4
        /*0284*/ 	.byte	0x04, 0x29
        /*0286*/ 	.short	(.L_130 - .L_129)


	//   ....[0]....
.L_129:
        /*0288*/ 	.word	0xffffffff


	//   ....[1]....
        /*028c*/ 	.word	0xffffffff


	//   ....[2]....
        /*0290*/ 	.word	0xffffffff


	//   ....[3]....
        /*0294*/ 	.word	0xffffffff


	//   ....[4]....
        /*0298*/ 	.word	0xffffffff


	//   ....[5]....
        /*029c*/ 	.word	0xffffffff


	//   ....[6]....
        /*02a0*/ 	.word	0xffffffff


	//   ....[7]....
        /*02a4*/ 	.word	0xffffffff


	//   ....[8]....
        /*02a8*/ 	.word	0xffffffff


	//   ....[9]....
        /*02ac*/ 	.word	0xffffffff


	//   ....[10]....
        /*02b0*/ 	.word	0xffffffff


	//   ....[11]....
        /*02b4*/ 	.word	0xffffffff


	//   ....[12]....
        /*02b8*/ 	.word	0xffffffff


	//   ....[13]....
        /*02bc*/ 	.word	0xffffffff


	//   ....[14]....
        /*02c0*/ 	.word	0xffffffff


	//   ....[15]....
        /*02c4*/ 	.word	0xffffffff


	//   ....[16]....
        /*02c8*/ 	.word	0xffffffff


	//   ....[17]....
        /*02cc*/ 	.word	0xffffffff


	//   ....[18]....
        /*02d0*/ 	.word	0xffffffff


	//   ....[19]....
        /*02d4*/ 	.word	0xffffffff


	//   ....[20]....
        /*02d8*/ 	.word	0xffffffff


	//   ....[21]....
        /*02dc*/ 	.word	0xffffffff


	//   ....[22]....
        /*02e0*/ 	.word	0xffffffff


	//   ....[23]....
        /*02e4*/ 	.word	0xffffffff


	//   ....[24]....
        /*02e8*/ 	.word	0xffffffff


	//   ....[25]....
        /*02ec*/ 	.word	0xffffffff


	//   ....[26]....
        /*02f0*/ 	.word	0xffffffff


	//   ....[27]....
        /*02f4*/ 	.word	0xffffffff


	//   ....[28]....
        /*02f8*/ 	.word	0xffffffff


	//   ....[29]....
        /*02fc*/ 	.word	0xffffffff


	//   ....[30]....
        /*0300*/ 	.word	0xffffffff


	//   ....[31]....
        /*0304*/ 	.word	0xffffffff


	//   ....[32]....
        /*0308*/ 	.word	0xffffffff


	//   ....[33]....
        /*030c*/ 	.word	0xffffffff


	//   ....[34]....
        /*0310*/ 	.word	0xffffffff


	//   ....[35]....
        /*0314*/ 	.word	0xffffffff


	//   ....[36]....
        /*0318*/ 	.word	0xffffffff


	//   ....[37]....
        /*031c*/ 	.word	0xffffffff


	//   ....[38]....
        /*0320*/ 	.word	0xffffffff


	//   ....[39]....
        /*0324*/ 	.word	0xffffffff


	//   ....[40]....
        /*0328*/ 	.word	0xffffffff


	//   ....[41]....
        /*032c*/ 	.word	0xffffffff


	//   ....[42]....
        /*0330*/ 	.word	0xffffffff


	//   ....[43]....
        /*0334*/ 	.word	0xffffffff


	//   ....[44]....
        /*0338*/ 	.word	0xffffffff


	//   ....[45]....
        /*033c*/ 	.word	0xffffffff


	//   ....[46]....
        /*0340*/ 	.word	0xffffffff


	//   ....[47]....
        /*0344*/ 	.word	0xffffffff


	//   ....[48]....
        /*0348*/ 	.word	0xffffffff


	//   ....[49]....
        /*034c*/ 	.word	0xffffffff


	//   ....[50]....
        /*0350*/ 	.word	0xffffffff


	//   ....[51]....
        /*0354*/ 	.word	0xffffffff


	//   ....[52]....
        /*0358*/ 	.word	0xffffffff


	//   ....[53]....
        /*035c*/ 	.word	0xffffffff


	//   ....[54]....
        /*0360*/ 	.word	0xffffffff


	//   ....[55]....
        /*0364*/ 	.word	0xffffffff


	//   ....[56]....
        /*0368*/ 	.word	0xffffffff


	//   ....[57]....
        /*036c*/ 	.word	0xffffffff


	//   ....[58]....
        /*0370*/ 	.word	0xffffffff


	//   ....[59]....
        /*0374*/ 	.word	0xffffffff


	//   ....[60]....
        /*0378*/ 	.word	0xffffffff


	//   ....[61]....
        /*037c*/ 	.word	0xffffffff


	//   ....[62]....
        /*0380*/ 	.word	0xffffffff


	//   ....[63]....
        /*0384*/ 	.word	0xffffffff


	//   ....[64]....
        /*0388*/ 	.word	0xffffffff


	//   ....[65]....
        /*038c*/ 	.word	0xffffffff


	//   ....[66]....
        /*0390*/ 	.word	0xffffffff


	//   ....[67]....
        /*0394*/ 	.word	0xffffffff


	//   ....[68]....
        /*0398*/ 	.word	0xffffffff


	//   ....[69]....
        /*039c*/ 	.word	0xffffffff


	//   ....[70]....
        /*03a0*/ 	.word	0xffffffff


	//   ....[71]....
        /*03a4*/ 	.word	0xffffffff


	//   ....[72]....
        /*03a8*/ 	.word	0xffffffff


	//   ....[73]....
        /*03ac*/ 	.word	0xffffffff


	//   ....[74]....
        /*03b0*/ 	.word	0xffffffff


	//   ....[75]....
        /*03b4*/ 	.word	0xffffffff


	//   ....[76]....
        /*03b8*/ 	.word	0xffffffff


	//   ....[77]....
        /*03bc*/ 	.word	0xffffffff


	//   ....[78]....
        /*03c0*/ 	.word	0xffffffff


	//   ....[79]....
        /*03c4*/ 	.word	0xffffffff


	//   ....[80]....
        /*03c8*/ 	.word	0xffffffff


	//   ....[81]....
        /*03cc*/ 	.word	0xffffffff


	//   ....[82]....
        /*03d0*/ 	.word	0xffffffff


	//   ....[83]....
        /*03d4*/ 	.word	0xffffffff


	//   ....[84]....
        /*03d8*/ 	.word	0xffffffff


	//   ....[85]....
        /*03dc*/ 	.word	0xffffffff


	//   ....[86]....
        /*03e0*/ 	.word	0xffffffff


	//   ....[87]....
        /*03e4*/ 	.word	0xffffffff


	//   ....[88]....
        /*03e8*/ 	.word	0xffffffff


	//   ....[89]....
        /*03ec*/ 	.word	0xffffffff


	//   ....[90]....
        /*03f0*/ 	.word	0xffffffff


	//   ....[91]....
        /*03f4*/ 	.word	0xffffffff


	//   ....[92]....
        /*03f8*/ 	.word	0xffffffff


	//   ....[93]....
        /*03fc*/ 	.word	0xffffffff


	//   ....[94]....
        /*0400*/ 	.word	0xffffffff


	//   ....[95]....
        /*0404*/ 	.word	0xffffffff


	//   ....[96]....
        /*0408*/ 	.word	0xffffffff


	//   ....[97]....
        /*040c*/ 	.word	0xffffffff


	//   ....[98]....
        /*0410*/ 	.word	0xffffffff


	//   ....[99]....
        /*0414*/ 	.word	0xffffffff


	//   ....[100]....
        /*0418*/ 	.word	0xffffffff


	//   ....[101]....
        /*041c*/ 	.word	0xffffffff


	//   ....[102]....
        /*0420*/ 	.word	0xffffffff


	//   ....[103]....
        /*0424*/ 	.word	0xffffffff


	//   ....[104]....
        /*0428*/ 	.word	0xffffffff


	//   ....[105]....
        /*042c*/ 	.word	0xffffffff


	//   ....[106]....
        /*0430*/ 	.word	0xffffffff


	//   ....[107]....
        /*0434*/ 	.word	0xffffffff


	//----- nvinfo : EIATTR_COOP_GROUP_INSTR_OFFSETS
	.align		4
.L_130:
        /*0438*/ 	.byte	0x04, 0x28
        /*043a*/ 	.short	(.L_132 - .L_131)


	//   ....[0]....
.L_131:
        /*043c*/ 	.word	0x00000c30


	//   ....[1]....
        /*0440*/ 	.word	0x00000c60


	//   ....[2]....
        /*0444*/ 	.word	0x00000c90


	//   ....[3]....
        /*0448*/ 	.word	0x00000cb0


	//   ....[4]....
        /*044c*/ 	.word	0x00000ce0


	//   ....[5]....
        /*0450*/ 	.word	0x00000d00


	//   ....[6]....
        /*0454*/ 	.word	0x00000d40


	//   ....[7]....
        /*0458*/ 	.word	0x00000d70


	//   ....[8]....
        /*045c*/ 	.word	0x00000da0


	//   ....[9]....
        /*0460*/ 	.word	0x00000e20


	//   ....[10]....
        /*0464*/ 	.word	0x00000e30


	//   ....[11]....
        /*0468*/ 	.word	0x00000e70


	//   ....[12]....
        /*046c*/ 	.word	0x00000e90


	//   ....[13]....
        /*0470*/ 	.word	0x00000ec0


	//   ....[14]....
        /*0474*/ 	.word	0x00000ee0


	//   ....[15]....
        /*0478*/ 	.word	0x00000f00


	//   ....[16]....
        /*047c*/ 	.word	0x00002780


	//   ....[17]....
        /*0480*/ 	.word	0x000029c0


	//   ....[18]....
        /*0484*/ 	.word	0x00002b80


	//   ....[19]....
        /*0488*/ 	.word	0x00003a00


	//   ....[20]....
        /*048c*/ 	.word	0x000046b0


	//   ....[21]....
        /*0490*/ 	.word	0x000047d0


	//   ....[22]....
        /*0494*/ 	.word	0x000048e0


	//   ....[23]....
        /*0498*/ 	.word	0x00004a10


	//   ....[24]....
        /*049c*/ 	.word	0x00005300


	//   ....[25]....
        /*04a0*/ 	.word	0x000053a0


	//   ....[26]....
        /*04a4*/ 	.word	0x00005450


	//   ....[27]....
        /*04a8*/ 	.word	0x000054c0


	//   ....[28]....
        /*04ac*/ 	.word	0x000084d0


	//   ....[29]....
        /*04b0*/ 	.word	0x000086b0


	//   ....[30]....
        /*04b4*/ 	.word	0x00008890


	//   ....[31]....
        /*04b8*/ 	.word	0x00009ba0


	//   ....[32]....
        /*04bc*/ 	.word	0x0000a320


	//   ....[33]....
        /*04c0*/ 	.word	0x0000a4f0


	//   ....[34]....
        /*04c4*/ 	.word	0x0000a5c0


	//   ....[35]....
        /*04c8*/ 	.word	0x0000a790


	//   ....[36]....
        /*04cc*/ 	.word	0x0000a820


	//   ....[37]....
        /*04d0*/ 	.word	0x0000a970


	//   ....[38]....
        /*04d4*/ 	.word	0x0000adc0


	//   ....[39]....
        /*04d8*/ 	.word	0x0000ae20


	//   ....[40]....
        /*04dc*/ 	.word	0x0000e430


	//   ....[41]....
        /*04e0*/ 	.word	0x0000e490


	//   ....[42]....
        /*04e4*/ 	.word	0x0000e540


	//   ....[43]....
        /*04e8*/ 	.word	0x0000e5a0


	//   ....[44]....
        /*04ec*/ 	.word	0x0000e5d0


	//   ....[45]....
        /*04f0*/ 	.word	0x0000e6a0


	//   ....[46]....
        /*04f4*/ 	.word	0x0000e8e0


	//   ....[47]....
        /*04f8*/ 	.word	0x0000ebc0


	//   ....[48]....
        /*04fc*/ 	.word	0x00011990


	//   ....[49]....
        /*0500*/ 	.word	0x00011bc0


	//   ....[50]....
        /*0504*/ 	.word	0x00012470


	//   ....[51]....
        /*0508*/ 	.word	0x00012c30


	//   ....[52]....
        /*050c*/ 	.word	0x00013b20


	//   ....[53]....
        /*0510*/ 	.word	0x00013c20


	//   ....[54]....
        /*0514*/ 	.word	0x00013c70


	//   ....[55]....
        /*0518*/ 	.word	0x00013d80


	//   ....[56]....
        /*051c*/ 	.word	0x00013e70


	//   ....[57]....
        /*0520*/ 	.word	0x00013fd0


	//   ....[58]....
        /*0524*/ 	.word	0x00014300


	//   ....[59]....
        /*0528*/ 	.word	0x000143a0


	//   ....[60]....
        /*052c*/ 	.word	0x000166e0


	//   ....[61]....
        /*0530*/ 	.word	0x000166f0


	//   ....[62]....
        /*0534*/ 	.word	0x00016700


	//   ....[63]....
        /*0538*/ 	.word	0x00016710


	//   ....[64]....
        /*053c*/ 	.word	0x00016740


	//   ....[65]....
        /*0540*/ 	.word	0x00016760


	//   ....[66]....
        /*0544*/ 	.word	0x00016780


	//   ....[67]....
        /*0548*/ 	.word	0x00016790


	//   ....[68]....
        /*054c*/ 	.word	0x00017840


	//   ....[69]....
        /*0550*/ 	.word	0x00017870


	//   ....[70]....
        /*0554*/ 	.word	0x000178a0


	//   ....[71]....
        /*0558*/ 	.word	0x000178d0


	//   ....[72]....
        /*055c*/ 	.word	0x00017910


	//   ....[73]....
        /*0560*/ 	.word	0x000179f0


	//   ....[74]....
        /*0564*/ 	.word	0x00017a00


	//   ....[75]....
        /*0568*/ 	.word	0x00017a30


	//   ....[76]....
        /*056c*/ 	.word	0x00017a60


	//   ....[77]....
        /*0570*/ 	.word	0x00017aa0


	//   ....[78]....
        /*0574*/ 	.word	0x00017ac0


	//   ....[79]....
        /*0578*/ 	.word	0x00017ad0


	//   ....[80]....
        /*057c*/ 	.word	0x00017ae0


	//   ....[81]....
        /*0580*/ 	.word	0x00017c00


	//   ....[82]....
        /*0584*/ 	.word	0x00017c10


	//   ....[83]....
        /*0588*/ 	.word	0x00017c90


	//   ....[84]....
        /*058c*/ 	.word	0x00017cb0


	//   ....[85]....
        /*0590*/ 	.word	0x00017cf0


	//   ....[86]....
        /*0594*/ 	.word	0x00017d00


	//   ....[87]....
        /*0598*/ 	.word	0x00017d10


	//   ....[88]....
        /*059c*/ 	.word	0x00017e00


	//   ....[89]....
        /*05a0*/ 	.word	0x00017e30


	//   ....[90]....
        /*05a4*/ 	.word	0x00017f60


	//   ....[91]....
        /*05a8*/ 	.word	0x00017f70


	//   ....[92]....
        /*05ac*/ 	.word	0x000184d0


	//   ....[93]....
        /*05b0*/ 	.word	0x00018510


	//   ....[94]....
        /*05b4*/ 	.word	0x00018540


	//   ....[95]....
        /*05b8*/ 	.word	0x00018570


	//   ....[96]....
        /*05bc*/ 	.word	0x000185a0


	//   ....[97]....
        /*05c0*/ 	.word	0x000185d0


	//   ....[98]....
        /*05c4*/ 	.word	0x00018600


	//   ....[99]....
        /*05c8*/ 	.word	0x00018630


	//   ....[100]....
        /*05cc*/ 	.word	0x00018650


	//   ....[101]....
        /*05d0*/ 	.word	0x00018670


	//   ....[102]....
        /*05d4*/ 	.word	0x00018680


	//   ....[103]....
        /*05d8*/ 	.word	0x00018690


	//   ....[104]....
        /*05dc*/ 	.word	0x000186a0


	//   ....[105]....
        /*05e0*/ 	.word	0x000186b0


	//   ....[106]....
        /*05e4*/ 	.word	0x000186c0


	//   ....[107]....
        /*05e8*/ 	.word	0x000186f0


	//----- nvinfo : EIATTR_EXIT_INSTR_OFFSETS
	.align		4
.L_132:
        /*05ec*/ 	.byte	0x04, 0x1c
        /*05ee*/ 	.short	(.L_134 - .L_133)


	//   ....[0]....
.L_133:
        /*05f0*/ 	.word	0x00000040


	//   ....[1]....
        /*05f4*/ 	.word	0x00017f90


	//   ....[2]....
        /*05f8*/ 	.word	0x00017fd0


	//   ....[3]....
        /*05fc*/ 	.word	0x00018880


	//   ....[4]....
        /*0600*/ 	.word	0x000188c0


	//----- nvinfo : EIATTR_CTAIDZ_USED
	.align		4
.L_134:
        /*0604*/ 	.byte	0x01, 0x04
	.zero		2


	//----- nvinfo : EIATTR_MAX_THREADS
	.align		4
        /*0608*/ 	.byte	0x04, 0x05
        /*060a*/ 	.short	(.L_136 - .L_135)
.L_135:
        /*060c*/ 	.word	0x00000080
        /*0610*/ 	.word	0x00000001
        /*0614*/ 	.word	0x00000001


	//----- nvinfo : EIATTR_CRS_STACK_SIZE
	.align		4
.L_136:
        /*0618*/ 	.byte	0x04, 0x1e
        /*061a*/ 	.short	(.L_138 - .L_137)
.L_137:
        /*061c*/ 	.word	0x00000000
.L_138:


//--------------------- .nv.info._ZN7cutlass13device_kernelIN5flash19enable_sm80_to_sm89INS1_16FlashAttnFwdSm80INS1_25CollectiveMainloopFwdSm80ILi4ELi1ELb0EN4cute5tupleIJNS5_1CILi128EEENS7_ILi96EEENS7_ILi64EEEEEELi64ENS_6half_tEfNS_4arch4Sm80ELb0ELb1ELb0ELb1ELb0ELb0ELb1ELb0EEENS1_21CollectiveEpilogueFwdINS6_IJS8_SA_S9_EEENS6_IJNS7_ILi1EEESI_SI_EEESC_SE_Li128ELb1ELb1ELb0ELb0EEENS1_19SingleTileSchedulerILb1ELb0ELb1ELi128EEEEEEEEEvNT_6ParamsE --------------------------
	.section	.nv.info._ZN7cutlass13device_kernelIN5flash19enable_sm80_to_sm89INS1_16FlashAttnFwdSm80INS1_25CollectiveMainloopFwdSm80ILi4ELi1ELb0EN4cute5tupleIJNS5_1CILi128EEENS7_ILi96EEENS7_ILi64EEEEEELi64ENS_6half_tEfNS_4arch4Sm80ELb0ELb1ELb0ELb1ELb0ELb0ELb1ELb0EEENS1_21CollectiveEpilogueFwdINS6_IJS8_SA_S9_EEENS6_IJNS7_ILi1EEESI_SI_EEESC_SE_Li128ELb1ELb1ELb0ELb0EEENS1_19SingleTileSchedulerILb1ELb0ELb1ELi128EEEEEEEEEvNT_6ParamsE,"",@"SHT_CUDA_INFO"
	.sectionflags	@""
	.align	4


	//----- nvinfo : EIATTR_CUDA_API_VERSION
	.align		4
        /*0000*/ 	.byte	0x04, 0x37
        /*0002*/ 	.short	(.L_140 - .L_139)
.L_139:
        /*0004*/ 	.word	0x00000082


	//----- nvinfo : EIATTR_SW2861232_WAR
	.align		4
.L_140:
        /*0008*/ 	.byte	0x01, 0x35
	.zero		2


	//----- nvinfo : EIATTR_PARAM_CBANK
	.align		4
        /*000c*/ 	.byte	0x04, 0x0a
        /*000e*/ 	.short	(.L_142 - .L_141)
	.align		4
.L_141:
        /*0010*/ 	.word	index@(.nv.constant0._ZN7cutlass13device_kernelIN5flash19enable_sm80_to_sm89INS1_16FlashAttnFwdSm80INS1_25CollectiveMainloopFwdSm80ILi4ELi1ELb0EN4cute5tupleIJNS5_1CILi128EEENS7_ILi96EEENS7_ILi64EEEEEELi64ENS_6half_tEfNS_4arch4Sm80ELb0ELb1ELb0ELb1ELb0ELb0ELb1ELb0EEENS1_21CollectiveEpilogueFwdINS6_IJS8_SA_S9_EEENS6_IJNS7_ILi1EEESI_SI_EEESC_SE_Li128ELb1ELb1ELb0ELb0EEENS1_19SingleTileSchedulerILb1ELb0ELb1ELi128EEEEEEEEEvNT_6ParamsE)
        /*0014*/ 	.short	0x0160
        /*0016*/ 	.short	0x0418


	//----- nvinfo : EIATTR_CBANK_PARAM_SIZE
	.align		4
.L_142:
        /*0018*/ 	.byte	0x03, 0x19
        /*001a*/ 	.short	0x0418


	//----- nvinfo : EIATTR_KPARAM_INFO
	.align		4
        /*001c*/ 	.byte	0x04, 0x17
        /*001e*/ 	.short	(.L_144 - .L_143)
.L_143:
        /*0020*/ 	.word	0x00000000
        /*0024*/ 	.short	0x0000
        /*0026*/ 	.short	0x0000
        /*0028*/ 	.byte	0x00, 0xf0, 0x61, 0x10


	//----- nvinfo : EIATTR_MAXREG_COUNT
	.align		4
.L_144:
        /*002c*/ 	.byte	0x03, 0x1b
        /*002e*/ 	.short	0x00ff


	//----- nvinfo : EIATTR_NUM_BARRIERS
	.align		4
        /*0030*/ 	.byte	0x02, 0x4c
        /*0032*/ 	.byte	0x02
	.zero		1


	//----- nvinfo : EIATTR_ANNOTATIONS
	.align		4
        /*0034*/ 	.byte	0x04, 0x55
        /*0036*/ 	.short	(.L_146 - .L_145)


	//   ....[0]....
.L_145:
        /* <DEDUP_REMOVED lines=34> */


	//----- nvinfo : EIATTR_MERCURY_ISA_VERSION
	.align		4
.L_146:
        /*0248*/ 	.byte	0x03, 0x5f
        /*024a*/ 	.short	0x0000


	//----- nvinfo : EIATTR_COOP_GROUP_MASK_REGIDS
	.align		4
        /*024c*/ 	.byte	0x04, 0x29
        /*024e*/ 	.short	(.L_148 - .L_147)


	//   ....[0]....
.L_147:
        /*0250*/ 	.word	0xffffffff


	//   ....[1]....
        /*0254*/ 	.word	0xffffffff


	//   ....[2]....
        /*0258*/ 	.word	0xffffffff


	//   ....[3]....
        /*025c*/ 	.word	0xffffffff


	//   ....[4]....
        /*0260*/ 	.word	0xffffffff


	//   ....[5]....
        /*0264*/ 	.word	0xffffffff


	//   ....[6]....
        /*0268*/ 	.word	0xffffffff


	//   ....[7]....
        /*026c*/ 	.word	0xffffffff


	//   ....[8]....
        /*0270*/ 	.word	0xffffffff


	//   ....[9]....
        /*0274*/ 	.word	0xffffffff


	//   ....[10]....
        /*0278*/ 	.word	0xffffffff


	//   ....[11]....
        /*027c*/ 	.word	0xffffffff


	//   ....[12]....
        /*0280*/ 	.word	0xffffffff


	//   ....[13]....
        /*0284*/ 	.word	0xffffffff


	//   ....[14]....
        /*0288*/ 	.word	0xffffffff


	//   ....[15]....
        /*028c*/ 	.word	0xffffffff


	//   ....[16]....
        /*0290*/ 	.word	0xffffffff


	//   ....[17]....
        /*0294*/ 	.word	0xffffffff


	//   ....[18]....
        /*0298*/ 	.word	0xffffffff


	//   ....[19]....
        /*029c*/ 	.word	0xffffffff


	//   ....[20]....
        /*02a0*/ 	.word	0xffffffff


	//   ....[21]....
        /*02a4*/ 	.word	0xffffffff


	//   ....[22]....
        /*02a8*/ 	.word	0xffffffff


	//   ....[23]....
        /*02ac*/ 	.word	0xffffffff


	//   ....[24]....
        /*02b0*/ 	.word	0xffffffff


	//   ....[25]....
        /*02b4*/ 	.word	0xffffffff


	//   ....[26]....
        /*02b8*/ 	.word	0xffffffff


	//   ....[27]....
        /*02bc*/ 	.word	0xffffffff


	//   ....[28]....
        /*02c0*/ 	.word	0xffffffff


	//   ....[29]....
        /*02c4*/ 	.word	0xffffffff


	//   ....[30]....
        /*02c8*/ 	.word	0xffffffff


	//   ....[31]....
        /*02cc*/ 	.word	0xffffffff


	//   ....[32]....
        /*02d0*/ 	.word	0xffffffff


	//   ....[33]....
        /*02d4*/ 	.word	0xffffffff


	//   ....[34]....
        /*02d8*/ 	.word	0xffffffff


	//   ....[35]....
        /*02dc*/ 	.word	0xffffffff


	//   ....[36]....
        /*02e0*/ 	.word	0xffffffff


	//   ....[37]....
        /*02e4*/ 	.word	0xffffffff


	//   ....[38]....
        /*02e8*/ 	.word	0xffffffff


	//   ....[39]....
        /*02ec*/ 	.word	0xffffffff


	//   ....[40]....
        /*02f0*/ 	.word	0xffffffff


	//   ....[41]....
        /*02f4*/ 	.word	0xffffffff


	//   ....[42]....
        /*02f8*/ 	.word	0xffffffff


	//   ....[43]....
        /*02fc*/ 	.word	0xffffffff


	//   ....[44]....
        /*0300*/ 	.word	0xffffffff


	//   ....[45]....
        /*0304*/ 	.word	0xffffffff


	//   ....[46]....
        /*0308*/ 	.word	0xffffffff


	//   ....[47]....
        /*030c*/ 	.word	0xffffffff


	//   ....[48]....
        /*0310*/ 	.word	0xffffffff


	//   ....[49]....
        /*0314*/ 	.word	0xffffffff


	//   ....[50]....
        /*0318*/ 	.word	0xffffffff


	//   ....[51]....
        /*031c*/ 	.word	0xffffffff


	//   ....[52]....
        /*0320*/ 	.word	0xffffffff


	//   ....[53]....
        /*0324*/ 	.word	0xffffffff


	//   ....[54]....
        /*0328*/ 	.word	0xffffffff


	//   ....[55]....
        /*032c*/ 	.word	0xffffffff


	//   ....[56]....
        /*0330*/ 	.word	0xffffffff


	//   ....[57]....
        /*0334*/ 	.word	0xffffffff


	//   ....[58]....
        /*0338*/ 	.word	0xffffffff


	//   ....[59]....
        /*033c*/ 	.word	0xffffffff


	//   ....[60]....
        /*0340*/ 	.word	0xffffffff


	//   ....[61]....
        /*0344*/ 	.word	0xffffffff


	//   ....[62]....
        /*0348*/ 	.word	0xffffffff


	//   ....[63]....
        /*034c*/ 	.word	0xffffffff


	//   ....[64]....
        /*0350*/ 	.word	0xffffffff


	//   ....[65]....
        /*0354*/ 	.word	0xffffffff


	//   ....[66]....
        /*0358*/ 	.word	0xffffffff


	//   ....[67]....
        /*035c*/ 	.word	0xffffffff


	//   ....[68]....
        /*0360*/ 	.word	0xffffffff


	//   ....[69]....
        /*0364*/ 	.word	0xffffffff


	//   ....[70]....
        /*0368*/ 	.word	0xffffffff


	//   ....[71]....
        /*036c*/ 	.word	0xffffffff


	//   ....[72]....
        /*0370*/ 	.word	0xffffffff


	//   ....[73]....
        /*0374*/ 	.word	0xffffffff


	//   ....[74]....
        /*0378*/ 	.word	0xffffffff


	//   ....[75]....
        /*037c*/ 	.word	0xffffffff


	//   ....[76]....
        /*0380*/ 	.word	0xffffffff


	//   ....[77]....
        /*0384*/ 	.word	0xffffffff


	//   ....[78]....
        /*0388*/ 	.word	0xffffffff


	//   ....[79]....
        /*038c*/ 	.word	0xffffffff


	//   ....[80]....
        /*0390*/ 	.word	0xffffffff


	//   ....[81]....
        /*0394*/ 	.word	0xffffffff


	//   ....[82]....
        /*0398*/ 	.word	0xffffffff


	//   ....[83]....
        /*039c*/ 	.word	0xffffffff


	//   ....[84]....
        /*03a0*/ 	.word	0xffffffff


	//   ....[85]....
        /*03a4*/ 	.word	0xffffffff


	//   ....[86]....
        /*03a8*/ 	.word	0xffffffff


	//   ....[87]....
        /*03ac*/ 	.word	0xffffffff


	//   ....[88]....
        /*03b0*/ 	.word	0xffffffff


	//   ....[89]....
        /*03b4*/ 	.word	0xffffffff


	//   ....[90]....
        /*03b8*/ 	.word	0xffffffff


	//   ....[91]....
        /*03bc*/ 	.word	0xffffffff


	//   ....[92]....
        /*03c0*/ 	.word	0xffffffff


	//   ....[93]....
        /*03c4*/ 	.word	0xffffffff


	//   ....[94]....
        /*03c8*/ 	.word	0xffffffff


	//   ....[95]....
        /*03cc*/ 	.word	0xffffffff


	//   ....[96]....
        /*03d0*/ 	.word	0xffffffff


	//   ....[97]....
        /*03d4*/ 	.word	0xffffffff


	//   ....[98]....
        /*03d8*/ 	.word	0xffffffff


	//   ....[99]....
        /*03dc*/ 	.word	0xffffffff


	//   ....[100]....
        /*03e0*/ 	.word	0xffffffff


	//   ....[101]....
        /*03e4*/ 	.word	0xffffffff


	//   ....[102]....
        /*03e8*/ 	.word	0xffffffff


	//   ....[103]....
        /*03ec*/ 	.word	0xffffffff


	//   ....[104]....
        /*03f0*/ 	.word	0xffffffff


	//   ....[105]....
        /*03f4*/ 	.word	0xffffffff


	//   ....[106]....
        /*03f8*/ 	.word	0xffffffff


	//   ....[107]....
        /*03fc*/ 	.word	0xffffffff


	//   ....[108]....
        /*0400*/ 	.word	0xffffffff


	//----- nvinfo : EIATTR_COOP_GROUP_INSTR_OFFSETS
	.align		4
.L_148:
        /*0404*/ 	.byte	0x04, 0x28
        /*0406*/ 	.short	(.L_150 - .L_149)


	//   ....[0]....
.L_149:
        /*0408*/ 	.word	0x00000090


	//   ....[1]....
        /*040c*/ 	.word	0x00001400


	//   ....[2]....
        /*0410*/ 	.word	0x000014e0


	//   ....[3]....
        /*0414*/ 	.word	0x00001680


	//   ....[4]....
        /*0418*/ 	.word	0x000016b0


	//   ....[5]....
        /*041c*/ 	.word	0x00001740


	//   ....[6]....
        /*0420*/ 	.word	0x00001770


	//   ....[7]....
        /*0424*/ 	.word	0x00001800


	//   ....[8]....
        /*0428*/ 	.word	0x00001830


	//   ....[9]....
        /*042c*/ 	.word	0x000018c0


	//   ....[10]....
        /*0430*/ 	.word	0x000018f0


	//   ....[11]....
        /*0434*/ 	.word	0x00001980


	//   ....[12]....
        /*0438*/ 	.word	0x000019b0


	//   ....[13]....
        /*043c*/ 	.word	0x00001a40


	//   ....[14]....
        /*0440*/ 	.word	0x00001a70


	//   ....[15]....
        /*0444*/ 	.word	0x00001af0


	//   ....[16]....
        /*0448*/ 	.word	0x00001b30


	//   ....[17]....
        /*044c*/ 	.word	0x00003180


	//   ....[18]....
        /*0450*/ 	.word	0x000033f0


	//   ....[19]....
        /*0454*/ 	.word	0x000035b0


	//   ....[20]....
        /*0458*/ 	.word	0x000049e0


	//   ....[21]....
        /*045c*/ 	.word	0x000056d0


	//   ....[22]....
        /*0460*/ 	.word	0x00005710


	//   ....[23]....
        /*0464*/ 	.word	0x00005830


	//   ....[24]....
        /*0468*/ 	.word	0x00005870


	//   ....[25]....
        /*046c*/ 	.word	0x000065c0


	//   ....[26]....
        /*0470*/ 	.word	0x00006670


	//   ....[27]....
        /*0474*/ 	.word	0x00006880


	//   ....[28]....
        /*0478*/ 	.word	0x00006900


	//   ....[29]....
        /*047c*/ 	.word	0x00009530


	//   ....[30]....
        /*0480*/ 	.word	0x000097b0


	//   ....[31]....
        /*0484*/ 	.word	0x00009990


	//   ....[32]....
        /*0488*/ 	.word	0x0000a710


	//   ....[33]....
        /*048c*/ 	.word	0x0000b5f0


	//   ....[34]....
        /*0490*/ 	.word	0x0000b6c0


	//   ....[35]....
        /*0494*/ 	.word	0x0000b7d0


	//   ....[36]....
        /*0498*/ 	.word	0x0000b880


	//   ....[37]....
        /*049c*/ 	.word	0x0000b8d0


	//   ....[38]....
        /*04a0*/ 	.word	0x0000b9f0


	//   ....[39]....
        /*04a4*/ 	.word	0x0000beb0


	//   ....[40]....
        /*04a8*/ 	.word	0x0000bf30


	//   ....[41]....
        /*04ac*/ 	.word	0x0000f650


	//   ....[42]....
        /*04b0*/ 	.word	0x0000f6b0


	//   ....[43]....
        /*04b4*/ 	.word	0x0000f760


	//   ....[44]....
        /*04b8*/ 	.word	0x0000f7c0


	//   ....[45]....
        /*04bc*/ 	.word	0x0000f7f0


	//   ....[46]....
        /*04c0*/ 	.word	0x0000f8c0


	//   ....[47]....
        /*04c4*/ 	.word	0x0000fb00


	//   ....[48]....
        /*04c8*/ 	.word	0x0000fde0


	//   ....[49]....
        /*04cc*/ 	.word	0x00012ba0


	//   ....[50]....
        /*04d0*/ 	.word	0x00012de0


	//   ....[51]....
        /*04d4*/ 	.word	0x000136a0


	//   ....[52]....
        /*04d8*/ 	.word	0x00013e50


	//   ....[53]....
        /*04dc*/ 	.word	0x00014df0


	//   ....[54]....
        /*04e0*/ 	.word	0x00014e60


	//   ....[55]....
        /*04e4*/ 	.word	0x00015060


	//   ....[56]....
        /*04e8*/ 	.word	0x000150e0


	//   ....[57]....
        /*04ec*/ 	.word	0x00015120


	//   ....[58]....
        /*04f0*/ 	.word	0x000151e0


	//   ....[59]....
        /*04f4*/ 	.word	0x00015520


	//   ....[60]....
        /*04f8*/ 	.word	0x000155e0


	//   ....[61]....
        /*04fc*/ 	.word	0x000178d0


	//   ....[62]....
        /*0500*/ 	.word	0x000178e0


	//   ....[63]....
        /*0504*/ 	.word	0x000178f0


	//   ....[64]....
        /*0508*/ 	.word	0x00017900


	//   ....[65]....
        /*050c*/ 	.word	0x00017930


	//   ....[66]....
        /*0510*/ 	.word	0x00017950


	//   ....[67]....
        /*0514*/ 	.word	0x00017970


	//   ....[68]....
        /*0518*/ 	.word	0x00017980


	//   ....[69]....
        /*051c*/ 	.word	0x00018c60


	//   ....[70]....
        /*0520*/ 	.word	0x00018cd0


	//   ....[71]....
        /*0524*/ 	.word	0x00018d00


	//   ....[72]....
        /*0528*/ 	.word	0x00018d30


	//   ....[73]....
        /*052c*/ 	.word	0x00018d70


	//   ....[74]....
        /*0530*/ 	.word	0x00018da0


	//   ....[75]....
        /*0534*/ 	.word	0x00018dd0


	//   ....[76]....
        /*0538*/ 	.word	0x00018de0


	//   ....[77]....
        /*053c*/ 	.word	0x00018ec0


	//   ....[78]....
        /*0540*/ 	.word	0x00018f20


	//   ....[79]....
        /*0544*/ 	.word	0x00018f50


	//   ....[80]....
        /*0548*/ 	.word	0x00018fb0


	//   ....[81]....
        /*054c*/ 	.word	0x00018fc0


	//   ....[82]....
        /*0550*/ 	.word	0x00018fd0


	//   ....[83]....
        /*0554*/ 	.word	0x00018ff0


	//   ....[84]....
        /*0558*/ 	.word	0x00019050


	//   ....[85]....
        /*055c*/ 	.word	0x00019100


	//   ....[86]....
        /*0560*/ 	.word	0x00019110


	//   ....[87]....
        /*0564*/ 	.word	0x00019140


	//   ....[88]....
        /*0568*/ 	.word	0x00019150


	//   ....[89]....
        /*056c*/ 	.word	0x00019160


	//   ....[90]....
        /*0570*/ 	.word	0x00019170


	//   ....[91]....
        /*0574*/ 	.word	0x000191f0


	//   ....[92]....
        /*0578*/ 	.word	0x00019200


	//   ....[93]....
        /*057c*/ 	.word	0x00019960


	//   ....[94]....
        /*0580*/ 	.word	0x000199a0


	//   ....[95]....
        /*0584*/ 	.word	0x000199d0


	//   ....[96]....
        /*0588*/ 	.word	0x00019a00


	//   ....[97]....
        /*058c*/ 	.word	0x00019a30


	//   ....[98]....
        /*0590*/ 	.word	0x00019a60


	//   ....[99]....
        /*0594*/ 	.word	0x00019a90


	//   ....[100]....
        /*0598*/ 	.word	0x00019ab0


	//   ....[101]....
        /*059c*/ 	.word	0x00019ad0


	//   ....[102]....
        /*05a0*/ 	.word	0x00019b00


	//   ....[103]....
        /*05a4*/ 	.word	0x00019b10


	//   ....[104]....
        /*05a8*/ 	.word	0x00019b20


	//   ....[105]....
        /*05ac*/ 	.word	0x00019b30


	//   ....[106]....
        /*05b0*/ 	.word	0x00019b40


	//   ....[107]....
        /*05b4*/ 	.word	0x00019b70


	//   ....[108]....
        /*05b8*/ 	.word	0x00019b90


	//----- nvinfo : EIATTR_EXIT_INSTR_OFFSETS
	.align		4
.L_150:
        /*05bc*/ 	.byte	0x04, 0x1c
        /*05be*/ 	.short	(.L_152 - .L_151)


	//   ....[0]....
.L_151:
        /*05c0*/ 	.word	0x00000370


	//   ....[1]....
        /*05c4*/ 	.word	0x000192a0


	//   ....[2]....
        /*05c8*/ 	.word	0x000192e0


	//   ....[3]....
        /*05cc*/ 	.word	0x00019cf0


	//   ....[4]....
        /*05d0*/ 	.word	0x00019d30


	//----- nvinfo : EIATTR_CTAIDZ_USED
	.align		4
.L_152:
        /*05d4*/ 	.byte	0x01, 0x04
	.zero		2


	//----- nvinfo : EIATTR_MAX_THREADS
	.align		4
        /*05d8*/ 	.byte	0x04, 0x05
        /*05da*/ 	.short	(.L_154 - .L_153)
.L_153:
        /*05dc*/ 	.word	0x00000080
        /*05e0*/ 	.word	0x00000001
        /*05e4*/ 	.word	0x00000001


	//----- nvinfo : EIATTR_CRS_STACK_SIZE
	.align		4
.L_154:
        /*05e8*/ 	.byte	0x04, 0x1e
        /*05ea*/ 	.short	(.L_156 - .L_155)
.L_155:
        /*05ec*/ 	.word	0x00000000
.L_156:


//--------------------- .nv.info._ZN7cutlass13device_kernelIN5flash19enable_sm80_to_sm89INS1_16FlashAttnFwdSm80INS1_25CollectiveMainloopFwdSm80ILi4ELi1ELb0EN4cute5tupleIJNS5_1CILi128EEENS7_ILi96EEENS7_ILi64EEEEEELi64ENS_6half_tEfNS_4arch4Sm80ELb0ELb1ELb0ELb1ELb0ELb1ELb1ELb0EEENS1_21CollectiveEpilogueFwdINS6_IJS8_SA_S9_EEENS6_IJNS7_ILi1EEESI_SI_EEESC_SE_Li128ELb1ELb1ELb0ELb0EEENS1_19SingleTileSchedulerILb1ELb0ELb1ELi128EEEEEEEEEvNT_6ParamsE --------------------------
	.section	.nv.info._ZN7cutlass13device_kernelIN5flash19enable_sm80_to_sm89INS1_16FlashAttnFwdSm80INS1_25CollectiveMainloopFwdSm80ILi4ELi1ELb0EN4cute5tupleIJNS5_1CILi128EEENS7_ILi96EEENS7_ILi64EEEEEELi64ENS_6half_tEfNS_4arch4Sm80ELb0ELb1ELb0ELb1ELb0ELb1ELb1ELb0EEENS1_21CollectiveEpilogueFwdINS6_IJS8_SA_S9_EEENS6_IJNS7_ILi1EEESI_SI_EEESC_SE_Li128ELb1ELb1ELb0ELb0EEENS1_19SingleTileSchedulerILb1ELb0ELb1ELi128EEEEEEEEEvNT_6ParamsE,"",@"SHT_CUDA_INFO"
	.sectionflags	@""
	.align	4


	//----- nvinfo : EIATTR_CUDA_API_VERSION
	.align		4
        /*0000*/ 	.byte	0x04, 0x37
        /*0002*/ 	.short	(.L_158 - .L_157)
.L_157:
        /*0004*/ 	.word	0x00000082


	//----- nvinfo : EIATTR_SW2861232_WAR
	.align		4
.L_158:
        /*0008*/ 	.byte	0x01, 0x35
	.zero		2


	//----- nvinfo : EIATTR_PARAM_CBANK
	.align		4
        /*000c*/ 	.byte	0x04, 0x0a
        /*000e*/ 	.short	(.L_160 - .L_159)
	.align		4
.L_159:
        /*0010*/ 	.word	index@(.nv.constant0._ZN7cutlass13device_kernelIN5flash19enable_sm80_to_sm89INS1_16FlashAttnFwdSm80INS1_25CollectiveMainloopFwdSm80ILi4ELi1ELb0EN4cute5tupleIJNS5_1CILi128EEENS7_ILi96EEENS7_ILi64EEEEEELi64ENS_6half_tEfNS_4arch4Sm80ELb0ELb1ELb0ELb1ELb0ELb1ELb1ELb0EEENS1_21CollectiveEpilogueFwdINS6_IJS8_SA_S9_EEENS6_IJNS7_ILi1EEESI_SI_EEESC_SE_Li128ELb1ELb1ELb0ELb0EEENS1_19SingleTileSchedulerILb1ELb0ELb1ELi128EEEEEEEEEvNT_6ParamsE)
        /*0014*/ 	.short	0x0160
        /*0016*/ 	.short	0x0418


	//----- nvinfo : EIATTR_CBANK_PARAM_SIZE
	.align		4
.L_160:
        /*0018*/ 	.byte	0x03, 0x19
        /*001a*/ 	.short	0x0418


	//----- nvinfo : EIATTR_KPARAM_INFO
	.align		4
        /*001c*/ 	.byte	0x04, 0x17
        /*001e*/ 	.short	(.L_162 - .L_161)
.L_161:
        /*0020*/ 	.word	0x00000000
        /*0024*/ 	.short	0x0000
        /*0026*/ 	.short	0x0000
        /*0028*/ 	.byte	0x00, 0xf0, 0x61, 0x10


	//----- nvinfo : EIATTR_MAXREG_COUNT
	.align		4
.L_162:
        /*002c*/ 	.byte	0x03, 0x1b
        /*002e*/ 	.short	0x00ff


	//----- nvinfo : EIATTR_NUM_BARRIERS
	.align		4
        /*0030*/ 	.byte	0x02, 0x4c
        /*0032*/ 	.byte	0x02
	.zero		1


	//----- nvinfo : EIATTR_ANNOTATIONS
	.align		4
        /*0034*/ 	.byte	0x04, 0x55
        /*0036*/ 	.short	(.L_164 - .L_163)


	//   ....[0]....
.L_163:
        /* <DEDUP_REMOVED lines=56> */


	//----- nvinfo : EIATTR_MERCURY_ISA_VERSION
	.align		4
.L_164:
        /*03a0*/ 	.byte	0x03, 0x5f
        /*03a2*/ 	.short	0x0000


	//----- nvinfo : EIATTR_COOP_GROUP_MASK_REGIDS
	.align		4
        /*03a4*/ 	.byte	0x04, 0x29
        /*03a6*/ 	.short	(.L_166 - .L_165)


	//   ....[0]....
.L_165:
        /*03a8*/ 	.word	0xffffffff


	//   ....[1]....
        /*03ac*/ 	.word	0xffffffff


	//   ....[2]....
        /*03b0*/ 	.word	0xffffffff


	//   ....[3]....
        /*03b4*/ 	.word	0xffffffff


	//   ....[4]....
        /*03b8*/ 	.word	0xffffffff


	//   ....[5]....
        /*03bc*/ 	.word	0xffffffff


	//   ....[6]....
        /*03c0*/ 	.word	0xffffffff


	//   ....[7]....
        /*03c4*/ 	.word	0xffffffff


	//   ....[8]....
        /*03c8*/ 	.word	0xffffffff


	//   ....[9]....
        /*03cc*/ 	.word	0xffffffff


	//   ....[10]....
        /*03d0*/ 	.word	0xffffffff


	//   ....[11]....
        /*03d4*/ 	.word	0xffffffff


	//   ....[12]....
        /*03d8*/ 	.word	0xffffffff


	//   ....[13]....
        /*03dc*/ 	.word	0xffffffff


	//   ....[14]....
        /*03e0*/ 	.word	0xffffffff


	//   ....[15]....
        /*03e4*/ 	.word	0xffffffff


	//   ....[16]....
        /*03e8*/ 	.word	0xffffffff


	//   ....[17]....
        /*03ec*/ 	.word	0xffffffff


	//   ....[18]....
        /*03f0*/ 	.word	0xffffffff


	//   ....[19]....
        /*03f4*/ 	.word	0xffffffff


	//   ....[20]....
        /*03f8*/ 	.word	0xffffffff


	//   ....[21]....
        /*03fc*/ 	.word	0xffffffff


	//   ....[22]....
        /*0400*/ 	.word	0xffffffff


	//   ....[23]....
        /*0404*/ 	.word	0xffffffff


	//   ....[24]....
        /*0408*/ 	.word	0xffffffff


	//   ....[25]....
        /*040c*/ 	.word	0xffffffff


	//   ....[26]....
        /*0410*/ 	.word	0xffffffff


	//   ....[27]....
        /*0414*/ 	.word	0xffffffff


	//   ....[28]....
        /*0418*/ 	.word	0xffffffff


	//   ....[29]....
        /*041c*/ 	.word	0xffffffff


	//   ....[30]....
        /*0420*/ 	.word	0xffffffff


	//   ....[31]....
        /*0424*/ 	.word	0xffffffff


	//   ....[32]....
        /*0428*/ 	.word	0xffffffff


	//   ....[33]....
        /*042c*/ 	.word	0xffffffff


	//   ....[34]....
        /*0430*/ 	.word	0xffffffff


	//   ....[35]....
        /*0434*/ 	.word	0xffffffff


	//   ....[36]....
        /*0438*/ 	.word	0xffffffff


	//   ....[37]....
        /*043c*/ 	.word	0xffffffff


	//   ....[38]....
        /*0440*/ 	.word	0xffffffff


	//   ....[39]....
        /*0444*/ 	.word	0xffffffff


	//   ....[40]....
        /*0448*/ 	.word	0xffffffff


	//   ....[41]....
        /*044c*/ 	.word	0xffffffff


	//   ....[42]....
        /*0450*/ 	.word	0xffffffff


	//   ....[43]....
        /*0454*/ 	.word	0xffffffff


	//   ....[44]....
        /*0458*/ 	.word	0xffffffff


	//   ....[45]....
        /*045c*/ 	.word	0xffffffff


	//   ....[46]....
        /*0460*/ 	.word	0xffffffff


	//   ....[47]....
        /*0464*/ 	.word	0xffffffff


	//   ....[48]....
        /*0468*/ 	.word	0xffffffff


	//   ....[49]....
        /*046c*/ 	.word	0xffffffff


	//   ....[50]....
        /*0470*/ 	.word	0xffffffff


	//   ....[51]....
        /*0474*/ 	.word	0xffffffff


	//   ....[52]....
        /*0478*/ 	.word	0xffffffff


	//   ....[53]....
        /*047c*/ 	.word	0xffffffff


	//   ....[54]....
        /*0480*/ 	.word	0xffffffff


	//   ....[55]....
        /*0484*/ 	.word	0xffffffff


	//   ....[56]....
        /*0488*/ 	.word	0xffffffff


	//   ....[57]....
        /*048c*/ 	.word	0xffffffff


	//   ....[58]....
        /*0490*/ 	.word	0xffffffff


	//   ....[59]....
        /*0494*/ 	.word	0xffffffff


	//   ....[60]....
        /*0498*/ 	.word	0xffffffff


	//   ....[61]....
        /*049c*/ 	.word	0xffffffff


	//   ....[62]....
        /*04a0*/ 	.word	0xffffffff


	//   ....[63]....
        /*04a4*/ 	.word	0xffffffff


	//   ....[64]....
        /*04a8*/ 	.word	0xffffffff


	//   ....[65]....
        /*04ac*/ 	.word	0xffffffff


	//   ....[66]....
        /*04b0*/ 	.word	0xffffffff


	//   ....[67]....
        /*04b4*/ 	.word	0xffffffff


	//   ....[68]....
        /*04b8*/ 	.word	0xffffffff


	//   ....[69]....
        /*04bc*/ 	.word	0xffffffff


	//   ....[70]....
        /*04c0*/ 	.word	0xffffffff


	//   ....[71]....
        /*04c4*/ 	.word	0xffffffff


	//   ....[72]....
        /*04c8*/ 	.word	0xffffffff


	//   ....[73]....
        /*04cc*/ 	.word	0xffffffff


	//   ....[74]....
        /*04d0*/ 	.word	0xffffffff


	//   ....[75]....
        /*04d4*/ 	.word	0xffffffff


	//   ....[76]....
        /*04d8*/ 	.word	0xffffffff


	//   ....[77]....
        /*04dc*/ 	.word	0xffffffff


	//   ....[78]....
        /*04e0*/ 	.word	0xffffffff


	//   ....[79]....
        /*04e4*/ 	.word	0xffffffff


	//   ....[80]....
        /*04e8*/ 	.word	0xffffffff


	//   ....[81]....
        /*04ec*/ 	.word	0xffffffff


	//   ....[82]....
        /*04f0*/ 	.word	0xffffffff


	//   ....[83]....
        /*04f4*/ 	.word	0xffffffff


	//   ....[84]....
        /*04f8*/ 	.word	0xffffffff


	//   ....[85]....
        /*04fc*/ 	.word	0xffffffff


	//   ....[86]....
        /*0500*/ 	.word	0xffffffff


	//   ....[87]....
        /*0504*/ 	.word	0xffffffff


	//   ....[88]....
        /*0508*/ 	.word	0xffffffff


	//   ....[89]....
        /*050c*/ 	.word	0xffffffff


	//   ....[90]....
        /*0510*/ 	.word	0xffffffff


	//   ....[91]....
        /*0514*/ 	.word	0xffffffff


	//   ....[92]....
        /*0518*/ 	.word	0xffffffff


	//   ....[93]....
        /*051c*/ 	.word	0xffffffff


	//   ....[94]....
        /*0520*/ 	.word	0xffffffff


	//   ....[95]....
        /*0524*/ 	.word	0xffffffff


	//   ....[96]....
        /*0528*/ 	.word	0xffffffff


	//   ....[97]....
        /*052c*/ 	.word	0xffffffff


	//   ....[98]....
        /*0530*/ 	.word	0xffffffff


	//   ....[99]....
        /*0534*/ 	.word	0xffffffff


	//   ....[100]....
        /*0538*/ 	.word	0xffffffff


	//   ....[101]....
        /*053c*/ 	.word	0xffffffff


	//   ....[102]....
        /*0540*/ 	.word	0xffffffff


	//   ....[103]....
        /*0544*/ 	.word	0xffffffff


	//   ....[104]....
        /*0548*/ 	.word	0xffffffff


	//   ....[105]....
        /*054c*/ 	.word	0xffffffff


	//   ....[106]....
        /*0550*/ 	.word	0xffffffff


	//   ....[107]....
        /*0554*/ 	.word	0xffffffff


	//   ....[108]....
        /*0558*/ 	.word	0xffffffff


	//   ....[109]....
        /*055c*/ 	.word	0xffffffff


	//   ....[110]....
        /*0560*/ 	.word	0xffffffff


	//   ....[111]....
        /*0564*/ 	.word	0xffffffff


	//   ....[112]....
        /*0568*/ 	.word	0xffffffff


	//   ....[113]....
        /*056c*/ 	.word	0xffffffff


	//   ....[114]....
        /*0570*/ 	.word	0xffffffff


	//   ....[115]....
        /*0574*/ 	.word	0xffffffff


	//   ....[116]....
        /*0578*/ 	.word	0xffffffff


	//   ....[117]....
        /*057c*/ 	.word	0xffffffff


	//   ....[118]....
        /*0580*/ 	.word	0xffffffff


	//   ....[119]....
        /*0584*/ 	.word	0xffffffff


	//   ....[120]....
        /*0588*/ 	.word	0xffffffff


	//   ....[121]....
        /*058c*/ 	.word	0xffffffff


	//   ....[122]....
        /*0590*/ 	.word	0xffffffff


	//   ....[123]....
        /*0594*/ 	.word	0xffffffff


	//   ....[124]....
        /*0598*/ 	.word	0xffffffff


	//   ....[125]....
        /*059c*/ 	.word	0xffffffff


	//   ....[126]....
        /*05a0*/ 	.word	0xffffffff


	//   ....[127]....
        /*05a4*/ 	.word	0xffffffff


	//   ....[128]....
        /*05a8*/ 	.word	0xffffffff


	//   ....[129]....
        /*05ac*/ 	.word	0xffffffff


	//   ....[130]....
        /*05b0*/ 	.word	0xffffffff


	//   ....[131]....
        /*05b4*/ 	.word	0xffffffff


	//   ....[132]....
        /*05b8*/ 	.word	0xffffffff


	//   ....[133]....
        /*05bc*/ 	.word	0xffffffff


	//   ....[134]....
        /*05c0*/ 	.word	0xffffffff


	//   ....[135]....
        /*05c4*/ 	.word	0xffffffff


	//   ....[136]....
        /*05c8*/ 	.word	0xffffffff


	//   ....[137]....
        /*05cc*/ 	.word	0xffffffff


	//   ....[138]....
        /*05d0*/ 	.word	0xffffffff


	//   ....[139]....
        /*05d4*/ 	.word	0xffffffff


	//   ....[140]....
        /*05d8*/ 	.word	0xffffffff


	//----- nvinfo : EIATTR_COOP_GROUP_INSTR_OFFSETS
	.align		4
.L_166:
        /*05dc*/ 	.byte	0x04, 0x28
        /*05de*/ 	.short	(.L_168 - .L_167)


	//   ....[0]....
.L_167:
        /*05e0*/ 	.word	0x00000090


	//   ....[1]....
        /*05e4*/ 	.word	0x000076e0


	//   ....[2]....
        /*05e8*/ 	.word	0x00007700


	//   ....[3]....
        /*05ec*/ 	.word	0x00007910


	//   ....[4]....
        /*05f0*/ 	.word	0x00007940


	//   ....[5]....
        /*05f4*/ 	.word	0x000079d0


	//   ....[6]....
        /*05f8*/ 	.word	0x00007a00


	//   ....[7]....
        /*05fc*/ 	.word	0x00007a90


	//   ....[8]....
        /*0600*/ 	.word	0x00007ac0


	//   ....[9]....
        /*0604*/ 	.word	0x00007b50


	//   ....[10]....
        /*0608*/ 	.word	0x00007b80


	//   ....[11]....
        /*060c*/ 	.word	0x00007c10


	//   ....[12]....
        /*0610*/ 	.word	0x00007c40


	//   ....[13]....
        /*0614*/ 	.word	0x00007cd0


	//   ....[14]....
        /*0618*/ 	.word	0x00007d00


	//   ....[15]....
        /*061c*/ 	.word	0x00007db0


	//   ....[16]....
        /*0620*/ 	.word	0x00007dd0


	//   ....[17]....
        /*0624*/ 	.word	0x000085a0


	//   ....[18]....
        /*0628*/ 	.word	0x000085c0


	//   ....[19]....
        /*062c*/ 	.word	0x000085d0


	//   ....[20]....
        /*0630*/ 	.word	0x000085e0


	//   ....[21]....
        /*0634*/ 	.word	0x00008750


	//   ....[22]....
        /*0638*/ 	.word	0x00008810


	//   ....[23]....
        /*063c*/ 	.word	0x00008850


	//   ....[24]....
        /*0640*/ 	.word	0x00008890


	//   ....[25]....
        /*0644*/ 	.word	0x00008a30


	//   ....[26]....
        /*0648*/ 	.word	0x00008af0


	//   ....[27]....
        /*064c*/ 	.word	0x00008b30


	//   ....[28]....
        /*0650*/ 	.word	0x00008b70


	//   ....[29]....
        /*0654*/ 	.word	0x00008d30


	//   ....[30]....
        /*0658*/ 	.word	0x00008df0


	//   ....[31]....
        /*065c*/ 	.word	0x00008e30


	//   ....[32]....
        /*0660*/ 	.word	0x00008e70


	//   ....[33]....
        /*0664*/ 	.word	0x0000ab10


	//   ....[34]....
        /*0668*/ 	.word	0x0000ab30


	//   ....[35]....
        /*066c*/ 	.word	0x0000ab60


	//   ....[36]....
        /*0670*/ 	.word	0x0000ab70


	//   ....[37]....
        /*0674*/ 	.word	0x0000ac50


	//   ....[38]....
        /*0678*/ 	.word	0x0000ac90


	//   ....[39]....
        /*067c*/ 	.word	0x0000acb0


	//   ....[40]....
        /*0680*/ 	.word	0x0000acc0


	//   ....[41]....
        /*0684*/ 	.word	0x0000ae90


	//   ....[42]....
        /*0688*/ 	.word	0x0000aed0


	//   ....[43]....
        /*068c*/ 	.word	0x0000aef0


	//   ....[44]....
        /*0690*/ 	.word	0x0000af00


	//   ....[45]....
        /*0694*/ 	.word	0x0000b030


	//   ....[46]....
        /*0698*/ 	.word	0x0000b080


	//   ....[47]....
        /*069c*/ 	.word	0x0000b0c0


	//   ....[48]....
        /*06a0*/ 	.word	0x0000b0f0


	//   ....[49]....
        /*06a4*/ 	.word	0x0000ded0


	//   ....[50]....
        /*06a8*/ 	.word	0x0000e100


	//   ....[51]....
        /*06ac*/ 	.word	0x0000e2a0


	//   ....[52]....
        /*06b0*/ 	.word	0x0000f110


	//   ....[53]....
        /*06b4*/ 	.word	0x0000ff00


	//   ....[54]....
        /*06b8*/ 	.word	0x00010020


	//   ....[55]....
        /*06bc*/ 	.word	0x00010120


	//   ....[56]....
        /*06c0*/ 	.word	0x00010240


	//   ....[57]....
        /*06c4*/ 	.word	0x000108a0


	//   ....[58]....
        /*06c8*/ 	.word	0x00010930


	//   ....[59]....
        /*06cc*/ 	.word	0x000109b0


	//   ....[60]....
        /*06d0*/ 	.word	0x00010a90


	//   ....[61]....
        /*06d4*/ 	.word	0x00013bd0


	//   ....[62]....
        /*06d8*/ 	.word	0x00013d90


	//   ....[63]....
        /*06dc*/ 	.word	0x00013f50


	//   ....[64]....
        /*06e0*/ 	.word	0x00015380


	//   ....[65]....
        /*06e4*/ 	.word	0x00015b50


	//   ....[66]....
        /*06e8*/ 	.word	0x00015d10


	//   ....[67]....
        /*06ec*/ 	.word	0x00015fa0


	//   ....[68]....
        /*06f0*/ 	.word	0x00016070


	//   ....[69]....
        /*06f4*/ 	.word	0x000160c0


	//   ....[70]....
        /*06f8*/ 	.word	0x00016180


	//   ....[71]....
        /*06fc*/ 	.word	0x000164f0


	//   ....[72]....
        /*0700*/ 	.word	0x000165e0


	//   ....[73]....
        /*0704*/ 	.word	0x00019b50


	//   ....[74]....
        /*0708*/ 	.word	0x00019bb0


	//   ....[75]....
        /*070c*/ 	.word	0x00019c60


	//   ....[76]....
        /*0710*/ 	.word	0x00019cc0


	//   ....[77]....
        /*0714*/ 	.word	0x00019cf0


	//   ....[78]....
        /*0718*/ 	.word	0x00019d70


	//   ....[79]....
        /*071c*/ 	.word	0x00019fc0


	//   ....[80]....
        /*0720*/ 	.word	0x0001a240


	//   ....[81]....
        /*0724*/ 	.word	0x0001cf60


	//   ....[82]....
        /*0728*/ 	.word	0x0001d400


	//   ....[83]....
        /*072c*/ 	.word	0x0001ddd0


	//   ....[84]....
        /*0730*/ 	.word	0x0001e5a0


	//   ....[85]....
        /*0734*/ 	.word	0x0001f340


	//   ....[86]....
        /*0738*/ 	.word	0x0001f4f0


	//   ....[87]....
        /*073c*/ 	.word	0x0001f5d0


	//   ....[88]....
        /*0740*/ 	.word	0x0001f770


	//   ....[89]....
        /*0744*/ 	.word	0x0001f820


	//   ....[90]....
        /*0748*/ 	.word	0x0001f960


	//   ....[91]....
        /*074c*/ 	.word	0x0001fc40


	//   ....[92]....
        /*0750*/ 	.word	0x0001fcd0


	//   ....[93]....
        /*0754*/ 	.word	0x00022070


	//   ....[94]....
        /*0758*/ 	.word	0x00022080


	//   ....[95]....
        /*075c*/ 	.word	0x00022090


	//   ....[96]....
        /*0760*/ 	.word	0x000220a0


	//   ....[97]....
        /*0764*/ 	.word	0x000220d0


	//   ....[98]....
        /*0768*/ 	.word	0x000220f0


	//   ....[99]....
        /*076c*/ 	.word	0x00022110


	//   ....[100]....
        /*0770*/ 	.word	0x00022120


	//   ....[101]....
        /*0774*/ 	.word	0x00023400


	//   ....[102]....
        /*0778*/ 	.word	0x00023460


	//   ....[103]....
        /*077c*/ 	.word	0x00023480


	//   ....[104]....
        /*0780*/ 	.word	0x000234b0


	//   ....[105]....
        /*0784*/ 	.word	0x000234f0


	//   ....[106]....
        /*0788*/ 	.word	0x00023520


	//   ....[107]....
        /*078c*/ 	.word	0x00023550


	//   ....[108]....
        /*0790*/ 	.word	0x00023580


	//   ....[109]....
        /*0794*/ 	.word	0x00023670


	//   ....[110]....
        /*0798*/ 	.word	0x00023680


	//   ....[111]....
        /*079c*/ 	.word	0x000236c0


	//   ....[112]....
        /*07a0*/ 	.word	0x000236f0


	//   ....[113]....
        /*07a4*/ 	.word	0x00023740


	//   ....[114]....
        /*07a8*/ 	.word	0x00023760


	//   ....[115]....
        /*07ac*/ 	.word	0x00023770


	//   ....[116]....
        /*07b0*/ 	.word	0x000237d0


	//   ....[117]....
        /*07b4*/ 	.word	0x00023880


	//   ....[118]....
        /*07b8*/ 	.word	0x000238b0


	//   ....[119]....
        /*07bc*/ 	.word	0x000238e0


	//   ....[120]....
        /*07c0*/ 	.word	0x00023900


	//   ....[121]....
        /*07c4*/ 	.word	0x00023910


	//   ....[122]....
        /*07c8*/ 	.word	0x00023920


	//   ....[123]....
        /*07cc*/ 	.word	0x000239a0


	//   ....[124]....
        /*07d0*/ 	.word	0x000239b0


	//   ....[125]....
        /*07d4*/ 	.word	0x000240d0


	//   ....[126]....
        /*07d8*/ 	.word	0x00024110


	//   ....[127]....
        /*07dc*/ 	.word	0x00024140


	//   ....[128]....
        /*07e0*/ 	.word	0x00024170


	//   ....[129]....
        /*07e4*/ 	.word	0x000241a0


	//   ....[130]....
        /*07e8*/ 	.word	0x000241d0


	//   ....[131]....
        /*07ec*/ 	.word	0x00024200


	//   ....[132]....
        /*07f0*/ 	.word	0x00024230


	//   ....[133]....
        /*07f4*/ 	.word	0x00024250


	//   ....[134]....
        /*07f8*/ 	.word	0x00024270


	//   ....[135]....
        /*07fc*/ 	.word	0x00024280


	//   ....[136]....
        /*0800*/ 	.word	0x00024290


	//   ....[137]....
        /*0804*/ 	.word	0x000242a0


	//   ....[138]....
        /*0808*/ 	.word	0x000242b0


	//   ....[139]....
        /*080c*/ 	.word	0x000242c0


	//   ....[140]....
        /*0810*/ 	.word	0x000242f0


	//----- nvinfo : EIATTR_EXIT_INSTR_OFFSETS
	.align		4
.L_168:
        /*0814*/ 	.byte	0x04, 0x1c
        /*0816*/ 	.short	(.L_170 - .L_169)


	//   ....[0]....
.L_169:
        /*0818*/ 	.word	0x00000370


	//   ....[1]....
        /*081c*/ 	.word	0x00023a50


	//   ....[2]....
        /*0820*/ 	.word	0x00023a90


	//   ....[3]....
        /*0824*/ 	.word	0x00024480


	//   ....[4]....
        /*0828*/ 	.word	0x000244c0


	//----- nvinfo : EIATTR_CTAIDZ_USED
	.align		4
.L_170:
        /*082c*/ 	.byte	0x01, 0x04
	.zero		2


	//----- nvinfo : EIATTR_MAX_THREADS
	.align		4
        /*0830*/ 	.byte	0x04, 0x05
        /*0832*/ 	.short	(.L_172 - .L_171)
.L_171:
        /*0834*/ 	.word	0x00000080
        /*0838*/ 	.word	0x00000001
        /*083c*/ 	.word	0x00000001


	//----- nvinfo : EIATTR_CRS_STACK_SIZE
	.align		4
.L_172:
        /*0840*/ 	.byte	0x04, 0x1e
        /*0842*/ 	.short	(.L_174 - .L_173)
.L_173:
        /*0844*/ 	.word	0x00000000
.L_174:


//--------------------- .nv.info._ZN7cutlass13device_kernelIN5flash19enable_sm80_to_sm89INS1_16FlashAttnFwdSm80INS1_25CollectiveMainloopFwdSm80ILi4ELi1ELb0EN4cute5tupleIJNS5_1CILi128EEENS7_ILi112EEENS7_ILi64EEEEEELi64ENS_6half_tEfNS_4arch4Sm80ELb1ELb0ELb0ELb0ELb0ELb0ELb1ELb0EEENS1_21CollectiveEpilogueFwdINS6_IJS8_SA_S9_EEENS6_IJNS7_ILi1EEESI_SI_EEESC_SE_Li128ELb0ELb1ELb0ELb0EEENS1_30DynamicPersistentTileSchedulerILi128ELi128ELb0ELb1ELb0EEEEEEEEEvNT_6ParamsE --------------------------
	.section	.nv.info._ZN7cutlass13device_kernelIN5flash19enable_sm80_to_sm89INS1_16FlashAttnFwdSm80INS1_25CollectiveMainloopFwdSm80ILi4ELi1ELb0EN4cute5tupleIJNS5_1CILi128EEENS7_ILi112EEENS7_ILi64EEEEEELi64ENS_6half_tEfNS_4arch4Sm80ELb1ELb0ELb0ELb0ELb0ELb0ELb1ELb0EEENS1_21CollectiveEpilogueFwdINS6_IJS8_SA_S9_EEENS6_IJNS7_ILi1EEESI_SI_EEESC_SE_Li128ELb0ELb1ELb0ELb0EEENS1_30DynamicPersistentTileSchedulerILi128ELi128ELb0ELb1ELb0EEEEEEEEEvNT_6ParamsE,"",@"SHT_CUDA_INFO"
	.sectionflags	@""
	.align	4


	//----- nvinfo : EIATTR_CUDA_API_VERSION
	.align		4
        /*0000*/ 	.byte	0x04, 0x37
        /*0002*/ 	.short	(.L_176 - .L_175)
.L_175:
        /*0004*/ 	.word	0x00000082


	//----- nvinfo : EIATTR_SW2861232_WAR
	.align		4
.L_176:
        /*0008*/ 	.byte	0x01, 0x35
	.zero		2


	//----- nvinfo : EIATTR_PARAM_CBANK
	.align		4
        /*000c*/ 	.byte	0x04, 0x0a
        /*000e*/ 	.short	(.L_178 - .L_177)
	.align		4
.L_177:
        /*0010*/ 	.word	index@(.nv.constant0._ZN7cutlass13device_kernelIN5flash19enable_sm80_to_sm89INS1_16FlashAttnFwdSm80INS1_25CollectiveMainloopFwdSm80ILi4ELi1ELb0EN4cute5tupleIJNS5_1CILi128EEENS7_ILi112EEENS7_ILi64EEEEEELi64ENS_6half_tEfNS_4arch4Sm80ELb1ELb0ELb0ELb0ELb0ELb0ELb1ELb0EEENS1_21CollectiveEpilogueFwdINS6_IJS8_SA_S9_EEENS6_IJNS7_ILi1EEESI_SI_EEESC_SE_Li128ELb0ELb1ELb0ELb0EEENS1_30DynamicPersistentTileSchedulerILi128ELi128ELb0ELb1ELb0EEEEEEEEEvNT_6ParamsE)
        /*0014*/ 	.short	0x0160
        /*0016*/ 	.short	0x0428


	//----- nvinfo : EIATTR_CBANK_PARAM_SIZE
	.align		4
.L_178:
        /*0018*/ 	.byte	0x03, 0x19
        /*001a*/ 	.short	0x0428


	//----- nvinfo : EIATTR_KPARAM_INFO
	.align		4
        /*001c*/ 	.byte	0x04, 0x17
        /*001e*/ 	.short	(.L_180 - .L_179)
.L_179:
        /*0020*/ 	.word	0x00000000
        /*0024*/ 	.short	0x0000
        /*0026*/ 	.short	0x0000
        /*0028*/ 	.byte	0x00, 0xf0, 0xa1, 0x10


	//----- nvinfo : EIATTR_MAXREG_COUNT
	.align		4
.L_180:
        /*002c*/ 	.byte	0x03, 0x1b
        /*002e*/ 	.short	0x00ff


	//----- nvinfo : EIATTR_NUM_BARRIERS
	.align		4
        /*0030*/ 	.byte	0x02, 0x4c
        /*0032*/ 	.byte	0x06
	.zero		1


	//----- nvinfo : EIATTR_ANNOTATIONS
	.align		4
        /*0034*/ 	.byte	0x04, 0x55
        /*0036*/ 	.short	(.L_182 - .L_181)


	//   ....[0]....
.L_181:
        /* <DEDUP_REMOVED lines=98> */


	//----- nvinfo : EIATTR_MERCURY_ISA_VERSION
	.align		4
.L_182:
        /*0640*/ 	.byte	0x03, 0x5f
        /*0642*/ 	.short	0x0000


	//----- nvinfo : EIATTR_INT_WARP_WIDE_INSTR_OFFSETS
	.align		4
        /*0644*/ 	.byte	0x04, 0x31
        /*0646*/ 	.short	(.L_184 - .L_183)


	//   ....[0]....
.L_183:
        /*0648*/ 	.word	0x00011ba0


	//   ....[1]....
        /*064c*/ 	.word	0x00011c20


	//----- nvinfo : EIATTR_COOP_GROUP_MASK_REGIDS
	.align		4
.L_184:
        /*0650*/ 	.byte	0x04, 0x29
        /*0652*/ 	.short	(.L_186 - .L_185)


	//   ....[0]....
.L_185:
        /*0654*/ 	.word	0xffffffff


	//   ....[1]....
        /*0658*/ 	.word	0xffffffff


	//   ....[2]....
        /*065c*/ 	.word	0xffffffff


	//   ....[3]....
        /*0660*/ 	.word	0xffffffff


	//   ....[4]....
        /*0664*/ 	.word	0xffffffff


	//   ....[5]....
        /*0668*/ 	.word	0xffffffff


	//   ....[6]....
        /*066c*/ 	.word	0xffffffff


	//   ....[7]....
        /*0670*/ 	.word	0xffffffff


	//   ....[8]....
        /*0674*/ 	.word	0xffffffff


	//   ....[9]....
        /*0678*/ 	.word	0xffffffff


	//   ....[10]....
        /*067c*/ 	.word	0xffffffff


	//   ....[11]....
        /*0680*/ 	.word	0xffffffff


	//   ....[12]....
        /*0684*/ 	.word	0xffffffff


	//   ....[13]....
        /*0688*/ 	.word	0xffffffff


	//   ....[14]....
        /*068c*/ 	.word	0xffffffff


	//   ....[15]....
        /*0690*/ 	.word	0xffffffff


	//   ....[16]....
        /*0694*/ 	.word	0xffffffff


	//   ....[17]....
        /*0698*/ 	.word	0xffffffff


	//   ....[18]....
        /*069c*/ 	.word	0xffffffff


	//   ....[19]....
        /*06a0*/ 	.word	0xffffffff


	//   ....[20]....
        /*06a4*/ 	.word	0xffffffff


	//   ....[21]....
        /*06a8*/ 	.word	0xffffffff


	//   ....[22]....
        /*06ac*/ 	.word	0xffffffff


	//   ....[23]....
        /*06b0*/ 	.word	0xffffffff


	//   ....[24]....
        /*06b4*/ 	.word	0xffffffff


	//   ....[25]....
        /*06b8*/ 	.word	0xffffffff


	//   ....[26]....
        /*06bc*/ 	.word	0xffffffff


	//   ....[27]....
        /*06c0*/ 	.word	0xffffffff


	//   ....[28]....
        /*06c4*/ 	.word	0xffffffff


	//   ....[29]....
        /*06c8*/ 	.word	0xffffffff


	//   ....[30]....
        /*06cc*/ 	.word	0xffffffff


	//   ....[31]....
        /*06d0*/ 	.word	0xffffffff


	//   ....[32]....
        /*06d4*/ 	.word	0xffffffff


	//   ....[33]....
        /*06d8*/ 	.word	0xffffffff


	//   ....[34]....
        /*06dc*/ 	.word	0xffffffff


	//   ....[35]....
        /*06e0*/ 	.word	0xffffffff


	//   ....[36]....
        /*06e4*/ 	.word	0xffffffff


	//   ....[37]....
        /*06e8*/ 	.word	0xffffffff


	//   ....[38]....
        /*06ec*/ 	.word	0xffffffff


	//   ....[39]....
        /*06f0*/ 	.word	0xffffffff


	//   ....[40]....
        /*06f4*/ 	.word	0xffffffff


	//   ....[41]....
        /*06f8*/ 	.word	0xffffffff


	//   ....[42]....
        /*06fc*/ 	.word	0xffffffff


	//   ....[43]....
        /*0700*/ 	.word	0xffffffff


	//   ....[44]....
        /*0704*/ 	.word	0xffffffff


	//   ....[45]....
        /*0708*/ 	.word	0xffffffff


	//   ....[46]....
        /*070c*/ 	.word	0xffffffff


	//   ....[47]....
        /*0710*/ 	.word	0xffffffff


	//   ....[48]....
        /*0714*/ 	.word	0xffffffff


	//   ....[49]....
        /*0718*/ 	.word	0xffffffff


	//   ....[50]....
        /*071c*/ 	.word	0xffffffff


	//   ....[51]....
        /*0720*/ 	.word	0xffffffff


	//   ....[52]....
        /*0724*/ 	.word	0xffffffff


	//   ....[53]....
        /*0728*/ 	.word	0xffffffff


	//   ....[54]....
        /*072c*/ 	.word	0xffffffff


	//   ....[55]....
        /*0730*/ 	.word	0xffffffff


	//   ....[56]....
        /*0734*/ 	.word	0xffffffff


	//   ....[57]....
        /*0738*/ 	.word	0xffffffff


	//   ....[58]....
        /*073c*/ 	.word	0xffffffff


	//   ....[59]....
        /*0740*/ 	.word	0xffffffff


	//   ....[60]....
        /*0744*/ 	.word	0xffffffff


	//   ....[61]....
        /*0748*/ 	.word	0xffffffff


	//   ....[62]....
        /*074c*/ 	.word	0xffffffff


	//   ....[63]....
        /*0750*/ 	.word	0xffffffff


	//   ....[64]....
        /*0754*/ 	.word	0xffffffff


	//   ....[65]....
        /*0758*/ 	.word	0xffffffff


	//   ....[66]....
        /*075c*/ 	.word	0xffffffff


	//   ....[67]....
        /*0760*/ 	.word	0xffffffff


	//   ....[68]....
        /*0764*/ 	.word	0xffffffff


	//   ....[69]....
        /*0768*/ 	.word	0xffffffff


	//   ....[70]....
        /*076c*/ 	.word	0xffffffff


	//   ....[71]....
        /*0770*/ 	.word	0xffffffff


	//   ....[72]....
        /*0774*/ 	.word	0xffffffff


	//   ....[73]....
        /*0778*/ 	.word	0xffffffff


	//   ....[74]....
        /*077c*/ 	.word	0xffffffff


	//   ....[75]....
        /*0780*/ 	.word	0xffffffff


	//   ....[76]....
        /*0784*/ 	.word	0xffffffff


	//   ....[77]....
        /*0788*/ 	.word	0xffffffff


	//   ....[78]....
        /*078c*/ 	.word	0xffffffff


	//   ....[79]....
        /*0790*/ 	.word	0xffffffff


	//   ....[80]....
        /*0794*/ 	.word	0xffffffff


	//   ....[81]....
        /*0798*/ 	.word	0xffffffff


	//   ....[82]....
        /*079c*/ 	.word	0xffffffff


	//   ....[83]....
        /*07a0*/ 	.word	0xffffffff


	//   ....[84]....
        /*07a4*/ 	.word	0xffffffff


	//   ....[85]....
        /*07a8*/ 	.word	0xffffffff


	//   ....[86]....
        /*07ac*/ 	.word	0xffffffff


	//   ....[87]....
        /*07b0*/ 	.word	0xffffffff


	//   ....[88]....
        /*07b4*/ 	.word	0xffffffff


	//   ....[89]....
        /*07b8*/ 	.word	0xffffffff


	//   ....[90]....
        /*07bc*/ 	.word	0xffffffff


	//   ....[91]....
        /*07c0*/ 	.word	0xffffffff


	//   ....[92]....
        /*07c4*/ 	.word	0xffffffff


	//   ....[93]....
        /*07c8*/ 	.word	0xffffffff


	//   ....[94]....
        /*07cc*/ 	.word	0xffffffff


	//   ....[95]....
        /*07d0*/ 	.word	0xffffffff


	//   ....[96]....
        /*07d4*/ 	.word	0xffffffff


	//   ....[97]....
        /*07d8*/ 	.word	0xffffffff


	//   ....[98]....
        /*07dc*/ 	.word	0xffffffff


	//   ....[99]....
        /*07e0*/ 	.word	0xffffffff


	//   ....[100]....
        /*07e4*/ 	.word	0xffffffff


	//   ....[101]....
        /*07e8*/ 	.word	0xffffffff


	//   ....[102]....
        /*07ec*/ 	.word	0xffffffff


	//   ....[103]....
        /*07f0*/ 	.word	0xffffffff


	//   ....[104]....
        /*07f4*/ 	.word	0xffffffff


	//   ....[105]....
        /*07f8*/ 	.word	0xffffffff


	//   ....[106]....
        /*07fc*/ 	.word	0xffffffff


	//   ....[107]....
        /*0800*/ 	.word	0xffffffff


	//   ....[108]....
        /*0804*/ 	.word	0xffffffff


	//   ....[109]....
        /*0808*/ 	.word	0xffffffff


	//   ....[110]....
        /*080c*/ 	.word	0xffffffff


	//   ....[111]....
        /*0810*/ 	.word	0xffffffff


	//   ....[112]....
        /*0814*/ 	.word	0xffffffff


	//   ....[113]....
        /*0818*/ 	.word	0xffffffff


	//   ....[114]....
        /*081c*/ 	.word	0xffffffff


	//   ....[115]....
        /*0820*/ 	.word	0xffffffff


	//   ....[116]....
        /*0824*/ 	.word	0xffffffff


	//   ....[117]....
        /*0828*/ 	.word	0xffffffff


	//   ....[118]....
        /*082c*/ 	.word	0xffffffff


	//   ....[119]....
        /*0830*/ 	.word	0xffffffff


	//   ....[120]....
        /*0834*/ 	.word	0xffffffff


	//   ....[121]....
        /*0838*/ 	.word	0xffffffff


	//   ....[122]....
        /*083c*/ 	.word	0xffffffff


	//   ....[123]....
        /*0840*/ 	.word	0xffffffff


	//   ....[124]....
        /*0844*/ 	.word	0xffffffff


	//   ....[125]....
        /*0848*/ 	.word	0xffffffff


	//   ....[126]....
        /*084c*/ 	.word	0xffffffff


	//   ....[127]....
        /*0850*/ 	.word	0xffffffff


	//   ....[128]....
        /*0854*/ 	.word	0xffffffff


	//   ....[129]....
        /*0858*/ 	.word	0xffffffff


	//   ....[130]....
        /*085c*/ 	.word	0xffffffff


	//   ....[131]....
        /*0860*/ 	.word	0xffffffff


	//   ....[132]....
        /*0864*/ 	.word	0xffffffff


	//   ....[133]....
        /*0868*/ 	.word	0xffffffff


	//   ....[134]....
        /*086c*/ 	.word	0xffffffff


	//   ....[135]....
        /*0870*/ 	.word	0xffffffff


	//   ....[136]....
        /*0874*/ 	.word	0xffffffff


	//   ....[137]....
        /*0878*/ 	.word	0xffffffff


	//   ....[138]....
        /*087c*/ 	.word	0xffffffff


	//   ....[139]....
        /*0880*/ 	.word	0xffffffff


	//----- nvinfo : EIATTR_COOP_GROUP_INSTR_OFFSETS
	.align		4
.L_186:
        /*0884*/ 	.byte	0x04, 0x28
        /*0886*/ 	.short	(.L_188 - .L_187)


	//   ....[0]....
.L_187:
        /*0888*/ 	.word	0x00000050


	//   ....[1]....
        /*088c*/ 	.word	0x00001560


	//   ....[2]....
        /*0890*/ 	.word	0x00001580


	//   ....[3]....
        /*0894*/ 	.word	0x00001670


	//   ....[4]....
        /*0898*/ 	.word	0x00001680


	//   ....[5]....
        /*089c*/ 	.word	0x00001760


	//   ....[6]....
        /*08a0*/ 	.word	0x00001780


	//   ....[7]....
        /*08a4*/ 	.word	0x00001860


	//   ....[8]....
        /*08a8*/ 	.word	0x00001870


	//   ....[9]....
        /*08ac*/ 	.word	0x00001950


	//   ....[10]....
        /*08b0*/ 	.word	0x00001970


	//   ....[11]....
        /*08b4*/ 	.word	0x00001a50


	//   ....[12]....
        /*08b8*/ 	.word	0x00001a60


	//   ....[13]....
        /*08bc*/ 	.word	0x00001b40


	//   ....[14]....
        /*08c0*/ 	.word	0x00001b60


	//   ....[15]....
        /*08c4*/ 	.word	0x00001c40


	//   ....[16]....
        /*08c8*/ 	.word	0x00001c50


	//   ....[17]....
        /*08cc*/ 	.word	0x000032d0


	//   ....[18]....
        /*08d0*/ 	.word	0x00003300


	//   ....[19]....
        /*08d4*/ 	.word	0x00003d30


	//   ....[20]....
        /*08d8*/ 	.word	0x00003df0


	//   ....[21]....
        /*08dc*/ 	.word	0x00003e00


	//   ....[22]....
        /*08e0*/ 	.word	0x00003e30


	//   ....[23]....
        /*08e4*/ 	.word	0x00003ea0


	//   ....[24]....
        /*08e8*/ 	.word	0x00004210


	//   ....[25]....
        /*08ec*/ 	.word	0x00004c30


	//   ....[26]....
        /*08f0*/ 	.word	0x00004df0


	//   ....[27]....
        /*08f4*/ 	.word	0x00004e40


	//   ....[28]....
        /*08f8*/ 	.word	0x00004eb0


	//   ....[29]....
        /*08fc*/ 	.word	0x000080e0


	//   ....[30]....
        /*0900*/ 	.word	0x00008100


	//   ....[31]....
        /*0904*/ 	.word	0x00008420


	//   ....[32]....
        /*0908*/ 	.word	0x00008440


	//   ....[33]....
        /*090c*/ 	.word	0x00009240


	//   ....[34]....
        /*0910*/ 	.word	0x000097a0


	//   ....[35]....
        /*0914*/ 	.word	0x00009900


	//   ....[36]....
        /*0918*/ 	.word	0x00009b00


	//   ....[37]....
        /*091c*/ 	.word	0x00009bf0


	//   ....[38]....
        /*0920*/ 	.word	0x00009d10


	//   ....[39]....
        /*0924*/ 	.word	0x00009e30


	//   ....[40]....
        /*0928*/ 	.word	0x00009ea0


	//   ....[41]....
        /*092c*/ 	.word	0x0000e4d0


	//   ....[42]....
        /*0930*/ 	.word	0x0000e560


	//   ....[43]....
        /*0934*/ 	.word	0x0000e620


	//   ....[44]....
        /*0938*/ 	.word	0x0000e680


	//   ....[45]....
        /*093c*/ 	.word	0x0000e6c0


	//   ....[46]....
        /*0940*/ 	.word	0x0000e810


	//   ....[47]....
        /*0944*/ 	.word	0x0000e930


	//   ....[48]....
        /*0948*/ 	.word	0x0000ec20


	//   ....[49]....
        /*094c*/ 	.word	0x000113a0


	//   ....[50]....
        /*0950*/ 	.word	0x00011410


	//   ....[51]....
        /*0954*/ 	.word	0x00011420


	//   ....[52]....
        /*0958*/ 	.word	0x00011430


	//   ....[53]....
        /*095c*/ 	.word	0x00011460


	//   ....[54]....
        /*0960*/ 	.word	0x00011480


	//   ....[55]....
        /*0964*/ 	.word	0x00011490


	//   ....[56]....
        /*0968*/ 	.word	0x000114a0


	//   ....[57]....
        /*096c*/ 	.word	0x00012200


	//   ....[58]....
        /*0970*/ 	.word	0x00012620


	//   ....[59]....
        /*0974*/ 	.word	0x00012640


	//   ....[60]....
        /*0978*/ 	.word	0x00012650


	//   ....[61]....
        /*097c*/ 	.word	0x00012660


	//   ....[62]....
        /*0980*/ 	.word	0x00012670


	//   ....[63]....
        /*0984*/ 	.word	0x00012680


	//   ....[64]....
        /*0988*/ 	.word	0x00012690


	//   ....[65]....
        /*098c*/ 	.word	0x000126a0


	//   ....[66]....
        /*0990*/ 	.word	0x00012810


	//   ....[67]....
        /*0994*/ 	.word	0x00012840


	//   ....[68]....
        /*0998*/ 	.word	0x00012860


	//   ....[69]....
        /*099c*/ 	.word	0x00012870


	//   ....[70]....
        /*09a0*/ 	.word	0x00012890


	//   ....[71]....
        /*09a4*/ 	.word	0x000128b0


	//   ....[72]....
        /*09a8*/ 	.word	0x00012940


	//   ....[73]....
        /*09ac*/ 	.word	0x00012970


	//   ....[74]....
        /*09b0*/ 	.word	0x00012a00


	//   ....[75]....
        /*09b4*/ 	.word	0x00012a30


	//   ....[76]....
        /*09b8*/ 	.word	0x00012a40


	//   ....[77]....
        /*09bc*/ 	.word	0x00012a50


	//   ....[78]....
        /*09c0*/ 	.word	0x00012a60


	//   ....[79]....
        /*09c4*/ 	.word	0x00012a70


	//   ....[80]....
        /*09c8*/ 	.word	0x00012bc0


	//   ....[81]....
        /*09cc*/ 	.word	0x00012bd0


	//   ....[82]....
        /*09d0*/ 	.word	0x00013100


	//   ....[83]....
        /*09d4*/ 	.word	0x00013120


	//   ....[84]....
        /*09d8*/ 	.word	0x000131b0


	//   ....[85]....
        /*09dc*/ 	.word	0x000131c0


	//   ....[86]....
        /*09e0*/ 	.word	0x00013240


	//   ....[87]....
        /*09e4*/ 	.word	0x00013260


	//   ....[88]....
        /*09e8*/ 	.word	0x000132e0


	//   ....[89]....
        /*09ec*/ 	.word	0x000132f0


	//   ....[90]....
        /*09f0*/ 	.word	0x00013370


	//   ....[91]....
        /*09f4*/ 	.word	0x00013390


	//   ....[92]....
        /*09f8*/ 	.word	0x00013410


	//   ....[93]....
        /*09fc*/ 	.word	0x00013420


	//   ....[94]....
        /*0a00*/ 	.word	0x000134a0


	//   ....[95]....
        /*0a04*/ 	.word	0x000134c0


	//   ....[96]....
        /*0a08*/ 	.word	0x00013540


	//   ....[97]....
        /*0a0c*/ 	.word	0x00013550


	//   ....[98]....
        /*0a10*/ 	.word	0x00013660


	//   ....[99]....
        /*0a14*/ 	.word	0x00013750


	//   ....[100]....
        /*0a18*/ 	.word	0x000137c0


	//   ....[101]....
        /*0a1c*/ 	.word	0x00013830


	//   ....[102]....
        /*0a20*/ 	.word	0x00013890


	//   ....[103]....
        /*0a24*/ 	.word	0x00013900


	//   ....[104]....
        /*0a28*/ 	.word	0x00013970


	//   ....[105]....
        /*0a2c*/ 	.word	0x000139e0


	//   ....[106]....
        /*0a30*/ 	.word	0x00013a40


	//   ....[107]....
        /*0a34*/ 	.word	0x00013ab0


	//   ....[108]....
        /*0a38*/ 	.word	0x00013b20


	//   ....[109]....
        /*0a3c*/ 	.word	0x00013b90


	//   ....[110]....
        /*0a40*/ 	.word	0x00013bf0


	//   ....[111]....
        /*0a44*/ 	.word	0x00013c60


	//   ....[112]....
        /*0a48*/ 	.word	0x00013cd0


	//   ....[113]....
        /*0a4c*/ 	.word	0x00013d40


	//   ....[114]....
        /*0a50*/ 	.word	0x00013da0


	//   ....[115]....
        /*0a54*/ 	.word	0x00013e00


	//   ....[116]....
        /*0a58*/ 	.word	0x00013e60


	//   ....[117]....
        /*0a5c*/ 	.word	0x00013eb0


	//   ....[118]....
        /*0a60*/ 	.word	0x00013f10


	//   ....[119]....
        /*0a64*/ 	.word	0x00013f60


	//   ....[120]....
        /*0a68*/ 	.word	0x00013fc0


	//   ....[121]....
        /*0a6c*/ 	.word	0x00014010


	//   ....[122]....
        /*0a70*/ 	.word	0x00014070


	//   ....[123]....
        /*0a74*/ 	.word	0x000140e0


	//   ....[124]....
        /*0a78*/ 	.word	0x00014150


	//   ....[125]....
        /*0a7c*/ 	.word	0x000141c0


	//   ....[126]....
        /*0a80*/ 	.word	0x00014220


	//   ....[127]....
        /*0a84*/ 	.word	0x00014290


	//   ....[128]....
        /*0a88*/ 	.word	0x00014300


	//   ....[129]....
        /*0a8c*/ 	.word	0x00014370


	//   ....[130]....
        /*0a90*/ 	.word	0x000143d0


	//   ....[131]....
        /*0a94*/ 	.word	0x00014440


	//   ....[132]....
        /*0a98*/ 	.word	0x000144b0


	//   ....[133]....
        /*0a9c*/ 	.word	0x00014520


	//   ....[134]....
        /*0aa0*/ 	.word	0x00014580


	//   ....[135]....
        /*0aa4*/ 	.word	0x000145f0


	//   ....[136]....
        /*0aa8*/ 	.word	0x00014660


	//   ....[137]....
        /*0aac*/ 	.word	0x000146d0


	//   ....[138]....
        /*0ab0*/ 	.word	0x00014730


	//   ....[139]....
        /*0ab4*/ 	.word	0x000147a0


	//----- nvinfo : EIATTR_EXIT_INSTR_OFFSETS
	.align		4
.L_188:
        /*0ab8*/ 	.byte	0x04, 0x1c
        /*0aba*/ 	.short	(.L_190 - .L_189)


	//   ....[0]....
.L_189:
        /*0abc*/ 	.word	0x000000a0


	//   ....[1]....
        /*0ac0*/ 	.word	0x00013700


	//----- nvinfo : EIATTR_MAX_THREADS
	.align		4
.L_190:
        /*0ac4*/ 	.byte	0x04, 0x05
        /*0ac6*/ 	.short	(.L_192 - .L_191)
.L_191:
        /*0ac8*/ 	.word	0x00000080
        /*0acc*/ 	.word	0x00000001
        /*0ad0*/ 	.word	0x00000001


	//----- nvinfo : EIATTR_CRS_STACK_SIZE
	.align		4
.L_192:
        /*0ad4*/ 	.byte	0x04, 0x1e
        /*0ad6*/ 	.short	(.L_194 - .L_193)
.L_193:
        /*0ad8*/ 	.word	0x00000000
.L_194:


//--------------------- .nv.info._ZN7cutlass13device_kernelIN5flash19enable_sm80_to_sm89INS1_16FlashAttnFwdSm80INS1_25CollectiveMainloopFwdSm80ILi4ELi1ELb0EN4cute5tupleIJNS5_1CILi128EEENS7_ILi112EEENS7_ILi64EEEEEELi64ENS_6half_tEfNS_4arch4Sm80ELb1ELb0ELb0ELb1ELb0ELb0ELb1ELb0EEENS1_21CollectiveEpilogueFwdINS6_IJS8_SA_S9_EEENS6_IJNS7_ILi1EEESI_SI_EEESC_SE_Li128ELb1ELb1ELb0ELb0EEENS1_19SingleTileSchedulerILb1ELb0ELb1ELi128EEEEEEEEEvNT_6ParamsE --------------------------
	.section	.nv.info._ZN7cutlass13device_kernelIN5flash19enable_sm80_to_sm89INS1_16FlashAttnFwdSm80INS1_25CollectiveMainloopFwdSm80ILi4ELi1ELb0EN4cute5tupleIJNS5_1CILi128EEENS7_ILi112EEENS7_ILi64EEEEEELi64ENS_6half_tEfNS_4arch4Sm80ELb1ELb0ELb0ELb1ELb0ELb0ELb1ELb0EEENS1_21CollectiveEpilogueFwdINS6_IJS8_SA_S9_EEENS6_IJNS7_ILi1EEESI_SI_EEESC_SE_Li128ELb1ELb1ELb0ELb0EEENS1_19SingleTileSchedulerILb1ELb0ELb1ELi128EEEEEEEEEvNT_6ParamsE,"",@"SHT_CUDA_INFO"
	.sectionflags	@""
	.align	4


	//----- nvinfo : EIATTR_CUDA_API_VERSION
	.align		4
        /*0000*/ 	.byte	0x04, 0x37
        /*0002*/ 	.short	(.L_196 - .L_195)
.L_195:
        /*0004*/ 	.word	0x00000082


	//----- nvinfo : EIATTR_SW2861232_WAR
	.align		4
.L_196:
        /*0008*/ 	.byte	0x01, 0x35
	.zero		2


	//----- nvinfo : EIATTR_PARAM_CBANK
	.align		4
        /*000c*/ 	.byte	0x04, 0x0a
        /*000e*/ 	.short	(.L_198 - .L_197)
	.align		4
.L_197:
        /*0010*/ 	.word	index@(.nv.constant0._ZN7cutlass13device_kernelIN5flash19enable_sm80_to_sm89INS1_16FlashAttnFwdSm80INS1_25CollectiveMainloopFwdSm80ILi4ELi1ELb0EN4cute5tupleIJNS5_1CILi128EEENS7_ILi112EEENS7_ILi64EEEEEELi64ENS_6half_tEfNS_4arch4Sm80ELb1ELb0ELb0ELb1ELb0ELb0ELb1ELb0EEENS1_21CollectiveEpilogueFwdINS6_IJS8_SA_S9_EEENS6_IJNS7_ILi1EEESI_SI_EEESC_SE_Li128ELb1ELb1ELb0ELb0EEENS1_19SingleTileSchedulerILb1ELb0ELb1ELi128EEEEEEEEEvNT_6ParamsE)
        /*0014*/ 	.short	0x0160
        /*0016*/ 	.short	0x0418


	//----- nvinfo : EIATTR_CBANK_PARAM_SIZE
	.align		4
.L_198:
        /*0018*/ 	.byte	0x03, 0x19
        /*001a*/ 	.short	0x0418


	//----- nvinfo : EIATTR_KPARAM_INFO
	.align		4
        /*001c*/ 	.byte	0x04, 0x17
        /*001e*/ 	.short	(.L_200 - .L_199)
.L_199:
        /*0020*/ 	.word	0x00000000
        /*0024*/ 	.short	0x0000
        /*0026*/ 	.short	0x0000
        /*0028*/ 	.byte	0x00, 0xf0, 0x61, 0x10


	//----- nvinfo : EIATTR_MAXREG_COUNT
	.align		4
.L_200:
        /*002c*/ 	.byte	0x03, 0x1b
        /*002e*/ 	.short	0x00ff


	//----- nvinfo : EIATTR_NUM_BARRIERS
	.align		4
        /*0030*/ 	.byte	0x02, 0x4c
        /*0032*/ 	.byte	0x02
	.zero		1


	//----- nvinfo : EIATTR_ANNOTATIONS
	.align		4
        /*0034*/ 	.byte	0x04, 0x55
        /*0036*/ 	.short	(.L_202 - .L_201)


	//   ....[0]....
.L_201:
        /* <DEDUP_REMOVED lines=80> */


	//----- nvinfo : EIATTR_MERCURY_ISA_VERSION
	.align		4
.L_202:
        /*0520*/ 	.byte	0x03, 0x5f
        /*0522*/ 	.short	0x0000


	//----- nvinfo : EIATTR_COOP_GROUP_MASK_REGIDS
	.align		4
        /*0524*/ 	.byte	0x04, 0x29
        /*0526*/ 	.short	(.L_204 - .L_203)


	//   ....[0]....
.L_203:
        /*0528*/ 	.word	0xffffffff


	//   ....[1]....
        /*052c*/ 	.word	0xffffffff


	//   ....[2]....
        /*0530*/ 	.word	0xffffffff


	//   ....[3]....
        /*0534*/ 	.word	0xffffffff


	//   ....[4]....
        /*0538*/ 	.word	0xffffffff


	//   ....[5]....
        /*053c*/ 	.word	0xffffffff


	//   ....[6]....
        /*0540*/ 	.word	0xffffffff


	//   ....[7]....
        /*0544*/ 	.word	0xffffffff


	//   ....[8]....
        /*0548*/ 	.word	0xffffffff


	//   ....[9]....
        /*054c*/ 	.word	0xffffffff


	//   ....[10]....
        /*0550*/ 	.word	0xffffffff


	//   ....[11]....
        /*0554*/ 	.word	0xffffffff


	//   ....[12]....
        /*0558*/ 	.word	0xffffffff


	//   ....[13]....
        /*055c*/ 	.word	0xffffffff


	//   ....[14]....
        /*0560*/ 	.word	0xffffffff


	//   ....[15]....
        /*0564*/ 	.word	0xffffffff


	//   ....[16]....
        /*0568*/ 	.word	0xffffffff


	//   ....[17]....
        /*056c*/ 	.word	0xffffffff


	//   ....[18]....
        /*0570*/ 	.word	0xffffffff


	//   ....[19]....
        /*0574*/ 	.word	0xffffffff


	//   ....[20]....
        /*0578*/ 	.word	0xffffffff


	//   ....[21]....
        /*057c*/ 	.word	0xffffffff


	//   ....[22]....
        /*0580*/ 	.word	0xffffffff


	//   ....[23]....
        /*0584*/ 	.word	0xffffffff


	//   ....[24]....
        /*0588*/ 	.word	0xffffffff


	//   ....[25]....
        /*058c*/ 	.word	0xffffffff


	//   ....[26]....
        /*0590*/ 	.word	0xffffffff


	//   ....[27]....
        /*0594*/ 	.word	0xffffffff


	//   ....[28]....
        /*0598*/ 	.word	0xffffffff


	//   ....[29]....
        /*059c*/ 	.word	0xffffffff


	//   ....[30]....
        /*05a0*/ 	.word	0xffffffff


	//   ....[31]....
        /*05a4*/ 	.word	0xffffffff


	//   ....[32]....
        /*05a8*/ 	.word	0xffffffff


	//   ....[33]....
        /*05ac*/ 	.word	0xffffffff


	//   ....[34]....
        /*05b0*/ 	.word	0xffffffff


	//   ....[35]....
        /*05b4*/ 	.word	0xffffffff


	//   ....[36]....
        /*05b8*/ 	.word	0xffffffff


	//   ....[37]....
        /*05bc*/ 	.word	0xffffffff


	//   ....[38]....
        /*05c0*/ 	.word	0xffffffff


	//   ....[39]....
        /*05c4*/ 	.word	0xffffffff


	//   ....[40]....
        /*05c8*/ 	.word	0xffffffff


	//   ....[41]....
        /*05cc*/ 	.word	0xffffffff


	//   ....[42]....
        /*05d0*/ 	.word	0xffffffff


	//   ....[43]....
        /*05d4*/ 	.word	0xffffffff


	//   ....[44]....
        /*05d8*/ 	.word	0xffffffff


	//   ....[45]....
        /*05dc*/ 	.word	0xffffffff


	//   ....[46]....
        /*05e0*/ 	.word	0xffffffff


	//   ....[47]....
        /*05e4*/ 	.word	0xffffffff


	//   ....[48]....
        /*05e8*/ 	.word	0xffffffff


	//   ....[49]....
        /*05ec*/ 	.word	0xffffffff


	//   ....[50]....
        /*05f0*/ 	.word	0xffffffff


	//   ....[51]....
        /*05f4*/ 	.word	0xffffffff


	//   ....[52]....
        /*05f8*/ 	.word	0xffffffff


	//   ....[53]....
        /*05fc*/ 	.word	0xffffffff


	//   ....[54]....
        /*0600*/ 	.word	0xffffffff


	//   ....[55]....
        /*0604*/ 	.word	0xffffffff


	//   ....[56]....
        /*0608*/ 	.word	0xffffffff


	//   ....[57]....
        /*060c*/ 	.word	0xffffffff


	//   ....[58]....
        /*0610*/ 	.word	0xffffffff


	//   ....[59]....
        /*0614*/ 	.word	0xffffffff


	//   ....[60]....
        /*0618*/ 	.word	0xffffffff


	//   ....[61]....
        /*061c*/ 	.word	0xffffffff


	//   ....[62]....
        /*0620*/ 	.word	0xffffffff


	//   ....[63]....
        /*0624*/ 	.word	0xffffffff


	//   ....[64]....
        /*0628*/ 	.word	0xffffffff


	//   ....[65]....
        /*062c*/ 	.word	0xffffffff


	//   ....[66]....
        /*0630*/ 	.word	0xffffffff


	//   ....[67]....
        /*0634*/ 	.word	0xffffffff


	//   ....[68]....
        /*0638*/ 	.word	0xffffffff


	//   ....[69]....
        /*063c*/ 	.word	0xffffffff


	//   ....[70]....
        /*0640*/ 	.word	0xffffffff


	//   ....[71]....
        /*0644*/ 	.word	0xffffffff


	//   ....[72]....
        /*0648*/ 	.word	0xffffffff


	//   ....[73]....
        /*064c*/ 	.word	0xffffffff


	//   ....[74]....
        /*0650*/ 	.word	0xffffffff


	//   ....[75]....
        /*0654*/ 	.word	0xffffffff


	//   ....[76]....
        /*0658*/ 	.word	0xffffffff


	//   ....[77]....
        /*065c*/ 	.word	0xffffffff


	//   ....[78]....
        /*0660*/ 	.word	0xffffffff


	//   ....[79]....
        /*0664*/ 	.word	0xffffffff


	//   ....[80]....
        /*0668*/ 	.word	0xffffffff


	//   ....[81]....
        /*066c*/ 	.word	0xffffffff


	//   ....[82]....
        /*0670*/ 	.word	0xffffffff


	//   ....[83]....
        /*0674*/ 	.word	0xffffffff


	//   ....[84]....
        /*0678*/ 	.word	0xffffffff


	//   ....[85]....
        /*067c*/ 	.word	0xffffffff


	//   ....[86]....
        /*0680*/ 	.word	0xffffffff


	//   ....[87]....
        /*0684*/ 	.word	0xffffffff


	//   ....[88]....
        /*0688*/ 	.word	0xffffffff


	//   ....[89]....
        /*068c*/ 	.word	0xffffffff


	//   ....[90]....
        /*0690*/ 	.word	0xffffffff


	//   ....[91]....
        /*0694*/ 	.word	0xffffffff


	//   ....[92]....
        /*0698*/ 	.word	0xffffffff


	//   ....[93]....
        /*069c*/ 	.word	0xffffffff


	//   ....[94]....
        /*06a0*/ 	.word	0xffffffff


	//   ....[95]....
        /*06a4*/ 	.word	0xffffffff


	//   ....[96]....
        /*06a8*/ 	.word	0xffffffff


	//----- nvinfo : EIATTR_COOP_GROUP_INSTR_OFFSETS
	.align		4
.L_204:
        /*06ac*/ 	.byte	0x04, 0x28
        /*06ae*/ 	.short	(.L_206 - .L_205)


	//   ....[0]....
.L_205:
        /*06b0*/ 	.word	0x00000090


	//   ....[1]....
        /*06b4*/ 	.word	0x00001020


	//   ....[2]....
        /*06b8*/ 	.word	0x00001050


	//   ....[3]....
        /*06bc*/ 	.word	0x000011f0


	//   ....[4]....
        /*06c0*/ 	.word	0x00001220


	//   ....[5]....
        /*06c4*/ 	.word	0x000012b0


	//   ....[6]....
        /*06c8*/ 	.word	0x000012e0


	//   ....[7]....
        /*06cc*/ 	.word	0x00001370


	//   ....[8]....
        /*06d0*/ 	.word	0x000013a0


	//   ....[9]....
        /*06d4*/ 	.word	0x00001430


	//   ....[10]....
        /*06d8*/ 	.word	0x00001460


	//   ....[11]....
        /*06dc*/ 	.word	0x000014f0


	//   ....[12]....
        /*06e0*/ 	.word	0x00001520


	//   ....[13]....
        /*06e4*/ 	.word	0x000015b0


	//   ....[14]....
        /*06e8*/ 	.word	0x000015e0


	//   ....[15]....
        /*06ec*/ 	.word	0x00001660


	//   ....[16]....
        /*06f0*/ 	.word	0x000016a0


	//   ....[17]....
        /*06f4*/ 	.word	0x00002ee0


	//   ....[18]....
        /*06f8*/ 	.word	0x00002ef0


	//   ....[19]....
        /*06fc*/ 	.word	0x00002f00


	//   ....[20]....
        /*0700*/ 	.word	0x00002f10


	//   ....[21]....
        /*0704*/ 	.word	0x00003db0


	//   ....[22]....
        /*0708*/ 	.word	0x00003ff0


	//   ....[23]....
        /*070c*/ 	.word	0x00004010


	//   ....[24]....
        /*0710*/ 	.word	0x000040f0


	//   ....[25]....
        /*0714*/ 	.word	0x00004270


	//   ....[26]....
        /*0718*/ 	.word	0x000044a0


	//   ....[27]....
        /*071c*/ 	.word	0x00004910


	//   ....[28]....
        /*0720*/ 	.word	0x00004990


	//   ....[29]....
        /*0724*/ 	.word	0x00008210


	//   ....[30]....
        /*0728*/ 	.word	0x00008230


	//   ....[31]....
        /*072c*/ 	.word	0x00008250


	//   ....[32]....
        /*0730*/ 	.word	0x00008270


	//   ....[33]....
        /*0734*/ 	.word	0x00009400


	//   ....[34]....
        /*0738*/ 	.word	0x00009500


	//   ....[35]....
        /*073c*/ 	.word	0x00009a10


	//   ....[36]....
        /*0740*/ 	.word	0x00009b70


	//   ....[37]....
        /*0744*/ 	.word	0x00009cb0


	//   ....[38]....
        /*0748*/ 	.word	0x00009cd0


	//   ....[39]....
        /*074c*/ 	.word	0x00009d20


	//   ....[40]....
        /*0750*/ 	.word	0x00009d90


	//   ....[41]....
        /*0754*/ 	.word	0x0000df30


	//   ....[42]....
        /*0758*/ 	.word	0x0000dfb0


	//   ....[43]....
        /*075c*/ 	.word	0x0000e070


	//   ....[44]....
        /*0760*/ 	.word	0x0000e0d0


	//   ....[45]....
        /*0764*/ 	.word	0x0000e100


	//   ....[46]....
        /*0768*/ 	.word	0x0000e1e0


	//   ....[47]....
        /*076c*/ 	.word	0x0000e360


	//   ....[48]....
        /*0770*/ 	.word	0x0000e6d0


	//   ....[49]....
        /*0774*/ 	.word	0x00010c50


	//   ....[50]....
        /*0778*/ 	.word	0x00010c60


	//   ....[51]....
        /*077c*/ 	.word	0x00010c70


	//   ....[52]....
        /*0780*/ 	.word	0x00010c90


	//   ....[53]....
        /*0784*/ 	.word	0x00010cb0


	//   ....[54]....
        /*0788*/ 	.word	0x00010cc0


	//   ....[55]....
        /*078c*/ 	.word	0x00010cf0


	//   ....[56]....
        /*0790*/ 	.word	0x00010d20


	//   ....[57]....
        /*0794*/ 	.word	0x00011fd0


	//   ....[58]....
        /*0798*/ 	.word	0x00012020


	//   ....[59]....
        /*079c*/ 	.word	0x00012050


	//   ....[60]....
        /*07a0*/ 	.word	0x00012080


	//   ....[61]....
        /*07a4*/ 	.word	0x000120b0


	//   ....[62]....
        /*07a8*/ 	.word	0x000120f0


	//   ....[63]....
        /*07ac*/ 	.word	0x00012120


	//   ....[64]....
        /*07b0*/ 	.word	0x00012150


	//   ....[65]....
        /*07b4*/ 	.word	0x00012230


	//   ....[66]....
        /*07b8*/ 	.word	0x00012290


	//   ....[67]....
        /*07bc*/ 	.word	0x000122c0


	//   ....[68]....
        /*07c0*/ 	.word	0x00012320


	//   ....[69]....
        /*07c4*/ 	.word	0x00012330


	//   ....[70]....
        /*07c8*/ 	.word	0x00012340


	//   ....[71]....
        /*07cc*/ 	.word	0x00012360


	//   ....[72]....
        /*07d0*/ 	.word	0x000123c0


	//   ....[73]....
        /*07d4*/ 	.word	0x00012470


	//   ....[74]....
        /*07d8*/ 	.word	0x00012480


	//   ....[75]....
        /*07dc*/ 	.word	0x000124b0


	//   ....[76]....
        /*07e0*/ 	.word	0x000124c0


	//   ....[77]....
        /*07e4*/ 	.word	0x000124d0


	//   ....[78]....
        /*07e8*/ 	.word	0x000124e0


	//   ....[79]....
        /*07ec*/ 	.word	0x00012560


	//   ....[80]....
        /*07f0*/ 	.word	0x00012570


	//   ....[81]....
        /*07f4*/ 	.word	0x00012cd0


	//   ....[82]....
        /*07f8*/ 	.word	0x00012d10


	//   ....[83]....
        /*07fc*/ 	.word	0x00012d40


	//   ....[84]....
        /*0800*/ 	.word	0x00012d70


	//   ....[85]....
        /*0804*/ 	.word	0x00012da0


	//   ....[86]....
        /*0808*/ 	.word	0x00012dd0


	//   ....[87]....
        /*080c*/ 	.word	0x00012e00


	//   ....[88]....
        /*0810*/ 	.word	0x00012e20


	//   ....[89]....
        /*0814*/ 	.word	0x00012e40


	//   ....[90]....
        /*0818*/ 	.word	0x00012e70


	//   ....[91]....
        /*081c*/ 	.word	0x00012e80


	//   ....[92]....
        /*0820*/ 	.word	0x00012e90


	//   ....[93]....
        /*0824*/ 	.word	0x00012ea0


	//   ....[94]....
        /*0828*/ 	.word	0x00012eb0


	//   ....[95]....
        /*082c*/ 	.word	0x00012ee0


	//   ....[96]....
        /*0830*/ 	.word	0x00012f00


	//----- nvinfo : EIATTR_EXIT_INSTR_OFFSETS
	.align		4
.L_206:
        /*0834*/ 	.byte	0x04, 0x1c
        /*0836*/ 	.short	(.L_208 - .L_207)


	//   ....[0]....
.L_207:
        /*0838*/ 	.word	0x00000370


	//   ....[1]....
        /*083c*/ 	.word	0x00012610


	//   ....[2]....
        /*0840*/ 	.word	0x00012650


	//   ....[3]....
        /*0844*/ 	.word	0x00013060


	//   ....[4]....
        /*0848*/ 	.word	0x000130a0


	//----- nvinfo : EIATTR_CTAIDZ_USED
	.align		4
.L_208:
        /*084c*/ 	.byte	0x01, 0x04
	.zero		2


	//----- nvinfo : EIATTR_MAX_THREADS
	.align		4
        /*0850*/ 	.byte	0x04, 0x05
        /*0852*/ 	.short	(.L_210 - .L_209)
.L_209:
        /*0854*/ 	.word	0x00000080
        /*0858*/ 	.word	0x00000001
        /*085c*/ 	.word	0x00000001


	//----- nvinfo : EIATTR_CRS_STACK_SIZE
	.align		4
.L_210:
        /*0860*/ 	.byte	0x04, 0x1e
        /*0862*/ 	.short	(.L_212 - .L_211)
.L_211:
        /*0864*/ 	.word	0x00000000
.L_212:


//--------------------- .nv.info._ZN7cutlass13device_kernelIN5flash19enable_sm80_to_sm89INS1_16FlashAttnFwdSm80INS1_25CollectiveMainloopFwdSm80ILi4ELi1ELb0EN4cute5tupleIJNS5_1CILi128EEENS7_ILi112EEENS7_ILi64EEEEEELi64ENS_6half_tEfNS_4arch4Sm80ELb1ELb0ELb0ELb1ELb0ELb1ELb1ELb0EEENS1_21CollectiveEpilogueFwdINS6_IJS8_SA_S9_EEENS6_IJNS7_ILi1EEESI_SI_EEESC_SE_Li128ELb1ELb1ELb0ELb0EEENS1_19SingleTileSchedulerILb1ELb0ELb1ELi128EEEEEEEEEvNT_6ParamsE --------------------------
	.section	.nv.info._ZN7cutlass13device_kernelIN5flash19enable_sm80_to_sm89INS1_16FlashAttnFwdSm80INS1_25CollectiveMainloopFwdSm80ILi4ELi1ELb0EN4cute5tupleIJNS5_1CILi128EEENS7_ILi112EEENS7_ILi64EEEEEELi64ENS_6half_tEfNS_4arch4Sm80ELb1ELb0ELb0ELb1ELb0ELb1ELb1ELb0EEENS1_21CollectiveEpilogueFwdINS6_IJS8_SA_S9_EEENS6_IJNS7_ILi1EEESI_SI_EEESC_SE_Li128ELb1ELb1ELb0ELb0EEENS1_19SingleTileSchedulerILb1ELb0ELb1ELi128EEEEEEEEEvNT_6ParamsE,"",@"SHT_CUDA_INFO"
	.sectionflags	@""
	.align	4


	//----- nvinfo : EIATTR_CUDA_API_VERSION
	.align		4
        /*0000*/ 	.byte	0x04, 0x37
        /*0002*/ 	.short	(.L_214 - .L_213)
.L_213:
        /*0004*/ 	.word	0x00000082


	//----- nvinfo : EIATTR_SW2861232_WAR
	.align		4
.L_214:
        /*0008*/ 	.byte	0x01, 0x35
	.zero		2


	//----- nvinfo : EIATTR_PARAM_CBANK
	.align		4
        /*000c*/ 	.byte	0x04, 0x0a
        /*000e*/ 	.short	(.L_216 - .L_215)
	.align		4
.L_215:
        /*0010*/ 	.word	index@(.nv.constant0._ZN7cutlass13device_kernelIN5flash19enable_sm80_to_sm89INS1_16FlashAttnFwdSm80INS1_25CollectiveMainloopFwdSm80ILi4ELi1ELb0EN4cute5tupleIJNS5_1CILi128EEENS7_ILi112EEENS7_ILi64EEEEEELi64ENS_6half_tEfNS_4arch4Sm80ELb1ELb0ELb0ELb1ELb0ELb1ELb1ELb0EEENS1_21CollectiveEpilogueFwdINS6_IJS8_SA_S9_EEENS6_IJNS7_ILi1EEESI_SI_EEESC_SE_Li128ELb1ELb1ELb0ELb0EEENS1_19SingleTileSchedulerILb1ELb0ELb1ELi128EEEEEEEEEvNT_6ParamsE)
        /*0014*/ 	.short	0x0160
        /*0016*/ 	.short	0x0418


	//----- nvinfo : EIATTR_CBANK_PARAM_SIZE
	.align		4
.L_216:
        /*0018*/ 	.byte	0x03, 0x19
        /*001a*/ 	.short	0x0418


	//----- nvinfo : EIATTR_KPARAM_INFO
	.align		4
        /*001c*/ 	.byte	0x04, 0x17
        /*001e*/ 	.short	(.L_218 - .L_217)
.L_217:
        /*0020*/ 	.word	0x00000000
        /*0024*/ 	.short	0x0000
        /*0026*/ 	.short	0x0000
        /*0028*/ 	.byte	0x00, 0xf0, 0x61, 0x10


	//----- nvinfo : EIATTR_MAXREG_COUNT
	.align		4
.L_218:
        /*002c*/ 	.byte	0x03, 0x1b
        /*002e*/ 	.short	0x00ff


	//----- nvinfo : EIATTR_NUM_BARRIERS
	.align		4
        /*0030*/ 	.byte	0x02, 0x4c
        /*0032*/ 	.byte	0x02
	.zero		1


	//----- nvinfo : EIATTR_ANNOTATIONS
	.align		4
        /*0034*/ 	.byte	0x04, 0x55
        /*0036*/ 	.short	(.L_220 - .L_219)


	//   ....[0]....
.L_219:
        /* <DEDUP_REMOVED lines=74> */


	//----- nvinfo : EIATTR_MERCURY_ISA_VERSION
	.align		4
.L_220:
        /*04c8*/ 	.byte	0x03, 0x5f
        /*04ca*/ 	.short	0x0000


	//----- nvinfo : EIATTR_COOP_GROUP_MASK_REGIDS
	.align		4
        /*04cc*/ 	.byte	0x04, 0x29
        /*04ce*/ 	.short	(.L_222 - .L_221)


	//   ....[0]....
.L_221:
        /*04d0*/ 	.word	0xffffffff


	//   ....[1]....
        /*04d4*/ 	.word	0xffffffff


	//   ....[2]....
        /*04d8*/ 	.word	0xffffffff


	//   ....[3]....
        /*04dc*/ 	.word	0xffffffff


	//   ....[4]....
        /*04e0*/ 	.word	0xffffffff


	//   ....[5]....
        /*04e4*/ 	.word	0xffffffff


	//   ....[6]....
        /*04e8*/ 	.word	0xffffffff


	//   ....[7]....
        /*04ec*/ 	.word	0xffffffff


	//   ....[8]....
        /*04f0*/ 	.word	0xffffffff


	//   ....[9]....
        /*04f4*/ 	.word	0xffffffff


	//   ....[10]....
        /*04f8*/ 	.word	0xffffffff


	//   ....[11]....
        /*04fc*/ 	.word	0xffffffff


	//   ....[12]....
        /*0500*/ 	.word	0xffffffff


	//   ....[13]....
        /*0504*/ 	.word	0xffffffff


	//   ....[14]....
        /*0508*/ 	.word	0xffffffff


	//   ....[15]....
        /*050c*/ 	.word	0xffffffff


	//   ....[16]....
        /*0510*/ 	.word	0xffffffff


	//   ....[17]....
        /*0514*/ 	.word	0xffffffff


	//   ....[18]....
        /*0518*/ 	.word	0xffffffff


	//   ....[19]....
        /*051c*/ 	.word	0xffffffff


	//   ....[20]....
        /*0520*/ 	.word	0xffffffff


	//   ....[21]....
        /*0524*/ 	.word	0xffffffff


	//   ....[22]....
        /*0528*/ 	.word	0xffffffff


	//   ....[23]....
        /*052c*/ 	.word	0xffffffff


	//   ....[24]....
        /*0530*/ 	.word	0xffffffff


	//   ....[25]....
        /*0534*/ 	.word	0xffffffff


	//   ....[26]....
        /*0538*/ 	.word	0xffffffff


	//   ....[27]....
        /*053c*/ 	.word	0xffffffff


	//   ....[28]....
        /*0540*/ 	.word	0xffffffff


	//   ....[29]....
        /*0544*/ 	.word	0xffffffff


	//   ....[30]....
        /*0548*/ 	.word	0xffffffff


	//   ....[31]....
        /*054c*/ 	.word	0xffffffff


	//   ....[32]....
        /*0550*/ 	.word	0xffffffff


	//   ....[33]....
        /*0554*/ 	.word	0xffffffff


	//   ....[34]....
        /*0558*/ 	.word	0xffffffff


	//   ....[35]....
        /*055c*/ 	.word	0xffffffff


	//   ....[36]....
        /*0560*/ 	.word	0xffffffff


	//   ....[37]....
        /*0564*/ 	.word	0xffffffff


	//   ....[38]....
        /*0568*/ 	.word	0xffffffff


	//   ....[39]....
        /*056c*/ 	.word	0xffffffff


	//   ....[40]....
        /*0570*/ 	.word	0xffffffff


	//   ....[41]....
        /*0574*/ 	.word	0xffffffff


	//   ....[42]....
        /*0578*/ 	.word	0xffffffff


	//   ....[43]....
        /*057c*/ 	.word	0xffffffff


	//   ....[44]....
        /*0580*/ 	.word	0xffffffff


	//   ....[45]....
        /*0584*/ 	.word	0xffffffff


	//   ....[46]....
        /*0588*/ 	.word	0xffffffff


	//   ....[47]....
        /*058c*/ 	.word	0xffffffff


	//   ....[48]....
        /*0590*/ 	.word	0xffffffff


	//   ....[49]....
        /*0594*/ 	.word	0xffffffff


	//   ....[50]....
        /*0598*/ 	.word	0xffffffff


	//   ....[51]....
        /*059c*/ 	.word	0xffffffff


	//   ....[52]....
        /*05a0*/ 	.word	0xffffffff


	//   ....[53]....
        /*05a4*/ 	.word	0xffffffff


	//   ....[54]....
        /*05a8*/ 	.word	0xffffffff


	//   ....[55]....
        /*05ac*/ 	.word	0xffffffff


	//   ....[56]....
        /*05b0*/ 	.word	0xffffffff


	//   ....[57]....
        /*05b4*/ 	.word	0xffffffff


	//   ....[58]....
        /*05b8*/ 	.word	0xffffffff


	//   ....[59]....
        /*05bc*/ 	.word	0xffffffff


	//   ....[60]....
        /*05c0*/ 	.word	0xffffffff


	//   ....[61]....
        /*05c4*/ 	.word	0xffffffff


	//   ....[62]....
        /*05c8*/ 	.word	0xffffffff


	//   ....[63]....
        /*05cc*/ 	.word	0xffffffff


	//   ....[64]....
        /*05d0*/ 	.word	0xffffffff


	//   ....[65]....
        /*05d4*/ 	.word	0xffffffff


	//   ....[66]....
        /*05d8*/ 	.word	0xffffffff


	//   ....[67]....
        /*05dc*/ 	.word	0xffffffff


	//   ....[68]....
        /*05e0*/ 	.word	0xffffffff


	//   ....[69]....
        /*05e4*/ 	.word	0xffffffff


	//   ....[70]....
        /*05e8*/ 	.word	0xffffffff


	//   ....[71]....
        /*05ec*/ 	.word	0xffffffff


	//   ....[72]....
        /*05f0*/ 	.word	0xffffffff


	//   ....[73]....
        /*05f4*/ 	.word	0xffffffff


	//   ....[74]....
        /*05f8*/ 	.word	0xffffffff


	//   ....[75]....
        /*05fc*/ 	.word	0xffffffff


	//   ....[76]....
        /*0600*/ 	.word	0xffffffff


	//   ....[77]....
        /*0604*/ 	.word	0xffffffff


	//   ....[78]....
        /*0608*/ 	.word	0xffffffff


	//   ....[79]....
        /*060c*/ 	.word	0xffffffff


	//   ....[80]....
        /*0610*/ 	.word	0xffffffff


	//   ....[81]....
        /*0614*/ 	.word	0xffffffff


	//   ....[82]....
        /*0618*/ 	.word	0xffffffff


	//   ....[83]....
        /*061c*/ 	.word	0xffffffff


	//   ....[84]....
        /*0620*/ 	.word	0xffffffff


	//   ....[85]....
        /*0624*/ 	.word	0xffffffff


	//   ....[86]....
        /*0628*/ 	.word	0xffffffff


	//   ....[87]....
        /*062c*/ 	.word	0xffffffff


	//   ....[88]....
        /*0630*/ 	.word	0xffffffff


	//   ....[89]....
        /*0634*/ 	.word	0xffffffff


	//   ....[90]....
        /*0638*/ 	.word	0xffffffff


	//   ....[91]....
        /*063c*/ 	.word	0xffffffff


	//   ....[92]....
        /*0640*/ 	.word	0xffffffff


	//   ....[93]....
        /*0644*/ 	.word	0xffffffff


	//   ....[94]....
        /*0648*/ 	.word	0xffffffff


	//   ....[95]....
        /*064c*/ 	.word	0xffffffff


	//   ....[96]....
        /*0650*/ 	.word	0xffffffff


	//   ....[97]....
        /*0654*/ 	.word	0xffffffff


	//   ....[98]....
        /*0658*/ 	.word	0xffffffff


	//   ....[99]....
        /*065c*/ 	.word	0xffffffff


	//   ....[100]....
        /*0660*/ 	.word	0xffffffff


	//   ....[101]....
        /*0664*/ 	.word	0xffffffff


	//   ....[102]....
        /*0668*/ 	.word	0xffffffff


	//   ....[103]....
        /*066c*/ 	.word	0xffffffff


	//   ....[104]....
        /*0670*/ 	.word	0xffffffff


	//   ....[105]....
        /*0674*/ 	.word	0xffffffff


	//   ....[106]....
        /*0678*/ 	.word	0xffffffff


	//   ....[107]....
        /*067c*/ 	.word	0xffffffff


	//   ....[108]....
        /*0680*/ 	.word	0xffffffff


	//   ....[109]....
        /*0684*/ 	.word	0xffffffff


	//   ....[110]....
        /*0688*/ 	.word	0xffffffff


	//   ....[111]....
        /*068c*/ 	.word	0xffffffff


	//   ....[112]....
        /*0690*/ 	.word	0xffffffff


	//   ....[113]....
        /*0694*/ 	.word	0xffffffff


	//   ....[114]....
        /*0698*/ 	.word	0xffffffff


	//   ....[115]....
        /*069c*/ 	.word	0xffffffff


	//   ....[116]....
        /*06a0*/ 	.word	0xffffffff


	//   ....[117]....
        /*06a4*/ 	.word	0xffffffff


	//   ....[118]....
        /*06a8*/ 	.word	0xffffffff


	//   ....[119]....
        /*06ac*/ 	.word	0xffffffff


	//   ....[120]....
        /*06b0*/ 	.word	0xffffffff


	//   ....[121]....
        /*06b4*/ 	.word	0xffffffff


	//   ....[122]....
        /*06b8*/ 	.word	0xffffffff


	//   ....[123]....
        /*06bc*/ 	.word	0xffffffff


	//   ....[124]....
        /*06c0*/ 	.word	0xffffffff


	//   ....[125]....
        /*06c4*/ 	.word	0xffffffff


	//   ....[126]....
        /*06c8*/ 	.word	0xffffffff


	//   ....[127]....
        /*06cc*/ 	.word	0xffffffff


	//   ....[128]....
        /*06d0*/ 	.word	0xffffffff


	//----- nvinfo : EIATTR_COOP_GROUP_INSTR_OFFSETS
	.align		4
.L_222:
        /*06d4*/ 	.byte	0x04, 0x28
        /*06d6*/ 	.short	(.L_224 - .L_223)


	//   ....[0]....
.L_223:
        /*06d8*/ 	.word	0x00000090


	//   ....[1]....
        /*06dc*/ 	.word	0x00008a90


	//   ....[2]....
        /*06e0*/ 	.word	0x00008ac0


	//   ....[3]....
        /*06e4*/ 	.word	0x00008ce0


	//   ....[4]....
        /*06e8*/ 	.word	0x00008d10


	//   ....[5]....
        /*06ec*/ 	.word	0x00008da0


	//   ....[6]....
        /*06f0*/ 	.word	0x00008dd0


	//   ....[7]....
        /*06f4*/ 	.word	0x00008e60


	//   ....[8]....
        /*06f8*/ 	.word	0x00008e90


	//   ....[9]....
        /*06fc*/ 	.word	0x00008f20


	//   ....[10]....
        /*0700*/ 	.word	0x00008f50


	//   ....[11]....
        /*0704*/ 	.word	0x00008fe0


	//   ....[12]....
        /*0708*/ 	.word	0x00009010


	//   ....[13]....
        /*070c*/ 	.word	0x000090a0


	//   ....[14]....
        /*0710*/ 	.word	0x000090d0


	//   ....[15]....
        /*0714*/ 	.word	0x00009190


	//   ....[16]....
        /*0718*/ 	.word	0x000091d0


	//   ....[17]....
        /*071c*/ 	.word	0x00009aa0


	//   ....[18]....
        /*0720*/ 	.word	0x00009ac0


	//   ....[19]....
        /*0724*/ 	.word	0x00009ad0


	//   ....[20]....
        /*0728*/ 	.word	0x00009ae0


	//   ....[21]....
        /*072c*/ 	.word	0x00009c50


	//   ....[22]....
        /*0730*/ 	.word	0x00009d10


	//   ....[23]....
        /*0734*/ 	.word	0x00009d50


	//   ....[24]....
        /*0738*/ 	.word	0x00009d90


	//   ....[25]....
        /*073c*/ 	.word	0x00009f30


	//   ....[26]....
        /*0740*/ 	.word	0x00009ff0


	//   ....[27]....
        /*0744*/ 	.word	0x0000a030


	//   ....[28]....
        /*0748*/ 	.word	0x0000a070


	//   ....[29]....
        /*074c*/ 	.word	0x0000a230


	//   ....[30]....
        /*0750*/ 	.word	0x0000a2f0


	//   ....[31]....
        /*0754*/ 	.word	0x0000a330


	//   ....[32]....
        /*0758*/ 	.word	0x0000a370


	//   ....[33]....
        /*075c*/ 	.word	0x0000c000


	//   ....[34]....
        /*0760*/ 	.word	0x0000c020


	//   ....[35]....
        /*0764*/ 	.word	0x0000c050


	//   ....[36]....
        /*0768*/ 	.word	0x0000c060


	//   ....[37]....
        /*076c*/ 	.word	0x0000c140


	//   ....[38]....
        /*0770*/ 	.word	0x0000c180


	//   ....[39]....
        /*0774*/ 	.word	0x0000c1a0


	//   ....[40]....
        /*0778*/ 	.word	0x0000c1b0


	//   ....[41]....
        /*077c*/ 	.word	0x0000c3a0


	//   ....[42]....
        /*0780*/ 	.word	0x0000c3e0


	//   ....[43]....
        /*0784*/ 	.word	0x0000c400


	//   ....[44]....
        /*0788*/ 	.word	0x0000c410


	//   ....[45]....
        /*078c*/ 	.word	0x0000c590


	//   ....[46]....
        /*0790*/ 	.word	0x0000c5d0


	//   ....[47]....
        /*0794*/ 	.word	0x0000c610


	//   ....[48]....
        /*0798*/ 	.word	0x0000c630


	//   ....[49]....
        /*079c*/ 	.word	0x0000f760


	//   ....[50]....
        /*07a0*/ 	.word	0x0000f770


	//   ....[51]....
        /*07a4*/ 	.word	0x0000f780


	//   ....[52]....
        /*07a8*/ 	.word	0x0000f790


	//   ....[53]....
        /*07ac*/ 	.word	0x000106c0


	//   ....[54]....
        /*07b0*/ 	.word	0x00010870


	//   ....[55]....
        /*07b4*/ 	.word	0x000108c0


	//   ....[56]....
        /*07b8*/ 	.word	0x00010900


	//   ....[57]....
        /*07bc*/ 	.word	0x00010990


	//   ....[58]....
        /*07c0*/ 	.word	0x00010a50


	//   ....[59]....
        /*07c4*/ 	.word	0x00011130


	//   ....[60]....
        /*07c8*/ 	.word	0x000111b0


	//   ....[61]....
        /*07cc*/ 	.word	0x00014830


	//   ....[62]....
        /*07d0*/ 	.word	0x00014850


	//   ....[63]....
        /*07d4*/ 	.word	0x00014870


	//   ....[64]....
        /*07d8*/ 	.word	0x00014890


	//   ....[65]....
        /*07dc*/ 	.word	0x00015a10


	//   ....[66]....
        /*07e0*/ 	.word	0x00015b90


	//   ....[67]....
        /*07e4*/ 	.word	0x00015f00


	//   ....[68]....
        /*07e8*/ 	.word	0x00016030


	//   ....[69]....
        /*07ec*/ 	.word	0x00016360


	//   ....[70]....
        /*07f0*/ 	.word	0x00016380


	//   ....[71]....
        /*07f4*/ 	.word	0x000163d0


	//   ....[72]....
        /*07f8*/ 	.word	0x00016420


	//   ....[73]....
        /*07fc*/ 	.word	0x0001a450


	//   ....[74]....
        /*0800*/ 	.word	0x0001a4d0


	//   ....[75]....
        /*0804*/ 	.word	0x0001a590


	//   ....[76]....
        /*0808*/ 	.word	0x0001a5f0


	//   ....[77]....
        /*080c*/ 	.word	0x0001a620


	//   ....[78]....
        /*0810*/ 	.word	0x0001a700


	//   ....[79]....
        /*0814*/ 	.word	0x0001a880


	//   ....[80]....
        /*0818*/ 	.word	0x0001ab90


	//   ....[81]....
        /*081c*/ 	.word	0x0001d1f0


	//   ....[82]....
        /*0820*/ 	.word	0x0001d200


	//   ....[83]....
        /*0824*/ 	.word	0x0001d210


	//   ....[84]....
        /*0828*/ 	.word	0x0001d230


	//   ....[85]....
        /*082c*/ 	.word	0x0001d250


	//   ....[86]....
        /*0830*/ 	.word	0x0001d260


	//   ....[87]....
        /*0834*/ 	.word	0x0001d290


	//   ....[88]....
        /*0838*/ 	.word	0x0001d2c0


	//   ....[89]....
        /*083c*/ 	.word	0x0001e570


	//   ....[90]....
        /*0840*/ 	.word	0x0001e5d0


	//   ....[91]....
        /*0844*/ 	.word	0x0001e5f0


	//   ....[92]....
        /*0848*/ 	.word	0x0001e620


	//   ....[93]....
        /*084c*/ 	.word	0x0001e660


	//   ....[94]....
        /*0850*/ 	.word	0x0001e690


	//   ....[95]....
        /*0854*/ 	.word	0x0001e6c0


	//   ....[96]....
        /*0858*/ 	.word	0x0001e6f0


	//   ....[97]....
        /*085c*/ 	.word	0x0001e7e0


	//   ....[98]....
        /*0860*/ 	.word	0x0001e7f0


	//   ....[99]....
        /*0864*/ 	.word	0x0001e830


	//   ....[100]....
        /*0868*/ 	.word	0x0001e860


	//   ....[101]....
        /*086c*/ 	.word	0x0001e8b0


	//   ....[102]....
        /*0870*/ 	.word	0x0001e8d0


	//   ....[103]....
        /*0874*/ 	.word	0x0001e8e0


	//   ....[104]....
        /*0878*/ 	.word	0x0001e940


	//   ....[105]....
        /*087c*/ 	.word	0x0001e9f0


	//   ....[106]....
        /*0880*/ 	.word	0x0001ea20


	//   ....[107]....
        /*0884*/ 	.word	0x0001ea50


	//   ....[108]....
        /*0888*/ 	.word	0x0001ea70


	//   ....[109]....
        /*088c*/ 	.word	0x0001ea80


	//   ....[110]....
        /*0890*/ 	.word	0x0001ea90


	//   ....[111]....
        /*0894*/ 	.word	0x0001eb10


	//   ....[112]....
        /*0898*/ 	.word	0x0001eb20


	//   ....[113]....
        /*089c*/ 	.word	0x0001f240


	//   ....[114]....
        /*08a0*/ 	.word	0x0001f280


	//   ....[115]....
        /*08a4*/ 	.word	0x0001f2b0


	//   ....[116]....
        /*08a8*/ 	.word	0x0001f2e0


	//   ....[117]....
        /*08ac*/ 	.word	0x0001f310


	//   ....[118]....
        /*08b0*/ 	.word	0x0001f340


	//   ....[119]....
        /*08b4*/ 	.word	0x0001f370


	//   ....[120]....
        /*08b8*/ 	.word	0x0001f3a0


	//   ....[121]....
        /*08bc*/ 	.word	0x0001f3c0


	//   ....[122]....
        /*08c0*/ 	.word	0x0001f3e0


	//   ....[123]....
        /*08c4*/ 	.word	0x0001f3f0


	//   ....[124]....
        /*08c8*/ 	.word	0x0001f400


	//   ....[125]....
        /*08cc*/ 	.word	0x0001f410


	//   ....[126]....
        /*08d0*/ 	.word	0x0001f420


	//   ....[127]....
        /*08d4*/ 	.word	0x0001f430


	//   ....[128]....
        /*08d8*/ 	.word	0x0001f460


	//----- nvinfo : EIATTR_EXIT_INSTR_OFFSETS
	.align		4
.L_224:
        /*08dc*/ 	.byte	0x04, 0x1c
        /*08de*/ 	.short	(.L_226 - .L_225)


	//   ....[0]....
.L_225:
        /*08e0*/ 	.word	0x00000370


	//   ....[1]....
        /*08e4*/ 	.word	0x0001ebc0


	//   ....[2]....
        /*08e8*/ 	.word	0x0001ec00


	//   ....[3]....
        /*08ec*/ 	.word	0x0001f5f0


	//   ....[4]....
        /*08f0*/ 	.word	0x0001f630


	//----- nvinfo : EIATTR_CTAIDZ_USED
	.align		4
.L_226:
        /*08f4*/ 	.byte	0x01, 0x04
	.zero		2


	//----- nvinfo : EIATTR_MAX_THREADS
	.align		4
        /*08f8*/ 	.byte	0x04, 0x05
        /*08fa*/ 	.short	(.L_228 - .L_227)
.L_227:
        /*08fc*/ 	.word	0x00000080
        /*0900*/ 	.word	0x00000001
        /*0904*/ 	.word	0x00000001


	//----- nvinfo : EIATTR_CRS_STACK_SIZE
	.align		4
.L_228:
        /*0908*/ 	.byte	0x04, 0x1e
        /*090a*/ 	.short	(.L_230 - .L_229)
.L_229:
        /*090c*/ 	.word	0x00000000
.L_230:


//--------------------- .nv.callgraph             --------------------------
	.section	.nv.callgraph,"",@"SHT_CUDA_CALLGRAPH"
	.align	4
	.sectionentsize	8
	.align		4
        /*0000*/ 	.word	0x00000000
	.align		4
        /*0004*/ 	.word	0xffffffff
	.align		4
        /*0008*/ 	.word	0x00000000
	.align		4
        /*000c*/ 	.word	0xfffffffe
	.align		4
        /*0010*/ 	.word	0x00000000
	.align		4
        /*0014*/ 	.word	0xfffffffd
	.align		4
        /*0018*/ 	.word	0x00000000
	.align		4
        /*001c*/ 	.word	0xfffffffc


//--------------------- .nv.rel.action            --------------------------
	.section	.nv.rel.action,"",@"SHT_CUDA_RELOCINFO"
	.align	8
	.sectionentsize	8
        /*0000*/ 	.byte	0x73, 0x00, 0x00, 0x00, 0x00, 0x00, 0x00, 0x00, 0x00, 0x00, 0x00, 0x11, 0x25, 0x00, 0x05, 0x36


//--------------------- .nv.constant4             --------------------------
	.section	.nv.constant4,"a",@progbits
	.align	8
	.align		8
.nv.constant4:
        /*0000*/ 	.dword	_ZN65_INTERNAL_aea7c052_29_flash_fwd_hdim64_fp16_sm80_cu_744032ad_35274cuda3std3__45__cpo5beginE
	.align		8
        /*0008*/ 	.dword	_ZN65_INTERNAL_aea7c052_29_flash_fwd_hdim64_fp16_sm80_cu_744032ad_35274cuda3std3__45__cpo3endE
	.align		8
        /*0010*/ 	.dword	_ZN65_INTERNAL_aea7c052_29_flash_fwd_hdim64_fp16_sm80_cu_744032ad_35274cuda3std3__45__cpo6cbeginE
	.align		8
        /*0018*/ 	.dword	_ZN65_INTERNAL_aea7c052_29_flash_fwd_hdim64_fp16_sm80_cu_744032ad_35274cuda3std3__45__cpo4cendE
	.align		8
        /*0020*/ 	.dword	_ZN65_INTERNAL_aea7c052_29_flash_fwd_hdim64_fp16_sm80_cu_744032ad_35274cuda3std3__467_GLOBAL__N__aea7c052_29_flash_fwd_hdim64_fp16_sm80_cu_744032ad_35276ignoreE
	.align		8
        /*0028*/ 	.dword	_ZN65_INTERNAL_aea7c052_29_flash_fwd_hdim64_fp16_sm80_cu_744032ad_35274cuda3std3__419piecewise_constructE
	.align		8
        /*0030*/ 	.dword	_ZN65_INTERNAL_aea7c052_29_flash_fwd_hdim64_fp16_sm80_cu_744032ad_35274cuda3std3__48in_placeE
	.align		8
        /*0038*/ 	.dword	_ZN65_INTERNAL_aea7c052_29_flash_fwd_hdim64_fp16_sm80_cu_744032ad_35274cuda3std6ranges3__45__cpo4swapE
	.align		8
        /*0040*/ 	.dword	_ZN65_INTERNAL_aea7c052_29_flash_fwd_hdim64_fp16_sm80_cu_744032ad_35274cuda3std6ranges3__45__cpo9iter_moveE
	.align		8
        /*0048*/ 	.dword	_ZN65_INTERNAL_aea7c052_29_flash_fwd_hdim64_fp16_sm80_cu_744032ad_35274cute7productE
	.align		8
        /*0050*/ 	.dword	_ZN65_INTERNAL_aea7c052_29_flash_fwd_hdim64_fp16_sm80_cu_744032ad_35274cute1_E


//--------------------- .nv.constant0._ZN7cutlass13device_kernelIN5flash19enable_sm80_to_sm89INS1_16FlashAttnFwdSm80INS1_25CollectiveMainloopFwdSm80ILi4ELi1ELb0EN4cute5tupleIJNS5_1CILi128EEENS7_ILi112EEENS7_ILi64EEEEEELi64ENS_6half_tEfNS_4arch4Sm80ELb0ELb0ELb0ELb0ELb0ELb0ELb1ELb0EEENS1_21CollectiveEpilogueFwdINS6_IJS8_SA_S9_EEENS6_IJNS7_ILi1EEESI_SI_EEESC_SE_Li128ELb0ELb1ELb0ELb0EEENS1_19SingleTileSchedulerILb0ELb0ELb1ELi128EEEEEEEEEvNT_6ParamsE --------------------------
	.section	.nv.constant0._ZN7cutlass13device_kernelIN5flash19enable_sm80_to_sm89INS1_16FlashAttnFwdSm80INS1_25CollectiveMainloopFwdSm80ILi4ELi1ELb0EN4cute5tupleIJNS5_1CILi128EEENS7_ILi112EEENS7_ILi64EEEEEELi64ENS_6half_tEfNS_4arch4Sm80ELb0ELb0ELb0ELb0ELb0ELb0ELb1ELb0EEENS1_21CollectiveEpilogueFwdINS6_IJS8_SA_S9_EEENS6_IJNS7_ILi1EEESI_SI_EEESC_SE_Li128ELb0ELb1ELb0ELb0EEENS1_19SingleTileSchedulerILb0ELb0ELb1ELi128EEEEEEEEEvNT_6ParamsE,"a",@progbits
	.sectionflags	@""
	.align	4
.nv.constant0._ZN7cutlass13device_kernelIN5flash19enable_sm80_to_sm89INS1_16FlashAttnFwdSm80INS1_25CollectiveMainloopFwdSm80ILi4ELi1ELb0EN4cute5tupleIJNS5_1CILi128EEENS7_ILi112EEENS7_ILi64EEEEEELi64ENS_6half_tEfNS_4arch4Sm80ELb0ELb0ELb0ELb0ELb0ELb0ELb1ELb0EEENS1_21CollectiveEpilogueFwdINS6_IJS8_SA_S9_EEENS6_IJNS7_ILi1EEESI_SI_EEESC_SE_Li128ELb0ELb1ELb0ELb0EEENS1_19SingleTileSchedulerILb0ELb0ELb1ELi128EEEEEEEEEvNT_6ParamsE:
	.zero		1400


//--------------------- .nv.constant0._ZN7cutlass13device_kernelIN5flash19enable_sm80_to_sm89INS1_16FlashAttnFwdSm80INS1_25CollectiveMainloopFwdSm80ILi4ELi1ELb0EN4cute5tupleIJNS5_1CILi128EEENS7_ILi112EEENS7_ILi64EEEEEELi64ENS_6half_tEfNS_4arch4Sm80ELb0ELb0ELb0ELb1ELb0ELb0ELb1ELb0EEENS1_21CollectiveEpilogueFwdINS6_IJS8_SA_S9_EEENS6_IJNS7_ILi1EEESI_SI_EEESC_SE_Li128ELb1ELb1ELb0ELb0EEENS1_19SingleTileSchedulerILb1ELb0ELb1ELi128EEEEEEEEEvNT_6ParamsE --------------------------
	.section	.nv.constant0._ZN7cutlass13device_kernelIN5flash19enable_sm80_to_sm89INS1_16FlashAttnFwdSm80INS1_25CollectiveMainloopFwdSm80ILi4ELi1ELb0EN4cute5tupleIJNS5_1CILi128EEENS7_ILi112EEENS7_ILi64EEEEEELi64ENS_6half_tEfNS_4arch4Sm80ELb0ELb0ELb0ELb1ELb0ELb0ELb1ELb0EEENS1_21CollectiveEpilogueFwdINS6_IJS8_SA_S9_EEENS6_IJNS7_ILi1EEESI_SI_EEESC_SE_Li128ELb1ELb1ELb0ELb0EEENS1_19SingleTileSchedulerILb1ELb0ELb1ELi128EEEEEEEEEvNT_6ParamsE,"a",@progbits
	.sectionflags	@""
	.align	4
.nv.constant0._ZN7cutlass13device_kernelIN5flash19enable_sm80_to_sm89INS1_16FlashAttnFwdSm80INS1_25CollectiveMainloopFwdSm80ILi4ELi1ELb0EN4cute5tupleIJNS5_1CILi128EEENS7_ILi112EEENS7_ILi64EEEEEELi64ENS_6half_tEfNS_4arch4Sm80ELb0ELb0ELb0ELb1ELb0ELb0ELb1ELb0EEENS1_21CollectiveEpilogueFwdINS6_IJS8_SA_S9_EEENS6_IJNS7_ILi1EEESI_SI_EEESC_SE_Li128ELb1ELb1ELb0ELb0EEENS1_19SingleTileSchedulerILb1ELb0ELb1ELi128EEEEEEEEEvNT_6ParamsE:
	.zero		1400


//--------------------- .nv.constant0._ZN7cutlass13device_kernelIN5flash19enable_sm80_to_sm89INS1_16FlashAttnFwdSm80INS1_25CollectiveMainloopFwdSm80ILi4ELi1ELb0EN4cute5tupleIJNS5_1CILi128EEENS7_ILi112EEENS7_ILi64EEEEEELi64ENS_6half_tEfNS_4arch4Sm80ELb0ELb0ELb0ELb1ELb0ELb1ELb1ELb0EEENS1_21CollectiveEpilogueFwdINS6_IJS8_SA_S9_EEENS6_IJNS7_ILi1EEESI_SI_EEESC_SE_Li128ELb1ELb1ELb0ELb0EEENS1_19SingleTileSchedulerILb1ELb0ELb1ELi128EEEEEEEEEvNT_6ParamsE --------------------------
	.section	.nv.constant0._ZN7cutlass13device_kernelIN5flash19enable_sm80_to_sm89INS1_16FlashAttnFwdSm80INS1_25CollectiveMainloopFwdSm80ILi4ELi1ELb0EN4cute5tupleIJNS5_1CILi128EEENS7_ILi112EEENS7_ILi64EEEEEELi64ENS_6half_tEfNS_4arch4Sm80ELb0ELb0ELb0ELb1ELb0ELb1ELb1ELb0EEENS1_21CollectiveEpilogueFwdINS6_IJS8_SA_S9_EEENS6_IJNS7_ILi1EEESI_SI_EEESC_SE_Li128ELb1ELb1ELb0ELb0EEENS1_19SingleTileSchedulerILb1ELb0ELb1ELi128EEEEEEEEEvNT_6ParamsE,"a",@progbits
	.sectionflags	@""
	.align	4
.nv.constant0._ZN7cutlass13device_kernelIN5flash19enable_sm80_to_sm89INS1_16FlashAttnFwdSm80INS1_25CollectiveMainloopFwdSm80ILi4ELi1ELb0EN4cute5tupleIJNS5_1CILi128EEENS7_ILi112EEENS7_ILi64EEEEEELi64ENS_6half_tEfNS_4arch4Sm80ELb0ELb0ELb0ELb1ELb0ELb1ELb1ELb0EEENS1_21CollectiveEpilogueFwdINS6_IJS8_SA_S9_EEENS6_IJNS7_ILi1EEESI_SI_EEESC_SE_Li128ELb1ELb1ELb0ELb0EEENS1_19SingleTileSchedulerILb1ELb0ELb1ELi128EEEEEEEEEvNT_6ParamsE:
	.zero		1400


//--------------------- .nv.constant0._ZN7cutlass13device_kernelIN5flash19enable_sm80_to_sm89INS1_16FlashAttnFwdSm80INS1_25CollectiveMainloopFwdSm80ILi4ELi1ELb0EN4cute5tupleIJNS5_1CILi128EEENS7_ILi96EEENS7_ILi64EEEEEELi64ENS_6half_tEfNS_4arch4Sm80ELb0ELb1ELb0ELb0ELb0ELb0ELb1ELb0EEENS1_21CollectiveEpilogueFwdINS6_IJS8_SA_S9_EEENS6_IJNS7_ILi1EEESI_SI_EEESC_SE_Li128ELb0ELb1ELb0ELb0EEENS1_19SingleTileSchedulerILb0ELb0ELb1ELi128EEEEEEEEEvNT_6ParamsE --------------------------
	.section	.nv.constant0._ZN7cutlass13device_kernelIN5flash19enable_sm80_to_sm89INS1_16FlashAttnFwdSm80INS1_25CollectiveMainloopFwdSm80ILi4ELi1ELb0EN4cute5tupleIJNS5_1CILi128EEENS7_ILi96EEENS7_ILi64EEEEEELi64ENS_6half_tEfNS_4arch4Sm80ELb0ELb1ELb0ELb0ELb0ELb0ELb1ELb0EEENS1_21CollectiveEpilogueFwdINS6_IJS8_SA_S9_EEENS6_IJNS7_ILi1EEESI_SI_EEESC_SE_Li128ELb0ELb1ELb0ELb0EEENS1_19SingleTileSchedulerILb0ELb0ELb1ELi128EEEEEEEEEvNT_6ParamsE,"a",@progbits
	.sectionflags	@""
	.align	4
.nv.constant0._ZN7cutlass13device_kernelIN5flash19enable_sm80_to_sm89INS1_16FlashAttnFwdSm80INS1_25CollectiveMainloopFwdSm80ILi4ELi1ELb0EN4cute5tupleIJNS5_1CILi128EEENS7_ILi96EEENS7_ILi64EEEEEELi64ENS_6half_tEfNS_4arch4Sm80ELb0ELb1ELb0ELb0ELb0ELb0ELb1ELb0EEENS1_21CollectiveEpilogueFwdINS6_IJS8_SA_S9_EEENS6_IJNS7_ILi1EEESI_SI_EEESC_SE_Li128ELb0ELb1ELb0ELb0EEENS1_19SingleTileSchedulerILb0ELb0ELb1ELi128EEEEEEEEEvNT_6ParamsE:
	.zero		1400


//--------------------- .nv.constant0._ZN7cutlass13device_kernelIN5flash19enable_sm80_to_sm89INS1_16FlashAttnFwdSm80INS1_25CollectiveMainloopFwdSm80ILi4ELi1ELb0EN4cute5tupleIJNS5_1CILi128EEENS7_ILi96EEENS7_ILi64EEEEEELi64ENS_6half_tEfNS_4arch4Sm80ELb0ELb1ELb0ELb1ELb0ELb0ELb1ELb0EEENS1_21CollectiveEpilogueFwdINS6_IJS8_SA_S9_EEENS6_IJNS7_ILi1EEESI_SI_EEESC_SE_Li128ELb1ELb1ELb0ELb0EEENS1_19SingleTileSchedulerILb1ELb0ELb1ELi128EEEEEEEEEvNT_6ParamsE --------------------------
	.section	.nv.constant0._ZN7cutlass13device_kernelIN5flash19enable_sm80_to_sm89INS1_16FlashAttnFwdSm80INS1_25CollectiveMainloopFwdSm80ILi4ELi1ELb0EN4cute5tupleIJNS5_1CILi128EEENS7_ILi96EEENS7_ILi64EEEEEELi64ENS_6half_tEfNS_4arch4Sm80ELb0ELb1ELb0ELb1ELb0ELb0ELb1ELb0EEENS1_21CollectiveEpilogueFwdINS6_IJS8_SA_S9_EEENS6_IJNS7_ILi1EEESI_SI_EEESC_SE_Li128ELb1ELb1ELb0ELb0EEENS1_19SingleTileSchedulerILb1ELb0ELb1ELi128EEEEEEEEEvNT_6ParamsE,"a",@progbits
	.sectionflags	@""
	.align	4
.nv.constant0._ZN7cutlass13device_kernelIN5flash19enable_sm80_to_sm89INS1_16FlashAttnFwdSm80INS1_25CollectiveMainloopFwdSm80ILi4ELi1ELb0EN4cute5tupleIJNS5_1CILi128EEENS7_ILi96EEENS7_ILi64EEEEEELi64ENS_6half_tEfNS_4arch4Sm80ELb0ELb1ELb0ELb1ELb0ELb0ELb1ELb0EEENS1_21CollectiveEpilogueFwdINS6_IJS8_SA_S9_EEENS6_IJNS7_ILi1EEESI_SI_EEESC_SE_Li128ELb1ELb1ELb0ELb0EEENS1_19SingleTileSchedulerILb1ELb0ELb1ELi128EEEEEEEEEvNT_6ParamsE:
	.zero		1400


//--------------------- .nv.constant0._ZN7cutlass13device_kernelIN5flash19enable_sm80_to_sm89INS1_16FlashAttnFwdSm80INS1_25CollectiveMainloopFwdSm80ILi4ELi1ELb0EN4cute5tupleIJNS5_1CILi128EEENS7_ILi96EEENS7_ILi64EEEEEELi64ENS_6half_tEfNS_4arch4Sm80ELb0ELb1ELb0ELb1ELb0ELb1ELb1ELb0EEENS1_21CollectiveEpilogueFwdINS6_IJS8_SA_S9_EEENS6_IJNS7_ILi1EEESI_SI_EEESC_SE_Li128ELb1ELb1ELb0ELb0EEENS1_19SingleTileSchedulerILb1ELb0ELb1ELi128EEEEEEEEEvNT_6ParamsE --------------------------
	.section	.nv.constant0._ZN7cutlass13device_kernelIN5flash19enable_sm80_to_sm89INS1_16FlashAttnFwdSm80INS1_25CollectiveMainloopFwdSm80ILi4ELi1ELb0EN4cute5tupleIJNS5_1CILi128EEENS7_ILi96EEENS7_ILi64EEEEEELi64ENS_6half_tEfNS_4arch4Sm80ELb0ELb1ELb0ELb1ELb0ELb1ELb1ELb0EEENS1_21CollectiveEpilogueFwdINS6_IJS8_SA_S9_EEENS6_IJNS7_ILi1EEESI_SI_EEESC_SE_Li128ELb1ELb1ELb0ELb0EEENS1_19SingleTileSchedulerILb1ELb0ELb1ELi128EEEEEEEEEvNT_6ParamsE,"a",@progbits
	.sectionflags	@""
	.align	4
.nv.constant0._ZN7cutlass13device_kernelIN5flash19enable_sm80_to_sm89INS1_16FlashAttnFwdSm80INS1_25CollectiveMainloopFwdSm80ILi4ELi1ELb0EN4cute5tupleIJNS5_1CILi128EEENS7_ILi96EEENS7_ILi64EEEEEELi64ENS_6half_tEfNS_4arch4Sm80ELb0ELb1ELb0ELb1ELb0ELb1ELb1ELb0EEENS1_21CollectiveEpilogueFwdINS6_IJS8_SA_S9_EEENS6_IJNS7_ILi1EEESI_SI_EEESC_SE_Li128ELb1ELb1ELb0ELb0EEENS1_19SingleTileSchedulerILb1ELb0ELb1ELi128EEEEEEEEEvNT_6ParamsE:
	.zero		1400


//--------------------- .nv.constant0._ZN7cutlass13device_kernelIN5flash19enable_sm80_to_sm89INS1_16FlashAttnFwdSm80INS1_25CollectiveMainloopFwdSm80ILi4ELi1ELb0EN4cute5tupleIJNS5_1CILi128EEENS7_ILi112EEENS7_ILi64EEEEEELi64ENS_6half_tEfNS_4arch4Sm80ELb1ELb0ELb0ELb0ELb0ELb0ELb1ELb0EEENS1_21CollectiveEpilogueFwdINS6_IJS8_SA_S9_EEENS6_IJNS7_ILi1EEESI_SI_EEESC_SE_Li128ELb0ELb1ELb0ELb0EEENS1_30DynamicPersistentTileSchedulerILi128ELi128ELb0ELb1ELb0EEEEEEEEEvNT_6ParamsE --------------------------
	.section	.nv.constant0._ZN7cutlass13device_kernelIN5flash19enable_sm80_to_sm89INS1_16FlashAttnFwdSm80INS1_25CollectiveMainloopFwdSm80ILi4ELi1ELb0EN4cute5tupleIJNS5_1CILi128EEENS7_ILi112EEENS7_ILi64EEEEEELi64ENS_6half_tEfNS_4arch4Sm80ELb1ELb0ELb0ELb0ELb0ELb0ELb1ELb0EEENS1_21CollectiveEpilogueFwdINS6_IJS8_SA_S9_EEENS6_IJNS7_ILi1EEESI_SI_EEESC_SE_Li128ELb0ELb1ELb0ELb0EEENS1_30DynamicPersistentTileSchedulerILi128ELi128ELb0ELb1ELb0EEEEEEEEEvNT_6ParamsE,"a",@progbits
	.sectionflags	@""
	.align	4
.nv.constant0._ZN7cutlass13device_kernelIN5flash19enable_sm80_to_sm89INS1_16FlashAttnFwdSm80INS1_25CollectiveMainloopFwdSm80ILi4ELi1ELb0EN4cute5tupleIJNS5_1CILi128EEENS7_ILi112EEENS7_ILi64EEEEEELi64ENS_6half_tEfNS_4arch4Sm80ELb1ELb0ELb0ELb0ELb0ELb0ELb1ELb0EEENS1_21CollectiveEpilogueFwdINS6_IJS8_SA_S9_EEENS6_IJNS7_ILi1EEESI_SI_EEESC_SE_Li128ELb0ELb1ELb0ELb0EEENS1_30DynamicPersistentTileSchedulerILi128ELi128ELb0ELb1ELb0EEEEEEEEEvNT_6ParamsE:
	.zero		1416


//--------------------- .nv.constant0._ZN7cutlass13device_kernelIN5flash19enable_sm80_to_sm89INS1_16FlashAttnFwdSm80INS1_25CollectiveMainloopFwdSm80ILi4ELi1ELb0EN4cute5tupleIJNS5_1CILi128EEENS7_ILi112EEENS7_ILi64EEEEEELi64ENS_6half_tEfNS_4arch4Sm80ELb1ELb0ELb0ELb1ELb0ELb0ELb1ELb0EEENS1_21CollectiveEpilogueFwdINS6_IJS8_SA_S9_EEENS6_IJNS7_ILi1EEESI_SI_EEESC_SE_Li128ELb1ELb1ELb0ELb0EEENS1_19SingleTileSchedulerILb1ELb0ELb1ELi128EEEEEEEEEvNT_6ParamsE --------------------------
	.section	.nv.constant0._ZN7cutlass13device_kernelIN5flash19enable_sm80_to_sm89INS1_16FlashAttnFwdSm80INS1_25CollectiveMainloopFwdSm80ILi4ELi1ELb0EN4cute5tupleIJNS5_1CILi128EEENS7_ILi112EEENS7_ILi64EEEEEELi64ENS_6half_tEfNS_4arch4Sm80ELb1ELb0ELb0ELb1ELb0ELb0ELb1ELb0EEENS1_21CollectiveEpilogueFwdINS6_IJS8_SA_S9_EEENS6_IJNS7_ILi1EEESI_SI_EEESC_SE_Li128ELb1ELb1ELb0ELb0EEENS1_19SingleTileSchedulerILb1ELb0ELb1ELi128EEEEEEEEEvNT_6ParamsE,"a",@progbits
	.sectionflags	@""
	.align	4
.nv.constant0._ZN7cutlass13device_kernelIN5flash19enable_sm80_to_sm89INS1_16FlashAttnFwdSm80INS1_25CollectiveMainloopFwdSm80ILi4ELi1ELb0EN4cute5tupleIJNS5_1CILi128EEENS7_ILi112EEENS7_ILi64EEEEEELi64ENS_6half_tEfNS_4arch4Sm80ELb1ELb0ELb0ELb1ELb0ELb0ELb1ELb0EEENS1_21CollectiveEpilogueFwdINS6_IJS8_SA_S9_EEENS6_IJNS7_ILi1EEESI_SI_EEESC_SE_Li128ELb1ELb1ELb0ELb0EEENS1_19SingleTileSchedulerILb1ELb0ELb1ELi128EEEEEEEEEvNT_6ParamsE:
	.zero		1400


//--------------------- .nv.constant0._ZN7cutlass13device_kernelIN5flash19enable_sm80_to_sm89INS1_16FlashAttnFwdSm80INS1_25CollectiveMainloopFwdSm80ILi4ELi1ELb0EN4cute5tupleIJNS5_1CILi128EEENS7_ILi112EEENS7_ILi64EEEEEELi64ENS_6half_tEfNS_4arch4Sm80ELb1ELb0ELb0ELb1ELb0ELb1ELb1ELb0EEENS1_21CollectiveEpilogueFwdINS6_IJS8_SA_S9_EEENS6_IJNS7_ILi1EEESI_SI_EEESC_SE_Li128ELb1ELb1ELb0ELb0EEENS1_19SingleTileSchedulerILb1ELb0ELb1ELi128EEEEEEEEEvNT_6ParamsE --------------------------
	.section	.nv.constant0._ZN7cutlass13device_kernelIN5flash19enable_sm80_to_sm89INS1_16FlashAttnFwdSm80INS1_25CollectiveMainloopFwdSm80ILi4ELi1ELb0EN4cute5tupleIJNS5_1CILi128EEENS7_ILi112EEENS7_ILi64EEEEEELi64ENS_6half_tEfNS_4arch4Sm80ELb1ELb0ELb0ELb1ELb0ELb1ELb1ELb0EEENS1_21CollectiveEpilogueFwdINS6_IJS8_SA_S9_EEENS6_IJNS7_ILi1EEESI_SI_EEESC_SE_Li128ELb1ELb1ELb0ELb0EEENS1_19SingleTileSchedulerILb1ELb0ELb1ELi128EEEEEEEEEvNT_6ParamsE,"a",@progbits
	.sectionflags	@""
	.align	4
.nv.constant0._ZN7cutlass13device_kernelIN5flash19enable_sm80_to_sm89INS1_16FlashAttnFwdSm80INS1_25CollectiveMainloopFwdSm80ILi4ELi1ELb0EN4cute5tupleIJNS5_1CILi128EEENS7_ILi112EEENS7_ILi64EEEEEELi64ENS_6half_tEfNS_4arch4Sm80ELb1ELb0ELb0ELb1ELb0ELb1ELb1ELb0EEENS1_21CollectiveEpilogueFwdINS6_IJS8_SA_S9_EEENS6_IJNS7_ILi1EEESI_SI_EEESC_SE_Li128ELb1ELb1ELb0ELb0EEENS1_19SingleTileSchedulerILb1ELb0ELb1ELi128EEEEEEEEEvNT_6ParamsE:
	.zero		1400


//--------------------- .text._ZN7cutlass13device_kernelIN5flash19enable_sm80_to_sm89INS1_16FlashAttnFwdSm80INS1_25CollectiveMainloopFwdSm80ILi4ELi1ELb0EN4cute5tupleIJNS5_1CILi128EEENS7_ILi112EEENS7_ILi64EEEEEELi64ENS_6half_tEfNS_4arch4Sm80ELb0ELb0ELb0ELb0ELb0ELb0ELb1ELb0EEENS1_21CollectiveEpilogueFwdINS6_IJS8_SA_S9_EEENS6_IJNS7_ILi1EEESI_SI_EEESC_SE_Li128ELb0ELb1ELb0ELb0EEENS1_19SingleTileSchedulerILb0ELb0ELb1ELi128EEEEEEEEEvNT_6ParamsE --------------------------
	.section	.text._ZN7cutlass13device_kernelIN5flash19enable_sm80_to_sm89INS1_16FlashAttnFwdSm80INS1_25CollectiveMainloopFwdSm80ILi4ELi1ELb0EN4cute5tupleIJNS5_1CILi128EEENS7_ILi112EEENS7_ILi64EEEEEELi64ENS_6half_tEfNS_4arch4Sm80ELb0ELb0ELb0ELb0ELb0ELb0ELb1ELb0EEENS1_21CollectiveEpilogueFwdINS6_IJS8_SA_S9_EEENS6_IJNS7_ILi1EEESI_SI_EEESC_SE_Li128ELb0ELb1ELb0ELb0EEENS1_19SingleTileSchedulerILb0ELb0ELb1ELi128EEEEEEEEEvNT_6ParamsE,"ax",@progbits
	.sectioninfo	@"SHI_REGISTERS=255"
	.align	128
.text._ZN7cutlass13device_kernelIN5flash19enable_sm80_to_sm89INS1_16FlashAttnFwdSm80INS1_25CollectiveMainloopFwdSm80ILi4ELi1ELb0EN4cute5tupleIJNS5_1CILi128EEENS7_ILi112EEENS7_ILi64EEEEEELi64ENS_6half_tEfNS_4arch4Sm80ELb0ELb0ELb0ELb0ELb0ELb0ELb1ELb0EEENS1_21CollectiveEpilogueFwdINS6_IJS8_SA_S9_EEENS6_IJNS7_ILi1EEESI_SI_EEESC_SE_Li128ELb0ELb1ELb0ELb0EEENS1_19SingleTileSchedulerILb0ELb0ELb1ELi128EEEEEEEEEvNT_6ParamsE:
        .type           _ZN7cutlass13device_kernelIN5flash19enable_sm80_to_sm89INS1_16FlashAttnFwdSm80INS1_25CollectiveMainloopFwdSm80ILi4ELi1ELb0EN4cute5tupleIJNS5_1CILi128EEENS7_ILi112EEENS7_ILi64EEEEEELi64ENS_6half_tEfNS_4arch4Sm80ELb0ELb0ELb0ELb0ELb0ELb0ELb1ELb0EEENS1_21CollectiveEpilogueFwdINS6_IJS8_SA_S9_EEENS6_IJNS7_ILi1EEESI_SI_EEESC_SE_Li128ELb0ELb1ELb0ELb0EEENS1_19SingleTileSchedulerILb0ELb0ELb1ELi128EEEEEEEEEvNT_6ParamsE,@function
        .size           _ZN7cutlass13device_kernelIN5flash19enable_sm80_to_sm89INS1_16FlashAttnFwdSm80INS1_25CollectiveMainloopFwdSm80ILi4ELi1ELb0EN4cute5tupleIJNS5_1CILi128EEENS7_ILi112EEENS7_ILi64EEEEEELi64ENS_6half_tEfNS_4arch4Sm80ELb0ELb0ELb0ELb0ELb0ELb0ELb1ELb0EEENS1_21CollectiveEpilogueFwdINS6_IJS8_SA_S9_EEENS6_IJNS7_ILi1EEESI_SI_EEESC_SE_Li128ELb0ELb1ELb0ELb0EEENS1_19SingleTileSchedulerILb0ELb0ELb1ELi128EEEEEEEEEvNT_6ParamsE,(.L_x_735 - _ZN7cutlass13device_kernelIN5flash19enable_sm80_to_sm89INS1_16FlashAttnFwdSm80INS1_25CollectiveMainloopFwdSm80ILi4ELi1ELb0EN4cute5tupleIJNS5_1CILi128EEENS7_ILi112EEENS7_ILi64EEEEEELi64ENS_6half_tEfNS_4arch4Sm80ELb0ELb0ELb0ELb0ELb0ELb0ELb1ELb0EEENS1_21CollectiveEpilogueFwdINS6_IJS8_SA_S9_EEENS6_IJNS7_ILi1EEESI_SI_EEESC_SE_Li128ELb0ELb1ELb0ELb0EEENS1_19SingleTileSchedulerILb0ELb0ELb1ELi128EEEEEEEEEvNT_6ParamsE)
        .other          _ZN7cutlass13device_kernelIN5flash19enable_sm80_to_sm89INS1_16FlashAttnFwdSm80INS1_25CollectiveMainloopFwdSm80ILi4ELi1ELb0EN4cute5tupleIJNS5_1CILi128EEENS7_ILi112EEENS7_ILi64EEEEEELi64ENS_6half_tEfNS_4arch4Sm80ELb0ELb0ELb0ELb0ELb0ELb0ELb1ELb0EEENS1_21CollectiveEpilogueFwdINS6_IJS8_SA_S9_EEENS6_IJNS7_ILi1EEESI_SI_EEESC_SE_Li128ELb0ELb1ELb0ELb0EEENS1_19SingleTileSchedulerILb0ELb0ELb1ELi128EEEEEEEEEvNT_6ParamsE,@"STO_CUDA_ENTRY STV_DEFAULT"
_ZN7cutlass13device_kernelIN5flash19enable_sm80_to_sm89INS1_16FlashAttnFwdSm80INS1_25CollectiveMainloopFwdSm80ILi4ELi1ELb0EN4cute5tupleIJNS5_1CILi128EEENS7_ILi112EEENS7_ILi64EEEEEELi64ENS_6half_tEfNS_4arch4Sm80ELb0ELb0ELb0ELb0ELb0ELb0ELb1ELb0EEENS1_21CollectiveEpilogueFwdINS6_IJS8_SA_S9_EEENS6_IJNS7_ILi1EEESI_SI_EEESC_SE_Li128ELb0ELb1ELb0ELb0EEENS1_19SingleTileSchedulerILb0ELb0ELb1ELi128EEEEEEEEEvNT_6ParamsE:
[----:B------:R-:W-:-:S03]  /*0000*/  MOV R1, c[0x0][0x28] ;  /* 0x00000a0000017a02 */ /* 0x000fc60000000f00 */
[----:B------:R-:W1:Y:S01]  /*0010*/  S2R R23, SR_CTAID.Z ;  /* 0x0000000000177919 */ /* 0x000e620000002700 */
[----:B------:R-:W-:Y:S02]  /*0020*/  IADD3 R1, R1, -0x88, RZ ;  /* 0xffffff7801017810 */ /* 0x000fe40007ffe0ff */
[----:B-1----:R-:W-:-:S13]  /*0030*/  ISETP.GE.AND P0, PT, R23, RZ, PT ;  /* 0x000000ff1700720c */ /* 0x002fda0003f06270 */
[----:B------:R-:W-:Y:S05]  /*0040*/  @!P0 EXIT ;  /* 0x000000000000894d */ /* 0x000fea0003800000 */
[----:B------:R-:W-:Y:S01]  /*0050*/  ISETP.NE.U32.AND P6, PT, RZ, c[0x0][0x340], PT ;  /* 0x0000d000ff007a0c */ /* 0x000fe20003fc5070 */
[----:B------:R-:W-:-:S03]  /*0060*/  ULDC.64 UR8, c[0x0][0x118] ;  /* 0x0000460000087ab9 */ /* 0x000fc60000000a00 */
[----:B------:R-:W-:-:S13]  /*0070*/  ISETP.NE.AND.EX P6, PT, RZ, c[0x0][0x344], PT, P6 ;  /* 0x0000d100ff007a0c */ /* 0x000fda0003fc5360 */
[----:B------:R-:W-:-:S04]  /*0080*/  @P6 IMAD.MOV.U32 R2, RZ, RZ, 0x4 ;  /* 0x00000004ff026424 */ /* 0x000fc800078e00ff */
[----:B------:R-:W-:-:S05]  /*0090*/  @P6 IMAD.WIDE R2, R23, R2, c[0x0][0x340] ;  /* 0x0000d00017026625 */ /* 0x000fca00078e0202 */
[----:B------:R1:W2:Y:S01]  /*00a0*/  @P6 LDG.E R24, [R2.64] ;  /* 0x0000000802186981 */ /* 0x0002a2000c1e1900 */
[----:B------:R-:W-:Y:S01]  /*00b0*/  IMAD.MOV.U32 R20, RZ, RZ, c[0x0][0x2c4] ;  /* 0x0000b100ff147624 */ /* 0x000fe200078e00ff */
[----:B------:R-:W-:Y:S01]  /*00c0*/  SHF.R.S32.HI R26, RZ, 0x1f, R23 ;  /* 0x0000001fff1a7819 */ /* 0x000fe20000011417 */
[----:B------:R-:W-:Y:S01]  /*00d0*/  IMAD.MOV.U32 R230, RZ, RZ, c[0x0][0x1d0] ;  /* 0x00007400ffe67624 */ /* 0x000fe200078e00ff */
[----:B------:R-:W3:Y:S01]  /*00e0*/  S2R R136, SR_TID.X ;  /* 0x0000000000887919 */ /* 0x000ee20000002100 */
[----:B------:R-:W-:Y:S01]  /*00f0*/  IMAD.MOV.U32 R226, RZ, RZ, c[0x0][0x1e0] ;  /* 0x00007800ffe27624 */ /* 0x000fe200078e00ff */
[----:B------:R-:W-:Y:S01]  /*0100*/  ISETP.NE.AND P0, PT, R20, 0x1, PT ;  /* 0x000000011400780c */ /* 0x000fe20003f05270 */
[----:B------:R-:W-:Y:S01]  /*0110*/  IMAD R5, R26, c[0x0][0x1c0], RZ ;  /* 0x000070001a057a24 */ /* 0x000fe200078e02ff */
[----:B------:R-:W4:Y:S01]  /*0120*/  S2R R28, SR_CTAID.Y ;  /* 0x00000000001c7919 */ /* 0x000f220000002600 */
[----:B------:R-:W-:Y:S02]  /*0130*/  IMAD R20, R20, c[0x0][0x168], RZ ;  /* 0x00005a0014147a24 */ /* 0x000fe400078e02ff */
[----:B------:R-:W-:Y:S01]  /*0140*/  IMAD R5, R23, c[0x0][0x1c4], R5 ;  /* 0x0000710017057a24 */ /* 0x000fe200078e0205 */
[----:B------:R-:W5:Y:S01]  /*0150*/  S2R R9, SR_CTAID.X ;  /* 0x0000000000097919 */ /* 0x000f620000002500 */
[----:B------:R-:W-:Y:S01]  /*0160*/  IMAD.MOV.U32 R227, RZ, RZ, c[0x0][0x1e4] ;  /* 0x00007900ffe37624 */ /* 0x000fe200078e00ff */
[----:B---3--:R-:W-:-:S04]  /*0170*/  SHF.R.S32.HI R22, RZ, 0x1f, R136 ;  /* 0x0000001fff167819 */ /* 0x008fc80000011488 */
[----:B-1----:R-:W-:Y:S01]  /*0180*/  LEA.HI R2, R22, R136, RZ, 0x3 ;  /* 0x0000008816027211 */ /* 0x002fe200078f18ff */
[----:B----4-:R-:W-:Y:S01]  /*0190*/  IMAD.WIDE.U32 R6, R28, c[0x0][0x1b8], RZ ;  /* 0x00006e001c067a25 */ /* 0x010fe200078e00ff */
[----:B------:R-:W-:Y:S02]  /*01a0*/  SHF.R.S32.HI R29, RZ, 0x1f, R28 ;  /* 0x0000001fff1d7819 */ /* 0x000fe4000001141c */
[----:B------:R-:W-:Y:S02]  /*01b0*/  LOP3.LUT R0, R2, 0xfffffff8, RZ, 0xc0, !PT ;  /* 0xfffffff802007812 */ /* 0x000fe400078ec0ff */
[----:B------:R-:W-:Y:S01]  /*01c0*/  SHF.R.S32.HI R17, RZ, 0x3, R2 ;  /* 0x00000003ff117819 */ /* 0x000fe20000011402 */
[----:B------:R-:W-:Y:S02]  /*01d0*/  IMAD R2, R29, c[0x0][0x1b8], RZ ;  /* 0x00006e001d027a24 */ /* 0x000fe400078e02ff */
[----:B------:R-:W-:Y:S01]  /*01e0*/  IMAD.IADD R72, R136, 0x1, -R0 ;  /* 0x0000000188487824 */ /* 0x000fe200078e0a00 */
[----:B------:R-:W-:Y:S01]  /*01f0*/  SHF.R.S32.HI R21, RZ, 0x1f, R17 ;  /* 0x0000001fff157819 */ /* 0x000fe20000011411 */
[----:B------:R-:W-:-:S02]  /*0200*/  IMAD R2, R28, c[0x0][0x1bc], R2 ;  /* 0x00006f001c027a24 */ /* 0x000fc400078e0202 */
[----:B------:R-:W-:Y:S02]  /*0210*/  IMAD R0, R72, 0x10, R17 ;  /* 0x0000001048007824 */ /* 0x000fe400078e0211 */
[----:B------:R-:W-:Y:S02]  /*0220*/  IMAD.IADD R3, R7, 0x1, R2 ;  /* 0x0000000107037824 */ /* 0x000fe400078e0202 */
[----:B-----5:R-:W-:Y:S02]  /*0230*/  IMAD R8, R9, 0x80, R0 ;  /* 0x0000008009087824 */ /* 0x020fe400078e0200 */
[----:B------:R-:W-:Y:S02]  /*0240*/  IMAD.MOV.U32 R2, RZ, RZ, R6 ;  /* 0x000000ffff027224 */ /* 0x000fe400078e0006 */
[----:B------:R-:W-:Y:S01]  /*0250*/  @P0 IMAD.HI.U32 R4, R8, c[0x0][0x2c8], RZ ;  /* 0x0000b20008040a27 */ /* 0x000fe200078e00ff */
[----:B------:R-:W-:Y:S03]  /*0260*/  STL [R1+0x50], R8 ;  /* 0x0000500801007387 */ /* 0x000fe60000100800 */
[----:B------:R-:W-:Y:S01]  /*0270*/  IMAD.MOV.U32 R0, RZ, RZ, R8 ;  /* 0x000000ffff007224 */ /* 0x000fe200078e0008 */
[----:B------:R-:W-:Y:S01]  /*0280*/  @P0 SHF.R.U32.HI R0, RZ, c[0x0][0x2cc], R4 ;  /* 0x0000b300ff000a19 */ /* 0x000fe20000011604 */
[----:B------:R-:W-:-:S03]  /*0290*/  IMAD.WIDE.U32 R2, R23, c[0x0][0x1c0], R2 ;  /* 0x0000700017027a25 */ /* 0x000fc600078e0002 */
[--C-:B------:R-:W-:Y:S01]  /*02a0*/  SHF.R.S32.HI R6, RZ, 0x1f, R0.reuse ;  /* 0x0000001fff067819 */ /* 0x100fe20000011400 */
[----:B------:R-:W-:Y:S02]  /*02b0*/  IMAD.MOV R4, RZ, RZ, -R0 ;  /* 0x000000ffff047224 */ /* 0x000fe400078e0a00 */
[----:B------:R-:W-:Y:S02]  /*02c0*/  IMAD.IADD R3, R3, 0x1, R5 ;  /* 0x0000000103037824 */ /* 0x000fe400078e0205 */
[----:B------:R-:W-:Y:S02]  /*02d0*/  IMAD R5, R4, c[0x0][0x2c4], R8 ;  /* 0x0000b10004057a24 */ /* 0x000fe400078e0208 */
[----:B------:R-:W-:Y:S02]  /*02e0*/  IMAD R6, R6, c[0x0][0x1b0], RZ ;  /* 0x00006c0006067a24 */ /* 0x000fe400078e02ff */
[----:B------:R-:W-:Y:S01]  /*02f0*/  IMAD.WIDE.U32 R2, R0, c[0x0][0x1b0], R2 ;  /* 0x00006c0000027a25 */ /* 0x000fe200078e0002 */
[----:B------:R-:W-:-:S03]  /*0300*/  SHF.R.S32.HI R4, RZ, 0x1f, R5 ;  /* 0x0000001fff047819 */ /* 0x000fc60000011405 */
[----:B------:R-:W-:Y:S02]  /*0310*/  IMAD R0, R0, c[0x0][0x1b4], R6 ;  /* 0x00006d0000007a24 */ /* 0x000fe400078e0206 */
[----:B------:R-:W-:Y:S02]  /*0320*/  IMAD.SHL.U32 R32, R72, 0x8, RZ ;  /* 0x0000000848207824 */ /* 0x000fe400078e00ff */
[----:B------:R-:W-:Y:S02]  /*0330*/  IMAD.IADD R3, R3, 0x1, R0 ;  /* 0x0000000103037824 */ /* 0x000fe400078e0200 */
[----:B------:R-:W-:Y:S01]  /*0340*/  IMAD R0, R4, c[0x0][0x1a8], RZ ;  /* 0x00006a0004007a24 */ /* 0x000fe200078e02ff */
[----:B------:R-:W-:Y:S01]  /*0350*/  ISETP.GE.AND P3, PT, R32, c[0x0][0x198], PT ;  /* 0x0000660020007a0c */ /* 0x000fe20003f66270 */
[----:B------:R-:W-:Y:S01]  /*0360*/  IMAD.WIDE.U32 R2, R5, c[0x0][0x1a8], R2 ;  /* 0x00006a0005027a25 */ /* 0x000fe200078e0002 */
[----:B------:R-:W-:-:S03]  /*0370*/  SHF.R.S32.HI R33, RZ, 0x1f, R32 ;  /* 0x0000001fff217819 */ /* 0x000fc60000011420 */
[----:B------:R-:W-:Y:S01]  /*0380*/  IMAD R0, R5, c[0x0][0x1ac], R0 ;  /* 0x00006b0005007a24 */ /* 0x000fe200078e0200 */
[----:B------:R-:W-:Y:S01]  /*0390*/  LEA R7, P0, R2, c[0x0][0x160], 0x1 ;  /* 0x0000580002077a11 */ /* 0x000fe200078008ff */
[----:B------:R-:W-:Y:S02]  /*03a0*/  IMAD.SHL.U32 R4, R17, 0x40, RZ ;  /* 0x0000004011047824 */ /* 0x000fe400078e00ff */
[----:B------:R-:W-:Y:S01]  /*03b0*/  IMAD.IADD R6, R3, 0x1, R0 ;  /* 0x0000000103067824 */ /* 0x000fe200078e0200 */
[----:B------:R-:W-:Y:S01]  /*03c0*/  IADD3 R3, R230, 0x6f, RZ ;  /* 0x0000006fe6037810 */ /* 0x000fe20007ffe0ff */
[----:B------:R-:W-:Y:S01]  /*03d0*/  IMAD R9, R9, 0x80, R17 ;  /* 0x0000008009097824 */ /* 0x000fe200078e0211 */
[----:B------:R-:W-:Y:S01]  /*03e0*/  LOP3.LUT R0, R4, 0x1c0, RZ, 0xc0, !PT ;  /* 0x000001c004007812 */ /* 0x000fe200078ec0ff */
[----:B------:R-:W-:Y:S01]  /*03f0*/  SHFL.IDX PT, R8, R7, 0x1, 0x181f ;  /* 0x00381f0007087f89 */ /* 0x000fe200000e0000 */
[----:B------:R-:W-:Y:S02]  /*0400*/  LEA.HI.X R6, R2, c[0x0][0x164], R6, 0x1, P0 ;  /* 0x0000590002067a11 */ /* 0x000fe400000f0c06 */
[----:B------:R-:W-:Y:S01]  /*0410*/  SHF.R.U32.HI R2, RZ, 0x3, R0 ;  /* 0x00000003ff027819 */ /* 0x000fe20000011600 */
[----:B------:R-:W1:Y:S01]  /*0420*/  SHFL.IDX PT, R4, R7, RZ, 0x181f ;  /* 0x00181fff07047589 */ /* 0x000e6200000e0000 */
[----:B------:R-:W-:-:S02]  /*0430*/  LOP3.LUT R0, R0, 0x38, R32, 0xf8, !PT ;  /* 0x0000003800007812 */ /* 0x000fc400078ef820 */
[C---:B------:R-:W-:Y:S01]  /*0440*/  ISETP.GE.AND P4, PT, R9.reuse, R20, PT ;  /* 0x000000140900720c */ /* 0x040fe20003f86270 */
[----:B------:R-:W3:Y:S01]  /*0450*/  SHFL.IDX PT, R5, R6, RZ, 0x181f ;  /* 0x00181fff06057589 */ /* 0x000ee200000e0000 */
[----:B------:R-:W-:Y:S02]  /*0460*/  LOP3.LUT R0, R0, R2, RZ, 0x3c, !PT ;  /* 0x0000000200007212 */ /* 0x000fe400078e3cff */
[----:B------:R-:W-:Y:S01]  /*0470*/  LEA.HI R2, R22, R136, RZ, 0x6 ;  /* 0x0000008816027211 */ /* 0x000fe200078f30ff */
[----:B------:R-:W4:Y:S01]  /*0480*/  SHFL.IDX PT, R11, R6, 0x1, 0x181f ;  /* 0x00381f00060b7f89 */ /* 0x000f2200000e0000 */
[C---:B------:R-:W-:Y:S02]  /*0490*/  IADD3 R10, R9.reuse, 0x10, RZ ;  /* 0x00000010090a7810 */ /* 0x040fe40007ffe0ff */
[C---:B------:R-:W-:Y:S01]  /*04a0*/  IADD3 R14, R9.reuse, 0x20, RZ ;  /* 0x00000020090e7810 */ /* 0x040fe20007ffe0ff */
[----:B------:R-:W-:Y:S01]  /*04b0*/  IMAD.SHL.U32 R2, R2, 0x8, RZ ;  /* 0x0000000802027824 */ /* 0x000fe200078e00ff */
[----:B------:R-:W-:Y:S01]  /*04c0*/  ISETP.GE.AND P2, PT, R10, R20, PT ;  /* 0x000000140a00720c */ /* 0x000fe20003f46270 */
[----:B------:R-:W-:Y:S01]  /*04d0*/  SHFL.IDX PT, R12, R6, 0x2, 0x181f ;  /* 0x00581f00060c7f89 */ /* 0x000fe200000e0000 */
[----:B------:R-:W-:-:S02]  /*04e0*/  IADD3 R13, R9, 0x30, RZ ;  /* 0x00000030090d7810 */ /* 0x000fc40007ffe0ff */
[----:B------:R-:W-:Y:S01]  /*04f0*/  LOP3.LUT R231, R0, 0xfffffe00, R2, 0xf8, !PT ;  /* 0xfffffe0000e77812 */ /* 0x000fe200078ef802 */
[----:B------:R-:W5:Y:S01]  /*0500*/  SHFL.IDX PT, R10, R7, 0x2, 0x181f ;  /* 0x00581f00070a7f89 */ /* 0x000f6200000e0000 */
[----:B------:R-:W-:Y:S01]  /*0510*/  IMAD.MOV.U32 R2, RZ, RZ, RZ ;  /* 0x000000ffff027224 */ /* 0x000fe200078e00ff */
[----:B------:R-:W-:Y:S02]  /*0520*/  ISETP.GE.AND P1, PT, R13, R20, PT ;  /* 0x000000140d00720c */ /* 0x000fe40003f26270 */
[----:B------:R-:W-:Y:S01]  /*0530*/  @!P4 IMAD.SHL.U32 R0, R231, 0x2, RZ ;  /* 0x00000002e700c824 */ /* 0x000fe200078e00ff */
[----:B------:R-:W-:Y:S01]  /*0540*/  IADD3 R13, R9, 0x40, RZ ;  /* 0x00000040090d7810 */ /* 0x000fe20007ffe0ff */
[----:B------:R-:W-:Y:S01]  /*0550*/  IMAD.HI R19, R3, -0x6db6db6d, R2 ;  /* 0x9249249303137827 */ /* 0x000fe200078e0202 */
[----:B-1----:R-:W-:Y:S01]  /*0560*/  @!P4 LEA R4, P0, R32, R4, 0x1 ;  /* 0x000000042004c211 */ /* 0x002fe200078008ff */
[----:B------:R-:W-:Y:S01]  /*0570*/  SHFL.IDX PT, R18, R6, 0x5, 0x181f ;  /* 0x00b81f0006127f89 */ /* 0x000fe200000e0000 */
[----:B------:R-:W-:-:S02]  /*0580*/  ISETP.GE.AND P5, PT, R13, R20, PT ;  /* 0x000000140d00720c */ /* 0x000fc40003fa6270 */
[----:B---3--:R-:W-:Y:S01]  /*0590*/  @!P4 LEA.HI.X R5, R32, R5, R33, 0x1, P0 ;  /* 0x000000052005c211 */ /* 0x008fe200000f0c21 */
[----:B------:R-:W-:Y:S01]  /*05a0*/  SHFL.IDX PT, R15, R7, 0x6, 0x181f ;  /* 0x00d81f00070f7f89 */ /* 0x000fe200000e0000 */
[----:B------:R-:W-:-:S03]  /*05b0*/  ISETP.GE.AND P0, PT, R14, R20, PT ;  /* 0x000000140e00720c */ /* 0x000fc60003f06270 */
[----:B------:R1:W-:Y:S01]  /*05c0*/  @!P4 LDGSTS.E.BYPASS.LTC128B.128 [R0+0x7100], [R4.64], !P3 ;  /* 0x071000000400cfae */ /* 0x0003e2000d901d48 */
[C---:B------:R-:W-:Y:S02]  /*05d0*/  @!P2 LEA R2, P4, R32.reuse, R8, 0x1 ;  /* 0x000000082002a211 */ /* 0x040fe400078808ff */
[----:B------:R-:W-:Y:S01]  /*05e0*/  IADD3 R8, R9, 0x50, RZ ;  /* 0x0000005009087810 */ /* 0x000fe20007ffe0ff */
[----:B------:R-:W-:Y:S01]  /*05f0*/  SHFL.IDX PT, R16, R6, 0x6, 0x181f ;  /* 0x00d81f0006107f89 */ /* 0x000fe200000e0000 */
[----:B----4-:R-:W-:Y:S02]  /*0600*/  @!P2 LEA.HI.X R3, R32, R11, R33, 0x1, P4 ;  /* 0x0000000b2003a211 */ /* 0x010fe400020f0c21 */
[----:B------:R-:W-:Y:S01]  /*0610*/  ISETP.GE.AND P4, PT, R8, R20, PT ;  /* 0x000000140800720c */ /* 0x000fe20003f86270 */
[----:B------:R-:W-:Y:S04]  /*0620*/  SHFL.IDX PT, R11, R7, 0x5, 0x181f ;  /* 0x00b81f00070b7f89 */ /* 0x000fe800000e0000 */
[----:B------:R-:W-:Y:S04]  /*0630*/  SHFL.IDX PT, R8, R7, 0x4, 0x181f ;  /* 0x00981f0007087f89 */ /* 0x000fe800000e0000 */
[----:B------:R-:W-:Y:S04]  /*0640*/  SHFL.IDX PT, R14, R6, 0x7, 0x181f ;  /* 0x00f81f00060e7f89 */ /* 0x000fe800000e0000 */
[----:B------:R-:W-:Y:S04]  /*0650*/  SHFL.IDX PT, R13, R7, 0x7, 0x181f ;  /* 0x00f81f00070d7f89 */ /* 0x000fe800000e0000 */
[----:B------:R-:W-:Y:S01]  /*0660*/  STL [R1+0x10], R231 ;  /* 0x000010e701007387 */ /* 0x000fe20000100800 */
[----:B-1----:R-:W-:-:S03]  /*0670*/  @!P2 IMAD.SHL.U32 R0, R231, 0x2, RZ ;  /* 0x00000002e700a824 */ /* 0x002fc600078e00ff */
[----:B------:R-:W1:Y:S04]  /*0680*/  SHFL.IDX PT, R4, R7, 0x3, 0x181f ;  /* 0x00781f0007047f89 */ /* 0x000e6800000e0000 */
[----:B------:R-:W3:Y:S04]  /*0690*/  SHFL.IDX PT, R5, R6, 0x3, 0x181f ;  /* 0x00781f0006057f89 */ /* 0x000ee800000e0000 */
[----:B------:R5:W-:Y:S04]  /*06a0*/  @!P2 LDGSTS.E.BYPASS.LTC128B.128 [R0+0x7900], [R2.64], !P3 ;  /* 0x079000000200afae */ /* 0x000be8000d901d48 */
[----:B------:R-:W-:Y:S01]  /*06b0*/  STL.64 [R1+0x18], R32 ;  /* 0x0000182001007387 */ /* 0x000fe20000100a00 */
[----:B-----5:R-:W-:Y:S01]  /*06c0*/  @!P0 LEA R2, P2, R32, R10, 0x1 ;  /* 0x0000000a20028211 */ /* 0x020fe200078408ff */
[----:B------:R-:W-:Y:S01]  /*06d0*/  IMAD R10, R21, c[0x0][0x1e0], RZ ;  /* 0x00007800150a7a24 */ /* 0x000fe200078e02ff */
[----:B------:R-:W-:-:S02]  /*06e0*/  IADD3 R0, R9, 0x60, RZ ;  /* 0x0000006009007810 */ /* 0x000fc40007ffe0ff */
[----:B------:R-:W-:Y:S01]  /*06f0*/  @!P0 LEA.HI.X R3, R32, R12, R33, 0x1, P2 ;  /* 0x0000000c20038211 */ /* 0x000fe200010f0c21 */
[----:B------:R-:W-:Y:S01]  /*0700*/  IMAD R10, R17, c[0x0][0x1e4], R10 ;  /* 0x00007900110a7a24 */ /* 0x000fe200078e020a */
[----:B------:R4:W5:Y:S01]  /*0710*/  SHFL.IDX PT, R12, R6, 0x4, 0x181f ;  /* 0x00981f00060c7f89 */ /* 0x00096200000e0000 */
[----:B------:R-:W-:Y:S01]  /*0720*/  ISETP.GE.AND P2, PT, R0, R20, PT ;  /* 0x000000140000720c */ /* 0x000fe20003f46270 */
[----:B------:R-:W-:-:S05]  /*0730*/  @!P0 IMAD.SHL.U32 R0, R231, 0x2, RZ ;  /* 0x00000002e7008824 */ /* 0x000fca00078e00ff */
[----:B------:R1:W-:Y:S01]  /*0740*/  @!P0 LDGSTS.E.BYPASS.LTC128B.128 [R0+0x8100], [R2.64], !P3 ;  /* 0x0810000002008fae */ /* 0x0003e2000d901d48 */
[----:B----4-:R-:W-:Y:S02]  /*0750*/  IADD3 R6, R9, 0x70, RZ ;  /* 0x0000007009067810 */ /* 0x010fe40007ffe0ff */
[----:B-1----:R-:W-:Y:S01]  /*0760*/  @!P1 LEA R2, P0, R32, R4, 0x1 ;  /* 0x0000000420029211 */ /* 0x002fe200078008ff */
[----:B------:R-:W-:-:S03]  /*0770*/  @!P1 IMAD.SHL.U32 R0, R231, 0x2, RZ ;  /* 0x00000002e7009824 */ /* 0x000fc600078e00ff */
[--C-:B---3--:R-:W-:Y:S01]  /*0780*/  @!P1 LEA.HI.X R3, R32, R5, R33.reuse, 0x1, P0 ;  /* 0x0000000520039211 */ /* 0x108fe200000f0c21 */
[----:B------:R-:W-:Y:S01]  /*0790*/  IMAD.WIDE.U32 R4, R17, c[0x0][0x1e0], R32 ;  /* 0x0000780011047a25 */ /* 0x000fe200078e0020 */
[----:B------:R-:W-:-:S03]  /*07a0*/  ISETP.GE.AND P0, PT, R6, R20, PT ;  /* 0x000000140600720c */ /* 0x000fc60003f06270 */
[----:B------:R1:W-:Y:S01]  /*07b0*/  @!P1 LDGSTS.E.BYPASS.LTC128B.128 [R0+0x8900], [R2.64], !P3 ;  /* 0x0890000002009fae */ /* 0x0003e2000d901d48 */
[----:B------:R-:W-:-:S04]  /*07c0*/  @!P5 LEA R8, P1, R32, R8, 0x1 ;  /* 0x000000082008d211 */ /* 0x000fc800078208ff */
[C---:B-----5:R-:W-:Y:S01]  /*07d0*/  @!P5 LEA.HI.X R9, R32.reuse, R12, R33, 0x1, P1 ;  /* 0x0000000c2009d211 */ /* 0x060fe200008f0c21 */
[----:B------:R-:W-:Y:S01]  /*07e0*/  @!P4 IMAD.SHL.U32 R12, R231, 0x2, RZ ;  /* 0x00000002e70cc824 */ /* 0x000fe200078e00ff */
[C---:B------:R-:W-:Y:S02]  /*07f0*/  @!P4 LEA R6, P1, R32.reuse, R11, 0x1 ;  /* 0x0000000b2006c211 */ /* 0x040fe400078208ff */
[----:B------:R-:W-:Y:S02]  /*0800*/  SHF.R.U32.HI R11, RZ, 0x1f, R19 ;  /* 0x0000001fff0b7819 */ /* 0x000fe40000011613 */
[----:B------:R-:W-:Y:S02]  /*0810*/  @!P4 LEA.HI.X R7, R32, R18, R33, 0x1, P1 ;  /* 0x000000122007c211 */ /* 0x000fe400008f0c21 */
[----:B------:R-:W-:-:S05]  /*0820*/  LEA.HI.SX32 R245, R19, R11, 0x1a ;  /* 0x0000000b13f57211 */ /* 0x000fca00078fd2ff */
[----:B------:R-:W-:Y:S01]  /*0830*/  STL [R1+0x38], R245 ;  /* 0x000038f501007387 */ /* 0x000fe20000100800 */
[----:B-1----:R-:W-:Y:S02]  /*0840*/  IMAD.IADD R3, R5, 0x1, R10 ;  /* 0x0000000105037824 */ /* 0x002fe400078e020a */
[----:B------:R-:W-:Y:S02]  /*0850*/  IMAD R0, R29, c[0x0][0x1e8], RZ ;  /* 0x00007a001d007a24 */ /* 0x000fe400078e02ff */
[----:B------:R-:W-:Y:S01]  /*0860*/  IMAD.MOV.U32 R2, RZ, RZ, R4 ;  /* 0x000000ffff027224 */ /* 0x000fe200078e0004 */
[----:B------:R-:W-:Y:S01]  /*0870*/  @!P2 LEA R4, P1, R32, R15, 0x1 ;  /* 0x0000000f2004a211 */ /* 0x000fe200078208ff */
[C---:B------:R-:W-:Y:S02]  /*0880*/  IMAD R0, R28.reuse, c[0x0][0x1ec], R0 ;  /* 0x00007b001c007a24 */ /* 0x040fe400078e0200 */
[----:B------:R-:W-:Y:S01]  /*0890*/  IMAD.WIDE.U32 R2, R28, c[0x0][0x1e8], R2 ;  /* 0x00007a001c027a25 */ /* 0x000fe200078e0002 */
[----:B------:R-:W-:-:S02]  /*08a0*/  @!P2 LEA.HI.X R5, R32, R16, R33, 0x1, P1 ;  /* 0x000000102005a211 */ /* 0x000fc400008f0c21 */
[----:B------:R-:W-:Y:S01]  /*08b0*/  @!P0 LEA R10, P1, R32, R13, 0x1 ;  /* 0x0000000d200a8211 */ /* 0x000fe200078208ff */
[----:B------:R-:W-:Y:S01]  /*08c0*/  IMAD.IADD R3, R3, 0x1, R0 ;  /* 0x0000000103037824 */ /* 0x000fe200078e0200 */
[----:B------:R-:W-:Y:S01]  /*08d0*/  LEA.HI R13, R22, R136, RZ, 0x4 ;  /* 0x00000088160d7211 */ /* 0x000fe200078f20ff */
[----:B------:R-:W-:Y:S01]  /*08e0*/  @!P5 IMAD.SHL.U32 R0, R231, 0x2, RZ ;  /* 0x00000002e700d824 */ /* 0x000fe200078e00ff */
[----:B------:R-:W-:Y:S01]  /*08f0*/  @!P0 LEA.HI.X R11, R32, R14, R33, 0x1, P1 ;  /* 0x0000000e200b8211 */ /* 0x000fe200008f0c21 */
[----:B------:R-:W-:-:S03]  /*0900*/  IMAD.SHL.U32 R16, R17, 0x8, RZ ;  /* 0x0000000811107824 */ /* 0x000fc600078e00ff */
[----:B------:R1:W-:Y:S04]  /*0910*/  @!P5 LDGSTS.E.BYPASS.LTC128B.128 [R0+0x9100], [R8.64], !P3 ;  /* 0x091000000800dfae */ /* 0x0003e8000d901d48 */
[----:B------:R3:W-:Y:S01]  /*0920*/  @!P4 LDGSTS.E.BYPASS.LTC128B.128 [R12+0x9900], [R6.64], !P3 ;  /* 0x09900000060ccfae */ /* 0x0007e2000d901d48 */
[----:B--2---:R-:W-:Y:S01]  /*0930*/  @P6 SHF.R.S32.HI R25, RZ, 0x1f, R24 ;  /* 0x0000001fff196819 */ /* 0x004fe20000011418 */
[----:B------:R-:W-:Y:S01]  /*0940*/  @!P6 IMAD.MOV.U32 R25, RZ, RZ, R26 ;  /* 0x000000ffff19e224 */ /* 0x000fe200078e001a */
[----:B------:R-:W-:Y:S01]  /*0950*/  IADD3 R26, R245, -0x1, RZ ;  /* 0xfffffffff51a7810 */ /* 0x000fe20007ffe0ff */
[----:B------:R-:W-:-:S03]  /*0960*/  @!P6 IMAD.MOV.U32 R24, RZ, RZ, R23 ;  /* 0x000000ffff18e224 */ /* 0x000fc600078e0017 */
[----:B------:R-:W-:Y:S01]  /*0970*/  SHF.R.S32.HI R27, RZ, 0x1f, R26 ;  /* 0x0000001fff1b7819 */ /* 0x000fe2000001141a */
[----:B------:R-:W-:-:S04]  /*0980*/  IMAD.WIDE.U32 R34, R24, c[0x0][0x1f0], R2 ;  /* 0x00007c0018227a25 */ /* 0x000fc800078e0002 */
[----:B------:R-:W-:Y:S01]  /*0990*/  IMAD.MOV.U32 R246, RZ, RZ, R34 ;  /* 0x000000fffff67224 */ /* 0x000fe200078e0022 */
[----:B------:R2:W-:Y:S01]  /*09a0*/  STL.64 [R1+0x30], R34 ;  /* 0x0000302201007387 */ /* 0x0005e20000100a00 */
[----:B-1----:R-:W-:Y:S02]  /*09b0*/  @!P2 IMAD.SHL.U32 R0, R231, 0x2, RZ ;  /* 0x00000002e700a824 */ /* 0x002fe400078e00ff */
[----:B------:R-:W-:Y:S02]  /*09c0*/  IMAD.MOV.U32 R8, RZ, RZ, 0x70 ;  /* 0x00000070ff087424 */ /* 0x000fe400078e00ff */
[----:B---3--:R-:W-:Y:S01]  /*09d0*/  IMAD.SHL.U32 R7, R227, 0x20, RZ ;  /* 0x00000020e3077824 */ /* 0x008fe200078e00ff */
[----:B------:R1:W-:Y:S01]  /*09e0*/  @!P2 LDGSTS.E.BYPASS.LTC128B.128 [R0+0xa100], [R4.64], !P3 ;  /* 0x0a1000000400afae */ /* 0x0003e2000d901d48 */
[----:B------:R-:W-:-:S04]  /*09f0*/  IMAD.WIDE.U32 R228, R8, c[0x0][0x1e0], RZ ;  /* 0x0000780008e47a25 */ /* 0x000fc800078e00ff */
[----:B------:R-:W-:-:S05]  /*0a00*/  IMAD R224, R245, -0x70, R8 ;  /* 0xffffff90f5e07824 */ /* 0x000fca00078e0208 */
[----:B------:R-:W-:-:S04]  /*0a10*/  IADD3 R30, R224, c[0x0][0x1d0], -R17 ;  /* 0x00007400e01e7a10 */ /* 0x000fc80007ffe811 */
[C---:B------:R-:W-:Y:S02]  /*0a20*/  ISETP.GE.AND P6, PT, R30.reuse, 0x21, PT ;  /* 0x000000211e00780c */ /* 0x040fe40003fc6270 */
[C---:B------:R-:W-:Y:S02]  /*0a30*/  ISETP.GE.AND P2, PT, R30.reuse, 0x1, PT ;  /* 0x000000011e00780c */ /* 0x040fe40003f46270 */
[----:B------:R-:W-:Y:S01]  /*0a40*/  ISETP.GE.AND P1, PT, R30, 0x11, PT ;  /* 0x000000111e00780c */ /* 0x000fe20003f26270 */
[----:B-1----:R-:W-:Y:S02]  /*0a50*/  IMAD R4, R8, c[0x0][0x1e4], RZ ;  /* 0x0000790008047a24 */ /* 0x002fe400078e02ff */
[----:B------:R-:W-:Y:S02]  /*0a60*/  IMAD R0, R25, c[0x0][0x1f0], RZ ;  /* 0x00007c0019007a24 */ /* 0x000fe400078e02ff */
[----:B------:R-:W-:Y:S02]  /*0a70*/  IMAD.IADD R225, R229, 0x1, R4 ;  /* 0x00000001e5e17824 */ /* 0x000fe400078e0204 */
[----:B------:R-:W-:-:S02]  /*0a80*/  IMAD R4, R24, c[0x0][0x1f4], R0 ;  /* 0x00007d0018047a24 */ /* 0x000fc400078e0200 */
[----:B------:R-:W-:Y:S02]  /*0a90*/  IMAD R0, R225, R26, RZ ;  /* 0x0000001ae1007224 */ /* 0x000fe400078e02ff */
[----:B------:R-:W-:Y:S02]  /*0aa0*/  IMAD.IADD R247, R35, 0x1, R4 ;  /* 0x0000000123f77824 */ /* 0x000fe400078e0204 */
[-C--:B------:R-:W-:Y:S02]  /*0ab0*/  IMAD R4, R27, R228.reuse, R0 ;  /* 0x000000e41b047224 */ /* 0x080fe400078e0200 */
[----:B------:R-:W-:Y:S01]  /*0ac0*/  @!P0 IMAD.SHL.U32 R0, R231, 0x2, RZ ;  /* 0x00000002e7008824 */ /* 0x000fe200078e00ff */
[----:B------:R1:W-:Y:S01]  /*0ad0*/  STL.64 [R1+0x28], R246 ;  /* 0x000028f601007387 */ /* 0x0003e20000100a00 */
[----:B------:R-:W-:-:S03]  /*0ae0*/  IMAD.WIDE.U32 R2, R26, R228, R246 ;  /* 0x000000e41a027225 */ /* 0x000fc600078e00f6 */
[----:B------:R3:W-:Y:S01]  /*0af0*/  @!P0 LDGSTS.E.BYPASS.LTC128B.128 [R0+0xa900], [R10.64], !P3 ;  /* 0x0a9000000a008fae */ /* 0x0007e2000d901d48 */
[----:B------:R-:W-:Y:S01]  /*0b00*/  IMAD.IADD R3, R3, 0x1, R4 ;  /* 0x0000000103037824 */ /* 0x000fe200078e0204 */
[----:B------:R-:W-:Y:S01]  /*0b10*/  @P2 LEA R6, P5, R2, c[0x0][0x1c8], 0x1 ;  /* 0x0000720002062a11 */ /* 0x000fe200078a08ff */
[----:B------:R-:W-:Y:S01]  /*0b20*/  @P2 IMAD.SHL.U32 R9, R231, 0x2, RZ ;  /* 0x00000002e7092824 */ /* 0x000fe200078e00ff */
[----:B------:R-:W0:Y:S04]  /*0b30*/  LDGDEPBAR ;  /* 0x00000000000079af */ /* 0x000e280000000000 */
[----:B------:R-:W-:Y:S01]  /*0b40*/  BAR.SYNC.DEFER_BLOCKING 0x0 ;  /* 0x0000000000007b1d */ /* 0x000fe20000010000 */
[----:B------:R-:W-:Y:S01]  /*0b50*/  ISETP.GE.AND P0, PT, R32, c[0x0][0x1d4], PT ;  /* 0x0000750020007a0c */ /* 0x000fe20003f06270 */
[C---:B---3--:R-:W-:Y:S01]  /*0b60*/  IMAD.WIDE.U32 R10, R226.reuse, 0x20, RZ ;  /* 0x00000020e20a7825 */ /* 0x048fe200078e00ff */
[----:B------:R-:W-:-:S04]  /*0b70*/  @P1 LEA R0, P4, R226, R2, 0x4 ;  /* 0x00000002e2001211 */ /* 0x000fc800078820ff */
[----:B------:R-:W-:Y:S02]  /*0b80*/  @P6 IADD3 R8, P3, R2, R10, RZ ;  /* 0x0000000a02086210 */ /* 0x000fe40007f7e0ff */
[----:B------:R-:W-:Y:S02]  /*0b90*/  @P1 LEA.HI.X R5, R226, R3, R227, 0x4, P4 ;  /* 0x00000003e2051211 */ /* 0x000fe400020f24e3 */
[----:B------:R-:W-:Y:S02]  /*0ba0*/  @P6 IADD3.X R10, R3, R11, R7, P3, !PT ;  /* 0x0000000b030a6210 */ /* 0x000fe40001ffe407 */
[----:B------:R-:W-:Y:S02]  /*0bb0*/  @P2 LEA.HI.X R7, R2, c[0x0][0x1cc], R3, 0x1, P5 ;  /* 0x0000730002072a11 */ /* 0x000fe400028f0c03 */
[----:B------:R-:W-:Y:S02]  /*0bc0*/  ISETP.GE.AND P5, PT, R30, 0x31, PT ;  /* 0x000000311e00780c */ /* 0x000fe40003fa6270 */
[----:B------:R-:W-:Y:S01]  /*0bd0*/  @P1 LEA R4, P4, R0, c[0x0][0x1c8], 0x1 ;  /* 0x0000720000041a11 */ /* 0x000fe200078808ff */
[----:B------:R-:W-:Y:S01]  /*0be0*/  @!PT LDS RZ, [RZ] ;  /* 0x00000000fffff984 */ /* 0x000fe20000000800 */
[----:B------:R-:W-:Y:S01]  /*0bf0*/  @!PT LDS RZ, [RZ] ;  /* 0x00000000fffff984 */ /* 0x000fe20000000800 */
[----:B------:R-:W-:Y:S01]  /*0c00*/  @!PT LDS RZ, [RZ] ;  /* 0x00000000fffff984 */ /* 0x000fe20000000800 */
[----:B------:R3:W-:Y:S01]  /*0c10*/  @P2 LDGSTS.E.BYPASS.LTC128B.128 [R9+0x3900], [R6.64], !P0 ;  /* 0x0390000006092fae */ /* 0x0007e2000c101d48 */
[----:B------:R-:W-:-:S02]  /*0c20*/  SHF.R.S32.HI R11, RZ, 0x4, R13 ;  /* 0x00000004ff0b7819 */ /* 0x000fc4000001140d */
[----:B------:R-:W-:Y:S01]  /*0c30*/  @P1 LEA.HI.X R5, R0, c[0x0][0x1cc], R5, 0x1, P4 ;  /* 0x0000730000051a11 */ /* 0x000fe200020f0c05 */
[----:B------:R-:W-:Y:S01]  /*0c40*/  @P1 IMAD.SHL.U32 R0, R231, 0x2, RZ ;  /* 0x00000002e7001824 */ /* 0x000fe200078e00ff */
[C---:B------:R-:W-:Y:S02]  /*0c50*/  ISETP.GE.AND P4, PT, R30.reuse, 0x41, PT ;  /* 0x000000411e00780c */ /* 0x040fe40003f86270 */
[----:B------:R-:W-:Y:S02]  /*0c60*/  ISETP.GE.AND P2, PT, R30, 0x61, PT ;  /* 0x000000611e00780c */ /* 0x000fe40003f46270 */
[----:B------:R4:W-:Y:S01]  /*0c70*/  @P1 LDGSTS.E.BYPASS.LTC128B.128 [R0+0x4100], [R4.64], !P0 ;  /* 0x0410000004001fae */ /* 0x0009e2000c101d48 */
[----:B------:R-:W-:Y:S02]  /*0c80*/  @P6 LEA R14, P1, R8, c[0x0][0x1c8], 0x1 ;  /* 0x00007200080e6a11 */ /* 0x000fe400078208ff */
[----:B------:R-:W-:Y:S02]  /*0c90*/  ISETP.GE.AND P3, PT, R30, 0x51, PT ;  /* 0x000000511e00780c */ /* 0x000fe40003f66270 */
[----:B------:R-:W-:-:S02]  /*0ca0*/  @P6 LEA.HI.X R15, R8, c[0x0][0x1cc], R10, 0x1, P1 ;  /* 0x00007300080f6a11 */ /* 0x000fc400008f0c0a */
[----:B------:R-:W-:-:S04]  /*0cb0*/  LOP3.LUT R10, R13, 0xfffffff0, RZ, 0xc0, !PT ;  /* 0xfffffff00d0a7812 */ /* 0x000fc800078ec0ff */
[----:B------:R-:W-:Y:S02]  /*0cc0*/  @P2 IMAD R19, R227, 0x60, RZ ;  /* 0x00000060e3132824 */ /* 0x000fe400078e02ff */
[----:B------:R-:W-:Y:S01]  /*0cd0*/  IMAD.IADD R10, R136, 0x1, -R10 ;  /* 0x00000001880a7824 */ /* 0x000fe200078e0a0a */
[----:B---3--:R-:W-:Y:S02]  /*0ce0*/  LEA.HI R6, R13, R11, RZ, 0x1 ;  /* 0x0000000b0d067211 */ /* 0x008fe400078f08ff */
[C---:B------:R-:W-:Y:S02]  /*0cf0*/  @P3 IMAD R7, R227.reuse, 0x50, RZ ;  /* 0x00000050e3073824 */ /* 0x040fe400078e02ff */
[----:B------:R-:W-:Y:S02]  /*0d00*/  SHF.R.S32.HI R18, RZ, 0x1f, R10 ;  /* 0x0000001fff127819 */ /* 0x000fe4000001140a */
[----:B------:R-:W-:Y:S02]  /*0d10*/  LOP3.LUT R6, R6, 0xfffffffe, RZ, 0xc0, !PT ;  /* 0xfffffffe06067812 */ /* 0x000fe400078ec0ff */
[----:B------:R-:W-:Y:S01]  /*0d20*/  LEA.HI R18, R18, R10, RZ, 0x3 ;  /* 0x0000000a12127211 */ /* 0x000fe200078f18ff */
[----:B----4-:R-:W-:-:S02]  /*0d30*/  @P5 IMAD R0, R227, 0x30, RZ ;  /* 0x00000030e3005824 */ /* 0x010fc400078e02ff */
[----:B------:R-:W-:-:S04]  /*0d40*/  @P5 IMAD.WIDE.U32 R4, R226, 0x30, R2 ;  /* 0x00000030e2045825 */ /* 0x000fc800078e0002 */
[----:B------:R-:W-:Y:S01]  /*0d50*/  @P5 IMAD.IADD R0, R5, 0x1, R0 ;  /* 0x0000000105005824 */ /* 0x000fe200078e0200 */
[----:B------:R-:W-:Y:S01]  /*0d60*/  @P5 LEA R12, P1, R4, c[0x0][0x1c8], 0x1 ;  /* 0x00007200040c5a11 */ /* 0x000fe200078208ff */
[----:B------:R-:W-:Y:S01]  /*0d70*/  IMAD.IADD R20, R11, 0x1, -R6 ;  /* 0x000000010b147824 */ /* 0x000fe200078e0a06 */
[----:B------:R-:W-:Y:S01]  /*0d80*/  LOP3.LUT R11, R18, 0xfffffff8, RZ, 0xc0, !PT ;  /* 0xfffffff8120b7812 */ /* 0x000fe200078ec0ff */
[----:B------:R-:W-:Y:S01]  /*0d90*/  @P2 IMAD.MOV.U32 R5, RZ, RZ, R3 ;  /* 0x000000ffff052224 */ /* 0x000fe200078e0003 */
[----:B------:R-:W-:Y:S01]  /*0da0*/  @P5 LEA.HI.X R13, R4, c[0x0][0x1cc], R0, 0x1, P1 ;  /* 0x00007300040d5a11 */ /* 0x000fe200008f0c00 */
[----:B------:R-:W-:Y:S01]  /*0db0*/  @P2 IMAD.MOV.U32 R4, RZ, RZ, R2 ;  /* 0x000000ffff042224 */ /* 0x000fe200078e0002 */
[----:B------:R-:W-:Y:S01]  /*0dc0*/  @P4 LEA R0, P1, R226, R2, 0x6 ;  /* 0x00000002e2004211 */ /* 0x000fe200078230ff */
[----:B------:R-:W-:Y:S02]  /*0dd0*/  IMAD.IADD R11, R10, 0x1, -R11 ;  /* 0x000000010a0b7824 */ /* 0x000fe400078e0a0b */
[C---:B------:R-:W-:Y:S01]  /*0de0*/  @P2 IMAD.WIDE.U32 R4, R226.reuse, 0x60, R4 ;  /* 0x00000060e2042825 */ /* 0x040fe200078e0004 */
[----:B------:R-:W-:-:S02]  /*0df0*/  @P4 LEA.HI.X R6, R226, R3, R227, 0x6, P1 ;  /* 0x00000003e2064211 */ /* 0x000fc400008f34e3 */
[----:B------:R-:W-:Y:S01]  /*0e00*/  @P4 LEA R8, P1, R0, c[0x0][0x1c8], 0x1 ;  /* 0x0000720000084a11 */ /* 0x000fe200078208ff */
[----:B------:R-:W-:-:S03]  /*0e10*/  @P3 IMAD.WIDE.U32 R2, R226, 0x50, R2 ;  /* 0x00000050e2023825 */ /* 0x000fc600078e0002 */
[----:B------:R-:W-:Y:S01]  /*0e20*/  @P4 LEA.HI.X R9, R0, c[0x0][0x1cc], R6, 0x1, P1 ;  /* 0x0000730000094a11 */ /* 0x000fe200008f0c06 */
[----:B------:R-:W-:Y:S01]  /*0e30*/  IMAD.SHL.U32 R0, R72, 0x40, RZ ;  /* 0x0000004048007824 */ /* 0x000fe200078e00ff */
[----:B------:R-:W-:Y:S01]  /*0e40*/  @P3 LEA R6, P1, R2, c[0x0][0x1c8], 0x1 ;  /* 0x0000720002063a11 */ /* 0x000fe200078208ff */
[----:B------:R-:W-:-:S03]  /*0e50*/  @P3 IMAD.IADD R3, R3, 0x1, R7 ;  /* 0x0000000103033824 */ /* 0x000fc600078e0207 */
[----:B------:R-:W-:Y:S02]  /*0e60*/  LOP3.LUT R0, R0, 0x1c0, RZ, 0xc0, !PT ;  /* 0x000001c000007812 */ /* 0x000fe400078ec0ff */
[----:B------:R-:W-:Y:S02]  /*0e70*/  @P3 LEA.HI.X R7, R2, c[0x0][0x1cc], R3, 0x1, P1 ;  /* 0x0000730002073a11 */ /* 0x000fe400008f0c03 */
[----:B------:R-:W-:Y:S02]  /*0e80*/  LOP3.LUT R16, R0, 0x8, R16, 0xf8, !PT ;  /* 0x0000000800107812 */ /* 0x000fe400078ef810 */
[----:B------:R-:W-:Y:S01]  /*0e90*/  SHF.R.U32.HI R3, RZ, 0x3, R0 ;  /* 0x00000003ff037819 */ /* 0x000fe20000011600 */
[----:B------:R-:W-:Y:S01]  /*0ea0*/  @P2 IMAD.IADD R0, R5, 0x1, R19 ;  /* 0x0000000105002824 */ /* 0x000fe200078e0213 */
[----:B------:R-:W-:Y:S01]  /*0eb0*/  @P2 LEA R2, P1, R4, c[0x0][0x1c8], 0x1 ;  /* 0x0000720004022a11 */ /* 0x000fe200078208ff */
[----:B------:R-:W-:Y:S01]  /*0ec0*/  @P6 IMAD.SHL.U32 R5, R231, 0x2, RZ ;  /* 0x00000002e7056824 */ /* 0x000fe200078e00ff */
[----:B------:R-:W-:-:S02]  /*0ed0*/  LOP3.LUT R16, R16, R3, RZ, 0x3c, !PT ;  /* 0x0000000310107212 */ /* 0x000fc400078e3cff */
[----:B------:R-:W-:Y:S01]  /*0ee0*/  @P2 LEA.HI.X R3, R4, c[0x0][0x1cc], R0, 0x1, P1 ;  /* 0x0000730004032a11 */ /* 0x000fe200008f0c00 */
[C---:B------:R-:W-:Y:S01]  /*0ef0*/  @P5 IMAD.SHL.U32 R0, R231.reuse, 0x2, RZ ;  /* 0x00000002e7005824 */ /* 0x040fe200078e00ff */
[----:B------:R3:W-:Y:S01]  /*0f00*/  @P6 LDGSTS.E.BYPASS.LTC128B.128 [R5+0x4900], [R14.64], !P0 ;  /* 0x049000000e056fae */ /* 0x0007e2000c101d48 */
[----:B------:R-:W-:-:S03]  /*0f10*/  @P3 IMAD.SHL.U32 R4, R231, 0x2, RZ ;  /* 0x00000002e7043824 */ /* 0x000fc600078e00ff */
[----:B------:R4:W-:Y:S01]  /*0f20*/  @P5 LDGSTS.E.BYPASS.LTC128B.128 [R0+0x5100], [R12.64], !P0 ;  /* 0x051000000c005fae */ /* 0x0009e2000c101d48 */
[C---:B---3--:R-:W-:Y:S02]  /*0f30*/  @P4 IMAD.SHL.U32 R5, R231.reuse, 0x2, RZ ;  /* 0x00000002e7054824 */ /* 0x048fe400078e00ff */
[----:B----4-:R-:W-:-:S03]  /*0f40*/  @P2 IMAD.SHL.U32 R0, R231, 0x2, RZ ;  /* 0x00000002e7002824 */ /* 0x010fc600078e00ff */
[----:B------:R3:W-:Y:S04]  /*0f50*/  @P4 LDGSTS.E.BYPASS.LTC128B.128 [R5+0x5900], [R8.64], !P0 ;  /* 0x0590000008054fae */ /* 0x0007e8000c101d48 */
[----:B------:R4:W-:Y:S04]  /*0f60*/  @P3 LDGSTS.E.BYPASS.LTC128B.128 [R4+0x6100], [R6.64], !P0 ;  /* 0x0610000006043fae */ /* 0x0009e8000c101d48 */
[----:B------:R5:W-:Y:S01]  /*0f70*/  @P2 LDGSTS.E.BYPASS.LTC128B.128 [R0+0x6900], [R2.64], !P0 ;  /* 0x0690000002002fae */ /* 0x000be2000c101d48 */
[C---:B------:R-:W-:Y:S02]  /*0f80*/  R2P PR, R11.reuse, 0x6 ;  /* 0x000000060b007804 */ /* 0x040fe40000000000 */
[----:B------:R-:W-:Y:S01]  /*0f90*/  LOP3.LUT P3, RZ, R72, 0x2, RZ, 0xc0, !PT ;  /* 0x0000000248ff7812 */ /* 0x000fe2000786c0ff */
[----:B------:R-:W0:Y:S01]  /*0fa0*/  LDGDEPBAR ;  /* 0x00000000000079af */ /* 0x000e220000000000 */
[----:B----4-:R-:W-:Y:S01]  /*0fb0*/  IMAD.SHL.U32 R4, R18, 0x40, RZ ;  /* 0x0000004012047824 */ /* 0x010fe200078e00ff */
[----:B------:R-:W-:Y:S01]  /*0fc0*/  LEA.HI R6, R22, R136, RZ, 0x5 ;  /* 0x0000008816067211 */ /* 0x000fe200078f28ff */
[----:B-----5:R-:W-:-:S03]  /*0fd0*/  IMAD.SHL.U32 R2, R11, 0x40, RZ ;  /* 0x000000400b027824 */ /* 0x020fc600078e00ff */
[----:B---3--:R-:W-:Y:S01]  /*0fe0*/  SHF.R.S32.HI R5, RZ, 0x5, R6 ;  /* 0x00000005ff057819 */ /* 0x008fe20000011406 */
[----:B------:R-:W-:Y:S01]  /*0ff0*/  IMAD.SHL.U32 R3, R20, 0x8, RZ ;  /* 0x0000000814037824 */ /* 0x000fe200078e00ff */
[----:B------:R-:W-:Y:S01]  /*1000*/  LOP3.LUT R138, R4, 0xfffffe00, RZ, 0xc0, !PT ;  /* 0xfffffe00048a7812 */ /* 0x000fe200078ec0ff */
[----:B------:R-:W-:Y:S01]  /*1010*/  IMAD R0, R20, 0x200, R16 ;  /* 0x0000020014007824 */ /* 0x000fe200078e0210 */
[----:B------:R-:W-:Y:S01]  /*1020*/  LOP3.LUT R2, R2, 0x1c0, RZ, 0xc0, !PT ;  /* 0x000001c002027812 */ /* 0x000fe200078ec0ff */
[----:B------:R-:W-:Y:S01]  /*1030*/  IMAD R4, R21, c[0x0][0x208], RZ ;  /* 0x0000820015047a24 */ /* 0x000fe200078e02ff */
[----:B------:R-:W-:-:S04]  /*1040*/  DEPBAR.LE SB0, 0x1 ;  /* 0x000080400000791a */ /* 0x000fc80000000000 */
[----:B------:R-:W-:Y:S01]  /*1050*/  LOP3.LUT R3, R2, 0x8, R3, 0xf8, !PT ;  /* 0x0000000802037812 */ /* 0x000fe200078ef803 */
[----:B------:R-:W-:Y:S01]  /*1060*/  IMAD.SHL.U32 R139, R0, 0x2, RZ ;  /* 0x00000002008b7824 */ /* 0x000fe200078e00ff */
[----:B------:R-:W-:Y:S01]  /*1070*/  SHF.R.U32.HI R2, RZ, 0x3, R2 ;  /* 0x00000003ff027819 */ /* 0x000fe20000011602 */
[----:B------:R-:W-:-:S04]  /*1080*/  DEPBAR.LE SB0, 0x0 ;  /* 0x000080000000791a */ /* 0x000fc80000000000 */
[----:B------:R-:W-:Y:S01]  /*1090*/  LOP3.LUT R137, R3, R2, RZ, 0x3c, !PT ;  /* 0x0000000203897212 */ /* 0x000fe200078e3cff */
[----:B------:R-:W-:Y:S01]  /*10a0*/  IMAD R2, R5, 0x400, R138 ;  /* 0x0000040005027824 */ /* 0x000fe200078e028a */
[----:B------:R-:W-:Y:S01]  /*10b0*/  BAR.SYNC.DEFER_BLOCKING 0x0 ;  /* 0x0000000000007b1d */ /* 0x000fe20000010000 */
[----:B------:R-:W-:Y:S01]  /*10c0*/  IMAD.MOV.U32 R3, RZ, RZ, 0x10 ;  /* 0x00000010ff037424 */ /* 0x000fe200078e00ff */
[----:B------:R-:W-:Y:S01]  /*10d0*/  IADD3 R238, R139, 0x3920, RZ ;  /* 0x000039208bee7810 */ /* 0x000fe20007ffe0ff */
[----:B------:R-:W-:Y:S01]  /*10e0*/  IMAD.IADD R0, R137, 0x1, R2 ;  /* 0x0000000189007824 */ /* 0x000fe200078e0202 */
[----:B------:R-:W-:Y:S02]  /*10f0*/  IADD3 R2, R139, 0x3900, RZ ;  /* 0x000039008b027810 */ /* 0x000fe40007ffe0ff */
[----:B------:R-:W-:Y:S01]  /*1100*/  SEL R3, R3, 0xfffffff0, !P1 ;  /* 0xfffffff003037807 */ /* 0x000fe20004800000 */
[----:B------:R-:W-:Y:S01]  /*1110*/  IMAD.SHL.U32 R234, R0, 0x2, RZ ;  /* 0x0000000200ea7824 */ /* 0x000fe200078e00ff */
[----:B------:R-:W-:Y:S01]  /*1120*/  ISETP.GE.AND P1, PT, R230, 0x1, PT ;  /* 0x00000001e600780c */ /* 0x000fe20003f26270 */
[C---:B------:R-:W-:Y:S01]  /*1130*/  IMAD R0, R17.reuse, c[0x0][0x20c], R4 ;  /* 0x0000830011007a24 */ /* 0x040fe200078e0204 */
[----:B------:R-:W-:Y:S01]  /*1140*/  @P3 IADD3 R238, R2, -0x20, RZ ;  /* 0xffffffe002ee3810 */ /* 0x000fe20007ffe0ff */
[----:B------:R-:W-:Y:S01]  /*1150*/  IMAD.WIDE.U32 R4, R17, c[0x0][0x208], R32 ;  /* 0x0000820011047a25 */ /* 0x000fe200078e0020 */
[----:B------:R-:W-:-:S02]  /*1160*/  LOP3.LUT R2, R6, 0xffffffe0, RZ, 0xc0, !PT ;  /* 0xffffffe006027812 */ /* 0x000fc400078ec0ff */
[C---:B------:R-:W-:Y:S01]  /*1170*/  IADD3 R244, R238.reuse, 0x800, RZ ;  /* 0x00000800eef47810 */ /* 0x040fe20007ffe0ff */
[----:B------:R-:W-:Y:S01]  /*1180*/  IMAD.IADD R5, R5, 0x1, R0 ;  /* 0x0000000105057824 */ /* 0x000fe200078e0200 */
[C---:B------:R-:W-:Y:S01]  /*1190*/  IADD3 R243, R238.reuse, 0x1000, RZ ;  /* 0x00001000eef37810 */ /* 0x040fe20007ffe0ff */
[----:B------:R-:W-:Y:S01]  /*11a0*/  IMAD R0, R29, c[0x0][0x210], RZ ;  /* 0x000084001d007a24 */ /* 0x000fe200078e02ff */
[----:B------:R-:W-:Y:S01]  /*11b0*/  IADD3 R242, R238, 0x1800, RZ ;  /* 0x00001800eef27810 */ /* 0x000fe20007ffe0ff */
[----:B------:R-:W-:Y:S01]  /*11c0*/  IMAD.WIDE.U32 R4, R28, c[0x0][0x210], R4 ;  /* 0x000084001c047a25 */ /* 0x000fe200078e0004 */
[C---:B------:R-:W-:Y:S02]  /*11d0*/  IADD3 R241, R238.reuse, 0x2000, RZ ;  /* 0x00002000eef17810 */ /* 0x040fe40007ffe0ff */
[----:B------:R-:W-:Y:S01]  /*11e0*/  IADD3 R240, R238, 0x2800, RZ ;  /* 0x00002800eef07810 */ /* 0x000fe20007ffe0ff */
[----:B------:R-:W-:Y:S01]  /*11f0*/  IMAD R0, R28, c[0x0][0x214], R0 ;  /* 0x000085001c007a24 */ /* 0x000fe200078e0200 */
[----:B------:R1:W3:Y:S01]  /*1200*/  LDSM.16.M88.4 R12, [R234+0x7100] ;  /* 0x00710000ea0c783b */ /* 0x0002e20000000200 */
[----:B------:R-:W-:Y:S01]  /*1210*/  IMAD R237, R3, 0x2, R234 ;  /* 0x0000000203ed7824 */ /* 0x000fe200078e02ea */
[----:B------:R-:W-:Y:S01]  /*1220*/  IADD3 R239, R238, 0x3000, RZ ;  /* 0x00003000eeef7810 */ /* 0x000fe20007ffe0ff */
[----:B------:R-:W-:Y:S01]  /*1230*/  IMAD.IADD R5, R5, 0x1, R0 ;  /* 0x0000000105057824 */ /* 0x000fe200078e0200 */
[----:B------:R1:W4:Y:S01]  /*1240*/  LDSM.16.M88.4 R8, [R234+0x9100] ;  /* 0x00910000ea08783b */ /* 0x0003220000000200 */
[----:B------:R-:W-:-:S02]  /*1250*/  IMAD R0, R25, c[0x0][0x218], RZ ;  /* 0x0000860019007a24 */ /* 0x000fc400078e02ff */
[C---:B--2---:R-:W-:Y:S01]  /*1260*/  IMAD.WIDE.U32 R34, R24.reuse, c[0x0][0x218], R4 ;  /* 0x0000860018227a25 */ /* 0x044fe200078e0004 */
[----:B------:R1:W2:Y:S03]  /*1270*/  LDSM.16.M88.4 R60, [R139+0x3900] ;  /* 0x003900008b3c783b */ /* 0x0002a60000000200 */
[----:B------:R-:W-:Y:S01]  /*1280*/  IMAD R0, R24, c[0x0][0x21c], R0 ;  /* 0x0000870018007a24 */ /* 0x000fe200078e0200 */
[----:B------:R1:W-:Y:S01]  /*1290*/  STL.64 [R1+0x48], R34 ;  /* 0x0000482201007387 */ /* 0x0003e20000100a00 */
[----:B------:R-:W-:Y:S02]  /*12a0*/  IMAD.IADD R136, R136, 0x1, -R2 ;  /* 0x0000000188887824 */ /* 0x000fe400078e0a02 */
[----:B------:R-:W-:Y:S01]  /*12b0*/  IMAD.IADD R65, R35, 0x1, R0 ;  /* 0x0000000123417824 */ /* 0x000fe200078e0200 */
[----:B------:R1:W1:Y:S01]  /*12c0*/  LDSM.16.M88.4 R56, [R139+0x4100] ;  /* 0x004100008b38783b */ /* 0x0002620000000200 */
[----:B------:R-:W-:-:S03]  /*12d0*/  IMAD.MOV.U32 R2, RZ, RZ, 0x20 ;  /* 0x00000020ff027424 */ /* 0x000fc600078e00ff */
[----:B------:R1:W-:Y:S02]  /*12e0*/  STL [R1+0x44], R65 ;  /* 0x0000444101007387 */ /* 0x0003e40000100800 */
[----:B------:R-:W-:Y:S02]  /*12f0*/  SEL R4, R2, 0xffffffe0, !P2 ;  /* 0xffffffe002047807 */ /* 0x000fe40005000000 */
[----:B------:R1:W1:Y:S04]  /*1300*/  LDSM.16.M88.4 R52, [R139+0x4900] ;  /* 0x004900008b34783b */ /* 0x0002680000000200 */
[----:B------:R1:W1:Y:S04]  /*1310*/  LDSM.16.M88.4 R48, [R139+0x5100] ;  /* 0x005100008b30783b */ /* 0x0002680000000200 */
[----:B------:R1:W1:Y:S04]  /*1320*/  LDSM.16.M88.4 R44, [R139+0x5900] ;  /* 0x005900008b2c783b */ /* 0x0002680000000200 */
[----:B------:R1:W1:Y:S04]  /*1330*/  LDSM.16.M88.4 R40, [R139+0x6100] ;  /* 0x006100008b28783b */ /* 0x0002680000000200 */
[----:B------:R1:W1:Y:S04]  /*1340*/  LDSM.16.M88.4 R36, [R139+0x6900] ;  /* 0x006900008b24783b */ /* 0x0002680000000200 */
[----:B------:R1:W1:Y:S04]  /*1350*/  LDSM.16.M88.4 R20, [R237+0x7100] ;  /* 0x00710000ed14783b */ /* 0x0002680000000200 */
[----:B------:R1:W1:Y:S04]  /*1360*/  LDSM.16.M88.4 R16, [R237+0x9100] ;  /* 0x00910000ed10783b */ /* 0x0002680000000200 */
[----:B------:R1:W1:Y:S04]  /*1370*/  LDSM.16.M88.4 R112, [R238] ;  /* 0x00000000ee70783b */ /* 0x0002680000000200 */
[----:B------:R1:W1:Y:S04]  /*1380*/  LDSM.16.M88.4 R108, [R238+0x800] ;  /* 0x00080000ee6c783b */ /* 0x0002680000000200 */
[----:B------:R1:W1:Y:S04]  /*1390*/  LDSM.16.M88.4 R104, [R238+0x1000] ;  /* 0x00100000ee68783b */ /* 0x0002680000000200 */
[----:B------:R1:W1:Y:S04]  /*13a0*/  LDSM.16.M88.4 R100, [R238+0x1800] ;  /* 0x00180000ee64783b */ /* 0x0002680000000200 */
[----:B------:R1:W1:Y:S04]  /*13b0*/  LDSM.16.M88.4 R96, [R238+0x2000] ;  /* 0x00200000ee60783b */ /* 0x0002680000000200 */
[----:B------:R1:W1:Y:S04]  /*13c0*/  LDSM.16.M88.4 R92, [R238+0x2800] ;  /* 0x00280000ee5c783b */ /* 0x0002680000000200 */
[----:B------:R1:W1:Y:S01]  /*13d0*/  LDSM.16.M88.4 R88, [R238+0x3000] ;  /* 0x00300000ee58783b */ /* 0x0002620000000200 */
[----:B------:R-:W-:Y:S05]  /*13e0*/  @!P1 BRA `(.L_x_0) ;  /* 0x000002f000009947 */ /* 0x000fea0003800000 */
[----:B--234-:R-:W-:Y:S01]  /*13f0*/  IMAD R0, R27, c[0x0][0x208], RZ ;  /* 0x000082001b007a24 */ /* 0x01cfe200078e02ff */
[----:B------:R-:W-:Y:S01]  /*1400*/  ISETP.GE.AND P3, PT, R32, c[0x0][0x1d4], PT ;  /* 0x0000750020007a0c */ /* 0x000fe20003f66270 */
[----:B------:R-:W-:-:S03]  /*1410*/  IMAD.WIDE.U32 R6, R26, c[0x0][0x208], RZ ;  /* 0x000082001a067a25 */ /* 0x000fc600078e00ff */
[----:B------:R-:W-:Y:S01]  /*1420*/  ISETP.LT.OR P6, PT, R30, 0x1, P3 ;  /* 0x000000011e00780c */ /* 0x000fe20001fc1670 */
[----:B------:R-:W-:Y:S01]  /*1430*/  IMAD R0, R26, c[0x0][0x20c], R0 ;  /* 0x000083001a007a24 */ /* 0x000fe200078e0200 */
[C---:B------:R-:W-:Y:S01]  /*1440*/  ISETP.LT.OR P5, PT, R30.reuse, 0x11, P3 ;  /* 0x000000111e00780c */ /* 0x040fe20001fa1670 */
[----:B------:R-:W-:Y:S01]  /*1450*/  IMAD.MOV.U32 R24, RZ, RZ, R64 ;  /* 0x000000ffff187224 */ /* 0x000fe200078e0040 */
[----:B------:R-:W-:Y:S01]  /*1460*/  ISETP.LT.OR P4, PT, R30, 0x21, P3 ;  /* 0x000000211e00780c */ /* 0x000fe20001f81670 */
[----:B------:R-:W-:Y:S02]  /*1470*/  IMAD.MOV.U32 R25, RZ, RZ, R65 ;  /* 0x000000ffff197224 */ /* 0x000fe400078e0041 */
[----:B------:R-:W-:Y:S02]  /*1480*/  IMAD.IADD R0, R7, 0x1, R0 ;  /* 0x0000000107007824 */ /* 0x000fe400078e0200 */
[----:B------:R-:W-:Y:S02]  /*1490*/  IMAD.MOV.U32 R24, RZ, RZ, R34 ;  /* 0x000000ffff187224 */ /* 0x000fe400078e0022 */
[----:B------:R-:W-:-:S02]  /*14a0*/  IMAD R0, R0, 0x70, RZ ;  /* 0x0000007000007824 */ /* 0x000fc400078e02ff */
[----:B------:R-:W-:Y:S01]  /*14b0*/  IMAD.WIDE.U32 R6, R6, 0x70, R24 ;  /* 0x0000007006067825 */ /* 0x000fe200078e0018 */
[----:B------:R2:W-:Y:S03]  /*14c0*/  STL.64 [R1+0x40], R24 ;  /* 0x0000401801007387 */ /* 0x0005e60000100a00 */
[----:B------:R-:W-:Y:S01]  /*14d0*/  IMAD.WIDE.U32 R32, R2, c[0x0][0x208], RZ ;  /* 0x0000820002207a25 */ /* 0x000fe200078e00ff */
[----:B------:R-:W-:-:S03]  /*14e0*/  IADD3 R0, R7, R0, RZ ;  /* 0x0000000007007210 */ /* 0x000fc60007ffe0ff */
[----:B------:R-:W-:Y:S02]  /*14f0*/  IMAD R5, R2, c[0x0][0x20c], RZ ;  /* 0x0000830002057a24 */ /* 0x000fe400078e02ff */
[----:B------:R-:W-:Y:S01]  /*1500*/  IMAD.SHL.U32 R2, R231, 0x2, RZ ;  /* 0x00000002e7027824 */ /* 0x000fe200078e00ff */
[----:B--2---:R-:W-:-:S04]  /*1510*/  LEA R24, P1, R6, c[0x0][0x1f8], 0x1 ;  /* 0x00007e0006187a11 */ /* 0x004fc800078208ff */
[----:B------:R-:W-:Y:S01]  /*1520*/  LEA.HI.X R25, R6, c[0x0][0x1fc], R0, 0x1, P1 ;  /* 0x00007f0006197a11 */ /* 0x000fe200008f0c00 */
[----:B------:R-:W-:Y:S01]  /*1530*/  IMAD.IADD R0, R33, 0x1, R5 ;  /* 0x0000000121007824 */ /* 0x000fe200078e0205 */
[----:B------:R-:W-:-:S03]  /*1540*/  IADD3 R6, P2, R24, R32, RZ ;  /* 0x0000002018067210 */ /* 0x000fc60007f5e0ff */
[----:B------:R-:W-:Y:S01]  /*1550*/  @!PT LDS RZ, [RZ] ;  /* 0x00000000fffff984 */ /* 0x000fe20000000800 */
[----:B------:R-:W-:Y:S01]  /*1560*/  @!PT LDS RZ, [RZ] ;  /* 0x00000000fffff984 */ /* 0x000fe20000000800 */
[----:B------:R-:W-:Y:S01]  /*1570*/  @!PT LDS RZ, [RZ] ;  /* 0x00000000fffff984 */ /* 0x000fe20000000800 */
[----:B------:R2:W-:Y:S01]  /*1580*/  LDGSTS.E.BYPASS.LTC128B.128 [R2+0x100], [R24.64], !P6 ;  /* 0x0010000018027fae */ /* 0x0005e2000f101d48 */
[-C--:B------:R-:W-:Y:S01]  /*1590*/  IADD3 R28, P1, R6, R32.reuse, RZ ;  /* 0x00000020061c7210 */ /* 0x080fe20007f3e0ff */
[----:B------:R-:W-:Y:S01]  /*15a0*/  IMAD.X R7, R0, 0x1, R25, P2 ;  /* 0x0000000100077824 */ /* 0x000fe200010e0619 */
[----:B------:R-:W-:Y:S02]  /*15b0*/  ISETP.LT.OR P6, PT, R30, 0x31, P3 ;  /* 0x000000311e00780c */ /* 0x000fe40001fc1670 */
[----:B------:R-:W-:Y:S02]  /*15c0*/  IADD3 R26, P2, R28, R32, RZ ;  /* 0x000000201c1a7210 */ /* 0x000fe40007f5e0ff */
[----:B------:R-:W-:Y:S01]  /*15d0*/  IADD3.X R29, R7, R0, RZ, P1, !PT ;  /* 0x00000000071d7210 */ /* 0x000fe20000ffe4ff */
[----:B------:R3:W-:Y:S01]  /*15e0*/  LDGSTS.E.BYPASS.LTC128B.128 [R2+0x900], [R6.64], !P5 ;  /* 0x0090000006027fae */ /* 0x0007e2000e901d48 */
[----:B------:R-:W-:-:S03]  /*15f0*/  ISETP.LT.OR P5, PT, R30, 0x41, P3 ;  /* 0x000000411e00780c */ /* 0x000fc60001fa1670 */
[----:B------:R-:W-:Y:S01]  /*1600*/  IMAD.X R27, R29, 0x1, R0, P2 ;  /* 0x000000011d1b7824 */ /* 0x000fe200010e0600 */
[----:B------:R4:W-:Y:S01]  /*1610*/  LDGSTS.E.BYPASS.LTC128B.128 [R2+0x1100], [R28.64], !P4 ;  /* 0x011000001c027fae */ /* 0x0009e2000e101d48 */
[C---:B------:R-:W-:Y:S02]  /*1620*/  ISETP.LT.OR P4, PT, R30.reuse, 0x51, P3 ;  /* 0x000000511e00780c */ /* 0x040fe40001f81670 */
[----:B------:R-:W-:Y:S01]  /*1630*/  ISETP.LT.OR P3, PT, R30, 0x61, P3 ;  /* 0x000000611e00780c */ /* 0x000fe20001f61670 */
[----:B------:R1:W-:Y:S01]  /*1640*/  LDGSTS.E.BYPASS.LTC128B.128 [R2+0x1900], [R26.64], !P6 ;  /* 0x019000001a027fae */ /* 0x0003e2000f101d48 */
[----:B--2---:R-:W-:-:S05]  /*1650*/  IADD3 R24, P1, R26, R32, RZ ;  /* 0x000000201a187210 */ /* 0x004fca0007f3e0ff */
[----:B------:R-:W-:Y:S01]  /*1660*/  IMAD.X R25, R27, 0x1, R0, P1 ;  /* 0x000000011b197824 */ /* 0x000fe200008e0600 */
[----:B---3--:R-:W-:-:S04]  /*1670*/  IADD3 R6, P2, R24, R32, RZ ;  /* 0x0000002018067210 */ /* 0x008fc80007f5e0ff */
[----:B------:R1:W-:Y:S01]  /*1680*/  LDGSTS.E.BYPASS.LTC128B.128 [R2+0x2100], [R24.64], !P5 ;  /* 0x0210000018027fae */ /* 0x0003e2000e901d48 */
[----:B------:R-:W-:Y:S02]  /*1690*/  IADD3.X R7, R25, R0, RZ, P2, !PT ;  /* 0x0000000019077210 */ /* 0x000fe400017fe4ff */
[----:B----4-:R-:W-:-:S03]  /*16a0*/  IADD3 R28, P1, R6, R32, RZ ;  /* 0x00000020061c7210 */ /* 0x010fc60007f3e0ff */
[----:B------:R1:W-:Y:S02]  /*16b0*/  LDGSTS.E.BYPASS.LTC128B.128 [R2+0x2900], [R6.64], !P4 ;  /* 0x0290000006027fae */ /* 0x0003e4000e101d48 */
[----:B------:R-:W-:-:S05]  /*16c0*/  IMAD.X R29, R7, 0x1, R0, P1 ;  /* 0x00000001071d7824 */ /* 0x000fca00008e0600 */
[----:B------:R1:W-:Y:S03]  /*16d0*/  LDGSTS.E.BYPASS.LTC128B.128 [R2+0x3100], [R28.64], !P3 ;  /* 0x031000001c027fae */ /* 0x0003e6000d901d48 */
.L_x_0:
[C---:B-1234-:R-:W-:Y:S01]  /*16e0*/  HMMA.16816.F32 R32, R8.reuse, R60, RZ ;  /* 0x0000003c0820723c */ /* 0x05efe200000018ff */
[----:B------:R-:W-:Y:S01]  /*16f0*/  IMAD.MOV.U32 R0, RZ, RZ, 0x40 ;  /* 0x00000040ff007424 */ /* 0x000fe200078e00ff */
[----:B------:R-:W-:Y:S01]  /*1700*/  LOP3.LUT P1, RZ, R72, 0x4, RZ, 0xc0, !PT ;  /* 0x0000000448ff7812 */ /* 0x000fe2000782c0ff */
[----:B------:R-:W-:Y:S01]  /*1710*/  IMAD R235, R4, 0x2, R234 ;  /* 0x0000000204eb7824 */ /* 0x000fe200078e02ea */
[----:B------:R-:W0:Y:S02]  /*1720*/  LDGDEPBAR ;  /* 0x00000000000079af */ /* 0x000e240000000000 */
[----:B------:R-:W-:Y:S01]  /*1730*/  SEL R0, R0, 0xffffffc0, !P1 ;  /* 0xffffffc000007807 */ /* 0x000fe20004800000 */
[----:B------:R-:W-:Y:S01]  /*1740*/  IMAD R236, R3, 0x2, R235 ;  /* 0x0000000203ec7824 */ /* 0x000fe200078e02eb */
[----:B------:R-:W-:Y:S01]  /*1750*/  HMMA.16816.F32 R28, R8, R56, RZ ;  /* 0x00000038081c723c */ /* 0x000fe200000018ff */
[----:B------:R-:W-:Y:S02]  /*1760*/  ISETP.GE.AND P1, PT, R230, 0x71, PT ;  /* 0x00000071e600780c */ /* 0x000fe40003f26270 */
[----:B------:R-:W-:-:S02]  /*1770*/  IADD3 R233, R139, R0, RZ ;  /* 0x000000008be97210 */ /* 0x000fc40007ffe0ff */
[----:B------:R-:W-:Y:S01]  /*1780*/  IADD3 R232, R238, R0, RZ ;  /* 0x00000000eee87210 */ /* 0x000fe20007ffe0ff */
[----:B------:R-:W-:Y:S02]  /*1790*/  IMAD.IADD R0, R138, 0x1, R137 ;  /* 0x000000018a007824 */ /* 0x000fe400078e0289 */
[C---:B------:R-:W-:Y:S01]  /*17a0*/  HMMA.16816.F32 R24, R8.reuse, R52, RZ ;  /* 0x000000340818723c */ /* 0x040fe200000018ff */
[----:B------:R-:W-:Y:S07]  /*17b0*/  LDSM.16.M88.4 R72, [R233+0x4100] ;  /* 0x00410000e948783b */ /* 0x000fee0000000200 */
[C---:B------:R-:W-:Y:S08]  /*17c0*/  HMMA.16816.F32 R64, R8.reuse, R48, RZ ;  /* 0x000000300840723c */ /* 0x040ff000000018ff */
        /* <DEDUP_REMOVED lines=9> */
[----:B------:R-:W-:Y:S08]  /*1860*/  HMMA.16816.F32 R188, R8, R38, RZ ;  /* 0x0000002608bc723c */ /* 0x000ff000000018ff */
        /* <DEDUP_REMOVED lines=10> */
[C---:B------:R-:W-:Y:S01]  /*1910*/  HMMA.16816.F32 R152, R12.reuse, R62, RZ ;  /* 0x0000003e0c98723c */ /* 0x040fe200000018ff */
[----:B------:R-:W-:Y:S07]  /*1920*/  LDSM.16.M88.4 R60, [R233+0x5900] ;  /* 0x00590000e93c783b */ /* 0x000fee0000000200 */
[C---:B------:R-:W-:Y:S01]  /*1930*/  HMMA.16816.F32 R148, R12.reuse, R58, RZ ;  /* 0x0000003a0c94723c */ /* 0x040fe200000018ff */
[----:B------:R-:W-:Y:S07]  /*1940*/  LDSM.16.M88.4 R56, [R233+0x6100] ;  /* 0x00610000e938783b */ /* 0x000fee0000000200 */
[C---:B------:R-:W-:Y:S01]  /*1950*/  HMMA.16816.F32 R144, R12.reuse, R54, RZ ;  /* 0x000000360c90723c */ /* 0x040fe200000018ff */
[----:B------:R-:W-:Y:S07]  /*1960*/  LDSM.16.M88.4 R52, [R233+0x6900] ;  /* 0x00690000e934783b */ /* 0x000fee0000000200 */
[----:B------:R-:W-:Y:S08]  /*1970*/  HMMA.16816.F32 R48, R12, R38, RZ ;  /* 0x000000260c30723c */ /* 0x000ff000000018ff */
[C---:B------:R-:W-:Y:S08]  /*1980*/  HMMA.16816.F32 R44, R16.reuse, R112, R32 ;  /* 0x00000070102c723c */ /* 0x040ff00000001820 */
[C---:B------:R-:W-:Y:S08]  /*1990*/  HMMA.16816.F32 R40, R16.reuse, R108, R28 ;  /* 0x0000006c1028723c */ /* 0x040ff0000000181c */
[C---:B------:R-:W-:Y:S01]  /*19a0*/  HMMA.16816.F32 R28, R16.reuse, R104, R24 ;  /* 0x00000068101c723c */ /* 0x040fe20000001818 */
[----:B------:R-:W-:Y:S07]  /*19b0*/  LDSM.16.M88.4 R24, [R235+0x9100] ;  /* 0x00910000eb18783b */ /* 0x000fee0000000200 */
[C---:B------:R-:W-:Y:S01]  /*19c0*/  HMMA.16816.F32 R12, R16.reuse, R100, R64 ;  /* 0x00000064100c723c */ /* 0x040fe20000001840 */
[----:B------:R-:W-:Y:S07]  /*19d0*/  LDSM.16.M88.4 R64, [R233+0x5100] ;  /* 0x00510000e940783b */ /* 0x000fee0000000200 */
[C---:B------:R-:W-:Y:S01]  /*19e0*/  HMMA.16816.F32 R32, R16.reuse, R92, R76 ;  /* 0x0000005c1020723c */ /* 0x040fe2000000184c */
[----:B------:R-:W1:Y:S07]  /*19f0*/  LDSM.16.M88.4 R76, [R233+0x3900] ;  /* 0x00390000e94c783b */ /* 0x000e6e0000000200 */
[C---:B------:R-:W-:Y:S01]  /*1a00*/  HMMA.16816.F32 R8, R16.reuse, R96, R68 ;  /* 0x000000601008723c */ /* 0x040fe20000001844 */
[----:B------:R-:W2:Y:S07]  /*1a10*/  LDSM.16.M88.4 R68, [R233+0x4900] ;  /* 0x00490000e944783b */ /* 0x000eae0000000200 */
[C---:B------:R-:W-:Y:S08]  /*1a20*/  HMMA.16816.F32 R36, R16.reuse, R88, R80 ;  /* 0x000000581024723c */ /* 0x040ff00000001850 */
[C---:B------:R-:W-:Y:S08]  /*1a30*/  HMMA.16816.F32 R208, R16.reuse, R106, R84 ;  /* 0x0000006a10d0723c */ /* 0x040ff00000001854 */
[C---:B------:R-:W-:Y:S08]  /*1a40*/  HMMA.16816.F32 R80, R16.reuse, R114, R120 ;  /* 0x000000721050723c */ /* 0x040ff00000001878 */
[C---:B------:R-:W-:Y:S08]  /*1a50*/  HMMA.16816.F32 R196, R16.reuse, R110, R116 ;  /* 0x0000006e10c4723c */ /* 0x040ff00000001874 */
[C---:B------:R-:W-:Y:S08]  /*1a60*/  HMMA.16816.F32 R204, R16.reuse, R102, R124 ;  /* 0x0000006610cc723c */ /* 0x040ff0000000187c */
[C---:B------:R-:W-:Y:S08]  /*1a70*/  HMMA.16816.F32 R200, R16.reuse, R98, R176 ;  /* 0x0000006210c8723c */ /* 0x040ff000000018b0 */
[C---:B------:R-:W-:Y:S08]  /*1a80*/  HMMA.16816.F32 R192, R16.reuse, R94, R192 ;  /* 0x0000005e10c0723c */ /* 0x040ff000000018c0 */
[----:B------:R-:W-:Y:S01]  /*1a90*/  HMMA.16816.F32 R84, R16, R90, R188 ;  /* 0x0000005a1054723c */ /* 0x000fe200000018bc */
[----:B------:R-:W3:Y:S07]  /*1aa0*/  LDSM.16.M88.4 R16, [R235+0x7100] ;  /* 0x00710000eb10783b */ /* 0x000eee0000000200 */
[C---:B------:R-:W-:Y:S08]  /*1ab0*/  HMMA.16816.F32 R184, R20.reuse, R112, R184 ;  /* 0x0000007014b8723c */ /* 0x040ff000000018b8 */
        /* <DEDUP_REMOVED lines=13> */
[----:B------:R-:W-:Y:S04]  /*1b90*/  LDSM.16.M88.4 R48, [R232] ;  /* 0x00000000e830783b */ /* 0x000fe80000000200 */
[----:B------:R-:W-:Y:S03]  /*1ba0*/  LDSM.16.M88.4 R20, [R232+0x3000] ;  /* 0x00300000e814783b */ /* 0x000fe60000000200 */
[C---:B-1----:R-:W-:Y:S01]  /*1bb0*/  HMMA.16816.F32 R164, R24.reuse, R76, R44 ;  /* 0x0000004c18a4723c */ /* 0x042fe2000000182c */
[----:B------:R-:W-:Y:S07]  /*1bc0*/  LDSM.16.M88.4 R44, [R232+0x800] ;  /* 0x00080000e82c783b */ /* 0x000fee0000000200 */
[C---:B------:R-:W-:Y:S01]  /*1bd0*/  HMMA.16816.F32 R160, R24.reuse, R72, R40 ;  /* 0x0000004818a0723c */ /* 0x040fe20000001828 */
[----:B------:R-:W-:Y:S07]  /*1be0*/  LDSM.16.M88.4 R40, [R232+0x1000] ;  /* 0x00100000e828783b */ /* 0x000fee0000000200 */
[C---:B------:R-:W-:Y:S01]  /*1bf0*/  HMMA.16816.F32 R144, R24.reuse, R64, R12 ;  /* 0x000000401890723c */ /* 0x040fe2000000180c */
[----:B------:R-:W-:Y:S07]  /*1c00*/  LDSM.16.M88.4 R12, [R236+0x7100] ;  /* 0x00710000ec0c783b */ /* 0x000fee0000000200 */
[C---:B------:R-:W-:Y:S01]  /*1c10*/  HMMA.16816.F32 R128, R24.reuse, R60, R8 ;  /* 0x0000003c1880723c */ /* 0x040fe20000001808 */
[----:B------:R-:W1:Y:S07]  /*1c20*/  LDSM.16.M88.4 R8, [R236+0x9100] ;  /* 0x00910000ec08783b */ /* 0x000e6e0000000200 */
[C---:B------:R-:W-:Y:S01]  /*1c30*/  HMMA.16816.F32 R120, R24.reuse, R56, R32 ;  /* 0x000000381878723c */ /* 0x040fe20000001820 */
[----:B------:R-:W-:Y:S07]  /*1c40*/  LDSM.16.M88.4 R32, [R232+0x2000] ;  /* 0x00200000e820783b */ /* 0x000fee0000000200 */
[C---:B------:R-:W-:Y:S01]  /*1c50*/  HMMA.16816.F32 R88, R24.reuse, R52, R36 ;  /* 0x000000341858723c */ /* 0x040fe20000001824 */
[----:B------:R-:W4:Y:S07]  /*1c60*/  LDSM.16.M88.4 R36, [R232+0x1800] ;  /* 0x00180000e824783b */ /* 0x000f2e0000000200 */
[----:B--2---:R-:W-:Y:S01]  /*1c70*/  HMMA.16816.F32 R152, R24, R68, R28 ;  /* 0x000000441898723c */ /* 0x004fe2000000181c */
[----:B------:R-:W2:Y:S01]  /*1c80*/  LDSM.16.M88.4 R28, [R232+0x2800] ;  /* 0x00280000e81c783b */ /* 0x000ea20000000200 */
[----:B------:R-:W-:-:S06]  /*1c90*/  DEPBAR.LE SB0, 0x0 ;  /* 0x000080000000791a */ /* 0x000fcc0000000000 */
[----:B------:R-:W-:Y:S08]  /*1ca0*/  HMMA.16816.F32 R112, R24, R78, R80 ;  /* 0x0000004e1870723c */ /* 0x000ff00000001850 */
[C---:B---3--:R-:W-:Y:S08]  /*1cb0*/  HMMA.16816.F32 R80, R16.reuse, R76, R184 ;  /* 0x0000004c1050723c */ /* 0x048ff000000018b8 */
[----:B------:R-:W-:Y:S08]  /*1cc0*/  HMMA.16816.F32 R76, R16, R78, R116 ;  /* 0x0000004e104c723c */ /* 0x000ff00000001874 */
[C---:B------:R-:W-:Y:S08]  /*1cd0*/  HMMA.16816.F32 R108, R24.reuse, R74, R196 ;  /* 0x0000004a186c723c */ /* 0x040ff000000018c4 */
[C---:B------:R-:W-:Y:S08]  /*1ce0*/  HMMA.16816.F32 R104, R24.reuse, R70, R208 ;  /* 0x000000461868723c */ /* 0x040ff000000018d0 */
[C---:B------:R-:W-:Y:S08]  /*1cf0*/  HMMA.16816.F32 R100, R24.reuse, R66, R204 ;  /* 0x000000421864723c */ /* 0x040ff000000018cc */
[C---:B------:R-:W-:Y:S08]  /*1d00*/  HMMA.16816.F32 R96, R24.reuse, R62, R200 ;  /* 0x0000003e1860723c */ /* 0x040ff000000018c8 */
[C---:B------:R-:W-:Y:S08]  /*1d10*/  HMMA.16816.F32 R92, R24.reuse, R58, R192 ;  /* 0x0000003a185c723c */ /* 0x040ff000000018c0 */
[----:B------:R-:W-:Y:S08]  /*1d20*/  HMMA.16816.F32 R84, R24, R54, R84 ;  /* 0x000000361854723c */ /* 0x000ff00000001854 */
        /* <DEDUP_REMOVED lines=11> */
[----:B------:R-:W-:Y:S08]  /*1de0*/  HMMA.16816.F32 R60, R16, R54, R168 ;  /* 0x00000036103c723c */ /* 0x000ff000000018a8 */
[C---:B-1----:R-:W-:Y:S08]  /*1df0*/  HMMA.16816.F32 R164, R8.reuse, R48, R164 ;  /* 0x0000003008a4723c */ /* 0x042ff000000018a4 */
[C---:B------:R-:W-:Y:S08]  /*1e00*/  HMMA.16816.F32 R112, R8.reuse, R50, R112 ;  /* 0x000000320870723c */ /* 0x040ff00000001870 */
[C---:B------:R-:W-:Y:S08]  /*1e10*/  HMMA.16816.F32 R160, R8.reuse, R44, R160 ;  /* 0x0000002c08a0723c */ /* 0x040ff000000018a0 */
[C---:B------:R-:W-:Y:S08]  /*1e20*/  HMMA.16816.F32 R168, R8.reuse, R46, R108 ;  /* 0x0000002e08a8723c */ /* 0x040ff0000000186c */
[----:B------:R-:W-:Y:S08]  /*1e30*/  HMMA.16816.F32 R172, R8, R40, R152 ;  /* 0x0000002808ac723c */ /* 0x000ff00000001898 */
[C---:B------:R-:W-:Y:S08]  /*1e40*/  HMMA.16816.F32 R80, R12.reuse, R48, R80 ;  /* 0x000000300c50723c */ /* 0x040ff00000001850 */
[C---:B------:R-:W-:Y:S08]  /*1e50*/  HMMA.16816.F32 R76, R12.reuse, R50, R76 ;  /* 0x000000320c4c723c */ /* 0x040ff0000000184c */
[C---:B------:R-:W-:Y:S08]  /*1e60*/  HMMA.16816.F32 R52, R12.reuse, R44, R24 ;  /* 0x0000002c0c34723c */ /* 0x040ff00000001818 */
[----:B------:R-:W-:Y:S08]  /*1e70*/  HMMA.16816.F32 R72, R12, R46, R72 ;  /* 0x0000002e0c48723c */ /* 0x000ff00000001848 */
[----:B------:R-:W-:Y:S08]  /*1e80*/  HMMA.16816.F32 R152, R8, R42, R104 ;  /* 0x0000002a0898723c */ /* 0x000ff00000001868 */
[C---:B------:R-:W-:Y:S08]  /*1e90*/  HMMA.16816.F32 R48, R12.reuse, R40, R116 ;  /* 0x000000280c30723c */ /* 0x040ff00000001874 */
[----:B------:R-:W-:Y:S08]  /*1ea0*/  HMMA.16816.F32 R44, R12, R42, R68 ;  /* 0x0000002a0c2c723c */ /* 0x000ff00000001844 */
[C---:B----4-:R-:W-:Y:S08]  /*1eb0*/  HMMA.16816.F32 R144, R8.reuse, R36, R144 ;  /* 0x000000240890723c */ /* 0x050ff00000001890 */
[C---:B------:R-:W-:Y:S08]  /*1ec0*/  HMMA.16816.F32 R108, R8.reuse, R38, R100 ;  /* 0x00000026086c723c */ /* 0x040ff00000001864 */
[C---:B------:R-:W-:Y:S08]  /*1ed0*/  HMMA.16816.F32 R128, R8.reuse, R32, R128 ;  /* 0x000000200880723c */ /* 0x040ff00000001880 */
[C---:B------:R-:W-:Y:S08]  /*1ee0*/  HMMA.16816.F32 R104, R8.reuse, R34, R96 ;  /* 0x000000220868723c */ /* 0x040ff00000001860 */
[----:B------:R-:W-:Y:S08]  /*1ef0*/  HMMA.16816.F32 R180, R8, R22, R84 ;  /* 0x0000001608b4723c */ /* 0x000ff00000001854 */
[C---:B------:R-:W-:Y:S08]  /*1f00*/  HMMA.16816.F32 R40, R12.reuse, R36, R124 ;  /* 0x000000240c28723c */ /* 0x040ff0000000187c */
[----:B------:R-:W-:Y:S08]  /*1f10*/  HMMA.16816.F32 R24, R12, R32, R132 ;  /* 0x000000200c18723c */ /* 0x000ff00000001884 */
[C---:B--2---:R-:W-:Y:S08]  /*1f20*/  HMMA.16816.F32 R120, R8.reuse, R28, R120 ;  /* 0x0000001c0878723c */ /* 0x044ff00000001878 */
[C---:B------:R-:W-:Y:S08]  /*1f30*/  HMMA.16816.F32 R92, R8.reuse, R30, R92 ;  /* 0x0000001e085c723c */ /* 0x040ff0000000185c */
[----:B------:R-:W-:Y:S08]  /*1f40*/  HMMA.16816.F32 R176, R8, R20, R88 ;  /* 0x0000001408b0723c */ /* 0x000ff00000001858 */
[C---:B------:R-:W-:Y:S08]  /*1f50*/  HMMA.16816.F32 R36, R12.reuse, R38, R64 ;  /* 0x000000260c24723c */ /* 0x040ff00000001840 */
[C---:B------:R-:W-:Y:S08]  /*1f60*/  HMMA.16816.F32 R32, R12.reuse, R34, R140 ;  /* 0x000000220c20723c */ /* 0x040ff0000000188c */
[C---:B------:R-:W-:Y:S08]  /*1f70*/  HMMA.16816.F32 R16, R12.reuse, R28, R148 ;  /* 0x0000001c0c10723c */ /* 0x040ff00000001894 */
[C---:B------:R-:W-:Y:S08]  /*1f80*/  HMMA.16816.F32 R56, R12.reuse, R30, R56 ;  /* 0x0000001e0c38723c */ /* 0x040ff00000001838 */
[C---:B------:R-:W-:Y:S08]  /*1f90*/  HMMA.16816.F32 R84, R12.reuse, R20, R156 ;  /* 0x000000140c54723c */ /* 0x040ff0000000189c */
[----:B------:R-:W-:Y:S01]  /*1fa0*/  HMMA.16816.F32 R68, R12, R22, R60 ;  /* 0x000000160c44723c */ /* 0x000fe2000000183c */
[----:B------:R-:W-:Y:S06]  /*1fb0*/  BAR.SYNC.DEFER_BLOCKING 0x0 ;  /* 0x0000000000007b1d */ /* 0x000fec0000010000 */
[----:B------:R-:W-:Y:S05]  /*1fc0*/  @!P1 BRA `(.L_x_1) ;  /* 0x0000021000009947 */ /* 0x000fea0003800000 */
[----:B------:R-:W-:Y:S01]  /*1fd0*/  IADD3 R2, R245, -0x2, RZ ;  /* 0xfffffffef5027810 */ /* 0x000fe20007ffe0ff */
[----:B------:R-:W-:-:S03]  /*1fe0*/  IMAD.SHL.U32 R20, R226, 0x20, RZ ;  /* 0x00000020e2147824 */ /* 0x000fc600078e00ff */
[----:B------:R-:W-:Y:S01]  /*1ff0*/  SHF.R.S32.HI R6, RZ, 0x1f, R2 ;  /* 0x0000001fff067819 */ /* 0x000fe20000011402 */
[----:B------:R-:W-:Y:S02]  /*2000*/  IMAD R5, R225, R2, RZ ;  /* 0x00000002e1057224 */ /* 0x000fe400078e02ff */
[----:B------:R-:W-:-:S04]  /*2010*/  IMAD.WIDE.U32 R8, R2, R228, R246 ;  /* 0x000000e402087225 */ /* 0x000fc800078e00f6 */
[----:B------:R-:W-:Y:S01]  /*2020*/  IMAD R2, R6, R228, R5 ;  /* 0x000000e406027224 */ /* 0x000fe200078e0205 */
[----:B------:R-:W-:Y:S02]  /*2030*/  LEA R6, P2, R8, c[0x0][0x1c8], 0x1 ;  /* 0x0000720008067a11 */ /* 0x000fe400078408ff */
[----:B------:R-:W-:Y:S01]  /*2040*/  SHF.L.U64.HI R5, R226, 0x5, R227 ;  /* 0x00000005e2057819 */ /* 0x000fe200000102e3 */
[----:B------:R-:W-:Y:S01]  /*2050*/  IMAD.IADD R2, R9, 0x1, R2 ;  /* 0x0000000109027824 */ /* 0x000fe200078e0202 */
[----:B------:R-:W-:-:S04]  /*2060*/  IADD3 R14, P3, R20, R6, RZ ;  /* 0x00000006140e7210 */ /* 0x000fc80007f7e0ff */
[----:B------:R-:W-:Y:S01]  /*2070*/  LEA.HI.X R7, R8, c[0x0][0x1cc], R2, 0x1, P2 ;  /* 0x0000730008077a11 */ /* 0x000fe200010f0c02 */
[----:B------:R-:W-:Y:S01]  /*2080*/  IMAD.SHL.U32 R2, R231, 0x2, RZ ;  /* 0x00000002e7027824 */ /* 0x000fe200078e00ff */
[----:B------:R-:W-:-:S03]  /*2090*/  IADD3 R12, P2, R14, R20, RZ ;  /* 0x000000140e0c7210 */ /* 0x000fc60007f5e0ff */
[----:B------:R-:W-:Y:S01]  /*20a0*/  IMAD.X R15, R5, 0x1, R7, P3 ;  /* 0x00000001050f7824 */ /* 0x000fe200018e0607 */
[-C--:B------:R-:W-:Y:S01]  /*20b0*/  IADD3 R10, P3, R12, R20.reuse, RZ ;  /* 0x000000140c0a7210 */ /* 0x080fe20007f7e0ff */
[----:B------:R-:W-:Y:S01]  /*20c0*/  @!PT LDS RZ, [RZ] ;  /* 0x00000000fffff984 */ /* 0x000fe20000000800 */
[----:B------:R-:W-:Y:S01]  /*20d0*/  @!PT LDS RZ, [RZ] ;  /* 0x00000000fffff984 */ /* 0x000fe20000000800 */
[----:B------:R-:W-:Y:S01]  /*20e0*/  @!PT LDS RZ, [RZ] ;  /* 0x00000000fffff984 */ /* 0x000fe20000000800 */
[----:B------:R1:W-:Y:S03]  /*20f0*/  LDGSTS.E.BYPASS.LTC128B.128 [R2+0x3900], [R6.64], !P0 ;  /* 0x0390000006027fae */ /* 0x0003e6000c101d48 */
[----:B------:R-:W-:Y:S01]  /*2100*/  IADD3.X R13, R15, R5, RZ, P2, !PT ;  /* 0x000000050f0d7210 */ /* 0x000fe200017fe4ff */
[----:B------:R2:W-:Y:S01]  /*2110*/  LDGSTS.E.BYPASS.LTC128B.128 [R2+0x4100], [R14.64], !P0 ;  /* 0x041000000e027fae */ /* 0x0005e2000c101d48 */
[----:B------:R-:W-:-:S03]  /*2120*/  IADD3 R8, P2, R10, R20, RZ ;  /* 0x000000140a087210 */ /* 0x000fc60007f5e0ff */
[--C-:B------:R-:W-:Y:S01]  /*2130*/  IMAD.X R11, R13, 0x1, R5.reuse, P3 ;  /* 0x000000010d0b7824 */ /* 0x100fe200018e0605 */
[----:B------:R3:W-:Y:S03]  /*2140*/  LDGSTS.E.BYPASS.LTC128B.128 [R2+0x4900], [R12.64], !P0 ;  /* 0x049000000c027fae */ /* 0x0007e6000c101d48 */
[----:B------:R-:W-:Y:S01]  /*2150*/  IMAD.X R9, R11, 0x1, R5, P2 ;  /* 0x000000010b097824 */ /* 0x000fe200010e0605 */
[----:B------:R3:W-:Y:S04]  /*2160*/  LDGSTS.E.BYPASS.LTC128B.128 [R2+0x5100], [R10.64], !P0 ;  /* 0x051000000a027fae */ /* 0x0007e8000c101d48 */
[----:B------:R3:W-:Y:S01]  /*2170*/  LDGSTS.E.BYPASS.LTC128B.128 [R2+0x5900], [R8.64], !P0 ;  /* 0x0590000008027fae */ /* 0x0007e2000c101d48 */
[----:B-1----:R-:W-:-:S04]  /*2180*/  IADD3 R6, P3, R8, R20, RZ ;  /* 0x0000001408067210 */ /* 0x002fc80007f7e0ff */
[----:B--2---:R-:W-:Y:S02]  /*2190*/  IADD3 R14, P2, R6, R20, RZ ;  /* 0x00000014060e7210 */ /* 0x004fe40007f5e0ff */
[----:B------:R-:W-:-:S05]  /*21a0*/  IADD3.X R7, R9, R5, RZ, P3, !PT ;  /* 0x0000000509077210 */ /* 0x000fca0001ffe4ff */
[----:B------:R-:W-:Y:S01]  /*21b0*/  IMAD.X R15, R7, 0x1, R5, P2 ;  /* 0x00000001070f7824 */ /* 0x000fe200010e0605 */
[----:B------:R3:W-:Y:S04]  /*21c0*/  LDGSTS.E.BYPASS.LTC128B.128 [R2+0x6100], [R6.64], !P0 ;  /* 0x0610000006027fae */ /* 0x0007e8000c101d48 */
[----:B------:R3:W-:Y:S02]  /*21d0*/  LDGSTS.E.BYPASS.LTC128B.128 [R2+0x6900], [R14.64], !P0 ;  /* 0x069000000e027fae */ /* 0x0007e4000c101d48 */
.L_x_1:
[----:B------:R-:W-:Y:S01]  /*21e0*/  STL [R1+0x84], R242 ;  /* 0x000084f201007387 */ /* 0x000fe20000100800 */
[----:B---3--:R-:W-:Y:S01]  /*21f0*/  SHF.R.S32.HI R2, RZ, 0x1f, R136 ;  /* 0x0000001fff027819 */ /* 0x008fe20000011488 */
[----:B------:R-:W-:Y:S02]  /*2200*/  IMAD.SHL.U32 R228, R0, 0x2, RZ ;  /* 0x0000000200e47824 */ /* 0x000fe400078e00ff */
[----:B------:R-:W-:Y:S01]  /*2210*/  STL [R1+0x80], R241 ;  /* 0x000080f101007387 */ /* 0x000fe20000100800 */
[----:B------:R-:W-:Y:S01]  /*2220*/  LEA.HI R5, R2, R136, RZ, 0x2 ;  /* 0x0000008802057211 */ /* 0x000fe200078f10ff */
[----:B------:R-:W-:Y:S01]  /*2230*/  IMAD R231, R3, 0x2, R228 ;  /* 0x0000000203e77824 */ /* 0x000fe200078e02e4 */
[----:B------:R-:W-:Y:S01]  /*2240*/  LEA R229, R4, R228, 0x1 ;  /* 0x000000e404e57211 */ /* 0x000fe200078e08ff */
[----:B------:R-:W-:Y:S01]  /*2250*/  STL [R1+0x7c], R240 ;  /* 0x00007cf001007387 */ /* 0x000fe20000100800 */
[----:B------:R-:W-:-:S03]  /*2260*/  LOP3.LUT R2, R5, 0x7ffffffc, RZ, 0xc0, !PT ;  /* 0x7ffffffc05027812 */ /* 0x000fc600078ec0ff */
[----:B------:R-:W-:Y:S01]  /*2270*/  STL [R1+0x78], R239 ;  /* 0x000078ef01007387 */ /* 0x000fe20000100800 */
[----:B------:R-:W-:Y:S02]  /*2280*/  IMAD R230, R3, 0x2, R229 ;  /* 0x0000000203e67824 */ /* 0x000fe400078e02e5 */
[----:B------:R-:W-:Y:S01]  /*2290*/  IMAD.IADD R2, R136, 0x1, -R2 ;  /* 0x0000000188027824 */ /* 0x000fe200078e0a02 */
[----:B------:R-:W-:Y:S04]  /*22a0*/  STL [R1+0x74], R238 ;  /* 0x000074ee01007387 */ /* 0x000fe80000100800 */
[----:B------:R-:W-:Y:S04]  /*22b0*/  STL [R1+0x70], R237 ;  /* 0x000070ed01007387 */ /* 0x000fe80000100800 */
[----:B------:R-:W-:Y:S04]  /*22c0*/  STL [R1+0x6c], R236 ;  /* 0x00006cec01007387 */ /* 0x000fe80000100800 */
[----:B------:R-:W-:Y:S04]  /*22d0*/  STL [R1+0x68], R235 ;  /* 0x000068eb01007387 */ /* 0x000fe80000100800 */
[----:B------:R-:W-:Y:S04]  /*22e0*/  STL [R1+0x64], R234 ;  /* 0x000064ea01007387 */ /* 0x000fe80000100800 */
[----:B------:R-:W-:Y:S04]  /*22f0*/  STL [R1+0x60], R233 ;  /* 0x000060e901007387 */ /* 0x000fe80000100800 */
[----:B------:R-:W-:Y:S04]  /*2300*/  STL [R1+0x5c], R232 ;  /* 0x00005ce801007387 */ /* 0x000fe80000100800 */
[----:B------:R-:W-:Y:S04]  /*2310*/  STL [R1+0x58], R139 ;  /* 0x0000588b01007387 */ /* 0x000fe80000100800 */
[----:B------:R1:W-:Y:S04]  /*2320*/  STL [R1+0x54], R5 ;  /* 0x0000540501007387 */ /* 0x0003e80000100800 */
[----:B------:R-:W0:Y:S01]  /*2330*/  LDGDEPBAR ;  /* 0x00000000000079af */ /* 0x000e220000000000 */
[----:B-1----:R-:W-:-:S05]  /*2340*/  IADD3 R5, R224, c[0x0][0x1d0], RZ ;  /* 0x00007400e0057a10 */ /* 0x002fca0007ffe0ff */
[----:B------:R-:W-:-:S05]  /*2350*/  IMAD R2, R2, -0x2, R5 ;  /* 0xfffffffe02027824 */ /* 0x000fca00078e0205 */
[C---:B------:R-:W-:Y:S02]  /*2360*/  ISETP.GT.AND P5, PT, R2.reuse, RZ, PT ;  /* 0x000000ff0200720c */ /* 0x040fe40003fa4270 */
[C---:B------:R-:W-:Y:S02]  /*2370*/  ISETP.GT.AND P4, PT, R2.reuse, 0x1, PT ;  /* 0x000000010200780c */ /* 0x040fe40003f84270 */
[----:B------:R-:W-:Y:S02]  /*2380*/  ISETP.GT.AND P3, PT, R2, 0x8, PT ;  /* 0x000000080200780c */ /* 0x000fe40003f64270 */
[----:B------:R-:W-:Y:S02]  /*2390*/  FSEL R10, R80, -INF , P5 ;  /* 0xff800000500a7808 */ /* 0x000fe40002800000 */
[----:B------:R-:W-:Y:S02]  /*23a0*/  FSEL R12, R81, -INF , P4 ;  /* 0xff800000510c7808 */ /* 0x000fe40002000000 */
[----:B------:R-:W-:-:S02]  /*23b0*/  ISETP.GT.AND P2, PT, R2, 0x9, PT ;  /* 0x000000090200780c */ /* 0x000fc40003f44270 */
[----:B------:R-:W-:Y:S02]  /*23c0*/  FSEL R30, R76, -INF , P3 ;  /* 0xff8000004c1e7808 */ /* 0x000fe40001800000 */
[----:B------:R-:W-:Y:S02]  /*23d0*/  FMNMX.FTZ R5, R10, R12, !PT ;  /* 0x0000000c0a057209 */ /* 0x000fe40007810000 */
[----:B------:R-:W-:Y:S02]  /*23e0*/  FSEL R21, R166, -INF , P5 ;  /* 0xff800000a6157808 */ /* 0x000fe40002800000 */
        /* <DEDUP_REMOVED lines=17> */
[----:B------:R-:W-:Y:S02]  /*2500*/  FMNMX.FTZ R6, R13, R14, !PT ;  /* 0x0000000e0d067209 */ /* 0x000fe40007810000 */
[----:B------:R-:W-:Y:S02]  /*2510*/  FSEL R28, R115, -INF , P2 ;  /* 0xff800000731c7808 */ /* 0x000fe40001000000 */
[----:B------:R-:W-:Y:S02]  /*2520*/  FSEL R20, R113, -INF , P2 ;  /* 0xff80000071147808 */ /* 0x000fe40001000000 */
[----:B------:R-:W-:-:S02]  /*2530*/  FSEL R64, R79, -INF , P2 ;  /* 0xff8000004f407808 */ /* 0x000fc40001000000 */
[----:B------:R-:W-:Y:S02]  /*2540*/  ISETP.GT.AND P2, PT, R2, 0x19, PT ;  /* 0x000000190200780c */ /* 0x000fe40003f44270 */
[----:B------:R-:W-:Y:S02]  /*2550*/  FSEL R101, R72, -INF , P3 ;  /* 0xff80000048657808 */ /* 0x000fe40001800000 */
[----:B------:R-:W-:Y:S02]  /*2560*/  FMNMX.FTZ R5, R100, R5, !PT ;  /* 0x0000000564057209 */ /* 0x000fe40007810000 */
[----:B------:R-:W-:Y:S02]  /*2570*/  FMNMX.FTZ R6, R15, R6, !PT ;  /* 0x000000060f067209 */ /* 0x000fe40007810000 */
[----:B------:R-:W-:Y:S02]  /*2580*/  FSEL R90, R162, -INF , P5 ;  /* 0xff800000a25a7808 */ /* 0x000fe40002800000 */
[----:B------:R-:W-:-:S02]  /*2590*/  FSEL R65, R160, -INF , P5 ;  /* 0xff800000a0417808 */ /* 0x000fc40002800000 */
[----:B------:R-:W-:Y:S02]  /*25a0*/  FSEL R116, R54, -INF , P5 ;  /* 0xff80000036747808 */ /* 0x000fe40002800000 */
[----:B------:R-:W-:Y:S02]  /*25b0*/  FSEL R91, R163, -INF , P4 ;  /* 0xff800000a35b7808 */ /* 0x000fe40002000000 */
[----:B------:R-:W-:Y:S02]  /*25c0*/  FSEL R66, R161, -INF , P4 ;  /* 0xff800000a1427808 */ /* 0x000fe40002000000 */
[----:B------:R-:W-:Y:S02]  /*25d0*/  FSEL R117, R55, -INF , P4 ;  /* 0xff80000037757808 */ /* 0x000fe40002000000 */
[----:B------:R-:W-:Y:S02]  /*25e0*/  ISETP.GT.AND P5, PT, R2, 0x20, PT ;  /* 0x000000200200780c */ /* 0x000fe40003fa4270 */
[----:B------:R-:W-:-:S02]  /*25f0*/  FSEL R102, R73, -INF , P2 ;  /* 0xff80000049667808 */ /* 0x000fc40001000000 */
[----:B------:R-:W-:Y:S02]  /*2600*/  FMNMX.FTZ R5, R101, R5, !PT ;  /* 0x0000000565057209 */ /* 0x000fe40007810000 */
[----:B------:R-:W-:Y:S02]  /*2610*/  ISETP.GT.AND P4, PT, R2, 0x21, PT ;  /* 0x000000210200780c */ /* 0x000fe40003f84270 */
[----:B------:R-:W-:Y:S02]  /*2620*/  FMNMX.FTZ R6, R20, R6, !PT ;  /* 0x0000000614067209 */ /* 0x000fe40007810000 */
[----:B------:R-:W-:Y:S02]  /*2630*/  FSEL R96, R170, -INF , P3 ;  /* 0xff800000aa607808 */ /* 0x000fe40001800000 */
[----:B------:R-:W-:Y:S02]  /*2640*/  FSEL R88, R168, -INF , P3 ;  /* 0xff800000a8587808 */ /* 0x000fe40001800000 */
[----:B------:R-:W-:-:S02]  /*2650*/  FSEL R97, R171, -INF , P2 ;  /* 0xff800000ab617808 */ /* 0x000fc40001000000 */
[----:B------:R-:W-:Y:S02]  /*2660*/  FSEL R89, R169, -INF , P2 ;  /* 0xff800000a9597808 */ /* 0x000fe40001000000 */
[----:B------:R-:W-:Y:S02]  /*2670*/  FSEL R118, R74, -INF , P3 ;  /* 0xff8000004a767808 */ /* 0x000fe40001800000 */
[----:B------:R-:W-:Y:S02]  /*2680*/  FSEL R124, R75, -INF , P2 ;  /* 0xff8000004b7c7808 */ /* 0x000fe40001000000 */
[C---:B------:R-:W-:Y:S02]  /*2690*/  ISETP.GT.AND P3, PT, R2.reuse, 0x28, PT ;  /* 0x000000280200780c */ /* 0x040fe40003f64270 */
[----:B------:R-:W-:Y:S02]  /*26a0*/  ISETP.GT.AND P2, PT, R2, 0x29, PT ;  /* 0x000000290200780c */ /* 0x000fe40003f44270 */
[----:B------:R-:W-:-:S02]  /*26b0*/  FSEL R138, R174, -INF , P5 ;  /* 0xff800000ae8a7808 */ /* 0x000fc40002800000 */
[----:B------:R-:W-:Y:S02]  /*26c0*/  FSEL R127, R172, -INF , P5 ;  /* 0xff800000ac7f7808 */ /* 0x000fe40002800000 */
[----:B------:R-:W-:Y:S02]  /*26d0*/  FSEL R149, R50, -INF , P5 ;  /* 0xff80000032957808 */ /* 0x000fe40002800000 */
[----:B------:R-:W-:Y:S02]  /*26e0*/  FSEL R103, R48, -INF , P5 ;  /* 0xff80000030677808 */ /* 0x000fe40002800000 */
[----:B------:R-:W-:Y:S02]  /*26f0*/  FMNMX.FTZ R5, R102, R5, !PT ;  /* 0x0000000566057209 */ /* 0x000fe40007810000 */
[----:B------:R-:W-:Y:S02]  /*2700*/  FSEL R140, R175, -INF , P4 ;  /* 0xff800000af8c7808 */ /* 0x000fe40002000000 */
[----:B------:R-:W-:-:S02]  /*2710*/  FSEL R133, R173, -INF , P4 ;  /* 0xff800000ad857808 */ /* 0x000fc40002000000 */
[----:B------:R-:W-:Y:S02]  /*2720*/  FSEL R148, R51, -INF , P4 ;  /* 0xff80000033947808 */ /* 0x000fe40002000000 */
[----:B------:R-:W-:Y:S02]  /*2730*/  FSEL R119, R49, -INF , P4 ;  /* 0xff80000031777808 */ /* 0x000fe40002000000 */
[C---:B------:R-:W-:Y:S02]  /*2740*/  ISETP.GT.AND P5, PT, R2.reuse, 0x30, PT ;  /* 0x000000300200780c */ /* 0x040fe40003fa4270 */
[----:B------:R-:W-:Y:S02]  /*2750*/  FMNMX.FTZ R6, R65, R6, !PT ;  /* 0x0000000641067209 */ /* 0x000fe40007810000 */
[----:B------:R-:W-:Y:S02]  /*2760*/  ISETP.GT.AND P4, PT, R2, 0x31, PT ;  /* 0x000000310200780c */ /* 0x000fe40003f84270 */
[----:B------:R-:W-:-:S02]  /*2770*/  FSEL R141, R154, -INF , P3 ;  /* 0xff8000009a8d7808 */ /* 0x000fc40001800000 */
[----:B------:R-:W-:Y:S02]  /*2780*/  FSEL R136, R152, -INF , P3 ;  /* 0xff80000098887808 */ /* 0x000fe40001800000 */
[----:B------:R-:W-:Y:S02]  /*2790*/  FSEL R142, R155, -INF , P2 ;  /* 0xff8000009b8e7808 */ /* 0x000fe40001000000 */
[----:B------:R-:W-:Y:S02]  /*27a0*/  FSEL R137, R153, -INF , P2 ;  /* 0xff80000099897808 */ /* 0x000fe40001000000 */
[----:B------:R-:W-:Y:S02]  /*27b0*/  FSEL R143, R46, -INF , P3 ;  /* 0xff8000002e8f7808 */ /* 0x000fe40001800000 */
[----:B------:R-:W-:Y:S02]  /*27c0*/  FSEL R125, R44, -INF , P3 ;  /* 0xff8000002c7d7808 */ /* 0x000fe40001800000 */
[----:B------:R-:W-:-:S02]  /*27d0*/  FSEL R150, R47, -INF , P2 ;  /* 0xff8000002f967808 */ /* 0x000fc40001000000 */
[----:B------:R-:W-:Y:S02]  /*27e0*/  FSEL R126, R45, -INF , P2 ;  /* 0xff8000002d7e7808 */ /* 0x000fe40001000000 */
[C---:B------:R-:W-:Y:S02]  /*27f0*/  ISETP.GT.AND P3, PT, R2.reuse, 0x38, PT ;  /* 0x000000380200780c */ /* 0x040fe40003f64270 */
[----:B------:R-:W-:Y:S02]  /*2800*/  ISETP.GT.AND P2, PT, R2, 0x39, PT ;  /* 0x000000390200780c */ /* 0x000fe40003f44270 */
[----:B------:R-:W-:Y:S02]  /*2810*/  FMNMX.FTZ R5, R103, R5, !PT ;  /* 0x0000000567057209 */ /* 0x000fe40007810000 */
[----:B------:R-:W-:Y:S02]  /*2820*/  FSEL R151, R146, -INF , P5 ;  /* 0xff80000092977808 */ /* 0x000fe40002800000 */
[----:B------:R-:W-:-:S02]  /*2830*/  FMNMX.FTZ R6, R66, R6, !PT ;  /* 0x0000000642067209 */ /* 0x000fc40007810000 */
[----:B------:R-:W-:Y:S02]  /*2840*/  FSEL R153, R147, -INF , P4 ;  /* 0xff80000093997808 */ /* 0x000fe40002000000 */
[----:B------:R-:W-:Y:S02]  /*2850*/  FSEL R146, R145, -INF , P4 ;  /* 0xff80000091927808 */ /* 0x000fe40002000000 */
[----:B------:R-:W-:Y:S02]  /*2860*/  FSEL R161, R43, -INF , P4 ;  /* 0xff8000002ba17808 */ /* 0x000fe40002000000 */
[----:B------:R-:W-:Y:S02]  /*2870*/  FSEL R155, R41, -INF , P4 ;  /* 0xff800000299b7808 */ /* 0x000fe40002000000 */
        /* <DEDUP_REMOVED lines=9> */
[----:B------:R-:W-:Y:S01]  /*2910*/  FMNMX.FTZ R5, R119, R5, !PT ;  /* 0x0000000577057209 */ /* 0x000fe20007810000 */
[----:B------:R-:W-:Y:S01]  /*2920*/  LDSM.16.MT88.4 R36, [R230+0x900] ;  /* 0x00090000e624783b */ /* 0x000fe20000004200 */
[C---:B------:R-:W-:Y:S02]  /*2930*/  ISETP.GT.AND P3, PT, R2.reuse, 0x48, PT ;  /* 0x000000480200780c */ /* 0x040fe40003f64270 */
[----:B------:R-:W-:Y:S02]  /*2940*/  ISETP.GT.AND P2, PT, R2, 0x49, PT ;  /* 0x000000490200780c */ /* 0x000fe40003f44270 */
[----:B------:R-:W-:Y:S02]  /*2950*/  FMNMX.FTZ R7, R21, R22, !PT ;  /* 0x0000001615077209 */ /* 0x000fe40007810000 */
[----:B------:R-:W-:-:S02]  /*2960*/  FMNMX.FTZ R6, R88, R6, !PT ;  /* 0x0000000658067209 */ /* 0x000fc40007810000 */
[----:B------:R-:W-:Y:S02]  /*2970*/  FSEL R144, R144, -INF , P5 ;  /* 0xff80000090907808 */ /* 0x000fe40002800000 */
[----:B------:R-:W-:Y:S02]  /*2980*/  FSEL R159, R42, -INF , P5 ;  /* 0xff8000002a9f7808 */ /* 0x000fe40002800000 */
[----:B------:R-:W-:Y:S02]  /*2990*/  FSEL R156, R40, -INF , P5 ;  /* 0xff800000289c7808 */ /* 0x000fe40002800000 */
[----:B------:R-:W-:Y:S01]  /*29a0*/  FSEL R166, R131, -INF , P4 ;  /* 0xff80000083a67808 */ /* 0x000fe20002000000 */
[----:B------:R-:W-:Y:S01]  /*29b0*/  LDSM.16.MT88.4 R40, [R230+0x100] ;  /* 0x00010000e628783b */ /* 0x000fe20000004200 */
[----:B------:R-:W-:Y:S02]  /*29c0*/  ISETP.GT.AND P5, PT, R2, 0x40, PT ;  /* 0x000000400200780c */ /* 0x000fe40003fa4270 */
[----:B------:R-:W-:-:S02]  /*29d0*/  FSEL R131, R129, -INF , P4 ;  /* 0xff80000081837808 */ /* 0x000fc40002000000 */
[----:B------:R-:W-:Y:S02]  /*29e0*/  FMNMX.FTZ R5, R125, R5, !PT ;  /* 0x000000057d057209 */ /* 0x000fe40007810000 */
[----:B------:R-:W-:Y:S02]  /*29f0*/  FSEL R187, R27, -INF , P4 ;  /* 0xff8000001bbb7808 */ /* 0x000fe40002000000 */
[----:B------:R-:W-:Y:S02]  /*2a00*/  FSEL R169, R25, -INF , P4 ;  /* 0xff80000019a97808 */ /* 0x000fe40002000000 */
[----:B------:R-:W-:Y:S02]  /*2a10*/  FSEL R165, R106, -INF , P3 ;  /* 0xff8000006aa57808 */ /* 0x000fe40001800000 */
[----:B------:R-:W-:Y:S02]  /*2a20*/  FSEL R129, R104, -INF , P3 ;  /* 0xff80000068817808 */ /* 0x000fe40001800000 */
[----:B------:R-:W-:-:S02]  /*2a30*/  FSEL R167, R107, -INF , P2 ;  /* 0xff8000006ba77808 */ /* 0x000fc40001000000 */
[----:B------:R-:W-:Y:S02]  /*2a40*/  FSEL R163, R105, -INF , P2 ;  /* 0xff80000069a37808 */ /* 0x000fe40001000000 */
[----:B------:R-:W-:Y:S02]  /*2a50*/  FSEL R186, R34, -INF , P3 ;  /* 0xff80000022ba7808 */ /* 0x000fe40001800000 */
[----:B------:R-:W-:Y:S02]  /*2a60*/  FSEL R168, R32, -INF , P3 ;  /* 0xff80000020a87808 */ /* 0x000fe40001800000 */
[----:B------:R-:W-:Y:S02]  /*2a70*/  FSEL R221, R35, -INF , P2 ;  /* 0xff80000023dd7808 */ /* 0x000fe40001000000 */
[----:B------:R-:W-:Y:S02]  /*2a80*/  FSEL R173, R33, -INF , P2 ;  /* 0xff80000021ad7808 */ /* 0x000fe40001000000 */
[----:B------:R-:W-:Y:S01]  /*2a90*/  FMNMX.FTZ R7, R23, R7, !PT ;  /* 0x0000000717077209 */ /* 0x000fe20007810000 */
[----:B------:R-:W-:Y:S01]  /*2aa0*/  LDSM.16.MT88.4 R32, [R229+0x100] ;  /* 0x00010000e520783b */ /* 0x000fe20000004200 */
[----:B------:R-:W-:-:S02]  /*2ab0*/  FMNMX.FTZ R6, R89, R6, !PT ;  /* 0x0000000659067209 */ /* 0x000fc40007810000 */
[C---:B------:R-:W-:Y:S02]  /*2ac0*/  ISETP.GT.AND P4, PT, R2.reuse, 0x50, PT ;  /* 0x000000500200780c */ /* 0x040fe40003f84270 */
[C---:B------:R-:W-:Y:S02]  /*2ad0*/  ISETP.GT.AND P2, PT, R2.reuse, 0x51, PT ;  /* 0x000000510200780c */ /* 0x040fe40003f44270 */
[----:B------:R-:W-:Y:S02]  /*2ae0*/  ISETP.GT.AND P3, PT, R2, 0x58, PT ;  /* 0x000000580200780c */ /* 0x000fe40003f64270 */
[----:B------:R-:W-:Y:S02]  /*2af0*/  FSEL R164, R130, -INF , P5 ;  /* 0xff80000082a47808 */ /* 0x000fe40002800000 */
[----:B------:R-:W-:Y:S02]  /*2b00*/  FMNMX.FTZ R5, R126, R5, !PT ;  /* 0x000000057e057209 */ /* 0x000fe40007810000 */
[----:B------:R-:W-:-:S02]  /*2b10*/  FSEL R130, R128, -INF , P5 ;  /* 0xff80000080827808 */ /* 0x000fc40002800000 */
[----:B------:R-:W-:Y:S02]  /*2b20*/  FMNMX.FTZ R7, R28, R7, !PT ;  /* 0x000000071c077209 */ /* 0x000fe40007810000 */
[----:B------:R-:W-:Y:S02]  /*2b30*/  FMNMX.FTZ R6, R127, R6, !PT ;  /* 0x000000067f067209 */ /* 0x000fe40007810000 */
[----:B------:R-:W-:Y:S02]  /*2b40*/  FSEL R184, R26, -INF , P5 ;  /* 0xff8000001ab87808 */ /* 0x000fe40002800000 */
[----:B------:R-:W-:Y:S02]  /*2b50*/  FSEL R128, R24, -INF , P5 ;  /* 0xff80000018807808 */ /* 0x000fe40002800000 */
[----:B------:R-:W-:Y:S01]  /*2b60*/  FSEL R188, R122, -INF , P4 ;  /* 0xff8000007abc7808 */ /* 0x000fe20002000000 */
[----:B------:R-:W-:Y:S01]  /*2b70*/  LDSM.16.MT88.4 R24, [R229+0x900] ;  /* 0x00090000e518783b */ /* 0x000fe20000004200 */
[----:B------:R-:W-:-:S02]  /*2b80*/  FSEL R245, R120, -INF , P4 ;  /* 0xff80000078f57808 */ /* 0x000fc40002000000 */
[----:B------:R-:W-:Y:S02]  /*2b90*/  FSEL R192, R123, -INF , P2 ;  /* 0xff8000007bc07808 */ /* 0x000fe40001000000 */
[----:B------:R-:W-:Y:S02]  /*2ba0*/  FSEL R246, R121, -INF , P2 ;  /* 0xff80000079f67808 */ /* 0x000fe40001000000 */
[----:B------:R-:W-:Y:S02]  /*2bb0*/  FSEL R202, R18, -INF , P4 ;  /* 0xff80000012ca7808 */ /* 0x000fe40002000000 */
[----:B------:R-:W-:Y:S02]  /*2bc0*/  FSEL R171, R16, -INF , P4 ;  /* 0xff80000010ab7808 */ /* 0x000fe40002000000 */
[----:B------:R-:W-:Y:S02]  /*2bd0*/  FSEL R198, R19, -INF , P2 ;  /* 0xff80000013c67808 */ /* 0x000fe40001000000 */
[----:B------:R-:W-:-:S02]  /*2be0*/  FSEL R185, R17, -INF , P2 ;  /* 0xff80000011b97808 */ /* 0x000fc40001000000 */
[----:B------:R-:W-:Y:S01]  /*2bf0*/  FSEL R252, R94, -INF , P3 ;  /* 0xff8000005efc7808 */ /* 0x000fe20001800000 */
[----:B------:R-:W-:Y:S01]  /*2c00*/  LDSM.16.MT88.4 R16, [R228+0x100] ;  /* 0x00010000e410783b */ /* 0x000fe20000004200 */
[----:B------:R-:W-:Y:S02]  /*2c10*/  FSEL R227, R92, -INF , P3 ;  /* 0xff8000005ce37808 */ /* 0x000fe40001800000 */
[----:B------:R-:W-:Y:S02]  /*2c20*/  FSEL R203, R58, -INF , P3 ;  /* 0xff8000003acb7808 */ /* 0x000fe40001800000 */
[----:B------:R-:W-:Y:S02]  /*2c30*/  FSEL R175, R56, -INF , P3 ;  /* 0xff80000038af7808 */ /* 0x000fe40001800000 */
[C---:B------:R-:W-:Y:S02]  /*2c40*/  ISETP.GT.AND P2, PT, R2.reuse, 0x59, PT ;  /* 0x000000590200780c */ /* 0x040fe40003f44270 */
[----:B------:R-:W-:-:S02]  /*2c50*/  ISETP.GT.AND P6, PT, R2, 0x60, PT ;  /* 0x000000600200780c */ /* 0x000fc40003fc4270 */
[C---:B------:R-:W-:Y:S02]  /*2c60*/  ISETP.GT.AND P5, PT, R2.reuse, 0x61, PT ;  /* 0x000000610200780c */ /* 0x040fe40003fa4270 */
[C---:B------:R-:W-:Y:S02]  /*2c70*/  ISETP.GT.AND P4, PT, R2.reuse, 0x68, PT ;  /* 0x000000680200780c */ /* 0x040fe40003f84270 */
[----:B------:R-:W-:Y:S02]  /*2c80*/  ISETP.GT.AND P3, PT, R2, 0x69, PT ;  /* 0x000000690200780c */ /* 0x000fe40003f64270 */
[----:B------:R-:W-:Y:S02]  /*2c90*/  FMNMX.FTZ R2, R156, R5, !PT ;  /* 0x000000059c027209 */ /* 0x000fe40007810000 */
[----:B------:R-:W-:Y:S02]  /*2ca0*/  FMNMX.FTZ R7, R90, R7, !PT ;  /* 0x000000075a077209 */ /* 0x000fe40007810000 */
[----:B------:R-:W-:-:S02]  /*2cb0*/  FMNMX.FTZ R5, R133, R6, !PT ;  /* 0x0000000685057209 */ /* 0x000fc40007810000 */
[----:B------:R-:W-:Y:S02]  /*2cc0*/  FMNMX.FTZ R2, R155, R2, !PT ;  /* 0x000000029b027209 */ /* 0x000fe40007810000 */
[----:B------:R-:W-:Y:S02]  /*2cd0*/  FMNMX.FTZ R6, R91, R7, !PT ;  /* 0x000000075b067209 */ /* 0x000fe40007810000 */
[----:B------:R-:W-:Y:S02]  /*2ce0*/  FMNMX.FTZ R5, R136, R5, !PT ;  /* 0x0000000588057209 */ /* 0x000fe40007810000 */
        /* <DEDUP_REMOVED lines=25> */
[----:B------:R-:W-:Y:S02]  /*2e80*/  FSEL R174, R57, -INF , P2 ;  /* 0xff80000039ae7808 */ /* 0x000fe40001000000 */
[----:B------:R-:W-:-:S02]  /*2e90*/  FMNMX.FTZ R2, R175, R2, !PT ;  /* 0x00000002af027209 */ /* 0x000fc40007810000 */
[----:B------:R-:W-:Y:S02]  /*2ea0*/  FMNMX.FTZ R6, R152, R6, !PT ;  /* 0x0000000698067209 */ /* 0x000fe40007810000 */
[----:B------:R-:W-:Y:S02]  /*2eb0*/  FMNMX.FTZ R5, R163, R5, !PT ;  /* 0x00000005a3057209 */ /* 0x000fe40007810000 */
[----:B------:R-:W-:Y:S02]  /*2ec0*/  FMNMX.FTZ R7, R62, R7, !PT ;  /* 0x000000073e077209 */ /* 0x000fe40007810000 */
[----:B------:R-:W-:Y:S02]  /*2ed0*/  FSEL R216, R84, -INF , P6 ;  /* 0xff80000054d87808 */ /* 0x000fe40003000000 */
[----:B------:R-:W-:Y:S02]  /*2ee0*/  FMNMX.FTZ R2, R174, R2, !PT ;  /* 0x00000002ae027209 */ /* 0x000fe40007810000 */
[----:B------:R-:W-:Y:S01]  /*2ef0*/  FMNMX.FTZ R6, R154, R6, !PT ;  /* 0x000000069a067209 */ /* 0x000fe20007810000 */
[----:B------:R-:W-:Y:S01]  /*2f00*/  IMAD.MOV.U32 R4, RZ, RZ, R216 ;  /* 0x000000ffff047224 */ /* 0x000fe200078e00d8 */
[----:B------:R-:W-:-:S02]  /*2f10*/  FMNMX.FTZ R5, R245, R5, !PT ;  /* 0x00000005f5057209 */ /* 0x000fc40007810000 */
[----:B------:R-:W-:Y:S02]  /*2f20*/  FMNMX.FTZ R7, R64, R7, !PT ;  /* 0x0000000740077209 */ /* 0x000fe40007810000 */
[----:B------:R-:W-:Y:S02]  /*2f30*/  FSEL R210, R85, -INF , P5 ;  /* 0xff80000055d27808 */ /* 0x000fe40002800000 */
[----:B------:R-:W-:Y:S02]  /*2f40*/  FMNMX.FTZ R2, R216, R2, !PT ;  /* 0x00000002d8027209 */ /* 0x000fe40007810000 */
[----:B------:R-:W-:Y:S02]  /*2f50*/  FMNMX.FTZ R6, R164, R6, !PT ;  /* 0x00000006a4067209 */ /* 0x000fe40007810000 */
[----:B------:R-:W-:Y:S02]  /*2f60*/  FMNMX.FTZ R5, R246, R5, !PT ;  /* 0x00000005f6057209 */ /* 0x000fe40007810000 */
[----:B------:R-:W-:-:S02]  /*2f70*/  FMNMX.FTZ R7, R116, R7, !PT ;  /* 0x0000000774077209 */ /* 0x000fc40007810000 */
[----:B------:R-:W-:Y:S02]  /*2f80*/  FSEL R211, R68, -INF , P4 ;  /* 0xff80000044d37808 */ /* 0x000fe40002000000 */
[----:B------:R-:W-:Y:S02]  /*2f90*/  FMNMX.FTZ R2, R210, R2, !PT ;  /* 0x00000002d2027209 */ /* 0x000fe40007810000 */
[----:B------:R-:W-:Y:S02]  /*2fa0*/  FSEL R224, R93, -INF , P2 ;  /* 0xff8000005de07808 */ /* 0x000fe40001000000 */
        /* <DEDUP_REMOVED lines=9> */
[----:B------:R-:W-:Y:S02]  /*3040*/  FMNMX.FTZ R8, R212, R2, !PT ;  /* 0x00000002d4087209 */ /* 0x000fe40007810000 */
[----:B------:R-:W-:Y:S02]  /*3050*/  FSEL R196, R177, -INF , P5 ;  /* 0xff800000b1c47808 */ /* 0x000fe40002800000 */
[----:B------:R-:W-:Y:S01]  /*3060*/  FMNMX.FTZ R6, R167, R6, !PT ;  /* 0x00000006a7067209 */ /* 0x000fe20007810000 */
[----:B------:R-:W1:Y:S01]  /*3070*/  SHFL.BFLY PT, R135, R8, 0x2, 0x1f ;  /* 0x0c401f0008877f89 */ /* 0x000e6200000e0000 */
[----:B------:R-:W-:Y:S02]  /*3080*/  FMNMX.FTZ R2, R209, R5, !PT ;  /* 0x00000005d1027209 */ /* 0x000fe40007810000 */
[----:B------:R-:W-:Y:S02]  /*3090*/  FMNMX.FTZ R7, R124, R7, !PT ;  /* 0x000000077c077209 */ /* 0x000fe40007810000 */
[----:B------:R-:W-:-:S02]  /*30a0*/  FSEL R193, R180, -INF , P4 ;  /* 0xff800000b4c17808 */ /* 0x000fc40002000000 */
[----:B------:R-:W-:Y:S02]  /*30b0*/  FMNMX.FTZ R5, R188, R6, !PT ;  /* 0x00000006bc057209 */ /* 0x000fe40007810000 */
[----:B------:R-:W-:Y:S02]  /*30c0*/  FMNMX.FTZ R2, R196, R2, !PT ;  /* 0x00000002c4027209 */ /* 0x000fe40007810000 */
[----:B------:R-:W-:Y:S02]  /*30d0*/  FMNMX.FTZ R7, R149, R7, !PT ;  /* 0x0000000795077209 */ /* 0x000fe40007810000 */
[----:B------:R-:W-:Y:S02]  /*30e0*/  FSEL R239, R181, -INF , P3 ;  /* 0xff800000b5ef7808 */ /* 0x000fe40001800000 */
[----:B------:R-:W-:Y:S02]  /*30f0*/  FMNMX.FTZ R5, R192, R5, !PT ;  /* 0x00000005c0057209 */ /* 0x000fe40007810000 */
[----:B------:R-:W-:-:S02]  /*3100*/  FMNMX.FTZ R2, R193, R2, !PT ;  /* 0x00000002c1027209 */ /* 0x000fc40007810000 */
[----:B------:R-:W-:Y:S02]  /*3110*/  FMNMX.FTZ R6, R148, R7, !PT ;  /* 0x0000000794067209 */ /* 0x000fe40007810000 */
[----:B------:R-:W-:Y:S02]  /*3120*/  FSEL R170, R95, -INF , P2 ;  /* 0xff8000005faa7808 */ /* 0x000fe40001000000 */
[----:B------:R-:W-:Y:S02]  /*3130*/  FMNMX.FTZ R5, R252, R5, !PT ;  /* 0x00000005fc057209 */ /* 0x000fe40007810000 */
[----:B------:R-:W-:Y:S02]  /*3140*/  FMNMX.FTZ R2, R239, R2, !PT ;  /* 0x00000002ef027209 */ /* 0x000fe40007810000 */
[----:B------:R-:W-:Y:S02]  /*3150*/  FMNMX.FTZ R6, R143, R6, !PT ;  /* 0x000000068f067209 */ /* 0x000fe40007810000 */
[----:B------:R-:W-:Y:S01]  /*3160*/  FSEL R201, R178, -INF , P6 ;  /* 0xff800000b2c97808 */ /* 0x000fe20003000000 */
[----:B------:R-:W2:Y:S01]  /*3170*/  SHFL.BFLY PT, R132, R2, 0x2, 0x1f ;  /* 0x0c401f0002847f89 */ /* 0x000ea200000e0000 */
[----:B------:R-:W-:-:S02]  /*3180*/  FMNMX.FTZ R5, R170, R5, !PT ;  /* 0x00000005aa057209 */ /* 0x000fc40007810000 */
[----:B------:R-:W-:Y:S02]  /*3190*/  FMNMX.FTZ R6, R150, R6, !PT ;  /* 0x0000000696067209 */ /* 0x000fe40007810000 */
[----:B------:R-:W-:Y:S02]  /*31a0*/  FSEL R238, R179, -INF , P5 ;  /* 0xff800000b3ee7808 */ /* 0x000fe40002800000 */
[----:B------:R-:W-:Y:S02]  /*31b0*/  FMNMX.FTZ R5, R201, R5, !PT ;  /* 0x00000005c9057209 */ /* 0x000fe40007810000 */
[----:B------:R-:W-:Y:S02]  /*31c0*/  FMNMX.FTZ R6, R159, R6, !PT ;  /* 0x000000069f067209 */ /* 0x000fe40007810000 */
[----:B------:R-:W-:Y:S02]  /*31d0*/  FSEL R241, R182, -INF , P4 ;  /* 0xff800000b6f17808 */ /* 0x000fe40002000000 */
[----:B------:R-:W-:-:S02]  /*31e0*/  FMNMX.FTZ R5, R238, R5, !PT ;  /* 0x00000005ee057209 */ /* 0x000fc40007810000 */
[----:B------:R-:W-:Y:S02]  /*31f0*/  FMNMX.FTZ R6, R161, R6, !PT ;  /* 0x00000006a1067209 */ /* 0x000fe40007810000 */
[----:B------:R-:W-:Y:S02]  /*3200*/  FSEL R242, R183, -INF , P3 ;  /* 0xff800000b7f27808 */ /* 0x000fe40001800000 */
[----:B------:R-:W-:Y:S02]  /*3210*/  FMNMX.FTZ R5, R241, R5, !PT ;  /* 0x00000005f1057209 */ /* 0x000fe40007810000 */
[----:B------:R-:W-:Y:S02]  /*3220*/  FMNMX.FTZ R6, R160, R6, !PT ;  /* 0x00000006a0067209 */ /* 0x000fe40007810000 */
[----:B------:R-:W-:Y:S02]  /*3230*/  FMNMX.FTZ R5, R242, R5, !PT ;  /* 0x00000005f2057209 */ /* 0x000fe40007810000 */
[----:B------:R-:W-:-:S02]  /*3240*/  FMNMX.FTZ R6, R162, R6, !PT ;  /* 0x00000006a2067209 */ /* 0x000fc40007810000 */
[----:B-1----:R-:W-:Y:S02]  /*3250*/  FMNMX.FTZ R135, R8, R135, !PT ;  /* 0x0000008708877209 */ /* 0x002fe40007810000 */
[----:B------:R-:W1:Y:S01]  /*3260*/  SHFL.BFLY PT, R8, R5, 0x2, 0x1f ;  /* 0x0c401f0005087f89 */ /* 0x000e6200000e0000 */
[----:B------:R-:W-:Y:S02]  /*3270*/  FMNMX.FTZ R6, R184, R6, !PT ;  /* 0x00000006b8067209 */ /* 0x000fe40007810000 */
[----:B--2---:R-:W-:Y:S01]  /*3280*/  FMNMX.FTZ R132, R2, R132, !PT ;  /* 0x0000008402847209 */ /* 0x004fe20007810000 */
[----:B------:R-:W2:Y:S01]  /*3290*/  SHFL.BFLY PT, R7, R135, 0x1, 0x1f ;  /* 0x0c201f0087077f89 */ /* 0x000ea200000e0000 */
[----:B------:R-:W-:Y:S02]  /*32a0*/  FMNMX.FTZ R2, R187, R6, !PT ;  /* 0x00000006bb027209 */ /* 0x000fe40007810000 */
[----:B------:R-:W-:Y:S01]  /*32b0*/  FSEL R172, R59, -INF , P2 ;  /* 0xff8000003bac7808 */ /* 0x000fe20001000000 */
[----:B------:R-:W3:Y:S01]  /*32c0*/  SHFL.BFLY PT, R9, R132, 0x1, 0x1f ;  /* 0x0c201f0084097f89 */ /* 0x000ee200000e0000 */
[----:B------:R-:W-:-:S02]  /*32d0*/  FMNMX.FTZ R2, R186, R2, !PT ;  /* 0x00000002ba027209 */ /* 0x000fc40007810000 */
[----:B------:R-:W-:Y:S02]  /*32e0*/  FSEL R213, R86, -INF , P6 ;  /* 0xff80000056d57808 */ /* 0x000fe40003000000 */
[----:B------:R-:W-:Y:S02]  /*32f0*/  FMNMX.FTZ R2, R221, R2, !PT ;  /* 0x00000002dd027209 */ /* 0x000fe40007810000 */
[----:B------:R-:W-:Y:S02]  /*3300*/  FSEL R237, R87, -INF , P5 ;  /* 0xff80000057ed7808 */ /* 0x000fe40002800000 */
[----:B------:R-:W-:Y:S02]  /*3310*/  FMNMX.FTZ R2, R202, R2, !PT ;  /* 0x00000002ca027209 */ /* 0x000fe40007810000 */
[----:B------:R-:W-:Y:S02]  /*3320*/  FSEL R215, R70, -INF , P4 ;  /* 0xff80000046d77808 */ /* 0x000fe40002000000 */
[----:B------:R-:W-:-:S02]  /*3330*/  FMNMX.FTZ R6, R198, R2, !PT ;  /* 0x00000002c6067209 */ /* 0x000fc40007810000 */
[----:B------:R-:W-:Y:S02]  /*3340*/  FSEL R236, R71, -INF , P3 ;  /* 0xff80000047ec7808 */ /* 0x000fe40001800000 */
[----:B-1----:R-:W-:Y:S02]  /*3350*/  FMNMX.FTZ R2, R5, R8, !PT ;  /* 0x0000000805027209 */ /* 0x002fe40007810000 */
[----:B------:R-:W-:Y:S02]  /*3360*/  FMNMX.FTZ R5, R203, R6, !PT ;  /* 0x00000006cb057209 */ /* 0x000fe40007810000 */
[----:B--2---:R-:W-:Y:S01]  /*3370*/  FMNMX.FTZ R135, R135, R7, !PT ;  /* 0x0000000787877209 */ /* 0x004fe20007810000 */
[----:B------:R-:W1:Y:S01]  /*3380*/  SHFL.BFLY PT, R11, R2, 0x1, 0x1f ;  /* 0x0c201f00020b7f89 */ /* 0x000e6200000e0000 */
[----:B------:R-:W-:Y:S02]  /*3390*/  FMNMX.FTZ R5, R172, R5, !PT ;  /* 0x00000005ac057209 */ /* 0x000fe40007810000 */
[C---:B------:R-:W-:Y:S01]  /*33a0*/  FSETP.NEU.FTZ.AND P2, PT, R135.reuse, -INF , PT ;  /* 0xff8000008700780b */ /* 0x040fe20003f5d000 */
[----:B------:R-:W-:Y:S01]  /*33b0*/  FMUL.FTZ R7, R135, c[0x0][0x2d0] ;  /* 0x0000b40087077a20 */ /* 0x000fe20000410000 */
[----:B------:R-:W-:-:S02]  /*33c0*/  FMNMX.FTZ R5, R213, R5, !PT ;  /* 0x00000005d5057209 */ /* 0x000fc40007810000 */
[----:B---3--:R-:W-:Y:S02]  /*33d0*/  FMNMX.FTZ R132, R132, R9, !PT ;  /* 0x0000000984847209 */ /* 0x008fe40007810000 */
[----:B------:R-:W-:Y:S02]  /*33e0*/  FMNMX.FTZ R5, R237, R5, !PT ;  /* 0x00000005ed057209 */ /* 0x000fe40007810000 */
[----:B------:R-:W-:Y:S01]  /*33f0*/  FSEL R7, R7, RZ, P2 ;  /* 0x000000ff07077208 */ /* 0x000fe20001000000 */
[C---:B------:R-:W-:Y:S01]  /*3400*/  FMUL.FTZ R9, R132.reuse, c[0x0][0x2d0] ;  /* 0x0000b40084097a20 */ /* 0x040fe20000410000 */
[----:B------:R-:W-:Y:S02]  /*3410*/  FMNMX.FTZ R8, R215, R5, !PT ;  /* 0x00000005d7087209 */ /* 0x000fe40007810000 */
[----:B------:R-:W-:Y:S01]  /*3420*/  FSETP.NEU.FTZ.AND P2, PT, R132, -INF , PT ;  /* 0xff8000008400780b */ /* 0x000fe20003f5d000 */
[--C-:B------:R-:W-:Y:S01]  /*3430*/  FFMA.FTZ R6, R10, c[0x0][0x2d0], -R7.reuse ;  /* 0x0000b4000a067a23 */ /* 0x100fe20000010807 */
[----:B------:R-:W-:Y:S01]  /*3440*/  FMNMX.FTZ R8, R236, R8, !PT ;  /* 0x00000008ec087209 */ /* 0x000fe20007810000 */
[----:B------:R-:W-:-:S02]  /*3450*/  FFMA.FTZ R5, R12, c[0x0][0x2d0], -R7 ;  /* 0x0000b4000c057a23 */ /* 0x000fc40000010807 */
[----:B------:R2:W-:Y:S02]  /*3460*/  MUFU.EX2 R214, R6 ;  /* 0x0000000600d67308 */ /* 0x0005e40000000800 */
[----:B------:R-:W3:Y:S01]  /*3470*/  SHFL.BFLY PT, R10, R8, 0x2, 0x1f ;  /* 0x0c401f00080a7f89 */ /* 0x000ee200000e0000 */
[----:B-1----:R-:W-:-:S05]  /*3480*/  FMNMX.FTZ R2, R2, R11, !PT ;  /* 0x0000000b02027209 */ /* 0x002fca0007810000 */
[----:B------:R1:W4:Y:S01]  /*3490*/  MUFU.EX2 R194, R5 ;  /* 0x0000000500c27308 */ /* 0x0003220000000800 */
[----:B--2---:R-:W-:Y:S02]  /*34a0*/  FSEL R6, R9, RZ, P2 ;  /* 0x000000ff09067208 */ /* 0x004fe40001000000 */
[----:B------:R-:W-:-:S03]  /*34b0*/  FSETP.NEU.FTZ.AND P2, PT, R2, -INF , PT ;  /* 0xff8000000200780b */ /* 0x000fc60003f5d000 */
[--C-:B------:R-:W-:Y:S02]  /*34c0*/  FFMA.FTZ R9, R15, c[0x0][0x2d0], -R6.reuse ;  /* 0x0000b4000f097a23 */ /* 0x100fe40000010806 */
[----:B-1----:R-:W-:Y:S02]  /*34d0*/  FFMA.FTZ R5, R13, c[0x0][0x2d0], -R6 ;  /* 0x0000b4000d057a23 */ /* 0x002fe40000010806 */
[----:B------:R1:W-:Y:S01]  /*34e0*/  MUFU.EX2 R189, R9 ;  /* 0x0000000900bd7308 */ /* 0x0003e20000000800 */
[----:B---3--:R-:W-:Y:S02]  /*34f0*/  FMNMX.FTZ R8, R8, R10, !PT ;  /* 0x0000000a08087209 */ /* 0x008fe40007810000 */
[----:B----4-:R-:W-:-:S05]  /*3500*/  F2FP.PACK_AB R12, R194, R214 ;  /* 0x000000d6c20c723e */ /* 0x010fca00000000ff */
[----:B------:R2:W-:Y:S01]  /*3510*/  MUFU.EX2 R183, R5 ;  /* 0x0000000500b77308 */ /* 0x0005e20000000800 */
[----:B-1----:R-:W-:-:S07]  /*3520*/  FFMA.FTZ R9, R20, c[0x0][0x2d0], -R6 ;  /* 0x0000b40014097a23 */ /* 0x002fce0000010806 */
[----:B------:R-:W1:Y:S01]  /*3530*/  MUFU.EX2 R197, R9 ;  /* 0x0000000900c57308 */ /* 0x000e620000000800 */
[----:B--2---:R-:W-:-:S07]  /*3540*/  FFMA.FTZ R5, R14, c[0x0][0x2d0], -R6 ;  /* 0x0000b4000e057a23 */ /* 0x004fce0000010806 */
[----:B------:R2:W3:Y:S01]  /*3550*/  MUFU.EX2 R182, R5 ;  /* 0x0000000500b67308 */ /* 0x0004e20000000800 */
[----:B-1----:R-:W-:Y:S01]  /*3560*/  F2FP.PACK_AB R10, R197, R189 ;  /* 0x000000bdc50a723e */ /* 0x002fe200000000ff */
[----:B--2---:R-:W-:-:S05]  /*3570*/  FMUL.FTZ R5, R2, c[0x0][0x2d0] ;  /* 0x0000b40002057a20 */ /* 0x004fca0000410000 */
[----:B------:R-:W-:-:S05]  /*3580*/  FSEL R5, R5, RZ, P2 ;  /* 0x000000ff05057208 */ /* 0x000fca0001000000 */
[--C-:B------:R-:W-:Y:S02]  /*3590*/  FFMA.FTZ R9, R21, c[0x0][0x2d0], -R5.reuse ;  /* 0x0000b40015097a23 */ /* 0x100fe40000010805 */
[--C-:B------:R-:W-:Y:S02]  /*35a0*/  FFMA.FTZ R0, R22, c[0x0][0x2d0], -R5.reuse ;  /* 0x0000b40016007a23 */ /* 0x100fe40000010805 */
[----:B------:R1:W-:Y:S08]  /*35b0*/  MUFU.EX2 R179, R9 ;  /* 0x0000000900b37308 */ /* 0x0003f00000000800 */
[----:B------:R2:W4:Y:S01]  /*35c0*/  MUFU.EX2 R178, R0 ;  /* 0x0000000000b27308 */ /* 0x0005220000000800 */
[----:B-1----:R-:W1:Y:S01]  /*35d0*/  SHFL.BFLY PT, R9, R8, 0x1, 0x1f ;  /* 0x0c201f0008097f89 */ /* 0x002e6200000e0000 */
[----:B--2---:R-:W-:-:S03]  /*35e0*/  FFMA.FTZ R0, R23, c[0x0][0x2d0], -R5 ;  /* 0x0000b40017007a23 */ /* 0x004fc60000010805 */
[----:B------:R-:W2:Y:S03]  /*35f0*/  LDSM.16.MT88.4 R20, [R231+0x100] ;  /* 0x00010000e714783b */ /* 0x000ea60000004200 */
[----:B------:R4:W-:Y:S01]  /*3600*/  MUFU.EX2 R206, R0 ;  /* 0x0000000000ce7308 */ /* 0x0009e20000000800 */
[----:B-1----:R-:W-:Y:S02]  /*3610*/  FMNMX.FTZ R134, R8, R9, !PT ;  /* 0x0000000908867209 */ /* 0x002fe40007810000 */
[----:B---3--:R-:W-:Y:S01]  /*3620*/  F2FP.PACK_AB R8, R182, R183 ;  /* 0x000000b7b608723e */ /* 0x008fe200000000ff */
[----:B----4-:R-:W-:Y:S01]  /*3630*/  FFMA.FTZ R0, R28, c[0x0][0x2d0], -R5 ;  /* 0x0000b4001c007a23 */ /* 0x010fe20000010805 */
[C---:B------:R-:W-:Y:S01]  /*3640*/  FSETP.NEU.FTZ.AND P2, PT, R134.reuse, -INF , PT ;  /* 0xff8000008600780b */ /* 0x040fe20003f5d000 */
[----:B------:R-:W-:Y:S01]  /*3650*/  FMUL.FTZ R3, R134, c[0x0][0x2d0] ;  /* 0x0000b40086037a20 */ /* 0x000fe20000410000 */
[----:B------:R-:W-:Y:S01]  /*3660*/  F2FP.PACK_AB R9, R178, R179 ;  /* 0x000000b3b209723e */ /* 0x000fe200000000ff */
[----:B------:R1:W3:Y:S02]  /*3670*/  MUFU.EX2 R195, R0 ;  /* 0x0000000000c37308 */ /* 0x0002e40000000800 */
[----:B-1----:R-:W-:Y:S01]  /*3680*/  FFMA.FTZ R0, R30, c[0x0][0x2d0], -R7 ;  /* 0x0000b4001e007a23 */ /* 0x002fe20000010807 */
[----:B---3--:R-:W-:-:S05]  /*3690*/  F2FP.PACK_AB R11, R195, R206 ;  /* 0x000000cec30b723e */ /* 0x008fca00000000ff */
[----:B------:R1:W-:Y:S02]  /*36a0*/  MUFU.EX2 R232, R0 ;  /* 0x0000000000e87308 */ /* 0x0003e40000000800 */
[C---:B------:R-:W-:Y:S08]  /*36b0*/  HMMA.16816.F32 R84, R8.reuse, R16, RZ ;  /* 0x000000100854723c */ /* 0x040ff000000018ff */
[----:B------:R-:W-:Y:S01]  /*36c0*/  HMMA.16816.F32 R80, R8, R18, RZ ;  /* 0x000000120850723c */ /* 0x000fe200000018ff */
[----:B-1----:R-:W-:-:S04]  /*36d0*/  FFMA.FTZ R0, R29, c[0x0][0x2d0], -R7 ;  /* 0x0000b4001d007a23 */ /* 0x002fc80000010807 */
[----:B------:R1:W3:Y:S03]  /*36e0*/  MUFU.EX2 R200, R0 ;  /* 0x0000000000c87308 */ /* 0x0002e60000000800 */
[C---:B--2---:R-:W-:Y:S08]  /*36f0*/  HMMA.16816.F32 R76, R8.reuse, R20, RZ ;  /* 0x00000014084c723c */ /* 0x044ff000000018ff */
[C---:B------:R-:W-:Y:S01]  /*3700*/  HMMA.16816.F32 R72, R8.reuse, R22, RZ ;  /* 0x000000160848723c */ /* 0x040fe200000018ff */
[----:B-1----:R-:W-:Y:S01]  /*3710*/  FSEL R0, R3, RZ, P2 ;  /* 0x000000ff03007208 */ /* 0x002fe20001000000 */
[----:B------:R-:W-:Y:S01]  /*3720*/  FFMA.FTZ R3, R31, c[0x0][0x2d0], -R7 ;  /* 0x0000b4001f037a23 */ /* 0x000fe20000010807 */
[----:B---3--:R-:W-:Y:S01]  /*3730*/  F2FP.PACK_AB R14, R200, R232 ;  /* 0x000000e8c80e723e */ /* 0x008fe200000000ff */
[----:B------:R-:W1:Y:S04]  /*3740*/  LDSM.16.MT88.4 R28, [R228+0x900] ;  /* 0x00090000e41c783b */ /* 0x000e680000004200 */
[C---:B------:R-:W-:Y:S01]  /*3750*/  HMMA.16816.F32 R68, R8.reuse, R32, RZ ;  /* 0x000000200844723c */ /* 0x040fe200000018ff */
[----:B------:R2:W-:Y:S07]  /*3760*/  MUFU.EX2 R219, R3 ;  /* 0x0000000300db7308 */ /* 0x0005ee0000000800 */
[----:B------:R-:W-:Y:S01]  /*3770*/  HMMA.16816.F32 R52, R8, R42, RZ ;  /* 0x0000002a0834723c */ /* 0x000fe200000018ff */
[----:B--2---:R-:W-:-:S04]  /*3780*/  FFMA.FTZ R3, R60, c[0x0][0x2d0], -R0 ;  /* 0x0000b4003c037a23 */ /* 0x004fc80000010800 */
[----:B------:R2:W-:Y:S02]  /*3790*/  MUFU.EX2 R177, R3 ;  /* 0x0000000300b17308 */ /* 0x0005e40000000800 */
[----:B--2---:R-:W-:-:S06]  /*37a0*/  FFMA.FTZ R3, R61, c[0x0][0x2d0], -R0 ;  /* 0x0000b4003d037a23 */ /* 0x004fcc0000010800 */
[----:B------:R2:W3:Y:S02]  /*37b0*/  MUFU.EX2 R176, R3 ;  /* 0x0000000300b07308 */ /* 0x0004e40000000800 */
[--C-:B--2---:R-:W-:Y:S01]  /*37c0*/  FFMA.FTZ R3, R62, c[0x0][0x2d0], -R0.reuse ;  /* 0x0000b4003e037a23 */ /* 0x104fe20000010800 */
[----:B---3--:R-:W-:Y:S01]  /*37d0*/  F2FP.PACK_AB R13, R176, R177 ;  /* 0x000000b1b00d723e */ /* 0x008fe200000000ff */
[----:B------:R-:W-:Y:S04]  /*37e0*/  HMMA.16816.F32 R60, R8, R40, RZ ;  /* 0x00000028083c723c */ /* 0x000fe800000018ff */
[----:B------:R2:W-:Y:S02]  /*37f0*/  MUFU.EX2 R208, R3 ;  /* 0x0000000300d07308 */ /* 0x0005e40000000800 */
[----:B--2---:R-:W-:-:S06]  /*3800*/  FFMA.FTZ R3, R64, c[0x0][0x2d0], -R0 ;  /* 0x0000b40040037a23 */ /* 0x004fcc0000010800 */
[----:B------:R2:W3:Y:S02]  /*3810*/  MUFU.EX2 R205, R3 ;  /* 0x0000000300cd7308 */ /* 0x0004e40000000800 */
[----:B--2---:R-:W-:Y:S01]  /*3820*/  FFMA.FTZ R3, R65, c[0x0][0x2d0], -R6 ;  /* 0x0000b40041037a23 */ /* 0x004fe20000010806 */
[----:B---3--:R-:W-:-:S05]  /*3830*/  F2FP.PACK_AB R15, R205, R208 ;  /* 0x000000d0cd0f723e */ /* 0x008fca00000000ff */
[----:B------:R2:W-:Y:S02]  /*3840*/  MUFU.EX2 R139, R3 ;  /* 0x00000003008b7308 */ /* 0x0005e40000000800 */
[C---:B------:R-:W-:Y:S08]  /*3850*/  HMMA.16816.F32 R56, R12.reuse, R16, RZ ;  /* 0x000000100c38723c */ /* 0x040ff000000018ff */
[----:B------:R-:W-:Y:S01]  /*3860*/  HMMA.16816.F32 R92, R12, R18, RZ ;  /* 0x000000120c5c723c */ /* 0x000fe200000018ff */
[----:B------:R-:W3:Y:S01]  /*3870*/  LDSM.16.MT88.4 R16, [R231+0x900] ;  /* 0x00090000e710783b */ /* 0x000ee20000004200 */
[----:B--2---:R-:W-:-:S04]  /*3880*/  FFMA.FTZ R3, R66, c[0x0][0x2d0], -R6 ;  /* 0x0000b40042037a23 */ /* 0x004fc80000010806 */
[----:B------:R2:W4:Y:S02]  /*3890*/  MUFU.EX2 R217, R3 ;  /* 0x0000000300d97308 */ /* 0x0005240000000800 */
[----:B------:R-:W-:Y:S08]  /*38a0*/  HMMA.16816.F32 R64, R8, R34, RZ ;  /* 0x000000220840723c */ /* 0x000ff000000018ff */
[----:B------:R-:W-:Y:S01]  /*38b0*/  HMMA.16816.F32 R48, R12, R20, RZ ;  /* 0x000000140c30723c */ /* 0x000fe200000018ff */
[----:B--2---:R-:W-:-:S07]  /*38c0*/  FFMA.FTZ R3, R88, c[0x0][0x2d0], -R6 ;  /* 0x0000b40058037a23 */ /* 0x004fce0000010806 */
[----:B------:R-:W-:Y:S01]  /*38d0*/  HMMA.16816.F32 R44, R12, R32, RZ ;  /* 0x000000200c2c723c */ /* 0x000fe200000018ff */
[----:B----4-:R-:W-:Y:S01]  /*38e0*/  F2FP.PACK_AB R8, R217, R139 ;  /* 0x0000008bd908723e */ /* 0x010fe200000000ff */
[----:B------:R2:W-:Y:S02]  /*38f0*/  MUFU.EX2 R199, R3 ;  /* 0x0000000300c77308 */ /* 0x0005e40000000800 */
[----:B--2---:R-:W-:-:S06]  /*3900*/  FFMA.FTZ R3, R89, c[0x0][0x2d0], -R6 ;  /* 0x0000b40059037a23 */ /* 0x004fcc0000010806 */
[----:B------:R2:W4:Y:S02]  /*3910*/  MUFU.EX2 R234, R3 ;  /* 0x0000000300ea7308 */ /* 0x0005240000000800 */
[----:B--2---:R-:W-:Y:S01]  /*3920*/  FFMA.FTZ R3, R90, c[0x0][0x2d0], -R5 ;  /* 0x0000b4005a037a23 */ /* 0x004fe20000010805 */
[----:B----4-:R-:W-:-:S05]  /*3930*/  F2FP.PACK_AB R10, R234, R199 ;  /* 0x000000c7ea0a723e */ /* 0x010fca00000000ff */
[----:B------:R2:W-:Y:S02]  /*3940*/  MUFU.EX2 R191, R3 ;  /* 0x0000000300bf7308 */ /* 0x0005e40000000800 */
[--C-:B--2---:R-:W-:Y:S02]  /*3950*/  FFMA.FTZ R3, R91, c[0x0][0x2d0], -R5.reuse ;  /* 0x0000b4005b037a23 */ /* 0x104fe40000010805 */
[C---:B------:R-:W-:Y:S04]  /*3960*/  HMMA.16816.F32 R88, R12.reuse, R22, RZ ;  /* 0x000000160c58723c */ /* 0x040fe800000018ff */
[----:B------:R2:W4:Y:S04]  /*3970*/  MUFU.EX2 R218, R3 ;  /* 0x0000000300da7308 */ /* 0x0005280000000800 */
[----:B------:R-:W-:Y:S01]  /*3980*/  HMMA.16816.F32 R20, R12, R40, RZ ;  /* 0x000000280c14723c */ /* 0x000fe200000018ff */
[----:B--2---:R-:W-:Y:S01]  /*3990*/  FFMA.FTZ R3, R96, c[0x0][0x2d0], -R5 ;  /* 0x0000b40060037a23 */ /* 0x004fe20000010805 */
[----:B----4-:R-:W-:-:S03]  /*39a0*/  F2FP.PACK_AB R9, R218, R191 ;  /* 0x000000bfda09723e */ /* 0x010fc600000000ff */
[----:B------:R2:W-:Y:S02]  /*39b0*/  MUFU.EX2 R233, R3 ;  /* 0x0000000300e97308 */ /* 0x0005e40000000800 */
[----:B--2---:R-:W-:Y:S02]  /*39c0*/  FFMA.FTZ R3, R97, c[0x0][0x2d0], -R5 ;  /* 0x0000b40061037a23 */ /* 0x004fe40000010805 */
[C---:B------:R-:W-:Y:S04]  /*39d0*/  HMMA.16816.F32 R96, R12.reuse, R34, RZ ;  /* 0x000000220c60723c */ /* 0x040fe800000018ff */
[----:B------:R2:W4:Y:S04]  /*39e0*/  MUFU.EX2 R240, R3 ;  /* 0x0000000300f07308 */ /* 0x0005280000000800 */
[----:B------:R-:W-:Y:S01]  /*39f0*/  HMMA.16816.F32 R12, R12, R42, RZ ;  /* 0x0000002a0c0c723c */ /* 0x000fe200000018ff */
[----:B--2---:R-:W-:Y:S01]  /*3a00*/  FFMA.FTZ R3, R100, c[0x0][0x2d0], -R7 ;  /* 0x0000b40064037a23 */ /* 0x004fe20000010807 */
[----:B----4-:R-:W-:-:S03]  /*3a10*/  F2FP.PACK_AB R11, R240, R233 ;  /* 0x000000e9f00b723e */ /* 0x010fc600000000ff */
[----:B------:R2:W-:Y:S04]  /*3a20*/  MUFU.EX2 R190, R3 ;  /* 0x0000000300be7308 */ /* 0x0005e80000000800 */
[C---:B-1----:R-:W-:Y:S08]  /*3a30*/  HMMA.16816.F32 R112, R8.reuse, R28, R84 ;  /* 0x0000001c0870723c */ /* 0x042ff00000001854 */
[----:B------:R-:W-:Y:S01]  /*3a40*/  HMMA.16816.F32 R84, R8, R30, R80 ;  /* 0x0000001e0854723c */ /* 0x000fe20000001850 */
[----:B--2---:R-:W-:-:S04]  /*3a50*/  FFMA.FTZ R3, R101, c[0x0][0x2d0], -R7 ;  /* 0x0000b40065037a23 */ /* 0x004fc80000010807 */
[----:B------:R1:W-:Y:S03]  /*3a60*/  MUFU.EX2 R207, R3 ;  /* 0x0000000300cf7308 */ /* 0x0003e60000000800 */
[C---:B---3--:R-:W-:Y:S08]  /*3a70*/  HMMA.16816.F32 R108, R8.reuse, R16, R76 ;  /* 0x00000010086c723c */ /* 0x048ff0000000184c */
[----:B------:R-:W-:Y:S01]  /*3a80*/  HMMA.16816.F32 R80, R8, R18, R72 ;  /* 0x000000120850723c */ /* 0x000fe20000001848 */
[----:B-1----:R-:W-:-:S07]  /*3a90*/  FFMA.FTZ R3, R102, c[0x0][0x2d0], -R7 ;  /* 0x0000b40066037a23 */ /* 0x002fce0000010807 */
[C---:B------:R-:W-:Y:S01]  /*3aa0*/  HMMA.16816.F32 R104, R8.reuse, R24, R68 ;  /* 0x000000180868723c */ /* 0x040fe20000001844 */
[----:B------:R1:W2:Y:S07]  /*3ab0*/  MUFU.EX2 R204, R3 ;  /* 0x0000000300cc7308 */ /* 0x0002ae0000000800 */
[C---:B------:R-:W-:Y:S08]  /*3ac0*/  HMMA.16816.F32 R76, R8.reuse, R26, R64 ;  /* 0x0000001a084c723c */ /* 0x040ff00000001840 */
[----:B------:R-:W-:Y:S01]  /*3ad0*/  HMMA.16816.F32 R72, R8, R38, R52 ;  /* 0x000000260848723c */ /* 0x000fe20000001834 */
[----:B-1----:R-:W-:-:S04]  /*3ae0*/  FFMA.FTZ R3, R103, c[0x0][0x2d0], -R7 ;  /* 0x0000b40067037a23 */ /* 0x002fc80000010807 */
[----:B------:R1:W-:Y:S03]  /*3af0*/  MUFU.EX2 R235, R3 ;  /* 0x0000000300eb7308 */ /* 0x0003e60000000800 */
[----:B------:R-:W-:Y:S07]  /*3b00*/  HMMA.16816.F32 R100, R8, R36, R60 ;  /* 0x000000240864723c */ /* 0x000fee000000183c */
[----:B--2---:R-:W-:Y:S01]  /*3b10*/  F2FP.PACK_AB R10, R204, R207 ;  /* 0x000000cfcc0a723e */ /* 0x004fe200000000ff */
[----:B-1----:R-:W-:-:S04]  /*3b20*/  FFMA.FTZ R3, R116, c[0x0][0x2d0], -R0 ;  /* 0x0000b40074037a23 */ /* 0x002fc80000010800 */
[----:B------:R1:W-:Y:S02]  /*3b30*/  MUFU.EX2 R180, R3 ;  /* 0x0000000300b47308 */ /* 0x0003e40000000800 */
[----:B-1----:R-:W-:-:S06]  /*3b40*/  FFMA.FTZ R3, R117, c[0x0][0x2d0], -R0 ;  /* 0x0000b40075037a23 */ /* 0x002fcc0000010800 */
[----:B------:R1:W2:Y:S02]  /*3b50*/  MUFU.EX2 R181, R3 ;  /* 0x0000000300b57308 */ /* 0x0002a40000000800 */
[----:B-1----:R-:W-:Y:S01]  /*3b60*/  FFMA.FTZ R3, R118, c[0x0][0x2d0], -R0 ;  /* 0x0000b40076037a23 */ /* 0x002fe20000010800 */
[----:B--2---:R-:W-:-:S05]  /*3b70*/  F2FP.PACK_AB R9, R181, R180 ;  /* 0x000000b4b509723e */ /* 0x004fca00000000ff */
[----:B------:R1:W-:Y:S02]  /*3b80*/  MUFU.EX2 R250, R3 ;  /* 0x0000000300fa7308 */ /* 0x0003e40000000800 */
[----:B-1----:R-:W-:Y:S02]  /*3b90*/  FFMA.FTZ R3, R124, c[0x0][0x2d0], -R0 ;  /* 0x0000b4007c037a23 */ /* 0x002fe40000010800 */
[----:B------:R-:W-:-:S04]  /*3ba0*/  IMAD.MOV.U32 R124, RZ, RZ, R219 ;  /* 0x000000ffff7c7224 */ /* 0x000fc800078e00db */
[----:B------:R1:W2:Y:S01]  /*3bb0*/  MUFU.EX2 R248, R3 ;  /* 0x0000000300f87308 */ /* 0x0002a20000000800 */
[----:B------:R-:W-:Y:S01]  /*3bc0*/  F2FP.PACK_AB R8, R190, R124 ;  /* 0x0000007cbe08723e */ /* 0x000fe200000000ff */
[----:B-1----:R-:W-:Y:S01]  /*3bd0*/  FFMA.FTZ R3, R119, c[0x0][0x2d0], -R7 ;  /* 0x0000b40077037a23 */ /* 0x002fe20000010807 */
[----:B--2---:R-:W-:-:S05]  /*3be0*/  F2FP.PACK_AB R11, R248, R250 ;  /* 0x000000faf80b723e */ /* 0x004fca00000000ff */
[----:B------:R1:W-:Y:S02]  /*3bf0*/  MUFU.EX2 R251, R3 ;  /* 0x0000000300fb7308 */ /* 0x0003e40000000800 */
[C---:B------:R-:W-:Y:S08]  /*3c00*/  HMMA.16816.F32 R68, R8.reuse, R28, R56 ;  /* 0x0000001c0844723c */ /* 0x040ff00000001838 */
[----:B------:R-:W-:Y:S01]  /*3c10*/  HMMA.16816.F32 R32, R8, R30, R92 ;  /* 0x0000001e0820723c */ /* 0x000fe2000000185c */
[----:B-1----:R-:W-:-:S02]  /*3c20*/  FFMA.FTZ R3, R125, c[0x0][0x2d0], -R7 ;  /* 0x0000b4007d037a23 */ /* 0x002fc40000010807 */
[----:B------:R-:W-:Y:S02]  /*3c30*/  IMAD.MOV.U32 R125, RZ, RZ, R215 ;  /* 0x000000ffff7d7224 */ /* 0x000fe400078e00d7 */
[----:B------:R1:W-:Y:S03]  /*3c40*/  MUFU.EX2 R247, R3 ;  /* 0x0000000300f77308 */ /* 0x0003e60000000800 */
[----:B------:R-:W-:Y:S01]  /*3c50*/  HMMA.16816.F32 R64, R8, R16, R48 ;  /* 0x000000100840723c */ /* 0x000fe20000001830 */
[----:B------:R-:W-:Y:S02]  /*3c60*/  IMAD.MOV.U32 R95, RZ, RZ, R211 ;  /* 0x000000ffff5f7224 */ /* 0x000fe400078e00d3 */
[----:B------:R-:W-:-:S05]  /*3c70*/  IMAD.MOV.U32 R94, RZ, RZ, R210 ;  /* 0x000000ffff5e7224 */ /* 0x000fca00078e00d2 */
[----:B------:R-:W-:Y:S01]  /*3c80*/  HMMA.16816.F32 R120, R8, R36, R20 ;  /* 0x000000240878723c */ /* 0x000fe20000001814 */
[----:B------:R-:W2:Y:S01]  /*3c90*/  LDSM.16.MT88.4 R20, [R228+0x1100] ;  /* 0x00110000e414783b */ /* 0x000ea20000004200 */
[----:B-1----:R-:W-:-:S06]  /*3ca0*/  FFMA.FTZ R3, R126, c[0x0][0x2d0], -R7 ;  /* 0x0000b4007e037a23 */ /* 0x002fcc0000010807 */
[C---:B------:R-:W-:Y:S01]  /*3cb0*/  HMMA.16816.F32 R28, R8.reuse, R18, R88 ;  /* 0x00000012081c723c */ /* 0x040fe20000001858 */
[----:B------:R-:W-:Y:S01]  /*3cc0*/  IMAD.MOV.U32 R126, RZ, RZ, R218 ;  /* 0x000000ffff7e7224 */ /* 0x000fe200078e00da */
[----:B------:R-:W1:Y:S01]  /*3cd0*/  LDSM.16.MT88.4 R16, [R231+0x1100] ;  /* 0x00110000e710783b */ /* 0x000e620000004200 */
[----:B------:R3:W-:Y:S04]  /*3ce0*/  MUFU.EX2 R249, R3 ;  /* 0x0000000300f97308 */ /* 0x0007e80000000800 */
[----:B------:R-:W-:Y:S01]  /*3cf0*/  IMAD.MOV.U32 R91, RZ, RZ, R204 ;  /* 0x000000ffff5b7224 */ /* 0x000fe200078e00cc */
[----:B------:R-:W-:Y:S01]  /*3d00*/  HMMA.16816.F32 R52, R8, R24, R44 ;  /* 0x000000180834723c */ /* 0x000fe2000000182c */
[----:B------:R-:W-:-:S07]  /*3d10*/  IMAD.MOV.U32 R90, RZ, RZ, R203 ;  /* 0x000000ffff5a7224 */ /* 0x000fce00078e00cb */
[----:B------:R-:W-:Y:S01]  /*3d20*/  HMMA.16816.F32 R40, R8, R26, R96 ;  /* 0x0000001a0828723c */ /* 0x000fe20000001860 */
[----:B------:R-:W-:Y:S01]  /*3d30*/  LDSM.16.MT88.4 R24, [R230+0x1100] ;  /* 0x00110000e618783b */ /* 0x000fe20000004200 */
[----:B---3--:R-:W-:Y:S01]  /*3d40*/  FFMA.FTZ R3, R127, c[0x0][0x2d0], -R6 ;  /* 0x0000b4007f037a23 */ /* 0x008fe20000010806 */
[----:B------:R-:W-:-:S03]  /*3d50*/  MOV R127, R217 ;  /* 0x000000d9007f7202 */ /* 0x000fc60000000f00 */
[----:B------:R3:W-:Y:S02]  /*3d60*/  MUFU.EX2 R226, R3 ;  /* 0x0000000300e27308 */ /* 0x0007e40000000800 */
[----:B------:R-:W-:Y:S01]  /*3d70*/  HMMA.16816.F32 R36, R8, R38, R12 ;  /* 0x000000260824723c */ /* 0x000fe2000000180c */
[----:B------:R-:W4:Y:S01]  /*3d80*/  LDSM.16.MT88.4 R12, [R229+0x1100] ;  /* 0x00110000e50c783b */ /* 0x000f220000004200 */
[----:B---3--:R-:W-:Y:S02]  /*3d90*/  FFMA.FTZ R3, R133, c[0x0][0x2d0], -R6 ;  /* 0x0000b40085037a23 */ /* 0x008fe40000010806 */
[----:B------:R-:W-:Y:S02]  /*3da0*/  IMAD.MOV.U32 R133, RZ, RZ, R214 ;  /* 0x000000ffff857224 */ /* 0x000fe400078e00d6 */
[----:B------:R3:W1:Y:S02]  /*3db0*/  MUFU.EX2 R225, R3 ;  /* 0x0000000300e17308 */ /* 0x0006640000000800 */
[----:B---3--:R-:W-:Y:S01]  /*3dc0*/  FFMA.FTZ R3, R136, c[0x0][0x2d0], -R6 ;  /* 0x0000b40088037a23 */ /* 0x008fe20000010806 */
[----:B------:R-:W-:-:S02]  /*3dd0*/  MOV R136, R213 ;  /* 0x000000d500887202 */ /* 0x000fc40000000f00 */
[----:B-1----:R-:W-:-:S03]  /*3de0*/  F2FP.PACK_AB R8, R225, R226 ;  /* 0x000000e2e108723e */ /* 0x002fc600000000ff */
[----:B------:R1:W-:Y:S02]  /*3df0*/  MUFU.EX2 R223, R3 ;  /* 0x0000000300df7308 */ /* 0x0003e40000000800 */
[----:B-1----:R-:W-:Y:S02]  /*3e00*/  FFMA.FTZ R3, R137, c[0x0][0x2d0], -R6 ;  /* 0x0000b40089037a23 */ /* 0x002fe40000010806 */
[----:B------:R-:W-:-:S04]  /*3e10*/  IMAD.MOV.U32 R137, RZ, RZ, R212 ;  /* 0x000000ffff897224 */ /* 0x000fc800078e00d4 */
[----:B------:R1:W3:Y:S02]  /*3e20*/  MUFU.EX2 R222, R3 ;  /* 0x0000000300de7308 */ /* 0x0002e40000000800 */
[----:B-1----:R-:W-:Y:S01]  /*3e30*/  FFMA.FTZ R3, R138, c[0x0][0x2d0], -R5 ;  /* 0x0000b4008a037a23 */ /* 0x002fe20000010805 */
[----:B---3--:R-:W-:Y:S01]  /*3e40*/  F2FP.PACK_AB R10, R222, R223 ;  /* 0x000000dfde0a723e */ /* 0x008fe200000000ff */
[----:B------:R-:W-:-:S04]  /*3e50*/  IMAD.MOV.U32 R138, RZ, RZ, R208 ;  /* 0x000000ffff8a7224 */ /* 0x000fc800078e00d0 */
[----:B------:R1:W-:Y:S02]  /*3e60*/  MUFU.EX2 R220, R3 ;  /* 0x0000000300dc7308 */ /* 0x0003e40000000800 */
[----:B-1----:R-:W-:Y:S02]  /*3e70*/  FFMA.FTZ R3, R140, c[0x0][0x2d0], -R5 ;  /* 0x0000b4008c037a23 */ /* 0x002fe40000010805 */
[----:B------:R-:W-:-:S04]  /*3e80*/  IMAD.MOV.U32 R140, RZ, RZ, R199 ;  /* 0x000000ffff8c7224 */ /* 0x000fc800078e00c7 */
[----:B------:R1:W3:Y:S02]  /*3e90*/  MUFU.EX2 R219, R3 ;  /* 0x0000000300db7308 */ /* 0x0002e40000000800 */
[----:B-1----:R-:W-:Y:S01]  /*3ea0*/  FFMA.FTZ R3, R141, c[0x0][0x2d0], -R5 ;  /* 0x0000b4008d037a23 */ /* 0x002fe20000010805 */
[----:B---3--:R-:W-:Y:S02]  /*3eb0*/  F2FP.PACK_AB R9, R219, R220 ;  /* 0x000000dcdb09723e */ /* 0x008fe400000000ff */
[----:B------:R-:W-:-:S03]  /*3ec0*/  MOV R141, R201 ;  /* 0x000000c9008d7202 */ /* 0x000fc60000000f00 */
[----:B------:R1:W-:Y:S02]  /*3ed0*/  MUFU.EX2 R218, R3 ;  /* 0x0000000300da7308 */ /* 0x0003e40000000800 */
[----:B-1----:R-:W-:-:S06]  /*3ee0*/  FFMA.FTZ R3, R142, c[0x0][0x2d0], -R5 ;  /* 0x0000b4008e037a23 */ /* 0x002fcc0000010805 */
[----:B------:R1:W3:Y:S02]  /*3ef0*/  MUFU.EX2 R217, R3 ;  /* 0x0000000300d97308 */ /* 0x0002e40000000800 */
[----:B-1----:R-:W-:Y:S01]  /*3f00*/  FFMA.FTZ R3, R149, c[0x0][0x2d0], -R0 ;  /* 0x0000b40095037a23 */ /* 0x002fe20000010800 */
[----:B---3--:R-:W-:Y:S01]  /*3f10*/  F2FP.PACK_AB R11, R217, R218 ;  /* 0x000000dad90b723e */ /* 0x008fe200000000ff */
[----:B------:R-:W-:-:S04]  /*3f20*/  IMAD.MOV.U32 R149, RZ, RZ, R91 ;  /* 0x000000ffff957224 */ /* 0x000fc800078e005b */
[----:B------:R1:W-:Y:S02]  /*3f30*/  MUFU.EX2 R215, R3 ;  /* 0x0000000300d77308 */ /* 0x0003e40000000800 */
[C---:B--2---:R-:W-:Y:S08]  /*3f40*/  HMMA.16816.F32 R48, R8.reuse, R20, R112 ;  /* 0x000000140830723c */ /* 0x044ff00000001870 */
[----:B------:R-:W-:Y:S01]  /*3f50*/  HMMA.16816.F32 R56, R8, R18, R80 ;  /* 0x000000120838723c */ /* 0x000fe20000001850 */
[----:B-1----:R-:W-:Y:S01]  /*3f60*/  FFMA.FTZ R3, R148, c[0x0][0x2d0], -R0 ;  /* 0x0000b40094037a23 */ /* 0x002fe20000010800 */
[----:B------:R-:W-:-:S03]  /*3f70*/  MOV R148, R197 ;  /* 0x000000c500947202 */ /* 0x000fc60000000f00 */
[----:B------:R1:W2:Y:S03]  /*3f80*/  MUFU.EX2 R216, R3 ;  /* 0x0000000300d87308 */ /* 0x0002a60000000800 */
[C---:B------:R-:W-:Y:S08]  /*3f90*/  HMMA.16816.F32 R60, R8.reuse, R16, R108 ;  /* 0x00000010083c723c */ /* 0x040ff0000000186c */
[----:B----4-:R-:W-:Y:S01]  /*3fa0*/  HMMA.16816.F32 R112, R8, R12, R104 ;  /* 0x0000000c0870723c */ /* 0x010fe20000001868 */
[----:B-1----:R-:W-:-:S07]  /*3fb0*/  FFMA.FTZ R3, R143, c[0x0][0x2d0], -R0 ;  /* 0x0000b4008f037a23 */ /* 0x002fce0000010800 */
[C---:B------:R-:W-:Y:S01]  /*3fc0*/  HMMA.16816.F32 R116, R8.reuse, R24, R100 ;  /* 0x000000180874723c */ /* 0x040fe20000001864 */
[----:B------:R-:W-:Y:S01]  /*3fd0*/  IMAD.MOV.U32 R143, RZ, RZ, R207 ;  /* 0x000000ffff8f7224 */ /* 0x000fe200078e00cf */
[----:B------:R1:W-:Y:S06]  /*3fe0*/  MUFU.EX2 R214, R3 ;  /* 0x0000000300d67308 */ /* 0x0003ec0000000800 */
[C---:B------:R-:W-:Y:S08]  /*3ff0*/  HMMA.16816.F32 R44, R8.reuse, R22, R84 ;  /* 0x00000016082c723c */ /* 0x040ff00000001854 */
[----:B------:R-:W-:Y:S01]  /*4000*/  HMMA.16816.F32 R76, R8, R14, R76 ;  /* 0x0000000e084c723c */ /* 0x000fe2000000184c */
[----:B-1----:R-:W-:Y:S01]  /*4010*/  FFMA.FTZ R3, R150, c[0x0][0x2d0], -R0 ;  /* 0x0000b40096037a23 */ /* 0x002fe20000010800 */
[----:B------:R-:W-:-:S03]  /*4020*/  MOV R150, R206 ;  /* 0x000000ce00967202 */ /* 0x000fc60000000f00 */
[----:B------:R1:W3:Y:S03]  /*4030*/  MUFU.EX2 R213, R3 ;  /* 0x0000000300d57308 */ /* 0x0002e60000000800 */
[----:B------:R-:W-:Y:S07]  /*4040*/  HMMA.16816.F32 R80, R8, R26, R72 ;  /* 0x0000001a0850723c */ /* 0x000fee0000001848 */
[----:B------:R-:W-:-:S02]  /*4050*/  F2FP.PACK_AB R8, R251, R235 ;  /* 0x000000ebfb08723e */ /* 0x000fc400000000ff */
[----:B--2---:R-:W-:Y:S02]  /*4060*/  F2FP.PACK_AB R9, R216, R215 ;  /* 0x000000d7d809723e */ /* 0x004fe400000000ff */
[----:B------:R-:W-:Y:S01]  /*4070*/  F2FP.PACK_AB R10, R249, R247 ;  /* 0x000000f7f90a723e */ /* 0x000fe200000000ff */
[----:B-1----:R-:W-:Y:S01]  /*4080*/  FFMA.FTZ R3, R144, c[0x0][0x2d0], -R6 ;  /* 0x0000b40090037a23 */ /* 0x002fe20000010806 */
[----:B---3--:R-:W-:Y:S01]  /*4090*/  F2FP.PACK_AB R11, R213, R214 ;  /* 0x000000d6d50b723e */ /* 0x008fe200000000ff */
[----:B------:R-:W-:Y:S01]  /*40a0*/  IMAD.MOV.U32 R144, RZ, RZ, R136 ;  /* 0x000000ffff907224 */ /* 0x000fe200078e0088 */
[----:B------:R-:W-:Y:S01]  /*40b0*/  MOV R136, R125 ;  /* 0x0000007d00887202 */ /* 0x000fe20000000f00 */
[----:B------:R1:W-:Y:S01]  /*40c0*/  MUFU.EX2 R212, R3 ;  /* 0x0000000300d47308 */ /* 0x0003e20000000800 */
[----:B------:R-:W-:-:S03]  /*40d0*/  IMAD.MOV.U32 R125, RZ, RZ, R205 ;  /* 0x000000ffff7d7224 */ /* 0x000fc600078e00cd */
[----:B------:R-:W-:Y:S01]  /*40e0*/  HMMA.16816.F32 R84, R8, R22, R32 ;  /* 0x000000160854723c */ /* 0x000fe20000001820 */
[----:B------:R-:W-:Y:S02]  /*40f0*/  IMAD.MOV.U32 R142, RZ, RZ, R125 ;  /* 0x000000ffff8e7224 */ /* 0x000fe400078e007d */
[----:B------:R-:W-:-:S05]  /*4100*/  IMAD.MOV.U32 R125, RZ, RZ, R200 ;  /* 0x000000ffff7d7224 */ /* 0x000fca00078e00c8 */
[C---:B------:R-:W-:Y:S01]  /*4110*/  HMMA.16816.F32 R32, R8.reuse, R16, R64 ;  /* 0x000000100820723c */ /* 0x040fe20000001840 */
[--C-:B-1----:R-:W-:Y:S02]  /*4120*/  FFMA.FTZ R3, R146, c[0x0][0x2d0], -R6.reuse ;  /* 0x0000b40092037a23 */ /* 0x102fe40000010806 */
[----:B------:R-:W-:Y:S02]  /*4130*/  IMAD.MOV.U32 R146, RZ, RZ, R137 ;  /* 0x000000ffff927224 */ /* 0x000fe400078e0089 */
[----:B------:R1:W2:Y:S01]  /*4140*/  MUFU.EX2 R211, R3 ;  /* 0x0000000300d37308 */ /* 0x0002a20000000800 */
[----:B------:R-:W-:Y:S02]  /*4150*/  IMAD.MOV.U32 R137, RZ, RZ, R209 ;  /* 0x000000ffff897224 */ /* 0x000fe400078e00d1 */
[C---:B------:R-:W-:Y:S01]  /*4160*/  HMMA.16816.F32 R28, R8.reuse, R18, R28 ;  /* 0x00000012081c723c */ /* 0x040fe2000000181c */
[----:B------:R-:W3:Y:S07]  /*4170*/  LDSM.16.MT88.4 R16, [R228+0x1900] ;  /* 0x00190000e410783b */ /* 0x000eee0000004200 */
[----:B------:R-:W-:Y:S01]  /*4180*/  HMMA.16816.F32 R96, R8, R24, R120 ;  /* 0x000000180860723c */ /* 0x000fe20000001878 */
[----:B-1----:R-:W-:-:S06]  /*4190*/  FFMA.FTZ R3, R145, c[0x0][0x2d0], -R6 ;  /* 0x0000b40091037a23 */ /* 0x002fcc0000010806 */
[----:B------:R-:W-:Y:S01]  /*41a0*/  MOV R123, R138 ;  /* 0x0000008a007b7202 */ /* 0x000fe20000000f00 */
[----:B------:R-:W-:Y:S01]  /*41b0*/  IMAD.MOV.U32 R145, RZ, RZ, R95 ;  /* 0x000000ffff917224 */ /* 0x000fe200078e005f */
[C---:B------:R-:W-:Y:S01]  /*41c0*/  HMMA.16816.F32 R100, R8.reuse, R20, R68 ;  /* 0x000000140864723c */ /* 0x040fe20000001844 */
[----:B------:R1:W-:Y:S01]  /*41d0*/  MUFU.EX2 R210, R3 ;  /* 0x0000000300d27308 */ /* 0x0003e20000000800 */
[----:B------:R-:W-:Y:S01]  /*41e0*/  IMAD.MOV.U32 R121, RZ, RZ, R150 ;  /* 0x000000ffff797224 */ /* 0x000fe200078e0096 */
[----:B------:R-:W-:Y:S01]  /*41f0*/  LDSM.16.MT88.4 R20, [R229+0x1900] ;  /* 0x00190000e514783b */ /* 0x000fe20000004200 */
[----:B------:R-:W-:Y:S02]  /*4200*/  IMAD.MOV.U32 R150, RZ, RZ, R194 ;  /* 0x000000ffff967224 */ /* 0x000fe400078e00c2 */
[----:B------:R-:W-:Y:S01]  /*4210*/  IMAD.MOV.U32 R122, RZ, RZ, R143 ;  /* 0x000000ffff7a7224 */ /* 0x000fe200078e008f */
[----:B------:R-:W-:Y:S01]  /*4220*/  MOV R143, R193 ;  /* 0x000000c1008f7202 */ /* 0x000fe20000000f00 */
[----:B------:R-:W-:Y:S01]  /*4230*/  HMMA.16816.F32 R68, R8, R12, R52 ;  /* 0x0000000c0844723c */ /* 0x000fe20000001834 */
[----:B------:R-:W-:-:S07]  /*4240*/  IMAD.MOV.U32 R120, RZ, RZ, R137 ;  /* 0x000000ffff787224 */ /* 0x000fce00078e0089 */
[C---:B------:R-:W-:Y:S01]  /*4250*/  HMMA.16816.F32 R72, R8.reuse, R14, R40 ;  /* 0x0000000e0848723c */ /* 0x040fe20000001828 */
[----:B-1----:R-:W-:Y:S01]  /*4260*/  FFMA.FTZ R3, R147, c[0x0][0x2d0], -R6 ;  /* 0x0000b40093037a23 */ /* 0x002fe20000010806 */
[----:B------:R-:W-:Y:S01]  /*4270*/  MOV R147, R94 ;  /* 0x0000005e00937202 */ /* 0x000fe20000000f00 */
[----:B------:R-:W-:Y:S02]  /*4280*/  LDSM.16.MT88.4 R12, [R231+0x1900] ;  /* 0x00190000e70c783b */ /* 0x000fe40000004200 */
[----:B------:R1:W4:Y:S03]  /*4290*/  MUFU.EX2 R209, R3 ;  /* 0x0000000300d17308 */ /* 0x0003260000000800 */
[----:B------:R-:W-:Y:S01]  /*42a0*/  HMMA.16816.F32 R92, R8, R26, R36 ;  /* 0x0000001a085c723c */ /* 0x000fe20000001824 */
[----:B------:R-:W3:Y:S06]  /*42b0*/  LDSM.16.MT88.4 R24, [R230+0x1900] ;  /* 0x00190000e618783b */ /* 0x000eec0000004200 */
[----:B--2---:R-:W-:Y:S01]  /*42c0*/  F2FP.PACK_AB R8, R211, R212 ;  /* 0x000000d4d308723e */ /* 0x004fe200000000ff */
[----:B-1----:R-:W-:Y:S01]  /*42d0*/  FFMA.FTZ R3, R151, c[0x0][0x2d0], -R5 ;  /* 0x0000b40097037a23 */ /* 0x002fe20000010805 */
[----:B------:R-:W-:-:S02]  /*42e0*/  MOV R151, R202 ;  /* 0x000000ca00977202 */ /* 0x000fc40000000f00 */
[----:B----4-:R-:W-:Y:S01]  /*42f0*/  F2FP.PACK_AB R10, R209, R210 ;  /* 0x000000d2d10a723e */ /* 0x010fe200000000ff */
[----:B------:R1:W-:Y:S02]  /*4300*/  MUFU.EX2 R208, R3 ;  /* 0x0000000300d07308 */ /* 0x0003e40000000800 */
[----:B-1----:R-:W-:Y:S01]  /*4310*/  FFMA.FTZ R3, R153, c[0x0][0x2d0], -R5 ;  /* 0x0000b40099037a23 */ /* 0x002fe20000010805 */
[----:B------:R-:W-:-:S05]  /*4320*/  MOV R153, R196 ;  /* 0x000000c400997202 */ /* 0x000fca0000000f00 */
[----:B------:R1:W2:Y:S02]  /*4330*/  MUFU.EX2 R207, R3 ;  /* 0x0000000300cf7308 */ /* 0x0002a40000000800 */
[----:B-1----:R-:W-:Y:S01]  /*4340*/  FFMA.FTZ R3, R152, c[0x0][0x2d0], -R5 ;  /* 0x0000b40098037a23 */ /* 0x002fe20000010805 */
[----:B--2---:R-:W-:Y:S01]  /*4350*/  F2FP.PACK_AB R9, R207, R208 ;  /* 0x000000d0cf09723e */ /* 0x004fe200000000ff */
[----:B------:R-:W-:-:S04]  /*4360*/  IMAD.MOV.U32 R152, RZ, RZ, R133 ;  /* 0x000000ffff987224 */ /* 0x000fc800078e0085 */
[----:B------:R1:W-:Y:S02]  /*4370*/  MUFU.EX2 R205, R3 ;  /* 0x0000000300cd7308 */ /* 0x0003e40000000800 */
[----:B-1----:R-:W-:Y:S02]  /*4380*/  FFMA.FTZ R3, R154, c[0x0][0x2d0], -R5 ;  /* 0x0000b4009a037a23 */ /* 0x002fe40000010805 */
[----:B------:R-:W-:-:S04]  /*4390*/  IMAD.MOV.U32 R154, RZ, RZ, R136 ;  /* 0x000000ffff9a7224 */ /* 0x000fc800078e0088 */
[----:B------:R1:W2:Y:S02]  /*43a0*/  MUFU.EX2 R206, R3 ;  /* 0x0000000300ce7308 */ /* 0x0002a40000000800 */
[----:B-1----:R-:W-:Y:S01]  /*43b0*/  FFMA.FTZ R3, R156, c[0x0][0x2d0], -R7 ;  /* 0x0000b4009c037a23 */ /* 0x002fe20000010807 */
[----:B--2---:R-:W-:Y:S01]  /*43c0*/  F2FP.PACK_AB R11, R206, R205 ;  /* 0x000000cdce0b723e */ /* 0x004fe200000000ff */
[----:B------:R-:W-:-:S04]  /*43d0*/  IMAD.MOV.U32 R156, RZ, RZ, R189 ;  /* 0x000000ffff9c7224 */ /* 0x000fc800078e00bd */
[----:B------:R1:W-:Y:S02]  /*43e0*/  MUFU.EX2 R204, R3 ;  /* 0x0000000300cc7308 */ /* 0x0003e40000000800 */
[C---:B---3--:R-:W-:Y:S08]  /*43f0*/  HMMA.16816.F32 R108, R8.reuse, R16, R48 ;  /* 0x00000010086c723c */ /* 0x048ff00000001830 */
[----:B------:R-:W-:Y:S01]  /*4400*/  HMMA.16816.F32 R48, R8, R24, R116 ;  /* 0x000000180830723c */ /* 0x000fe20000001874 */
[----:B-1----:R-:W-:Y:S01]  /*4410*/  FFMA.FTZ R3, R155, c[0x0][0x2d0], -R7 ;  /* 0x0000b4009b037a23 */ /* 0x002fe20000010807 */
[----:B------:R-:W-:-:S05]  /*4420*/  MOV R155, R190 ;  /* 0x000000be009b7202 */ /* 0x000fca0000000f00 */
[----:B------:R-:W-:Y:S01]  /*4430*/  IMAD.MOV.U32 R119, RZ, RZ, R151 ;  /* 0x000000ffff777224 */ /* 0x000fe200078e0097 */
[----:B------:R1:W2:Y:S01]  /*4440*/  MUFU.EX2 R203, R3 ;  /* 0x0000000300cb7308 */ /* 0x0002a20000000800 */
[----:B------:R-:W-:Y:S01]  /*4450*/  IMAD.MOV.U32 R151, RZ, RZ, R195 ;  /* 0x000000ffff977224 */ /* 0x000fe200078e00c3 */
[----:B------:R-:W-:Y:S01]  /*4460*/  HMMA.16816.F32 R64, R8, R14, R56 ;  /* 0x0000000e0840723c */ /* 0x000fe20000001838 */
[----:B------:R-:W-:Y:S02]  /*4470*/  IMAD.MOV.U32 R118, RZ, RZ, R192 ;  /* 0x000000ffff767224 */ /* 0x000fe400078e00c0 */
[----:B------:R-:W-:-:S05]  /*4480*/  IMAD.MOV.U32 R117, RZ, RZ, R188 ;  /* 0x000000ffff757224 */ /* 0x000fca00078e00bc */
[----:B------:R-:W-:Y:S01]  /*4490*/  HMMA.16816.F32 R56, R8, R20, R112 ;  /* 0x000000140838723c */ /* 0x000fe20000001870 */
[----:B-1----:R-:W-:Y:S02]  /*44a0*/  FFMA.FTZ R3, R157, c[0x0][0x2d0], -R7 ;  /* 0x0000b4009d037a23 */ /* 0x002fe40000010807 */
[----:B------:R-:W-:-:S05]  /*44b0*/  IMAD.MOV.U32 R157, RZ, RZ, R191 ;  /* 0x000000ffff9d7224 */ /* 0x000fca00078e00bf */
[C---:B------:R-:W-:Y:S01]  /*44c0*/  HMMA.16816.F32 R104, R8.reuse, R18, R44 ;  /* 0x000000120868723c */ /* 0x040fe2000000182c */
[----:B------:R1:W-:Y:S07]  /*44d0*/  MUFU.EX2 R202, R3 ;  /* 0x0000000300ca7308 */ /* 0x0003ee0000000800 */
[C---:B------:R-:W-:Y:S08]  /*44e0*/  HMMA.16816.F32 R52, R8.reuse, R22, R76 ;  /* 0x000000160834723c */ /* 0x040ff0000000184c */
[----:B------:R-:W-:Y:S01]  /*44f0*/  HMMA.16816.F32 R40, R8, R26, R80 ;  /* 0x0000001a0828723c */ /* 0x000fe20000001850 */
[----:B-1----:R-:W-:-:S02]  /*4500*/  FFMA.FTZ R3, R158, c[0x0][0x2d0], -R7 ;  /* 0x0000b4009e037a23 */ /* 0x002fc40000010807 */
[----:B------:R-:W-:Y:S02]  /*4510*/  IMAD.MOV.U32 R158, RZ, RZ, R90 ;  /* 0x000000ffff9e7224 */ /* 0x000fe400078e005a */
[----:B------:R1:W3:Y:S03]  /*4520*/  MUFU.EX2 R201, R3 ;  /* 0x0000000300c97308 */ /* 0x0002e60000000800 */
[----:B------:R-:W-:Y:S07]  /*4530*/  HMMA.16816.F32 R88, R8, R12, R60 ;  /* 0x0000000c0858723c */ /* 0x000fee000000183c */
[----:B--2---:R-:W-:Y:S01]  /*4540*/  F2FP.PACK_AB R8, R203, R204 ;  /* 0x000000cccb08723e */ /* 0x004fe200000000ff */
[----:B-1----:R-:W-:Y:S01]  /*4550*/  FFMA.FTZ R3, R159, c[0x0][0x2d0], -R0 ;  /* 0x0000b4009f037a23 */ /* 0x002fe20000010800 */
[----:B---3--:R-:W-:Y:S01]  /*4560*/  F2FP.PACK_AB R10, R201, R202 ;  /* 0x000000cac90a723e */ /* 0x008fe200000000ff */
[----:B------:R-:W-:-:S02]  /*4570*/  IMAD.MOV.U32 R159, RZ, RZ, R198 ;  /* 0x000000ffff9f7224 */ /* 0x000fc400078e00c6 */
[----:B------:R1:W-:Y:S02]  /*4580*/  MUFU.EX2 R200, R3 ;  /* 0x0000000300c87308 */ /* 0x0003e40000000800 */
[----:B-1----:R-:W-:-:S06]  /*4590*/  FFMA.FTZ R3, R161, c[0x0][0x2d0], -R0 ;  /* 0x0000b400a1037a23 */ /* 0x002fcc0000010800 */
[----:B------:R1:W2:Y:S02]  /*45a0*/  MUFU.EX2 R199, R3 ;  /* 0x0000000300c77308 */ /* 0x0002a40000000800 */
[----:B-1----:R-:W-:Y:S01]  /*45b0*/  FFMA.FTZ R3, R160, c[0x0][0x2d0], -R0 ;  /* 0x0000b400a0037a23 */ /* 0x002fe20000010800 */
[----:B--2---:R-:W-:-:S05]  /*45c0*/  F2FP.PACK_AB R9, R199, R200 ;  /* 0x000000c8c709723e */ /* 0x004fca00000000ff */
[----:B------:R1:W-:Y:S02]  /*45d0*/  MUFU.EX2 R198, R3 ;  /* 0x0000000300c67308 */ /* 0x0003e40000000800 */
[----:B-1----:R-:W-:-:S06]  /*45e0*/  FFMA.FTZ R3, R162, c[0x0][0x2d0], -R0 ;  /* 0x0000b400a2037a23 */ /* 0x002fcc0000010800 */
[----:B------:R1:W2:Y:S02]  /*45f0*/  MUFU.EX2 R197, R3 ;  /* 0x0000000300c57308 */ /* 0x0002a40000000800 */
[----:B-1----:R-:W-:Y:S01]  /*4600*/  FFMA.FTZ R3, R128, c[0x0][0x2d0], -R7 ;  /* 0x0000b40080037a23 */ /* 0x002fe20000010807 */
[----:B--2---:R-:W-:-:S05]  /*4610*/  F2FP.PACK_AB R11, R197, R198 ;  /* 0x000000c6c50b723e */ /* 0x004fca00000000ff */
[----:B------:R1:W-:Y:S02]  /*4620*/  MUFU.EX2 R195, R3 ;  /* 0x0000000300c37308 */ /* 0x0003e40000000800 */
[C---:B------:R-:W-:Y:S08]  /*4630*/  HMMA.16816.F32 R32, R8.reuse, R12, R32 ;  /* 0x0000000c0820723c */ /* 0x040ff00000001820 */
[----:B------:R-:W-:Y:S01]  /*4640*/  HMMA.16816.F32 R60, R8, R14, R28 ;  /* 0x0000000e083c723c */ /* 0x000fe2000000181c */
[----:B------:R-:W2:Y:S01]  /*4650*/  LDSM.16.MT88.4 R12, [R231+0x2100] ;  /* 0x00210000e70c783b */ /* 0x000ea20000004200 */
[----:B-1----:R-:W-:-:S03]  /*4660*/  FFMA.FTZ R3, R130, c[0x0][0x2d0], -R6 ;  /* 0x0000b40082037a23 */ /* 0x002fc60000010806 */
[----:B------:R-:W-:Y:S01]  /*4670*/  LDSM.16.MT88.4 R28, [R230+0x2100] ;  /* 0x00210000e61c783b */ /* 0x000fe20000004200 */
[----:B------:R1:W-:Y:S02]  /*4680*/  MUFU.EX2 R196, R3 ;  /* 0x0000000300c47308 */ /* 0x0003e40000000800 */
[C---:B------:R-:W-:Y:S08]  /*4690*/  HMMA.16816.F32 R44, R8.reuse, R16, R100 ;  /* 0x00000010082c723c */ /* 0x040ff00000001864 */
[----:B------:R-:W-:Y:S01]  /*46a0*/  HMMA.16816.F32 R36, R8, R18, R84 ;  /* 0x000000120824723c */ /* 0x000fe20000001854 */
[----:B------:R-:W3:Y:S01]  /*46b0*/  LDSM.16.MT88.4 R16, [R228+0x2100] ;  /* 0x00210000e410783b */ /* 0x000ee20000004200 */
[----:B-1----:R-:W-:-:S06]  /*46c0*/  FFMA.FTZ R3, R131, c[0x0][0x2d0], -R6 ;  /* 0x0000b40083037a23 */ /* 0x002fcc0000010806 */
[C---:B------:R-:W-:Y:S01]  /*46d0*/  HMMA.16816.F32 R68, R8.reuse, R20, R68 ;  /* 0x000000140844723c */ /* 0x040fe20000001844 */
[----:B------:R1:W4:Y:S07]  /*46e0*/  MUFU.EX2 R194, R3 ;  /* 0x0000000300c27308 */ /* 0x00032e0000000800 */
[C---:B------:R-:W-:Y:S01]  /*46f0*/  HMMA.16816.F32 R72, R8.reuse, R22, R72 ;  /* 0x000000160848723c */ /* 0x040fe20000001848 */
[----:B------:R-:W2:Y:S07]  /*4700*/  LDSM.16.MT88.4 R20, [R229+0x2100] ;  /* 0x00210000e514783b */ /* 0x000eae0000004200 */
[----:B------:R-:W-:Y:S01]  /*4710*/  HMMA.16816.F32 R76, R8, R24, R96 ;  /* 0x00000018084c723c */ /* 0x000fe20000001860 */
[----:B-1----:R-:W-:-:S04]  /*4720*/  FFMA.FTZ R3, R129, c[0x0][0x2d0], -R6 ;  /* 0x0000b40081037a23 */ /* 0x002fc80000010806 */
[----:B------:R1:W-:Y:S03]  /*4730*/  MUFU.EX2 R193, R3 ;  /* 0x0000000300c17308 */ /* 0x0003e60000000800 */
[----:B------:R-:W-:Y:S01]  /*4740*/  HMMA.16816.F32 R80, R8, R26, R92 ;  /* 0x0000001a0850723c */ /* 0x000fe2000000185c */
[----:B------:R-:W-:Y:S06]  /*4750*/  LDSM.16.MT88.4 R24, [R228+0x2900] ;  /* 0x00290000e418783b */ /* 0x000fec0000004200 */
[----:B----4-:R-:W-:Y:S01]  /*4760*/  F2FP.PACK_AB R8, R194, R196 ;  /* 0x000000c4c208723e */ /* 0x010fe200000000ff */
[----:B-1----:R-:W-:-:S04]  /*4770*/  FFMA.FTZ R3, R163, c[0x0][0x2d0], -R6 ;  /* 0x0000b400a3037a23 */ /* 0x002fc80000010806 */
[----:B------:R1:W4:Y:S02]  /*4780*/  MUFU.EX2 R192, R3 ;  /* 0x0000000300c07308 */ /* 0x0003240000000800 */
[----:B-1----:R-:W-:Y:S01]  /*4790*/  FFMA.FTZ R3, R164, c[0x0][0x2d0], -R5 ;  /* 0x0000b400a4037a23 */ /* 0x002fe20000010805 */
[----:B----4-:R-:W-:-:S05]  /*47a0*/  F2FP.PACK_AB R10, R192, R193 ;  /* 0x000000c1c00a723e */ /* 0x010fca00000000ff */
[----:B------:R1:W-:Y:S02]  /*47b0*/  MUFU.EX2 R191, R3 ;  /* 0x0000000300bf7308 */ /* 0x0003e40000000800 */
[----:B-1----:R-:W-:-:S06]  /*47c0*/  FFMA.FTZ R3, R166, c[0x0][0x2d0], -R5 ;  /* 0x0000b400a6037a23 */ /* 0x002fcc0000010805 */
        /* <DEDUP_REMOVED lines=8> */
[----:B------:R1:W4:Y:S02]  /*4850*/  MUFU.EX2 R138, R3 ;  /* 0x00000003008a7308 */ /* 0x0003240000000800 */
[C---:B--2---:R-:W-:Y:S08]  /*4860*/  HMMA.16816.F32 R160, R8.reuse, R12, R88 ;  /* 0x0000000c08a0723c */ /* 0x044ff00000001858 */
[----:B------:R-:W-:Y:S01]  /*4870*/  HMMA.16816.F32 R164, R8, R14, R64 ;  /* 0x0000000e08a4723c */ /* 0x000fe20000001840 */
[----:B-1----:R-:W-:-:S04]  /*4880*/  FFMA.FTZ R3, R168, c[0x0][0x2d0], -R7 ;  /* 0x0000b400a8037a23 */ /* 0x002fc80000010807 */
        /* <DEDUP_REMOVED lines=11> */
[----:B----4-:R-:W-:-:S02]  /*4940*/  F2FP.PACK_AB R8, R138, R195 ;  /* 0x000000c38a08723e */ /* 0x010fc400000000ff */
        /* <DEDUP_REMOVED lines=15> */
[----:B-1----:R-:W-:-:S04]  /*4a40*/  FFMA.FTZ R3, R175, c[0x0][0x2d0], -R7 ;  /* 0x0000b400af037a23 */ /* 0x002fc80000010807 */
[----:B------:R1:W-:Y:S03]  /*4a50*/  MUFU.EX2 R101, R3 ;  /* 0x0000000300657308 */ /* 0x0003e60000000800 */
[C---:B------:R-:W-:Y:S08]  /*4a60*/  HMMA.16816.F32 R32, R8.reuse, R20, R68 ;  /* 0x000000140820723c */ /* 0x040ff00000001844 */
[----:B------:R-:W-:Y:S01]  /*4a70*/  HMMA.16816.F32 R52, R8, R18, R36 ;  /* 0x000000120834723c */ /* 0x000fe20000001824 */
[----:B------:R-:W-:Y:S01]  /*4a80*/  LDSM.16.MT88.4 R16, [R229+0x2900] ;  /* 0x00290000e510783b */ /* 0x000fe20000004200 */
[----:B-1----:R-:W-:-:S06]  /*4a90*/  FFMA.FTZ R3, R174, c[0x0][0x2d0], -R7 ;  /* 0x0000b400ae037a23 */ /* 0x002fcc0000010807 */
[----:B------:R-:W-:Y:S01]  /*4aa0*/  HMMA.16816.F32 R40, R8, R14, R60 ;  /* 0x0000000e0828723c */ /* 0x000fe2000000183c */
[----:B------:R-:W-:Y:S01]  /*4ab0*/  LDSM.16.MT88.4 R12, [R230+0x2900] ;  /* 0x00290000e60c783b */ /* 0x000fe20000004200 */
[----:B------:R1:W-:Y:S02]  /*4ac0*/  MUFU.EX2 R103, R3 ;  /* 0x0000000300677308 */ /* 0x0003e40000000800 */
[----:B-1----:R-:W-:-:S06]  /*4ad0*/  FFMA.FTZ R3, R245, c[0x0][0x2d0], -R6 ;  /* 0x0000b400f5037a23 */ /* 0x002fcc0000010806 */
[----:B------:R1:W-:Y:S02]  /*4ae0*/  MUFU.EX2 R100, R3 ;  /* 0x0000000300647308 */ /* 0x0003e40000000800 */
[----:B-1----:R-:W-:-:S06]  /*4af0*/  FFMA.FTZ R3, R246, c[0x0][0x2d0], -R6 ;  /* 0x0000b400f6037a23 */ /* 0x002fcc0000010806 */
[----:B------:R1:W2:Y:S02]  /*4b00*/  MUFU.EX2 R99, R3 ;  /* 0x0000000300637308 */ /* 0x0002a40000000800 */
[----:B-1----:R-:W-:-:S06]  /*4b10*/  FFMA.FTZ R3, R227, c[0x0][0x2d0], -R6 ;  /* 0x0000b400e3037a23 */ /* 0x002fcc0000010806 */
[----:B------:R1:W-:Y:S02]  /*4b20*/  MUFU.EX2 R98, R3 ;  /* 0x0000000300627308 */ /* 0x0003e40000000800 */
[----:B-1----:R-:W-:-:S06]  /*4b30*/  FFMA.FTZ R3, R224, c[0x0][0x2d0], -R6 ;  /* 0x0000b400e0037a23 */ /* 0x002fcc0000010806 */
[----:B------:R1:W-:Y:S01]  /*4b40*/  MUFU.EX2 R97, R3 ;  /* 0x0000000300617308 */ /* 0x0003e20000000800 */
[----:B------:R-:W-:Y:S01]  /*4b50*/  HMMA.16816.F32 R36, R8, R22, R72 ;  /* 0x000000160824723c */ /* 0x000fe20000001848 */
[----:B------:R-:W3:Y:S01]  /*4b60*/  LDSM.16.MT88.4 R20, [R231+0x2900] ;  /* 0x00290000e714783b */ /* 0x000ee20000004200 */
[----:B-1----:R-:W-:Y:S01]  /*4b70*/  FFMA.FTZ R3, R117, c[0x0][0x2d0], -R5 ;  /* 0x0000b40075037a23 */ /* 0x002fe20000010805 */
[----:B------:R-:W-:Y:S01]  /*4b80*/  MOV R117, R118 ;  /* 0x0000007600757202 */ /* 0x000fe20000000f00 */
[----:B------:R-:W-:-:S03]  /*4b90*/  IMAD.MOV.U32 R118, RZ, RZ, R119 ;  /* 0x000000ffff767224 */ /* 0x000fc600078e0077 */
[----:B------:R1:W-:Y:S01]  /*4ba0*/  MUFU.EX2 R96, R3 ;  /* 0x0000000300607308 */ /* 0x0003e20000000800 */
[----:B------:R-:W-:Y:S01]  /*4bb0*/  IMAD.MOV.U32 R119, RZ, RZ, R159 ;  /* 0x000000ffff777224 */ /* 0x000fe200078e009f */
[----:B------:R-:W-:Y:S01]  /*4bc0*/  MOV R159, R158 ;  /* 0x0000009e009f7202 */ /* 0x000fe20000000f00 */
[----:B------:R-:W-:Y:S01]  /*4bd0*/  IMAD.MOV.U32 R158, RZ, RZ, R242 ;  /* 0x000000ffff9e7224 */ /* 0x000fe200078e00f2 */
[----:B------:R-:W-:Y:S01]  /*4be0*/  HMMA.16816.F32 R48, R8, R28, R76 ;  /* 0x0000001c0830723c */ /* 0x000fe2000000184c */
[----:B------:R-:W-:Y:S01]  /*4bf0*/  IMAD.MOV.U32 R131, RZ, RZ, R141 ;  /* 0x000000ffff837224 */ /* 0x000fe200078e008d */
[----:B------:R-:W-:Y:S01]  /*4c00*/  MOV R130, R238 ;  /* 0x000000ee00827202 */ /* 0x000fe20000000f00 */
[----:B------:R-:W-:Y:S01]  /*4c10*/  FFMA.FTZ R4, R4, c[0x0][0x2d0], -R7 ;  /* 0x0000b40004047a23 */ /* 0x000fe20000010807 */
[----:B------:R4:W5:Y:S01]  /*4c20*/  LDL.LU R242, [R1+0x84] ;  /* 0x0000840001f27983 */ /* 0x0009620000300800 */
[----:B-1----:R-:W-:Y:S02]  /*4c30*/  FFMA.FTZ R3, R117, c[0x0][0x2d0], -R5 ;  /* 0x0000b40075037a23 */ /* 0x002fe40000010805 */
[----:B------:R-:W-:Y:S01]  /*4c40*/  IMAD.MOV.U32 R117, RZ, RZ, R118 ;  /* 0x000000ffff757224 */ /* 0x000fe200078e0076 */
[----:B------:R-:W-:Y:S01]  /*4c50*/  MOV R118, R119 ;  /* 0x0000007700767202 */ /* 0x000fe20000000f00 */
[----:B------:R1:W1:Y:S01]  /*4c60*/  MUFU.EX2 R71, R3 ;  /* 0x0000000300477308 */ /* 0x0002620000000800 */
[----:B------:R-:W-:-:S02]  /*4c70*/  IMAD.MOV.U32 R119, RZ, RZ, R159 ;  /* 0x000000ffff777224 */ /* 0x000fc400078e009f */
[----:B------:R-:W-:Y:S01]  /*4c80*/  IMAD.MOV.U32 R159, RZ, RZ, R158 ;  /* 0x000000ffff9f7224 */ /* 0x000fe200078e009e */
[----:B------:R-:W-:Y:S01]  /*4c90*/  MOV R158, R157 ;  /* 0x0000009d009e7202 */ /* 0x000fe20000000f00 */
[----:B------:R-:W-:Y:S02]  /*4ca0*/  IMAD.MOV.U32 R157, RZ, RZ, R155 ;  /* 0x000000ffff9d7224 */ /* 0x000fe400078e009b */
[----:B------:R-:W-:Y:S01]  /*4cb0*/  IMAD.MOV.U32 R155, RZ, RZ, R156 ;  /* 0x000000ffff9b7224 */ /* 0x000fe200078e009c */
[----:B------:R-:W-:Y:S01]  /*4cc0*/  MOV R156, R241 ;  /* 0x000000f1009c7202 */ /* 0x000fe20000000f00 */
[----:B------:R-:W-:Y:S01]  /*4cd0*/  HMMA.16816.F32 R28, R8, R30, R80 ;  /* 0x0000001e081c723c */ /* 0x000fe20000001850 */
[----:B------:R-:W-:Y:S01]  /*4ce0*/  IMAD.MOV.U32 R171, RZ, RZ, R131 ;  /* 0x000000ffffab7224 */ /* 0x000fe200078e0083 */
[----:B------:R4:W5:Y:S01]  /*4cf0*/  LDL.LU R241, [R1+0x80] ;  /* 0x0000800001f17983 */ /* 0x0009620000300800 */
[----:B-1----:R-:W-:-:S04]  /*4d00*/  FFMA.FTZ R3, R252, c[0x0][0x2d0], -R5 ;  /* 0x0000b400fc037a23 */ /* 0x002fc80000010805 */
[----:B------:R1:W-:Y:S02]  /*4d10*/  MUFU.EX2 R70, R3 ;  /* 0x0000000300467308 */ /* 0x0003e40000000800 */
[----:B-1----:R-:W-:-:S06]  /*4d20*/  FFMA.FTZ R3, R170, c[0x0][0x2d0], -R5 ;  /* 0x0000b400aa037a23 */ /* 0x002fcc0000010805 */
[----:B------:R1:W1:Y:S02]  /*4d30*/  MUFU.EX2 R69, R3 ;  /* 0x0000000300457308 */ /* 0x0002640000000800 */
[----:B-1----:R-:W-:Y:S02]  /*4d40*/  FFMA.FTZ R3, R117, c[0x0][0x2d0], -R0 ;  /* 0x0000b40075037a23 */ /* 0x002fe40000010800 */
[----:B------:R-:W-:Y:S02]  /*4d50*/  IMAD.MOV.U32 R117, RZ, RZ, R118 ;  /* 0x000000ffff757224 */ /* 0x000fe400078e0076 */
[----:B------:R-:W-:Y:S01]  /*4d60*/  IMAD.MOV.U32 R118, RZ, RZ, R119 ;  /* 0x000000ffff767224 */ /* 0x000fe200078e0077 */
[----:B------:R-:W-:Y:S01]  /*4d70*/  MOV R119, R159 ;  /* 0x0000009f00777202 */ /* 0x000fe20000000f00 */
[----:B------:R-:W-:Y:S01]  /*4d80*/  IMAD.MOV.U32 R159, RZ, RZ, R158 ;  /* 0x000000ffff9f7224 */ /* 0x000fe200078e009e */
[----:B------:R1:W-:Y:S01]  /*4d90*/  MUFU.EX2 R61, R3 ;  /* 0x00000003003d7308 */ /* 0x0003e20000000800 */
[----:B------:R-:W-:Y:S01]  /*4da0*/  IMAD.MOV.U32 R158, RZ, RZ, R157 ;  /* 0x000000ffff9e7224 */ /* 0x000fe200078e009d */
[----:B------:R-:W-:Y:S01]  /*4db0*/  MOV R157, R155 ;  /* 0x0000009b009d7202 */ /* 0x000fe20000000f00 */
[----:B------:R-:W-:-:S02]  /*4dc0*/  IMAD.MOV.U32 R155, RZ, RZ, R156 ;  /* 0x000000ffff9b7224 */ /* 0x000fc400078e009c */
[----:B------:R-:W-:Y:S01]  /*4dd0*/  IMAD.MOV.U32 R156, RZ, RZ, R120 ;  /* 0x000000ffff9c7224 */ /* 0x000fe200078e0078 */
[----:B------:R-:W-:Y:S01]  /*4de0*/  MOV R120, R154 ;  /* 0x0000009a00787202 */ /* 0x000fe20000000f00 */
[----:B------:R-:W-:Y:S02]  /*4df0*/  IMAD.MOV.U32 R154, RZ, RZ, R152 ;  /* 0x000000ffff9a7224 */ /* 0x000fe400078e0098 */
[----:B------:R-:W-:Y:S01]  /*4e00*/  IMAD.MOV.U32 R152, RZ, RZ, R153 ;  /* 0x000000ffff987224 */ /* 0x000fe200078e0099 */
[----:B------:R-:W-:Y:S01]  /*4e10*/  MOV R153, R151 ;  /* 0x0000009700997202 */ /* 0x000fe20000000f00 */
[----:B------:R-:W-:Y:S02]  /*4e20*/  IMAD.MOV.U32 R151, RZ, RZ, R150 ;  /* 0x000000ffff977224 */ /* 0x000fe400078e0096 */
[----:B------:R-:W-:Y:S01]  /*4e30*/  IMAD.MOV.U32 R150, RZ, RZ, R143 ;  /* 0x000000ffff967224 */ /* 0x000fe200078e008f */
[----:B------:R-:W-:Y:S01]  /*4e40*/  MOV R143, R240 ;  /* 0x000000f0008f7202 */ /* 0x000fe20000000f00 */
[----:B-1----:R-:W-:Y:S01]  /*4e50*/  FFMA.FTZ R3, R117, c[0x0][0x2d0], -R0 ;  /* 0x0000b40075037a23 */ /* 0x002fe20000010800 */
[----:B--2---:R-:W-:Y:S01]  /*4e60*/  F2FP.PACK_AB R8, R99, R100 ;  /* 0x000000646308723e */ /* 0x004fe200000000ff */
[----:B------:R-:W-:Y:S01]  /*4e70*/  IMAD.MOV.U32 R117, RZ, RZ, R118 ;  /* 0x000000ffff757224 */ /* 0x000fe200078e0076 */
[----:B------:R-:W-:Y:S01]  /*4e80*/  F2FP.PACK_AB R9, R71, R96 ;  /* 0x000000604709723e */ /* 0x000fe200000000ff */
[----:B------:R-:W-:Y:S01]  /*4e90*/  IMAD.MOV.U32 R118, RZ, RZ, R119 ;  /* 0x000000ffff767224 */ /* 0x000fe200078e0077 */
[----:B------:R-:W-:Y:S01]  /*4ea0*/  MOV R119, R159 ;  /* 0x0000009f00777202 */ /* 0x000fe20000000f00 */
[----:B------:R-:W-:Y:S01]  /*4eb0*/  IMAD.MOV.U32 R159, RZ, RZ, R158 ;  /* 0x000000ffff9f7224 */ /* 0x000fe200078e009e */
[----:B------:R1:W2:Y:S01]  /*4ec0*/  MUFU.EX2 R68, R3 ;  /* 0x0000000300447308 */ /* 0x0002a20000000800 */
[----:B------:R-:W-:Y:S01]  /*4ed0*/  IMAD.MOV.U32 R158, RZ, RZ, R157 ;  /* 0x000000ffff9e7224 */ /* 0x000fe200078e009d */
[----:B------:R-:W-:Y:S01]  /*4ee0*/  MOV R157, R155 ;  /* 0x0000009b009d7202 */ /* 0x000fe20000000f00 */
[----:B------:R-:W-:Y:S01]  /*4ef0*/  IMAD.MOV.U32 R155, RZ, RZ, R156 ;  /* 0x000000ffff9b7224 */ /* 0x000fe200078e009c */
[----:B------:R-:W-:Y:S01]  /*4f00*/  F2FP.PACK_AB R10, R97, R98 ;  /* 0x00000062610a723e */ /* 0x000fe200000000ff */
[----:B------:R-:W-:Y:S01]  /*4f10*/  IMAD.MOV.U32 R156, RZ, RZ, R120 ;  /* 0x000000ffff9c7224 */ /* 0x000fe200078e0078 */
[----:B------:R-:W-:Y:S01]  /*4f20*/  MOV R120, R154 ;  /* 0x0000009a00787202 */ /* 0x000fe20000000f00 */
[----:B------:R-:W-:Y:S01]  /*4f30*/  IMAD.MOV.U32 R154, RZ, RZ, R152 ;  /* 0x000000ffff9a7224 */ /* 0x000fe200078e0098 */
[----:B------:R-:W-:Y:S01]  /*4f40*/  F2FP.PACK_AB R11, R69, R70 ;  /* 0x00000046450b723e */ /* 0x000fe200000000ff */
[----:B------:R-:W-:Y:S01]  /*4f50*/  IMAD.MOV.U32 R152, RZ, RZ, R153 ;  /* 0x000000ffff987224 */ /* 0x000fe200078e0099 */
[----:B------:R-:W-:Y:S01]  /*4f60*/  MOV R131, R145 ;  /* 0x0000009100837202 */ /* 0x000fe20000000f00 */
[----:B------:R-:W-:Y:S01]  /*4f70*/  IMAD.MOV.U32 R76, RZ, RZ, R124 ;  /* 0x000000ffff4c7224 */ /* 0x000fe200078e007c */
[----:B------:R4:W5:Y:S01]  /*4f80*/  LDL.LU R240, [R1+0x7c] ;  /* 0x00007c0001f07983 */ /* 0x0009620000300800 */
[----:B------:R-:W-:Y:S01]  /*4f90*/  MOV R153, R151 ;  /* 0x0000009700997202 */ /* 0x000fe20000000f00 */
[----:B------:R-:W-:-:S02]  /*4fa0*/  IMAD.MOV.U32 R151, RZ, RZ, R150 ;  /* 0x000000ffff977224 */ /* 0x000fc400078e0096 */
[----:B-1----:R-:W-:Y:S02]  /*4fb0*/  FFMA.FTZ R3, R117, c[0x0][0x2d0], -R0 ;  /* 0x0000b40075037a23 */ /* 0x002fe40000010800 */
[----:B------:R-:W-:Y:S01]  /*4fc0*/  IMAD.MOV.U32 R150, RZ, RZ, R143 ;  /* 0x000000ffff967224 */ /* 0x000fe200078e008f */
[----:B------:R-:W-:Y:S01]  /*4fd0*/  MOV R143, R148 ;  /* 0x00000094008f7202 */ /* 0x000fe20000000f00 */
[----:B------:R1:W-:Y:S01]  /*4fe0*/  MUFU.EX2 R63, R3 ;  /* 0x00000003003f7308 */ /* 0x0003e20000000800 */
[----:B------:R-:W-:Y:S02]  /*4ff0*/  IMAD.MOV.U32 R148, RZ, RZ, R239 ;  /* 0x000000ffff947224 */ /* 0x000fe400078e00ef */
[----:B------:R-:W-:Y:S02]  /*5000*/  IMAD.MOV.U32 R173, RZ, RZ, R155 ;  /* 0x000000ffffad7224 */ /* 0x000fe400078e009b */
[----:B------:R-:W-:Y:S02]  /*5010*/  IMAD.MOV.U32 R168, RZ, RZ, R154 ;  /* 0x000000ffffa87224 */ /* 0x000fe400078e009a */
[----:B------:R-:W-:Y:S01]  /*5020*/  IMAD.MOV.U32 R169, RZ, RZ, R151 ;  /* 0x000000ffffa97224 */ /* 0x000fe200078e0097 */
[----:B------:R-:W-:Y:S01]  /*5030*/  MOV R117, R119 ;  /* 0x0000007700757202 */ /* 0x000fe20000000f00 */
[----:B-1----:R-:W-:Y:S01]  /*5040*/  FFMA.FTZ R3, R172, c[0x0][0x2d0], -R0 ;  /* 0x0000b400ac037a23 */ /* 0x002fe20000010800 */
[----:B------:R-:W-:Y:S01]  /*5050*/  MOV R128, R157 ;  /* 0x0000009d00807202 */ /* 0x000fe20000000f00 */
[----:B------:R-:W-:Y:S01]  /*5060*/  IMAD.MOV.U32 R116, RZ, RZ, R118 ;  /* 0x000000ffff747224 */ /* 0x000fe200078e0076 */
[----:B---3--:R-:W-:Y:S01]  /*5070*/  HMMA.16816.F32 R160, R8, R20, R160 ;  /* 0x0000001408a0723c */ /* 0x008fe200000018a0 */
[----:B------:R1:W3:Y:S01]  /*5080*/  MUFU.EX2 R62, R3 ;  /* 0x00000003003e7308 */ /* 0x0002e20000000800 */
[----:B------:R-:W-:Y:S01]  /*5090*/  IMAD.MOV.U32 R129, RZ, RZ, R148 ;  /* 0x000000ffff817224 */ /* 0x000fe200078e0094 */
[----:B------:R4:W5:Y:S01]  /*50a0*/  LDL.LU R239, [R1+0x78] ;  /* 0x0000780001ef7983 */ /* 0x0009620000300800 */
[----:B------:R-:W-:Y:S01]  /*50b0*/  IMAD.MOV.U32 R186, RZ, RZ, R168 ;  /* 0x000000ffffba7224 */ /* 0x000fe200078e00a8 */
[----:B------:R-:W-:Y:S01]  /*50c0*/  MOV R157, R153 ;  /* 0x00000099009d7202 */ /* 0x000fe20000000f00 */
        /* <DEDUP_REMOVED lines=8> */
[----:B------:R-:W-:-:S02]  /*5150*/  IMAD.MOV.U32 R156, RZ, RZ, R152 ;  /* 0x000000ffff9c7224 */ /* 0x000fc400078e0098 */
[----:B-1----:R-:W-:Y:S01]  /*5160*/  FFMA.FTZ R3, R173, c[0x0][0x2d0], -R6 ;  /* 0x0000b400ad037a23 */ /* 0x002fe20000010806 */
[----:B------:R-:W-:Y:S01]  /*5170*/  MOV R168, R128 ;  /* 0x0000008000a87202 */ /* 0x000fe20000000f00 */
[----:B------:R-:W-:Y:S01]  /*5180*/  IMAD.MOV.U32 R120, RZ, RZ, R150 ;  /* 0x000000ffff787224 */ /* 0x000fe200078e0096 */
[C---:B------:R-:W-:Y:S01]  /*5190*/  HMMA.16816.F32 R164, R8.reuse, R22, R164 ;  /* 0x0000001608a4723c */ /* 0x040fe200000018a4 */
[----:B------:R1:W-:Y:S01]  /*51a0*/  MUFU.EX2 R60, R3 ;  /* 0x00000003003c7308 */ /* 0x0003e20000000800 */
[----:B------:R-:W-:Y:S01]  /*51b0*/  IMAD.MOV.U32 R152, RZ, RZ, R149 ;  /* 0x000000ffff987224 */ /* 0x000fe200078e0095 */
[----:B------:R4:W5:Y:S01]  /*51c0*/  LDL.LU R238, [R1+0x74] ;  /* 0x0000740001ee7983 */ /* 0x0009620000300800 */
[----:B------:R-:W-:Y:S02]  /*51d0*/  IMAD.MOV.U32 R153, RZ, RZ, R140 ;  /* 0x000000ffff997224 */ /* 0x000fe400078e008c */
[----:B------:R-:W-:Y:S02]  /*51e0*/  IMAD.MOV.U32 R173, RZ, RZ, R130 ;  /* 0x000000ffffad7224 */ /* 0x000fe400078e0082 */
[----:B------:R-:W-:Y:S01]  /*51f0*/  HMMA.16816.F32 R140, R8, R24, R108 ;  /* 0x00000018088c723c */ /* 0x000fe2000000186c */
[----:B------:R-:W-:-:S02]  /*5200*/  IMAD.MOV.U32 R169, RZ, RZ, R116 ;  /* 0x000000ffffa97224 */ /* 0x000fc400078e0074 */
[----:B------:R-:W-:Y:S02]  /*5210*/  IMAD.MOV.U32 R129, RZ, RZ, R147 ;  /* 0x000000ffff817224 */ /* 0x000fe400078e0093 */
[----:B------:R-:W-:-:S03]  /*5220*/  IMAD.MOV.U32 R130, RZ, RZ, R146 ;  /* 0x000000ffff827224 */ /* 0x000fc600078e0092 */
[C---:B------:R-:W-:Y:S01]  /*5230*/  HMMA.16816.F32 R148, R8.reuse, R26, R104 ;  /* 0x0000001a0894723c */ /* 0x040fe20000001868 */
[----:B-1----:R-:W-:Y:S02]  /*5240*/  FFMA.FTZ R3, R186, c[0x0][0x2d0], -R6 ;  /* 0x0000b400ba037a23 */ /* 0x002fe40000010806 */
[----:B------:R-:W-:Y:S02]  /*5250*/  IMAD.MOV.U32 R186, RZ, RZ, R187 ;  /* 0x000000ffffba7224 */ /* 0x000fe400078e00bb */
[----:B------:R-:W-:Y:S01]  /*5260*/  IMAD.MOV.U32 R187, RZ, RZ, R184 ;  /* 0x000000ffffbb7224 */ /* 0x000fe200078e00b8 */
[----:B------:R-:W-:Y:S02]  /*5270*/  MOV R184, R171 ;  /* 0x000000ab00b87202 */ /* 0x000fe40000000f00 */
[----:B------:R-:W-:Y:S01]  /*5280*/  HMMA.16816.F32 R92, R8, R16, R92 ;  /* 0x00000010085c723c */ /* 0x000fe2000000185c */
[----:B------:R-:W-:Y:S01]  /*5290*/  IMAD.MOV.U32 R171, RZ, RZ, R173 ;  /* 0x000000ffffab7224 */ /* 0x000fe200078e00ad */
[----:B------:R-:W-:Y:S01]  /*52a0*/  MOV R116, R237 ;  /* 0x000000ed00747202 */ /* 0x000fe20000000f00 */
[----:B------:R-:W-:-:S05]  /*52b0*/  IMAD.MOV.U32 R173, RZ, RZ, R168 ;  /* 0x000000ffffad7224 */ /* 0x000fca00078e00a8 */
[----:B------:R-:W-:Y:S01]  /*52c0*/  HMMA.16816.F32 R88, R8, R18, R88 ;  /* 0x000000120858723c */ /* 0x000fe20000001858 */
[----:B------:R-:W-:Y:S01]  /*52d0*/  IMAD.MOV.U32 R128, RZ, RZ, R144 ;  /* 0x000000ffff807224 */ /* 0x000fe200078e0090 */
[----:B------:R-:W-:-:S06]  /*52e0*/  MOV R168, R169 ;  /* 0x000000a900a87202 */ /* 0x000fcc0000000f00 */
[----:B------:R-:W-:Y:S01]  /*52f0*/  HMMA.16816.F32 R84, R8, R12, R84 ;  /* 0x0000000c0854723c */ /* 0x000fe20000001854 */
[----:B------:R-:W-:-:S07]  /*5300*/  IMAD.MOV.U32 R169, RZ, RZ, R129 ;  /* 0x000000ffffa97224 */ /* 0x000fce00078e0081 */
[----:B------:R-:W-:Y:S01]  /*5310*/  HMMA.16816.F32 R64, R8, R14, R64 ;  /* 0x0000000e0840723c */ /* 0x000fe20000001840 */
[----:B------:R-:W-:Y:S01]  /*5320*/  IMAD.MOV.U32 R129, RZ, RZ, R131 ;  /* 0x000000ffff817224 */ /* 0x000fe200078e0083 */
[----:B------:R-:W-:Y:S01]  /*5330*/  MOV R174, R187 ;  /* 0x000000bb00ae7202 */ /* 0x000fe20000000f00 */
[----:B------:R-:W-:Y:S01]  /*5340*/  IMAD.MOV.U32 R175, RZ, RZ, R184 ;  /* 0x000000ffffaf7224 */ /* 0x000fe200078e00b8 */
[----:B------:R4:W5:Y:S03]  /*5350*/  LDL.LU R237, [R1+0x70] ;  /* 0x0000700001ed7983 */ /* 0x0009660000300800 */
[----:B------:R-:W-:Y:S02]  /*5360*/  F2FP.PACK_AB R8, R114, R133 ;  /* 0x000000857208723e */ /* 0x000fe400000000ff */
[----:B--2---:R-:W-:Y:S02]  /*5370*/  F2FP.PACK_AB R9, R68, R61 ;  /* 0x0000003d4409723e */ /* 0x004fe400000000ff */
[----:B------:R-:W-:-:S02]  /*5380*/  F2FP.PACK_AB R10, R103, R101 ;  /* 0x00000065670a723e */ /* 0x000fc400000000ff */
[----:B---3--:R-:W-:Y:S02]  /*5390*/  F2FP.PACK_AB R11, R62, R63 ;  /* 0x0000003f3e0b723e */ /* 0x008fe400000000ff */
[----:B------:R-:W-:Y:S01]  /*53a0*/  MOV R131, R130 ;  /* 0x0000008200837202 */ /* 0x000fe20000000f00 */
[----:B------:R-:W-:Y:S02]  /*53b0*/  IMAD.MOV.U32 R130, RZ, RZ, R128 ;  /* 0x000000ffff827224 */ /* 0x000fe400078e0080 */
[----:B------:R-:W-:Y:S02]  /*53c0*/  IMAD.MOV.U32 R128, RZ, RZ, R116 ;  /* 0x000000ffff807224 */ /* 0x000fe400078e0074 */
[----:B------:R-:W-:Y:S01]  /*53d0*/  HMMA.16816.F32 R144, R8, R24, R56 ;  /* 0x000000180890723c */ /* 0x000fe20000001838 */
[----:B------:R1:W-:Y:S01]  /*53e0*/  MUFU.EX2 R57, R3 ;  /* 0x0000000300397308 */ /* 0x0003e20000000800 */
[----:B------:R-:W-:Y:S01]  /*53f0*/  MOV R116, R159 ;  /* 0x0000009f00747202 */ /* 0x000fe20000000f00 */
[----:B------:R-:W-:Y:S01]  /*5400*/  IMAD.MOV.U32 R159, RZ, RZ, R158 ;  /* 0x000000ffff9f7224 */ /* 0x000fe200078e009e */
[----:B------:R-:W-:Y:S01]  /*5410*/  MOV R221, R173 ;  /* 0x000000ad00dd7202 */ /* 0x000fe20000000f00 */
[----:B------:R-:W-:-:S02]  /*5420*/  IMAD.MOV.U32 R158, RZ, RZ, R236 ;  /* 0x000000ffff9e7224 */ /* 0x000fc400078e00ec */
[----:B------:R-:W-:Y:S01]  /*5430*/  IMAD.MOV.U32 R185, RZ, RZ, R171 ;  /* 0x000000ffffb97224 */ /* 0x000fe200078e00ab */
[----:B------:R-:W-:Y:S01]  /*5440*/  MOV R184, R129 ;  /* 0x0000008100b87202 */ /* 0x000fe20000000f00 */
[----:B------:R-:W-:Y:S01]  /*5450*/  IMAD.MOV.U32 R187, RZ, RZ, R169 ;  /* 0x000000ffffbb7224 */ /* 0x000fe200078e00a9 */
[----:B------:R-:W-:Y:S01]  /*5460*/  HMMA.16816.F32 R52, R8, R26, R52 ;  /* 0x0000001a0834723c */ /* 0x000fe20000001834 */
[----:B-1----:R-:W-:-:S07]  /*5470*/  FFMA.FTZ R3, R186, c[0x0][0x2d0], -R6 ;  /* 0x0000b400ba037a23 */ /* 0x002fce0000010806 */
[----:B------:R-:W-:Y:S01]  /*5480*/  HMMA.16816.F32 R48, R8, R12, R48 ;  /* 0x0000000c0830723c */ /* 0x000fe20000001830 */
[----:B------:R-:W-:Y:S01]  /*5490*/  IMAD.MOV.U32 R186, RZ, RZ, R168 ;  /* 0x000000ffffba7224 */ /* 0x000fe200078e00a8 */
[----:B------:R-:W1:Y:S01]  /*54a0*/  MUFU.EX2 R24, R4 ;  /* 0x0000000400187308 */ /* 0x000e620000000800 */
[----:B------:R-:W-:Y:S01]  /*54b0*/  IMAD.MOV.U32 R171, RZ, RZ, R131 ;  /* 0x000000ffffab7224 */ /* 0x000fe200078e0083 */
[----:B------:R-:W-:Y:S01]  /*54c0*/  MOV R168, R128 ;  /* 0x0000008000a87202 */ /* 0x000fe20000000f00 */
[----:B------:R-:W-:Y:S01]  /*54d0*/  IMAD.MOV.U32 R173, RZ, RZ, R130 ;  /* 0x000000ffffad7224 */ /* 0x000fe200078e0082 */
[----:B------:R-:W-:Y:S01]  /*54e0*/  MOV R131, R158 ;  /* 0x0000009e00837202 */ /* 0x000fe20000000f00 */
[----:B------:R4:W5:Y:S03]  /*54f0*/  LDL.LU R236, [R1+0x6c] ;  /* 0x00006c0001ec7983 */ /* 0x0009660000300800 */
[----:B------:R2:W-:Y:S01]  /*5500*/  MUFU.EX2 R56, R3 ;  /* 0x0000000300387308 */ /* 0x0005e20000000800 */
[----:B------:R-:W-:-:S02]  /*5510*/  IMAD.MOV.U32 R129, RZ, RZ, R159 ;  /* 0x000000ffff817224 */ /* 0x000fc400078e009f */
[----:B------:R-:W-:Y:S02]  /*5520*/  IMAD.MOV.U32 R130, RZ, RZ, R157 ;  /* 0x000000ffff827224 */ /* 0x000fe400078e009d */
[----:B------:R-:W-:Y:S02]  /*5530*/  IMAD.MOV.U32 R128, RZ, RZ, R156 ;  /* 0x000000ffff807224 */ /* 0x000fe400078e009c */
[----:B------:R-:W-:Y:S01]  /*5540*/  HMMA.16816.F32 R156, R8, R20, R44 ;  /* 0x00000014089c723c */ /* 0x000fe2000000182c */
[----:B------:R-:W-:Y:S02]  /*5550*/  IMAD.MOV.U32 R169, RZ, RZ, R116 ;  /* 0x000000ffffa97224 */ /* 0x000fe400078e0074 */
[----:B--2---:R-:W-:Y:S02]  /*5560*/  FFMA.FTZ R3, R174, c[0x0][0x2d0], -R6 ;  /* 0x0000b400ae037a23 */ /* 0x004fe40000010806 */
        /* <DEDUP_REMOVED lines=10> */
[----:B------:R-:W-:Y:S01]  /*5610*/  IMAD.MOV.U32 R168, RZ, RZ, R169 ;  /* 0x000000ffffa87224 */ /* 0x000fe200078e00a9 */
[----:B------:R-:W-:Y:S01]  /*5620*/  MOV R116, R235 ;  /* 0x000000eb00747202 */ /* 0x000fe20000000f00 */
[----:B------:R-:W-:Y:S01]  /*5630*/  IMAD.MOV.U32 R169, RZ, RZ, R129 ;  /* 0x000000ffffa97224 */ /* 0x000fe200078e0081 */
[----:B------:R-:W-:Y:S01]  /*5640*/  MOV R129, R131 ;  /* 0x0000008300817202 */ /* 0x000fe20000000f00 */
[----:B--2---:R-:W-:Y:S01]  /*5650*/  FFMA.FTZ R3, R174, c[0x0][0x2d0], -R5 ;  /* 0x0000b400ae037a23 */ /* 0x004fe20000010805 */
[----:B------:R-:W-:Y:S01]  /*5660*/  HMMA.16816.F32 R40, R8, R22, R40 ;  /* 0x000000160828723c */ /* 0x000fe20000001828 */
[----:B------:R-:W-:Y:S01]  /*5670*/  IMAD.MOV.U32 R174, RZ, RZ, R175 ;  /* 0x000000ffffae7224 */ /* 0x000fe200078e00af */
[----:B------:R4:W5:Y:S01]  /*5680*/  LDL.LU R235, [R1+0x68] ;  /* 0x0000680001eb7983 */ /* 0x0009620000300800 */
[----:B------:R-:W-:Y:S01]  /*5690*/  IMAD.MOV.U32 R175, RZ, RZ, R185 ;  /* 0x000000ffffaf7224 */ /* 0x000fe200078e00b9 */
[----:B------:R-:W-:Y:S01]  /*56a0*/  MOV R185, R221 ;  /* 0x000000dd00b97202 */ /* 0x000fe20000000f00 */
[----:B------:R-:W-:-:S02]  /*56b0*/  IMAD.MOV.U32 R221, RZ, RZ, R186 ;  /* 0x000000ffffdd7224 */ /* 0x000fc400078e00ba */
[----:B------:R-:W-:Y:S01]  /*56c0*/  IMAD.MOV.U32 R186, RZ, RZ, R187 ;  /* 0x000000ffffba7224 */ /* 0x000fe200078e00bb */
[----:B------:R-:W-:Y:S01]  /*56d0*/  MOV R187, R184 ;  /* 0x000000b800bb7202 */ /* 0x000fe20000000f00 */
[----:B------:R-:W-:Y:S02]  /*56e0*/  IMAD.MOV.U32 R131, RZ, RZ, R130 ;  /* 0x000000ffff837224 */ /* 0x000fe400078e0082 */
[----:B------:R-:W-:Y:S02]  /*56f0*/  IMAD.MOV.U32 R184, RZ, RZ, R171 ;  /* 0x000000ffffb87224 */ /* 0x000fe400078e00ab */
[----:B------:R-:W-:Y:S01]  /*5700*/  IMAD.MOV.U32 R130, RZ, RZ, R128 ;  /* 0x000000ffff827224 */ /* 0x000fe200078e0080 */
[----:B------:R-:W-:Y:S01]  /*5710*/  MOV R128, R116 ;  /* 0x0000007400807202 */ /* 0x000fe20000000f00 */
[----:B------:R-:W-:Y:S01]  /*5720*/  IMAD.MOV.U32 R171, RZ, RZ, R173 ;  /* 0x000000ffffab7224 */ /* 0x000fe200078e00ad */
[----:B------:R-:W-:Y:S01]  /*5730*/  MOV R173, R168 ;  /* 0x000000a800ad7202 */ /* 0x000fe20000000f00 */
[----:B------:R-:W-:-:S02]  /*5740*/  IMAD.MOV.U32 R116, RZ, RZ, R155 ;  /* 0x000000ffff747224 */ /* 0x000fc400078e009b */
[----:B------:R-:W-:Y:S02]  /*5750*/  IMAD.MOV.U32 R168, RZ, RZ, R169 ;  /* 0x000000ffffa87224 */ /* 0x000fe400078e00a9 */
[----:B------:R-:W-:Y:S01]  /*5760*/  IMAD.MOV.U32 R155, RZ, RZ, R120 ;  /* 0x000000ffff9b7224 */ /* 0x000fe200078e0078 */
[----:B------:R-:W-:Y:S01]  /*5770*/  MOV R120, R234 ;  /* 0x000000ea00787202 */ /* 0x000fe20000000f00 */
[----:B------:R-:W-:Y:S01]  /*5780*/  IMAD.MOV.U32 R169, RZ, RZ, R129 ;  /* 0x000000ffffa97224 */ /* 0x000fe200078e0081 */
[----:B------:R-:W-:Y:S01]  /*5790*/  MOV R129, R131 ;  /* 0x0000008300817202 */ /* 0x000fe20000000f00 */
[----:B------:R-:W-:Y:S01]  /*57a0*/  IMAD.MOV.U32 R131, RZ, RZ, R130 ;  /* 0x000000ffff837224 */ /* 0x000fe200078e0082 */
[----:B------:R2:W-:Y:S01]  /*57b0*/  MUFU.EX2 R44, R3 ;  /* 0x00000003002c7308 */ /* 0x0005e20000000800 */
        /* <DEDUP_REMOVED lines=9> */
[----:B------:R-:W-:Y:S01]  /*5850*/  HMMA.16816.F32 R28, R8, R14, R28 ;  /* 0x0000000e081c723c */ /* 0x000fe2000000181c */
[----:B------:R-:W-:Y:S01]  /*5860*/  IMAD.MOV.U32 R186, RZ, RZ, R168 ;  /* 0x000000ffffba7224 */ /* 0x000fe200078e00a8 */
[----:B------:R4:W5:Y:S01]  /*5870*/  LDL.LU R234, [R1+0x64] ;  /* 0x0000640001ea7983 */ /* 0x0009620000300800 */
[----:B------:R-:W-:-:S02]  /*5880*/  IMAD.MOV.U32 R227, RZ, RZ, R185 ;  /* 0x000000ffffe37224 */ /* 0x000fc400078e00b9 */
[----:B--2---:R-:W-:Y:S02]  /*5890*/  FFMA.FTZ R3, R174, c[0x0][0x2d0], -R5 ;  /* 0x0000b400ae037a23 */ /* 0x004fe40000010805 */
[----:B------:R-:W-:Y:S01]  /*58a0*/  IMAD.MOV.U32 R168, RZ, RZ, R128 ;  /* 0x000000ffffa87224 */ /* 0x000fe200078e0080 */
[----:B------:R-:W-:Y:S01]  /*58b0*/  MOV R128, R152 ;  /* 0x0000009800807202 */ /* 0x000fe20000000f00 */
        /* <DEDUP_REMOVED lines=11> */
[----:B------:R-:W-:Y:S01]  /*5970*/  HMMA.16816.F32 R32, R8, R16, R32 ;  /* 0x000000100820723c */ /* 0x000fe20000001820 */
[----:B------:R-:W-:Y:S01]  /*5980*/  IMAD.MOV.U32 R77, RZ, RZ, R227 ;  /* 0x000000ffff4d7224 */ /* 0x000fe200078e00e3 */
[----:B------:R-:W-:Y:S01]  /*5990*/  MOV R74, R185 ;  /* 0x000000b9004a7202 */ /* 0x000fe20000000f00 */
[----:B------:R-:W-:Y:S01]  /*59a0*/  IMAD.MOV.U32 R131, RZ, RZ, R120 ;  /* 0x000000ffff837224 */ /* 0x000fe200078e0078 */
[----:B------:R4:W5:Y:S01]  /*59b0*/  LDL.LU R233, [R1+0x60] ;  /* 0x0000600001e97983 */ /* 0x0009620000300800 */
[----:B------:R-:W-:-:S02]  /*59c0*/  IMAD.MOV.U32 R72, RZ, RZ, R174 ;  /* 0x000000ffff487224 */ /* 0x000fc400078e00ae */
[----:B------:R-:W-:Y:S02]  /*59d0*/  IMAD.MOV.U32 R169, RZ, RZ, R116 ;  /* 0x000000ffffa97224 */ /* 0x000fe400078e0074 */
[----:B--2---:R-:W-:Y:S01]  /*59e0*/  FFMA.FTZ R3, R224, c[0x0][0x2d0], -R5 ;  /* 0x0000b400e0037a23 */ /* 0x004fe20000010805 */
[----:B------:R-:W-:Y:S01]  /*59f0*/  MOV R224, R187 ;  /* 0x000000bb00e07202 */ /* 0x000fe20000000f00 */
[----:B------:R-:W-:Y:S02]  /*5a00*/  IMAD.MOV.U32 R120, RZ, RZ, R125 ;  /* 0x000000ffff787224 */ /* 0x000fe400078e007d */
[----:B------:R-:W-:Y:S01]  /*5a10*/  IMAD.MOV.U32 R174, RZ, RZ, R128 ;  /* 0x000000ffffae7224 */ /* 0x000fe200078e0080 */
[----:B------:R2:W-:Y:S01]  /*5a20*/  MUFU.EX2 R26, R3 ;  /* 0x00000003001a7308 */ /* 0x0005e20000000800 */
[----:B------:R-:W-:Y:S02]  /*5a30*/  IMAD.MOV.U32 R116, RZ, RZ, R153 ;  /* 0x000000ffff747224 */ /* 0x000fe400078e0099 */
[----:B------:R-:W-:-:S02]  /*5a40*/  IMAD.MOV.U32 R78, RZ, RZ, R246 ;  /* 0x000000ffff4e7224 */ /* 0x000fc400078e00f6 */
[----:B------:R-:W-:Y:S02]  /*5a50*/  IMAD.MOV.U32 R73, RZ, RZ, R175 ;  /* 0x000000ffff497224 */ /* 0x000fe400078e00af */
[----:B------:R-:W-:Y:S02]  /*5a60*/  IMAD.MOV.U32 R75, RZ, RZ, R186 ;  /* 0x000000ffff4b7224 */ /* 0x000fe400078e00ba */
[----:B------:R-:W-:Y:S02]  /*5a70*/  IMAD.MOV.U32 R128, RZ, RZ, R123 ;  /* 0x000000ffff807224 */ /* 0x000fe400078e007b */
[----:B------:R-:W-:Y:S02]  /*5a80*/  IMAD.MOV.U32 R246, RZ, RZ, R221 ;  /* 0x000000fffff67224 */ /* 0x000fe400078e00dd */
[----:B------:R-:W-:Y:S01]  /*5a90*/  IMAD.MOV.U32 R227, RZ, RZ, R184 ;  /* 0x000000ffffe37224 */ /* 0x000fe200078e00b8 */
[----:B------:R-:W-:Y:S01]  /*5aa0*/  MOV R185, R131 ;  /* 0x0000008300b97202 */ /* 0x000fe20000000f00 */
[----:B------:R-:W-:-:S02]  /*5ab0*/  IMAD.MOV.U32 R221, RZ, RZ, R129 ;  /* 0x000000ffffdd7224 */ /* 0x000fc400078e0081 */
[----:B--2---:R-:W-:Y:S01]  /*5ac0*/  FFMA.FTZ R3, R77, c[0x0][0x2d0], -R5 ;  /* 0x0000b4004d037a23 */ /* 0x004fe20000010805 */
[----:B------:R-:W-:Y:S01]  /*5ad0*/  MOV R125, R232 ;  /* 0x000000e8007d7202 */ /* 0x000fe20000000f00 */
[----:B------:R-:W-:Y:S01]  /*5ae0*/  IMAD.MOV.U32 R129, RZ, RZ, R120 ;  /* 0x000000ffff817224 */ /* 0x000fe200078e0078 */
[----:B------:R-:W-:Y:S01]  /*5af0*/  MOV R245, R116 ;  /* 0x0000007400f57202 */ /* 0x000fe20000000f00 */
[----:B------:R-:W-:Y:S01]  /*5b00*/  IMAD.MOV.U32 R131, RZ, RZ, R121 ;  /* 0x000000ffff837224 */ /* 0x000fe200078e0079 */
[----:B------:R2:W-:Y:S01]  /*5b10*/  MUFU.EX2 R25, R3 ;  /* 0x0000000300197308 */ /* 0x0005e20000000800 */
[----:B------:R-:W-:Y:S01]  /*5b20*/  FFMA.FTZ R5, R79, c[0x0][0x2d0], -R7 ;  /* 0x0000b4004f057a23 */ /* 0x000fe20000010807 */
[----:B------:R-:W-:Y:S01]  /*5b30*/  MOV R77, R128 ;  /* 0x00000080004d7202 */ /* 0x000fe20000000f00 */
[--C-:B------:R-:W-:Y:S02]  /*5b40*/  FFMA.FTZ R6, R73, c[0x0][0x2d0], -R0.reuse ;  /* 0x0000b40049067a23 */ /* 0x100fe40000010800 */
[--C-:B------:R-:W-:Y:S01]  /*5b50*/  FFMA.FTZ R12, R74, c[0x0][0x2d0], -R0.reuse ;  /* 0x0000b4004a0c7a23 */ /* 0x100fe20000010800 */
[----:B------:R-:W-:Y:S01]  /*5b60*/  MOV R171, R130 ;  /* 0x0000008200ab7202 */ /* 0x000fe20000000f00 */
[----:B------:R-:W-:-:S02]  /*5b70*/  FFMA.FTZ R4, R75, c[0x0][0x2d0], -R0 ;  /* 0x0000b4004b047a23 */ /* 0x000fc40000010800 */
[----:B------:R-:W-:Y:S01]  /*5b80*/  FADD.FTZ R20, R177, R176 ;  /* 0x000000b0b1147221 */ /* 0x000fe20000010000 */
[----:B------:R-:W-:Y:S01]  /*5b90*/  HMMA.16816.F32 R36, R8, R18, R36 ;  /* 0x000000120824723c */ /* 0x000fe20000001824 */
[----:B------:R-:W-:Y:S02]  /*5ba0*/  FFMA.FTZ R13, R224, c[0x0][0x2d0], -R0 ;  /* 0x0000b400e00d7a23 */ /* 0x000fe40000010800 */
[----:B------:R-:W-:Y:S02]  /*5bb0*/  FADD.FTZ R21, R183, R182 ;  /* 0x000000b6b7157221 */ /* 0x000fe40000010000 */
[----:B------:R-:W-:Y:S01]  /*5bc0*/  FADD.FTZ R22, R179, R178 ;  /* 0x000000b2b3167221 */ /* 0x000fe20000010000 */
[----:B------:R-:W-:Y:S01]  /*5bd0*/  MOV R187, R168 ;  /* 0x000000a800bb7202 */ /* 0x000fe20000000f00 */
[----:B------:R-:W-:Y:S01]  /*5be0*/  FADD.FTZ R0, R246, R227 ;  /* 0x000000e3f6007221 */ /* 0x000fe20000010000 */
[----:B------:R4:W5:Y:S01]  /*5bf0*/  LDL.LU R232, [R1+0x5c] ;  /* 0x00005c0001e87983 */ /* 0x0009620000300800 */
[----:B------:R-:W-:-:S02]  /*5c00*/  IMAD.MOV.U32 R116, RZ, RZ, R139 ;  /* 0x000000ffff747224 */ /* 0x000fc400078e008b */
[----:B--2---:R-:W-:Y:S01]  /*5c10*/  FFMA.FTZ R3, R78, c[0x0][0x2d0], -R7 ;  /* 0x0000b4004e037a23 */ /* 0x004fe20000010807 */
[----:B------:R-:W-:Y:S01]  /*5c20*/  MOV R246, R129 ;  /* 0x0000008100f67202 */ /* 0x000fe20000000f00 */
[----:B------:R-:W-:Y:S01]  /*5c30*/  IMAD.MOV.U32 R130, RZ, RZ, R154 ;  /* 0x000000ffff827224 */ /* 0x000fe200078e009a */
[----:B------:R2:W-:Y:S01]  /*5c40*/  MUFU.EX2 R15, R5 ;  /* 0x00000005000f7308 */ /* 0x0005e20000000800 */
[----:B------:R-:W-:Y:S02]  /*5c50*/  IMAD.MOV.U32 R73, RZ, RZ, R119 ;  /* 0x000000ffff497224 */ /* 0x000fe400078e0077 */
[----:B------:R-:W-:Y:S01]  /*5c60*/  IMAD.MOV.U32 R79, RZ, RZ, R117 ;  /* 0x000000ffff4f7224 */ /* 0x000fe200078e0075 */
[----:B------:R-:W-:Y:S01]  /*5c70*/  MOV R75, R126 ;  /* 0x0000007e004b7202 */ /* 0x000fe20000000f00 */
[----:B------:R-:W-:Y:S01]  /*5c80*/  IMAD.MOV.U32 R227, RZ, RZ, R131 ;  /* 0x000000ffffe37224 */ /* 0x000fe200078e0083 */
[----:B------:R-:W3:Y:S01]  /*5c90*/  LDSM.16.MT88.4 R152, [R228+0x3100] ;  /* 0x00310000e498783b */ /* 0x000ee20000004200 */
[----:B------:R-:W-:Y:S01]  /*5ca0*/  IMAD.MOV.U32 R78, RZ, RZ, R116 ;  /* 0x000000ffff4e7224 */ /* 0x000fe200078e0074 */
[----:B------:R1:W-:Y:S01]  /*5cb0*/  MUFU.EX2 R11, R4 ;  /* 0x00000004000b7308 */ /* 0x0003e20000000800 */
[----:B------:R-:W-:Y:S01]  /*5cc0*/  IMAD.MOV.U32 R175, RZ, RZ, R130 ;  /* 0x000000ffffaf7224 */ /* 0x000fe200078e0082 */
[----:B------:R-:W-:Y:S01]  /*5cd0*/  MOV R130, R122 ;  /* 0x0000007a00827202 */ /* 0x000fe20000000f00 */
[----:B------:R-:W-:Y:S01]  /*5ce0*/  FFMA.FTZ R7, R72, c[0x0][0x2d0], -R7 ;  /* 0x0000b40048077a23 */ /* 0x000fe20000010807 */
[----:B------:R-:W-:Y:S01]  /*5cf0*/  MOV R72, R118 ;  /* 0x0000007600487202 */ /* 0x000fe20000000f00 */
[----:B------:R-:W-:Y:S01]  /*5d00*/  IMAD.MOV.U32 R74, RZ, RZ, R127 ;  /* 0x000000ffff4a7224 */ /* 0x000fe200078e007f */
[----:B------:R-:W-:Y:S01]  /*5d10*/  LDSM.16.MT88.4 R120, [R229+0x3100] ;  /* 0x00310000e578783b */ /* 0x000fe20000004200 */
[----:B--2---:R-:W-:Y:S01]  /*5d20*/  FADD.FTZ R5, R125, R0 ;  /* 0x000000007d057221 */ /* 0x004fe20000010000 */
[----:B------:R2:W-:Y:S01]  /*5d30*/  MUFU.EX2 R23, R3 ;  /* 0x0000000300177308 */ /* 0x0005e20000000800 */
[----:B------:R-:W-:Y:S01]  /*5d40*/  FADD.FTZ R0, R227, R22 ;  /* 0x00000016e3007221 */ /* 0x000fe20000010000 */
[----:B------:R-:W-:Y:S01]  /*5d50*/  LDSM.16.MT88.4 R16, [R230+0x3100] ;  /* 0x00310000e610783b */ /* 0x000fe20000004200 */
[----:B------:R-:W-:-:S02]  /*5d60*/  FADD.FTZ R5, R246, R5 ;  /* 0x00000005f6057221 */ /* 0x000fc40000010000 */
[----:B------:R-:W-:Y:S01]  /*5d70*/  IMAD.MOV.U32 R186, RZ, RZ, R169 ;  /* 0x000000ffffba7224 */ /* 0x000fe200078e00a9 */
[----:B------:R4:W5:Y:S01]  /*5d80*/  LDL.LU R139, [R1+0x58] ;  /* 0x00005800018b7983 */ /* 0x0009620000300800 */
[----:B-1----:R-:W-:Y:S01]  /*5d90*/  FADD.FTZ R4, R77, R20 ;  /* 0x000000144d047221 */ /* 0x002fe20000010000 */
[----:B------:R1:W1:Y:S01]  /*5da0*/  MUFU.EX2 R9, R6 ;  /* 0x0000000600097308 */ /* 0x0002620000000800 */
[----:B------:R-:W-:Y:S01]  /*5db0*/  IMAD.MOV.U32 R77, RZ, RZ, R78 ;  /* 0x000000ffff4d7224 */ /* 0x000fe200078e004e */
[----:B------:R-:W-:Y:S01]  /*5dc0*/  MOV R78, R79 ;  /* 0x0000004f004e7202 */ /* 0x000fe20000000f00 */
[----:B------:R-:W-:Y:S02]  /*5dd0*/  FADD.FTZ R4, R185, R4 ;  /* 0x00000004b9047221 */ /* 0x000fe40000010000 */
[----:B--2---:R-:W-:Y:S02]  /*5de0*/  FADD.FTZ R3, R73, R21 ;  /* 0x0000001549037221 */ /* 0x004fe40000010000 */
[----:B------:R-:W-:-:S02]  /*5df0*/  IMAD.MOV.U32 R224, RZ, RZ, R130 ;  /* 0x000000ffffe07224 */ /* 0x000fc400078e0082 */
[----:B------:R-:W-:Y:S02]  /*5e00*/  IMAD.MOV.U32 R79, RZ, RZ, R72 ;  /* 0x000000ffff4f7224 */ /* 0x000fe400078e0048 */
[----:B-1----:R-:W-:Y:S02]  /*5e10*/  FADD.FTZ R6, R187, R3 ;  /* 0x00000003bb067221 */ /* 0x002fe40000010000 */
[----:B------:R-:W-:Y:S02]  /*5e20*/  FADD.FTZ R3, R173, R0 ;  /* 0x00000000ad037221 */ /* 0x000fe40000010000 */
[----:B------:R-:W-:Y:S01]  /*5e30*/  FADD.FTZ R0, R76, R5 ;  /* 0x000000054c007221 */ /* 0x000fe20000010000 */
[----:B------:R-:W-:Y:S01]  /*5e40*/  MOV R73, R75 ;  /* 0x0000004b00497202 */ /* 0x000fe20000000f00 */
[----:B------:R-:W-:Y:S02]  /*5e50*/  FADD.FTZ R5, R180, R4 ;  /* 0x00000004b4057221 */ /* 0x000fe40000010000 */
[----:B------:R-:W-:-:S02]  /*5e60*/  IMAD.MOV.U32 R72, RZ, RZ, R74 ;  /* 0x000000ffff487224 */ /* 0x000fc400078e004a */
[----:B------:R-:W-:Y:S02]  /*5e70*/  FADD.FTZ R4, R77, R6 ;  /* 0x000000064d047221 */ /* 0x000fe40000010000 */
[----:B------:R-:W-:Y:S01]  /*5e80*/  FADD.FTZ R3, R78, R3 ;  /* 0x000000034e037221 */ /* 0x000fe20000010000 */
[----:B------:R1:W-:Y:S01]  /*5e90*/  MUFU.EX2 R14, R7 ;  /* 0x00000007000e7308 */ /* 0x0003e20000000800 */
[----:B------:R-:W-:Y:S02]  /*5ea0*/  IMAD.MOV.U32 R74, RZ, RZ, R224 ;  /* 0x000000ffff4a7224 */ /* 0x000fe400078e00e0 */
[----:B------:R-:W-:Y:S01]  /*5eb0*/  FADD.FTZ R0, R79, R0 ;  /* 0x000000004f007221 */ /* 0x000fe20000010000 */
[----:B------:R-:W-:Y:S01]  /*5ec0*/  MOV R224, R174 ;  /* 0x000000ae00e07202 */ /* 0x000fe20000000f00 */
[----:B------:R-:W-:Y:S02]  /*5ed0*/  FADD.FTZ R8, R181, R5 ;  /* 0x00000005b5087221 */ /* 0x000fe40000010000 */
[----:B------:R-:W-:-:S02]  /*5ee0*/  IMAD.MOV.U32 R75, RZ, RZ, R245 ;  /* 0x000000ffff4b7224 */ /* 0x000fc400078e00f5 */
[----:B------:R-:W-:Y:S02]  /*5ef0*/  FADD.FTZ R6, R73, R3 ;  /* 0x0000000349067221 */ /* 0x000fe40000010000 */
[----:B------:R-:W-:Y:S02]  /*5f00*/  IMAD.MOV.U32 R184, RZ, RZ, R171 ;  /* 0x000000ffffb87224 */ /* 0x000fe400078e00ab */
[----:B------:R-:W-:Y:S02]  /*5f10*/  IMAD.MOV.U32 R227, RZ, RZ, R175 ;  /* 0x000000ffffe37224 */ /* 0x000fe400078e00af */
[----:B-1----:R-:W-:Y:S02]  /*5f20*/  FADD.FTZ R7, R72, R4 ;  /* 0x0000000448077221 */ /* 0x002fe40000010000 */
[----:B------:R-:W-:Y:S01]  /*5f30*/  FADD.FTZ R5, R74, R0 ;  /* 0x000000004a057221 */ /* 0x000fe20000010000 */
[----:B------:R-:W-:Y:S01]  /*5f40*/  MOV R245, R186 ;  /* 0x000000ba00f57202 */ /* 0x000fe20000000f00 */
[----:B------:R-:W-:Y:S01]  /*5f50*/  FADD.FTZ R4, R250, R8 ;  /* 0x00000008fa047221 */ /* 0x000fe20000010000 */
[----:B------:R-:W1:Y:S01]  /*5f60*/  MUFU.EX2 R10, R12 ;  /* 0x0000000c000a7308 */ /* 0x000e620000000800 */
[----:B------:R-:W-:Y:S01]  /*5f70*/  IMAD.MOV.U32 R246, RZ, RZ, R221 ;  /* 0x000000fffff67224 */ /* 0x000fe200078e00dd */
[----:B------:R-:W2:Y:S01]  /*5f80*/  LDSM.16.MT88.4 R168, [R231+0x3100] ;  /* 0x00310000e7a8783b */ /* 0x000ea20000004200 */
[----:B------:R-:W-:-:S02]  /*5f90*/  FADD.FTZ R3, R75, R7 ;  /* 0x000000074b037221 */ /* 0x000fc40000010000 */
[----:B------:R-:W-:Y:S02]  /*5fa0*/  FADD.FTZ R0, R224, R6 ;  /* 0x00000006e0007221 */ /* 0x000fe40000010000 */
[----:B------:R-:W-:Y:S02]  /*5fb0*/  IMAD.MOV.U32 R221, RZ, RZ, R184 ;  /* 0x000000ffffdd7224 */ /* 0x000fe400078e00b8 */
[----:B------:R-:W-:Y:S02]  /*5fc0*/  FADD.FTZ R6, R227, R5 ;  /* 0x00000005e3067221 */ /* 0x000fe40000010000 */
[----:B------:R-:W-:Y:S02]  /*5fd0*/  FADD.FTZ R4, R248, R4 ;  /* 0x00000004f8047221 */ /* 0x000fe40000010000 */
[----:B------:R-:W-:Y:S02]  /*5fe0*/  FADD.FTZ R5, R246, R3 ;  /* 0x00000003f6057221 */ /* 0x000fe40000010000 */
[----:B------:R-:W-:-:S02]  /*5ff0*/  FADD.FTZ R3, R245, R0 ;  /* 0x00000000f5037221 */ /* 0x000fc40000010000 */
[----:B------:R-:W-:Y:S02]  /*6000*/  FADD.FTZ R0, R221, R6 ;  /* 0x00000006dd007221 */ /* 0x000fe40000010000 */
[----:B------:R-:W-:Y:S02]  /*6010*/  FADD.FTZ R4, R215, R4 ;  /* 0x00000004d7047221 */ /* 0x000fe40000010000 */
        /* <DEDUP_REMOVED lines=57> */
[----:B------:R-:W-:Y:S01]  /*63b0*/  FADD.FTZ R6, R70, R6 ;  /* 0x0000000646067221 */ /* 0x000fe20000010000 */
[----:B------:R-:W1:Y:S01]  /*63c0*/  MUFU.EX2 R13, R13 ;  /* 0x0000000d000d7308 */ /* 0x000e620000000800 */
        /* <DEDUP_REMOVED lines=9> */
[----:B-1----:R-:W-:Y:S02]  /*6460*/  FADD.FTZ R0, R10, R4 ;  /* 0x000000040a007221 */ /* 0x002fe40000010000 */
        /* <DEDUP_REMOVED lines=9> */
[----:B------:R-:W-:Y:S01]  /*6500*/  FADD.FTZ R0, R25, R5 ;  /* 0x0000000519007221 */ /* 0x000fe20000010000 */
[----:B------:R4:W-:Y:S04]  /*6510*/  STL [R1+0x4], R6 ;  /* 0x0000040601007387 */ /* 0x0009e80000100800 */
[----:B------:R4:W-:Y:S04]  /*6520*/  STL [R1], R4 ;  /* 0x0000000401007387 */ /* 0x0009e80000100800 */
[----:B------:R4:W-:Y:S04]  /*6530*/  STL [R1+0xc], R0 ;  /* 0x00000c0001007387 */ /* 0x0009e80000100800 */
[----:B------:R4:W-:Y:S01]  /*6540*/  STL [R1+0x8], R3 ;  /* 0x0000080301007387 */ /* 0x0009e20000100800 */
[----:B------:R-:W-:-:S02]  /*6550*/  F2FP.PACK_AB R128, R57, R60 ;  /* 0x0000003c3980723e */ /* 0x000fc400000000ff */
[----:B------:R-:W-:Y:S02]  /*6560*/  F2FP.PACK_AB R129, R27, R44 ;  /* 0x0000002c1b81723e */ /* 0x000fe400000000ff */
[----:B------:R-:W-:Y:S02]  /*6570*/  F2FP.PACK_AB R130, R45, R56 ;  /* 0x000000382d82723e */ /* 0x000fe400000000ff */
[----:B------:R-:W-:Y:S02]  /*6580*/  F2FP.PACK_AB R131, R25, R26 ;  /* 0x0000001a1983723e */ /* 0x000fe400000000ff */
[----:B------:R-:W-:Y:S02]  /*6590*/  F2FP.PACK_AB R184, R23, R24 ;  /* 0x0000001817b8723e */ /* 0x000fe400000000ff */
[----:B------:R-:W-:Y:S02]  /*65a0*/  F2FP.PACK_AB R185, R10, R9 ;  /* 0x000000090ab9723e */ /* 0x000fe400000000ff */
[----:B------:R-:W-:-:S02]  /*65b0*/  F2FP.PACK_AB R186, R14, R15 ;  /* 0x0000000f0eba723e */ /* 0x000fc400000000ff */
[----:B------:R-:W-:Y:S01]  /*65c0*/  F2FP.PACK_AB R187, R13, R11 ;  /* 0x0000000b0dbb723e */ /* 0x000fe200000000ff */
[C---:B---3--:R-:W-:Y:S08]  /*65d0*/  HMMA.16816.F32 R140, R128.reuse, R152, R140 ;  /* 0x00000098808c723c */ /* 0x048ff0000000188c */
[C---:B------:R-:W-:Y:S08]  /*65e0*/  HMMA.16816.F32 R148, R128.reuse, R154, R148 ;  /* 0x0000009a8094723c */ /* 0x040ff00000001894 */
[C---:B--2---:R-:W-:Y:S08]  /*65f0*/  HMMA.16816.F32 R160, R128.reuse, R168, R160 ;  /* 0x000000a880a0723c */ /* 0x044ff000000018a0 */
[C---:B------:R-:W-:Y:S08]  /*6600*/  HMMA.16816.F32 R164, R128.reuse, R170, R164 ;  /* 0x000000aa80a4723c */ /* 0x040ff000000018a4 */
[C---:B------:R-:W-:Y:S08]  /*6610*/  HMMA.16816.F32 R176, R128.reuse, R120, R92 ;  /* 0x0000007880b0723c */ /* 0x040ff0000000185c */
[----:B------:R-:W-:Y:S08]  /*6620*/  HMMA.16816.F32 R116, R128, R122, R88 ;  /* 0x0000007a8074723c */ /* 0x000ff00000001858 */
[C---:B------:R-:W-:Y:S08]  /*6630*/  HMMA.16816.F32 R144, R184.reuse, R152, R144 ;  /* 0x00000098b890723c */ /* 0x040ff00000001890 */
[C---:B------:R-:W-:Y:S08]  /*6640*/  HMMA.16816.F32 R156, R184.reuse, R168, R156 ;  /* 0x000000a8b89c723c */ /* 0x040ff0000000189c */
[----:B------:R-:W-:Y:S08]  /*6650*/  HMMA.16816.F32 R172, R184, R120, R32 ;  /* 0x00000078b8ac723c */ /* 0x000ff00000001820 */
[----:B------:R-:W-:Y:S08]  /*6660*/  HMMA.16816.F32 R124, R128, R16, R84 ;  /* 0x00000010807c723c */ /* 0x000ff00000001854 */
[C---:B------:R-:W-:Y:S08]  /*6670*/  HMMA.16816.F32 R152, R184.reuse, R154, R52 ;  /* 0x0000009ab898723c */ /* 0x040ff00000001834 */
[C---:B------:R-:W-:Y:S08]  /*6680*/  HMMA.16816.F32 R168, R184.reuse, R170, R40 ;  /* 0x000000aab8a8723c */ /* 0x040ff00000001828 */
[C---:B------:R-:W-:Y:S08]  /*6690*/  HMMA.16816.F32 R120, R184.reuse, R122, R36 ;  /* 0x0000007ab878723c */ /* 0x040ff00000001824 */
[----:B------:R-:W-:Y:S08]  /*66a0*/  HMMA.16816.F32 R180, R184, R16, R48 ;  /* 0x00000010b8b4723c */ /* 0x000ff00000001830 */
[-C--:B------:R-:W-:Y:S08]  /*66b0*/  HMMA.16816.F32 R128, R128, R18.reuse, R64 ;  /* 0x000000128080723c */ /* 0x080ff00000001840 */
[----:B------:R-:W-:Y:S01]  /*66c0*/  HMMA.16816.F32 R184, R184, R18, R28 ;  /* 0x00000012b8b8723c */ /* 0x000fe2000000181c */
[----:B------:R-:W-:Y:S07]  /*66d0*/  @!P1 BRA `(.L_x_2) ;  /* 0x00003f7000009947 */ /* 0x000fee0003800000 */
[----:B----4-:R-:W2:Y:S01]  /*66e0*/  LDL.LU R221, [R1+0x38] ;  /* 0x0000380001dd7983 */ /* 0x010ea20000300800 */
[----:B------:R-:W-:Y:S01]  /*66f0*/  UMOV UR6, 0x5 ;  /* 0x0000000500067882 */ /* 0x000fe20000000000 */
[----:B------:R-:W-:Y:S01]  /*6700*/  IMAD.MOV.U32 R3, RZ, RZ, R134 ;  /* 0x000000ffff037224 */ /* 0x000fe200078e0086 */
[----:B------:R-:W-:Y:S01]  /*6710*/  ULDC.64 UR4, c[0x0][0x208] ;  /* 0x0000820000047ab9 */ /* 0x000fe20000000a00 */
[----:B------:R-:W-:Y:S01]  /*6720*/  IMAD.MOV.U32 R0, RZ, RZ, R135 ;  /* 0x000000ffff007224 */ /* 0x000fe200078e0087 */
[----:B------:R-:W-:Y:S01]  /*6730*/  MOV R138, R2 ;  /* 0x00000002008a7202 */ /* 0x000fe20000000f00 */
[----:B------:R-:W-:Y:S01]  /*6740*/  USHF.L.U64.HI UR5, UR4, UR6, UR5 ;  /* 0x0000000604057299 */ /* 0x000fe20008010205 */
[----:B------:R-:W-:Y:S01]  /*6750*/  MOV R133, R132 ;  /* 0x0000008400857202 */ /* 0x000fe20000000f00 */
[----:B------:R-:W-:Y:S01]  /*6760*/  USHF.L.U32 UR4, UR4, 0x5, URZ ;  /* 0x0000000504047899 */ /* 0x000fe2000800063f */
[----:B--2---:R-:W-:-:S07]  /*6770*/  IADD3 R246, R221, -0x2, RZ ;  /* 0xfffffffeddf67810 */ /* 0x004fce0007ffe0ff */
[----:B------:R-:W2:Y:S04]  /*6780*/  LDL.LU.64 R72, [R1+0x40] ;  /* 0x0000400001487983 */ /* 0x000ea80000300a00 */
[----:B------:R-:W3:Y:S04]  /*6790*/  LDL.LU.64 R74, [R1+0x48] ;  /* 0x00004800014a7983 */ /* 0x000ee80000300a00 */
[----:B------:R-:W4:Y:S01]  /*67a0*/  LDL R221, [R1+0x10] ;  /* 0x0000100001dd7983 */ /* 0x000f220000100800 */
[----:B--2---:R-:W-:-:S02]  /*67b0*/  MOV R5, R73 ;  /* 0x0000004900057202 */ /* 0x004fc40000000f00 */
[----:B---3--:R-:W-:Y:S02]  /*67c0*/  MOV R4, R74 ;  /* 0x0000004a00047202 */ /* 0x008fe40000000f00 */
[----:B----4-:R-:W-:-:S03]  /*67d0*/  SHF.L.U32 R245, R221, 0x1, RZ ;  /* 0x00000001ddf57819 */ /* 0x010fc600000006ff */
[----:B------:R1:W-:Y:S04]  /*67e0*/  STL.64 [R1+0x20], R4 ;  /* 0x0000200401007387 */ /* 0x0003e80000100a00 */
.L_x_3:
[----:B------:R-:W2:Y:S01]  /*67f0*/  LDL.64 R72, [R1+0x20] ;  /* 0x0000200001487983 */ /* 0x000ea20000100a00 */
[----:B------:R-:W-:Y:S04]  /*6800*/  DEPBAR.LE SB0, 0x0 ;  /* 0x000080000000791a */ /* 0x000fe80000000000 */
[----:B------:R-:W-:Y:S01]  /*6810*/  SHF.R.S32.HI R2, RZ, 0x1f, R246 ;  /* 0x0000001fff027819 */ /* 0x000fe200000114f6 */
[----:B------:R-:W-:Y:S01]  /*6820*/  BAR.SYNC.DEFER_BLOCKING 0x0 ;  /* 0x0000000000007b1d */ /* 0x000fe20000010000 */
[----:B------:R-:W-:Y:S01]  /*6830*/  IMAD.WIDE.U32 R84, R246, c[0x0][0x208], RZ ;  /* 0x00008200f6547a25 */ /* 0x000fe200078e00ff */
[----:B------:R-:W-:Y:S03]  /*6840*/  MOV R247, c[0x0][0x1e0] ;  /* 0x0000780000f77a02 */ /* 0x000fe60000000f00 */
[----:B------:R-:W-:Y:S04]  /*6850*/  IMAD R2, R2, c[0x0][0x208], RZ ;  /* 0x0000820002027a24 */ /* 0x000fe800078e02ff */
[----:B------:R-:W-:Y:S05]  /*6860*/  IMAD R2, R246, c[0x0][0x20c], R2 ;  /* 0x00008300f6027a24 */ /* 0x000fea00078e0202 */
[----:B------:R-:W-:Y:S05]  /*6870*/  IADD3 R2, R85, R2, RZ ;  /* 0x0000000255027210 */ /* 0x000fea0007ffe0ff */
[----:B------:R-:W-:Y:S01]  /*6880*/  IMAD R2, R2, 0x70, RZ ;  /* 0x0000007002027824 */ /* 0x000fe200078e02ff */
[----:B-----5:R-:W-:Y:S08]  /*6890*/  LDSM.16.M88.4 R112, [R234+0x7100] ;  /* 0x00710000ea70783b */ /* 0x020ff00000000200 */
[----:B------:R-:W3:Y:S08]  /*68a0*/  LDSM.16.M88.4 R16, [R139+0x3900] ;  /* 0x003900008b10783b */ /* 0x000ef00000000200 */
[----:B------:R-:W4:Y:S08]  /*68b0*/  LDSM.16.M88.4 R108, [R234+0x9100] ;  /* 0x00910000ea6c783b */ /* 0x000f300000000200 */
[----:B------:R-:W1:Y:S08]  /*68c0*/  LDSM.16.M88.4 R32, [R139+0x4100] ;  /* 0x004100008b20783b */ /* 0x000e700000000200 */
[----:B------:R-:W1:Y:S08]  /*68d0*/  LDSM.16.M88.4 R48, [R139+0x4900] ;  /* 0x004900008b30783b */ /* 0x000e700000000200 */
[----:B------:R-:W1:Y:S02]  /*68e0*/  LDSM.16.M88.4 R64, [R139+0x5100] ;  /* 0x005100008b40783b */ /* 0x000e640000000200 */
[-C--:B-1-3--:R-:W-:Y:S06]  /*68f0*/  HMMA.16816.F32 R4, R112, R16.reuse, RZ ;  /* 0x000000107004723c */ /* 0x08afec00000018ff */
[----:B------:R-:W1:Y:S02]  /*6900*/  LDSM.16.M88.4 R80, [R139+0x5900] ;  /* 0x005900008b50783b */ /* 0x000e640000000200 */
[C---:B----4-:R-:W-:Y:S06]  /*6910*/  HMMA.16816.F32 R8, R108.reuse, R16, RZ ;  /* 0x000000106c08723c */ /* 0x050fec00000018ff */
[----:B------:R-:W3:Y:S02]  /*6920*/  LDSM.16.M88.4 R96, [R139+0x6100] ;  /* 0x006100008b60783b */ /* 0x000ee40000000200 */
[-C--:B------:R-:W-:Y:S06]  /*6930*/  HMMA.16816.F32 R12, R108, R18.reuse, RZ ;  /* 0x000000126c0c723c */ /* 0x080fec00000018ff */
[----:B------:R-:W4:Y:S02]  /*6940*/  LDSM.16.M88.4 R188, [R139+0x6900] ;  /* 0x006900008bbc783b */ /* 0x000f240000000200 */
[C---:B------:R-:W-:Y:S06]  /*6950*/  HMMA.16816.F32 R16, R112.reuse, R18, RZ ;  /* 0x000000127010723c */ /* 0x040fec00000018ff */
[----:B------:R-:W-:Y:S02]  /*6960*/  LDSM.16.M88.4 R192, [R237+0x7100] ;  /* 0x00710000edc0783b */ /* 0x000fe40000000200 */
[-C--:B------:R-:W-:Y:S06]  /*6970*/  HMMA.16816.F32 R20, R112, R32.reuse, RZ ;  /* 0x000000207014723c */ /* 0x080fec00000018ff */
[----:B------:R-:W1:Y:S02]  /*6980*/  LDSM.16.M88.4 R196, [R238] ;  /* 0x00000000eec4783b */ /* 0x000e640000000200 */
[C---:B------:R-:W-:Y:S06]  /*6990*/  HMMA.16816.F32 R24, R108.reuse, R32, RZ ;  /* 0x000000206c18723c */ /* 0x040fec00000018ff */
[----:B------:R-:W1:Y:S02]  /*69a0*/  LDSM.16.M88.4 R200, [R237+0x9100] ;  /* 0x00910000edc8783b */ /* 0x000e640000000200 */
[-C--:B------:R-:W-:Y:S06]  /*69b0*/  HMMA.16816.F32 R28, R108, R34.reuse, RZ ;  /* 0x000000226c1c723c */ /* 0x080fec00000018ff */
[----:B------:R-:W1:Y:S02]  /*69c0*/  LDSM.16.M88.4 R204, [R244] ;  /* 0x00000000f4cc783b */ /* 0x000e640000000200 */
[C---:B------:R-:W-:Y:S06]  /*69d0*/  HMMA.16816.F32 R32, R112.reuse, R34, RZ ;  /* 0x000000227020723c */ /* 0x040fec00000018ff */
[----:B------:R-:W1:Y:S02]  /*69e0*/  LDSM.16.M88.4 R208, [R243] ;  /* 0x00000000f3d0783b */ /* 0x000e640000000200 */
[-C--:B------:R-:W-:Y:S06]  /*69f0*/  HMMA.16816.F32 R36, R112, R48.reuse, RZ ;  /* 0x000000307024723c */ /* 0x080fec00000018ff */
[----:B------:R-:W1:Y:S02]  /*6a00*/  LDSM.16.M88.4 R212, [R242] ;  /* 0x00000000f2d4783b */ /* 0x000e640000000200 */
[C---:B------:R-:W-:Y:S06]  /*6a10*/  HMMA.16816.F32 R40, R108.reuse, R48, RZ ;  /* 0x000000306c28723c */ /* 0x040fec00000018ff */
[----:B------:R-:W1:Y:S02]  /*6a20*/  LDSM.16.M88.4 R216, [R241] ;  /* 0x00000000f1d8783b */ /* 0x000e640000000200 */
[-C--:B------:R-:W-:Y:S06]  /*6a30*/  HMMA.16816.F32 R44, R108, R50.reuse, RZ ;  /* 0x000000326c2c723c */ /* 0x080fec00000018ff */
[----:B------:R-:W1:Y:S02]  /*6a40*/  LDSM.16.M88.4 R220, [R240] ;  /* 0x00000000f0dc783b */ /* 0x000e640000000200 */
[C---:B------:R-:W-:Y:S06]  /*6a50*/  HMMA.16816.F32 R48, R112.reuse, R50, RZ ;  /* 0x000000327030723c */ /* 0x040fec00000018ff */
[----:B------:R-:W2:Y:S02]  /*6a60*/  LDSM.16.M88.4 R224, [R239] ;  /* 0x00000000efe0783b */ /* 0x000ea40000000200 */
[-C--:B------:R-:W-:Y:S06]  /*6a70*/  HMMA.16816.F32 R52, R112, R64.reuse, RZ ;  /* 0x000000407034723c */ /* 0x080fec00000018ff */
[----:B------:R-:W4:Y:S06]  /*6a80*/  LDL.64 R250, [R1+0x28] ;  /* 0x0000280001fa7983 */ /* 0x000f2c0000100a00 */
[----:B------:R-:W4:Y:S01]  /*6a90*/  LDL.64 R248, [R1+0x30] ;  /* 0x0000300001f87983 */ /* 0x000f220000100a00 */
[C---:B------:R-:W-:Y:S08]  /*6aa0*/  HMMA.16816.F32 R56, R108.reuse, R64, RZ ;  /* 0x000000406c38723c */ /* 0x040ff000000018ff */
[-C--:B------:R-:W-:Y:S08]  /*6ab0*/  HMMA.16816.F32 R60, R108, R66.reuse, RZ ;  /* 0x000000426c3c723c */ /* 0x080ff000000018ff */
[C---:B------:R-:W-:Y:S08]  /*6ac0*/  HMMA.16816.F32 R64, R112.reuse, R66, RZ ;  /* 0x000000427040723c */ /* 0x040ff000000018ff */
[-C--:B-1----:R-:W-:Y:S01]  /*6ad0*/  HMMA.16816.F32 R68, R112, R80.reuse, RZ ;  /* 0x000000507044723c */ /* 0x082fe200000018ff */
[----:B--2---:R-:W-:Y:S07]  /*6ae0*/  IMAD.WIDE.U32 R84, R84, 0x70, R72 ;  /* 0x0000007054547825 */ /* 0x004fee00078e0048 */
[C---:B------:R-:W-:Y:S04]  /*6af0*/  HMMA.16816.F32 R72, R108.reuse, R80, RZ ;  /* 0x000000506c48723c */ /* 0x040fe800000018ff */
[C---:B------:R-:W-:Y:S02]  /*6b00*/  LEA R90, P1, R84.reuse, c[0x0][0x1f8], 0x1 ;  /* 0x00007e00545a7a11 */ /* 0x040fe400078208ff */
[----:B------:R-:W-:Y:S02]  /*6b10*/  IADD3 R2, R85, R2, RZ ;  /* 0x0000000255027210 */ /* 0x000fe40007ffe0ff */
[-C--:B------:R-:W-:Y:S04]  /*6b20*/  HMMA.16816.F32 R76, R108, R82.reuse, RZ ;  /* 0x000000526c4c723c */ /* 0x080fe800000018ff */
[----:B------:R-:W-:Y:S02]  /*6b30*/  LEA.HI.X R91, R84, c[0x0][0x1fc], R2, 0x1, P1 ;  /* 0x00007f00545b7a11 */ /* 0x000fe400008f0c02 */
[----:B------:R-:W-:Y:S03]  /*6b40*/  IADD3 R88, P1, R90, UR4, RZ ;  /* 0x000000045a587c10 */ /* 0x000fe6000ff3e0ff */
[----:B------:R-:W-:Y:S01]  /*6b50*/  @!PT LDS RZ, [RZ] ;  /* 0x00000000fffff984 */ /* 0x000fe20000000800 */
[----:B------:R-:W-:Y:S01]  /*6b60*/  @!PT LDS RZ, [RZ] ;  /* 0x00000000fffff984 */ /* 0x000fe20000000800 */
[----:B------:R-:W-:Y:S01]  /*6b70*/  @!PT LDS RZ, [RZ] ;  /* 0x00000000fffff984 */ /* 0x000fe20000000800 */
[----:B------:R1:W-:Y:S01]  /*6b80*/  LDGSTS.E.BYPASS.LTC128B.128 [R245+0x100], [R90.64], !P0 ;  /* 0x001000005af57fae */ /* 0x0003e2000c101d48 */
[C---:B------:R-:W-:Y:S02]  /*6b90*/  HMMA.16816.F32 R80, R112.reuse, R82, RZ ;  /* 0x000000527050723c */ /* 0x040fe400000018ff */
[----:B------:R-:W-:Y:S02]  /*6ba0*/  IADD3.X R89, R91, UR5, RZ, P1, !PT ;  /* 0x000000055b597c10 */ /* 0x000fe40008ffe4ff */
[----:B------:R-:W-:Y:S04]  /*6bb0*/  IADD3 R94, P2, R88, UR4, RZ ;  /* 0x00000004585e7c10 */ /* 0x000fe8000ff5e0ff */
[-C--:B---3--:R-:W-:Y:S01]  /*6bc0*/  HMMA.16816.F32 R84, R112, R96.reuse, RZ ;  /* 0x000000607054723c */ /* 0x088fe200000018ff */
[----:B------:R1:W-:Y:S03]  /*6bd0*/  LDGSTS.E.BYPASS.LTC128B.128 [R245+0x900], [R88.64], !P0 ;  /* 0x0090000058f57fae */ /* 0x0003e6000c101d48 */
[----:B------:R-:W-:Y:S02]  /*6be0*/  IADD3.X R95, R89, UR5, RZ, P2, !PT ;  /* 0x00000005595f7c10 */ /* 0x000fe400097fe4ff */
[----:B------:R-:W-:Y:S03]  /*6bf0*/  IADD3 R92, P1, R94, UR4, RZ ;  /* 0x000000045e5c7c10 */ /* 0x000fe6000ff3e0ff */
[----:B------:R2:W-:Y:S03]  /*6c00*/  LDGSTS.E.BYPASS.LTC128B.128 [R245+0x1100], [R94.64], !P0 ;  /* 0x011000005ef57fae */ /* 0x0005e6000c101d48 */
[----:B------:R-:W-:Y:S02]  /*6c10*/  IADD3.X R93, R95, UR5, RZ, P1, !PT ;  /* 0x000000055f5d7c10 */ /* 0x000fe40008ffe4ff */
[----:B------:R-:W-:Y:S03]  /*6c20*/  IADD3 R100, P2, R92, UR4, RZ ;  /* 0x000000045c647c10 */ /* 0x000fe6000ff5e0ff */
[----:B------:R2:W-:Y:S01]  /*6c30*/  LDGSTS.E.BYPASS.LTC128B.128 [R245+0x1900], [R92.64], !P0 ;  /* 0x019000005cf57fae */ /* 0x0005e2000c101d48 */
[----:B------:R-:W-:Y:S02]  /*6c40*/  IADD3.X R101, R93, UR5, RZ, P2, !PT ;  /* 0x000000055d657c10 */ /* 0x000fe400097fe4ff */
[----:B------:R-:W-:Y:S04]  /*6c50*/  IADD3 R102, P1, R100, UR4, RZ ;  /* 0x0000000464667c10 */ /* 0x000fe8000ff3e0ff */
[----:B------:R-:W-:Y:S01]  /*6c60*/  IADD3.X R103, R101, UR5, RZ, P1, !PT ;  /* 0x0000000565677c10 */ /* 0x000fe20008ffe4ff */
[----:B------:R3:W-:Y:S01]  /*6c70*/  LDGSTS.E.BYPASS.LTC128B.128 [R245+0x2100], [R100.64], !P0 ;  /* 0x0210000064f57fae */ /* 0x0007e2000c101d48 */
[C---:B-1----:R-:W-:Y:S07]  /*6c80*/  HMMA.16816.F32 R88, R108.reuse, R96, RZ ;  /* 0x000000606c58723c */ /* 0x042fee00000018ff */
[----:B------:R4:W-:Y:S01]  /*6c90*/  LDGSTS.E.BYPASS.LTC128B.128 [R245+0x2900], [R102.64], !P0 ;  /* 0x0290000066f57fae */ /* 0x0009e2000c101d48 */
[-C--:B--2---:R-:W-:Y:S08]  /*6ca0*/  HMMA.16816.F32 R92, R108, R98.reuse, RZ ;  /* 0x000000626c5c723c */ /* 0x084ff000000018ff */
[C---:B------:R-:W-:Y:S04]  /*6cb0*/  HMMA.16816.F32 R96, R112.reuse, R98, RZ ;  /* 0x000000627060723c */ /* 0x040fe800000018ff */
[----:B---3--:R-:W-:Y:S04]  /*6cc0*/  IADD3 R100, P1, R102, UR4, RZ ;  /* 0x0000000466647c10 */ /* 0x008fe8000ff3e0ff */
[----:B------:R-:W-:Y:S02]  /*6cd0*/  IADD3.X R101, R103, UR5, RZ, P1, !PT ;  /* 0x0000000567657c10 */ /* 0x000fe40008ffe4ff */
[C---:B------:R-:W-:Y:S02]  /*6ce0*/  ISETP.GT.AND P1, PT, R246.reuse, RZ, PT ;  /* 0x000000fff600720c */ /* 0x040fe40003f24270 */
[----:B------:R-:W-:Y:S01]  /*6cf0*/  IADD3 R246, R246, -0x1, RZ ;  /* 0xfffffffff6f67810 */ /* 0x000fe20007ffe0ff */
[----:B------:R4:W-:Y:S08]  /*6d00*/  LDGSTS.E.BYPASS.LTC128B.128 [R245+0x3100], [R100.64], !P0 ;  /* 0x0310000064f57fae */ /* 0x0009f0000c101d48 */
[----:B------:R-:W0:Y:S01]  /*6d10*/  LDGDEPBAR ;  /* 0x00000000000079af */ /* 0x000e220000000000 */
[-C--:B----4-:R-:W-:Y:S08]  /*6d20*/  HMMA.16816.F32 R100, R112, R188.reuse, RZ ;  /* 0x000000bc7064723c */ /* 0x090ff000000018ff */
[C---:B------:R-:W-:Y:S08]  /*6d30*/  HMMA.16816.F32 R104, R108.reuse, R188, RZ ;  /* 0x000000bc6c68723c */ /* 0x040ff000000018ff */
[-C--:B------:R-:W-:Y:S08]  /*6d40*/  HMMA.16816.F32 R108, R108, R190.reuse, RZ ;  /* 0x000000be6c6c723c */ /* 0x080ff000000018ff */
[----:B------:R-:W-:Y:S01]  /*6d50*/  HMMA.16816.F32 R112, R112, R190, RZ ;  /* 0x000000be7070723c */ /* 0x000fe200000018ff */
[----:B------:R-:W-:Y:S07]  /*6d60*/  LDSM.16.M88.4 R188, [R235+0x7100] ;  /* 0x00710000ebbc783b */ /* 0x000fee0000000200 */
[-C--:B------:R-:W-:Y:S08]  /*6d70*/  HMMA.16816.F32 R4, R192, R196.reuse, R4 ;  /* 0x000000c4c004723c */ /* 0x080ff00000001804 */
[C---:B------:R-:W-:Y:S08]  /*6d80*/  HMMA.16816.F32 R8, R200.reuse, R196, R8 ;  /* 0x000000c4c808723c */ /* 0x040ff00000001808 */
[-C--:B------:R-:W-:Y:S08]  /*6d90*/  HMMA.16816.F32 R12, R200, R198.reuse, R12 ;  /* 0x000000c6c80c723c */ /* 0x080ff0000000180c */
[C---:B------:R-:W-:Y:S01]  /*6da0*/  HMMA.16816.F32 R16, R192.reuse, R198, R16 ;  /* 0x000000c6c010723c */ /* 0x040fe20000001810 */
[----:B------:R-:W1:Y:S07]  /*6db0*/  LDSM.16.M88.4 R196, [R233+0x3900] ;  /* 0x00390000e9c4783b */ /* 0x000e6e0000000200 */
[-C--:B------:R-:W-:Y:S08]  /*6dc0*/  HMMA.16816.F32 R20, R192, R204.reuse, R20 ;  /* 0x000000ccc014723c */ /* 0x080ff00000001814 */
[C---:B------:R-:W-:Y:S08]  /*6dd0*/  HMMA.16816.F32 R24, R200.reuse, R204, R24 ;  /* 0x000000ccc818723c */ /* 0x040ff00000001818 */
[-C--:B------:R-:W-:Y:S08]  /*6de0*/  HMMA.16816.F32 R28, R200, R206.reuse, R28 ;  /* 0x000000cec81c723c */ /* 0x080ff0000000181c */
[C---:B------:R-:W-:Y:S01]  /*6df0*/  HMMA.16816.F32 R32, R192.reuse, R206, R32 ;  /* 0x000000cec020723c */ /* 0x040fe20000001820 */
[----:B------:R-:W2:Y:S07]  /*6e00*/  LDSM.16.M88.4 R204, [R235+0x9100] ;  /* 0x00910000ebcc783b */ /* 0x000eae0000000200 */
[-C--:B------:R-:W-:Y:S08]  /*6e10*/  HMMA.16816.F32 R36, R192, R208.reuse, R36 ;  /* 0x000000d0c024723c */ /* 0x080ff00000001824 */
[C---:B------:R-:W-:Y:S08]  /*6e20*/  HMMA.16816.F32 R40, R200.reuse, R208, R40 ;  /* 0x000000d0c828723c */ /* 0x040ff00000001828 */
[-C--:B------:R-:W-:Y:S08]  /*6e30*/  HMMA.16816.F32 R44, R200, R210.reuse, R44 ;  /* 0x000000d2c82c723c */ /* 0x080ff0000000182c */
[C---:B------:R-:W-:Y:S01]  /*6e40*/  HMMA.16816.F32 R48, R192.reuse, R210, R48 ;  /* 0x000000d2c030723c */ /* 0x040fe20000001830 */
[----:B------:R-:W3:Y:S07]  /*6e50*/  LDSM.16.M88.4 R208, [R233+0x4100] ;  /* 0x00410000e9d0783b */ /* 0x000eee0000000200 */
[-C--:B------:R-:W-:Y:S08]  /*6e60*/  HMMA.16816.F32 R52, R192, R212.reuse, R52 ;  /* 0x000000d4c034723c */ /* 0x080ff00000001834 */
[C---:B------:R-:W-:Y:S08]  /*6e70*/  HMMA.16816.F32 R56, R200.reuse, R212, R56 ;  /* 0x000000d4c838723c */ /* 0x040ff00000001838 */
[-C--:B------:R-:W-:Y:S08]  /*6e80*/  HMMA.16816.F32 R60, R200, R214.reuse, R60 ;  /* 0x000000d6c83c723c */ /* 0x080ff0000000183c */
[C---:B------:R-:W-:Y:S01]  /*6e90*/  HMMA.16816.F32 R64, R192.reuse, R214, R64 ;  /* 0x000000d6c040723c */ /* 0x040fe20000001840 */
[----:B------:R-:W4:Y:S07]  /*6ea0*/  LDSM.16.M88.4 R212, [R233+0x4900] ;  /* 0x00490000e9d4783b */ /* 0x000f2e0000000200 */
[-C--:B------:R-:W-:Y:S08]  /*6eb0*/  HMMA.16816.F32 R68, R192, R216.reuse, R68 ;  /* 0x000000d8c044723c */ /* 0x080ff00000001844 */
[C---:B------:R-:W-:Y:S08]  /*6ec0*/  HMMA.16816.F32 R72, R200.reuse, R216, R72 ;  /* 0x000000d8c848723c */ /* 0x040ff00000001848 */
[-C--:B------:R-:W-:Y:S08]  /*6ed0*/  HMMA.16816.F32 R76, R200, R218.reuse, R76 ;  /* 0x000000dac84c723c */ /* 0x080ff0000000184c */
[C---:B------:R-:W-:Y:S01]  /*6ee0*/  HMMA.16816.F32 R80, R192.reuse, R218, R80 ;  /* 0x000000dac050723c */ /* 0x040fe20000001850 */
[----:B------:R-:W-:Y:S07]  /*6ef0*/  LDSM.16.M88.4 R216, [R233+0x5900] ;  /* 0x00590000e9d8783b */ /* 0x000fee0000000200 */
[-C--:B------:R-:W-:Y:S08]  /*6f00*/  HMMA.16816.F32 R84, R192, R220.reuse, R84 ;  /* 0x000000dcc054723c */ /* 0x080ff00000001854 */
[C---:B------:R-:W-:Y:S08]  /*6f10*/  HMMA.16816.F32 R88, R200.reuse, R220, R88 ;  /* 0x000000dcc858723c */ /* 0x040ff00000001858 */
[-C--:B------:R-:W-:Y:S08]  /*6f20*/  HMMA.16816.F32 R92, R200, R222.reuse, R92 ;  /* 0x000000dec85c723c */ /* 0x080ff0000000185c */
[C---:B------:R-:W-:Y:S01]  /*6f30*/  HMMA.16816.F32 R96, R192.reuse, R222, R96 ;  /* 0x000000dec060723c */ /* 0x040fe20000001860 */
[----:B------:R-:W-:Y:S07]  /*6f40*/  LDSM.16.M88.4 R220, [R233+0x6900] ;  /* 0x00690000e9dc783b */ /* 0x000fee0000000200 */
[-C--:B------:R-:W-:Y:S08]  /*6f50*/  HMMA.16816.F32 R100, R192, R224.reuse, R100 ;  /* 0x000000e0c064723c */ /* 0x080ff00000001864 */
[C---:B------:R-:W-:Y:S08]  /*6f60*/  HMMA.16816.F32 R104, R200.reuse, R224, R104 ;  /* 0x000000e0c868723c */ /* 0x040ff00000001868 */
[-C--:B------:R-:W-:Y:S01]  /*6f70*/  HMMA.16816.F32 R108, R200, R226.reuse, R108 ;  /* 0x000000e2c86c723c */ /* 0x080fe2000000186c */
[----:B------:R-:W3:Y:S07]  /*6f80*/  LDSM.16.M88.4 R200, [R233+0x5100] ;  /* 0x00510000e9c8783b */ /* 0x000eee0000000200 */
[----:B------:R-:W-:Y:S01]  /*6f90*/  HMMA.16816.F32 R112, R192, R226, R112 ;  /* 0x000000e2c070723c */ /* 0x000fe20000001870 */
[----:B------:R-:W4:Y:S07]  /*6fa0*/  LDSM.16.M88.4 R192, [R233+0x6100] ;  /* 0x00610000e9c0783b */ /* 0x000f2e0000000200 */
[-C--:B-1----:R-:W-:Y:S08]  /*6fb0*/  HMMA.16816.F32 R4, R188, R196.reuse, R4 ;  /* 0x000000c4bc04723c */ /* 0x082ff00000001804 */
[C---:B--2---:R-:W-:Y:S08]  /*6fc0*/  HMMA.16816.F32 R8, R204.reuse, R196, R8 ;  /* 0x000000c4cc08723c */ /* 0x044ff00000001808 */
[-C--:B------:R-:W-:Y:S08]  /*6fd0*/  HMMA.16816.F32 R12, R204, R198.reuse, R12 ;  /* 0x000000c6cc0c723c */ /* 0x080ff0000000180c */
[C---:B------:R-:W-:Y:S01]  /*6fe0*/  HMMA.16816.F32 R16, R188.reuse, R198, R16 ;  /* 0x000000c6bc10723c */ /* 0x040fe20000001810 */
[----:B------:R-:W-:Y:S07]  /*6ff0*/  LDSM.16.M88.4 R196, [R232] ;  /* 0x00000000e8c4783b */ /* 0x000fee0000000200 */
[-C--:B---3--:R-:W-:Y:S08]  /*7000*/  HMMA.16816.F32 R20, R188, R208.reuse, R20 ;  /* 0x000000d0bc14723c */ /* 0x088ff00000001814 */
[C---:B------:R-:W-:Y:S08]  /*7010*/  HMMA.16816.F32 R24, R204.reuse, R208, R24 ;  /* 0x000000d0cc18723c */ /* 0x040ff00000001818 */
[-C--:B------:R-:W-:Y:S08]  /*7020*/  HMMA.16816.F32 R28, R204, R210.reuse, R28 ;  /* 0x000000d2cc1c723c */ /* 0x080ff0000000181c */
[C---:B------:R-:W-:Y:S01]  /*7030*/  HMMA.16816.F32 R32, R188.reuse, R210, R32 ;  /* 0x000000d2bc20723c */ /* 0x040fe20000001820 */
[----:B------:R-:W-:Y:S07]  /*7040*/  LDSM.16.M88.4 R208, [R232+0x800] ;  /* 0x00080000e8d0783b */ /* 0x000fee0000000200 */
[-C--:B----4-:R-:W-:Y:S08]  /*7050*/  HMMA.16816.F32 R36, R188, R212.reuse, R36 ;  /* 0x000000d4bc24723c */ /* 0x090ff00000001824 */
        /* <DEDUP_REMOVED lines=21> */
[-C--:B------:R-:W-:Y:S01]  /*71b0*/  HMMA.16816.F32 R108, R204, R222.reuse, R108 ;  /* 0x000000decc6c723c */ /* 0x080fe2000000186c */
[----:B------:R-:W2:Y:S07]  /*71c0*/  LDSM.16.M88.4 R204, [R232+0x2000] ;  /* 0x00200000e8cc783b */ /* 0x000eae0000000200 */
[----:B------:R-:W-:Y:S01]  /*71d0*/  HMMA.16816.F32 R112, R188, R222, R112 ;  /* 0x000000debc70723c */ /* 0x000fe20000001870 */
[----:B------:R-:W3:Y:S07]  /*71e0*/  LDSM.16.M88.4 R188, [R232+0x2800] ;  /* 0x00280000e8bc783b */ /* 0x000eee0000000200 */
[-C--:B-1----:R-:W-:Y:S08]  /*71f0*/  HMMA.16816.F32 R4, R192, R196.reuse, R4 ;  /* 0x000000c4c004723c */ /* 0x082ff00000001804 */
[C---:B------:R-:W-:Y:S08]  /*7200*/  HMMA.16816.F32 R8, R200.reuse, R196, R8 ;  /* 0x000000c4c808723c */ /* 0x040ff00000001808 */
[-C--:B------:R-:W-:Y:S08]  /*7210*/  HMMA.16816.F32 R12, R200, R198.reuse, R12 ;  /* 0x000000c6c80c723c */ /* 0x080ff0000000180c */
[C---:B------:R-:W-:Y:S01]  /*7220*/  HMMA.16816.F32 R16, R192.reuse, R198, R16 ;  /* 0x000000c6c010723c */ /* 0x040fe20000001810 */
[----:B------:R-:W1:Y:S01]  /*7230*/  LDSM.16.M88.4 R196, [R232+0x3000] ;  /* 0x00300000e8c4783b */ /* 0x000e620000000200 */
[----:B------:R-:W-:Y:S04]  /*7240*/  DEPBAR.LE SB0, 0x0 ;  /* 0x000080000000791a */ /* 0x000fe80000000000 */
[----:B------:R-:W-:Y:S02]  /*7250*/  FMNMX.FTZ R2, R4, R0, !PT ;  /* 0x0000000004027209 */ /* 0x000fe40007810000 */
[-C--:B------:R-:W-:Y:S01]  /*7260*/  HMMA.16816.F32 R20, R192, R208.reuse, R20 ;  /* 0x000000d0c014723c */ /* 0x080fe20000001814 */
[----:B------:R-:W-:Y:S04]  /*7270*/  BAR.SYNC.DEFER_BLOCKING 0x0 ;  /* 0x0000000000007b1d */ /* 0x000fe80000010000 */
[----:B------:R-:W-:Y:S02]  /*7280*/  FMNMX.FTZ R2, R5, R2, !PT ;  /* 0x0000000205027209 */ /* 0x000fe40007810000 */
[----:B------:R-:W-:Y:S01]  /*7290*/  FMNMX.FTZ R132, R6, R3, !PT ;  /* 0x0000000306847209 */ /* 0x000fe20007810000 */
[C---:B------:R-:W-:Y:S04]  /*72a0*/  HMMA.16816.F32 R24, R200.reuse, R208, R24 ;  /* 0x000000d0c818723c */ /* 0x040fe80000001818 */
[----:B------:R-:W-:Y:S02]  /*72b0*/  FMNMX.FTZ R132, R7, R132, !PT ;  /* 0x0000008407847209 */ /* 0x000fe40007810000 */
[----:B------:R-:W-:Y:S02]  /*72c0*/  FMNMX.FTZ R134, R8, R133, !PT ;  /* 0x0000008508867209 */ /* 0x000fe40007810000 */
[-C--:B------:R-:W-:Y:S04]  /*72d0*/  HMMA.16816.F32 R28, R200, R210.reuse, R28 ;  /* 0x000000d2c81c723c */ /* 0x080fe8000000181c */
[----:B------:R-:W-:Y:S02]  /*72e0*/  FMNMX.FTZ R2, R16, R2, !PT ;  /* 0x0000000210027209 */ /* 0x000fe40007810000 */
[----:B------:R-:W-:Y:S02]  /*72f0*/  FMNMX.FTZ R132, R18, R132, !PT ;  /* 0x0000008412847209 */ /* 0x000fe40007810000 */
        /* <DEDUP_REMOVED lines=27> */
[-C--:B--2---:R-:W-:Y:S04]  /*74b0*/  HMMA.16816.F32 R68, R192, R204.reuse, R68 ;  /* 0x000000ccc044723c */ /* 0x084fe80000001844 */
        /* <DEDUP_REMOVED lines=11> */
[-C--:B---3--:R-:W-:Y:S04]  /*7570*/  HMMA.16816.F32 R84, R192, R188.reuse, R84 ;  /* 0x000000bcc054723c */ /* 0x088fe80000001854 */
        /* <DEDUP_REMOVED lines=11> */
[-C--:B-1----:R-:W-:Y:S04]  /*7630*/  HMMA.16816.F32 R100, R192, R196.reuse, R100 ;  /* 0x000000c4c064723c */ /* 0x082fe80000001864 */
[----:B------:R-:W-:Y:S02]  /*7640*/  FMNMX.FTZ R2, R68, R2, !PT ;  /* 0x0000000244027209 */ /* 0x000fe40007810000 */
[----:B------:R-:W-:Y:S02]  /*7650*/  FMNMX.FTZ R132, R66, R132, !PT ;  /* 0x0000008442847209 */ /* 0x000fe40007810000 */
[C---:B------:R-:W-:Y:S04]  /*7660*/  HMMA.16816.F32 R104, R200.reuse, R196, R104 ;  /* 0x000000c4c868723c */ /* 0x040fe80000001868 */
[----:B------:R-:W-:Y:S02]  /*7670*/  FMNMX.FTZ R134, R45, R134, !PT ;  /* 0x000000862d867209 */ /* 0x000fe40007810000 */
[----:B------:R-:W-:Y:S02]  /*7680*/  FMNMX.FTZ R135, R69, R2, !PT ;  /* 0x0000000245877209 */ /* 0x000fe40007810000 */
[----:B------:R-:W-:Y:S01]  /*7690*/  FMNMX.FTZ R136, R56, R134, !PT ;  /* 0x0000008638887209 */ /* 0x000fe20007810000 */
[-C--:B------:R-:W-:Y:S03]  /*76a0*/  HMMA.16816.F32 R108, R200, R198.reuse, R108 ;  /* 0x000000c6c86c723c */ /* 0x080fe6000000186c */
[----:B------:R-:W-:Y:S02]  /*76b0*/  FMNMX.FTZ R134, R67, R132, !PT ;  /* 0x0000008443867209 */ /* 0x000fe40007810000 */
[----:B------:R-:W-:Y:S02]  /*76c0*/  FMNMX.FTZ R135, R80, R135, !PT ;  /* 0x0000008750877209 */ /* 0x000fe40007810000 */
[----:B------:R-:W-:Y:S01]  /*76d0*/  FMNMX.FTZ R2, R70, R134, !PT ;  /* 0x0000008646027209 */ /* 0x000fe20007810000 */
[----:B------:R-:W-:Y:S04]  /*76e0*/  HMMA.16816.F32 R112, R192, R198, R112 ;  /* 0x000000c6c070723c */ /* 0x000fe80000001870 */
[----:B------:R-:W-:Y:S02]  /*76f0*/  FMNMX.FTZ R135, R81, R135, !PT ;  /* 0x0000008751877209 */ /* 0x000fe40007810000 */
[----:B------:R-:W-:Y:S02]  /*7700*/  FMNMX.FTZ R2, R71, R2, !PT ;  /* 0x0000000247027209 */ /* 0x000fe40007810000 */
[----:B------:R-:W-:Y:S04]  /*7710*/  FMNMX.FTZ R134, R10, R138, !PT ;  /* 0x0000008a0a867209 */ /* 0x000fe80007810000 */
[----:B------:R-:W-:Y:S02]  /*7720*/  FMNMX.FTZ R135, R84, R135, !PT ;  /* 0x0000008754877209 */ /* 0x000fe40007810000 */
        /* <DEDUP_REMOVED lines=27> */
[----:B------:R-:W-:Y:S01]  /*78e0*/  FMNMX.FTZ R132, R76, R132, !PT ;  /* 0x000000844c847209 */ /* 0x000fe20007810000 */
[----:B------:R-:W1:Y:S01]  /*78f0*/  SHFL.BFLY PT, R188, R135, 0x2, 0x1f ;  /* 0x0c401f0087bc7f89 */ /* 0x000e6200000e0000 */
[----:B------:R-:W-:Y:S02]  /*7900*/  FMNMX.FTZ R134, R42, R134, !PT ;  /* 0x000000862a867209 */ /* 0x000fe40007810000 */
[----:B------:R-:W-:Y:S02]  /*7910*/  FMNMX.FTZ R2, R114, R2, !PT ;  /* 0x0000000272027209 */ /* 0x000fe40007810000 */
[----:B------:R-:W-:Y:S02]  /*7920*/  FMNMX.FTZ R132, R77, R132, !PT ;  /* 0x000000844d847209 */ /* 0x000fe40007810000 */
[----:B------:R-:W-:Y:S02]  /*7930*/  FMNMX.FTZ R134, R43, R134, !PT ;  /* 0x000000862b867209 */ /* 0x000fe40007810000 */
[----:B------:R-:W-:Y:S02]  /*7940*/  FMNMX.FTZ R2, R115, R2, !PT ;  /* 0x0000000273027209 */ /* 0x000fe40007810000 */
[----:B------:R-:W-:Y:S02]  /*7950*/  FMNMX.FTZ R132, R88, R132, !PT ;  /* 0x0000008458847209 */ /* 0x000fe40007810000 */
[----:B------:R-:W-:Y:S01]  /*7960*/  FMNMX.FTZ R134, R46, R134, !PT ;  /* 0x000000862e867209 */ /* 0x000fe20007810000 */
[----:B------:R-:W2:Y:S01]  /*7970*/  SHFL.BFLY PT, R137, R2, 0x2, 0x1f ;  /* 0x0c401f0002897f89 */ /* 0x000ea200000e0000 */
        /* <DEDUP_REMOVED lines=8> */
[----:B-1----:R-:W-:Y:S02]  /*7a00*/  FMNMX.FTZ R135, R135, R188, !PT ;  /* 0x000000bc87877209 */ /* 0x002fe40007810000 */
[----:B------:R-:W-:Y:S02]  /*7a10*/  FMNMX.FTZ R132, R105, R132, !PT ;  /* 0x0000008469847209 */ /* 0x000fe40007810000 */
[----:B------:R-:W-:Y:S01]  /*7a20*/  FMNMX.FTZ R134, R63, R134, !PT ;  /* 0x000000863f867209 */ /* 0x000fe20007810000 */
[----:B------:R-:W1:Y:S01]  /*7a30*/  SHFL.BFLY PT, R188, R135, 0x1, 0x1f ;  /* 0x0c201f0087bc7f89 */ /* 0x000e6200000e0000 */
[----:B------:R-:W-:Y:S02]  /*7a40*/  FMNMX.FTZ R132, R108, R132, !PT ;  /* 0x000000846c847209 */ /* 0x000fe40007810000 */
[----:B------:R-:W-:Y:S02]  /*7a50*/  FMNMX.FTZ R134, R74, R134, !PT ;  /* 0x000000864a867209 */ /* 0x000fe40007810000 */
[----:B------:R-:W-:Y:S02]  /*7a60*/  FMNMX.FTZ R132, R109, R132, !PT ;  /* 0x000000846d847209 */ /* 0x000fe40007810000 */
[----:B--2---:R-:W-:Y:S02]  /*7a70*/  FMNMX.FTZ R2, R2, R137, !PT ;  /* 0x0000008902027209 */ /* 0x004fe40007810000 */
[----:B------:R-:W-:Y:S01]  /*7a80*/  FMNMX.FTZ R134, R75, R134, !PT ;  /* 0x000000864b867209 */ /* 0x000fe20007810000 */
[----:B------:R-:W2:Y:S03]  /*7a90*/  SHFL.BFLY PT, R136, R132, 0x2, 0x1f ;  /* 0x0c401f0084887f89 */ /* 0x000ea600000e0000 */
[----:B------:R-:W-:Y:S04]  /*7aa0*/  FMNMX.FTZ R134, R78, R134, !PT ;  /* 0x000000864e867209 */ /* 0x000fe80007810000 */
[----:B------:R-:W-:Y:S01]  /*7ab0*/  FMNMX.FTZ R134, R79, R134, !PT ;  /* 0x000000864f867209 */ /* 0x000fe20007810000 */
[----:B------:R-:W3:Y:S03]  /*7ac0*/  SHFL.BFLY PT, R137, R2, 0x1, 0x1f ;  /* 0x0c201f0002897f89 */ /* 0x000ee600000e0000 */
[----:B------:R-:W-:Y:S02]  /*7ad0*/  FMNMX.FTZ R134, R90, R134, !PT ;  /* 0x000000865a867209 */ /* 0x000fe40007810000 */
[----:B-1----:R-:W-:Y:S02]  /*7ae0*/  FMNMX.FTZ R135, R135, R188, !PT ;  /* 0x000000bc87877209 */ /* 0x002fe40007810000 */
[----:B------:R-:W-:Y:S03]  /*7af0*/  FMNMX.FTZ R134, R91, R134, !PT ;  /* 0x000000865b867209 */ /* 0x000fe60007810000 */
[C---:B------:R-:W-:Y:S01]  /*7b00*/  FADD.FTZ R0, -R135.reuse, R0 ;  /* 0x0000000087007221 */ /* 0x040fe20000010100 */
[----:B------:R-:W-:Y:S01]  /*7b10*/  FMNMX.FTZ R134, R94, R134, !PT ;  /* 0x000000865e867209 */ /* 0x000fe20007810000 */
[----:B------:R-:W-:Y:S03]  /*7b20*/  FMUL.FTZ R192, R135, c[0x0][0x2d0] ;  /* 0x0000b40087c07a20 */ /* 0x000fe60000410000 */
[----:B------:R-:W-:Y:S01]  /*7b30*/  FMNMX.FTZ R134, R95, R134, !PT ;  /* 0x000000865f867209 */ /* 0x000fe20007810000 */
[--C-:B------:R-:W-:Y:S01]  /*7b40*/  FFMA.FTZ R20, R20, c[0x0][0x2d0], -R192.reuse ;  /* 0x0000b40014147a23 */ /* 0x100fe200000108c0 */
[----:B--2---:R-:W-:Y:S01]  /*7b50*/  FMNMX.FTZ R132, R132, R136, !PT ;  /* 0x0000008884847209 */ /* 0x004fe20007810000 */
[--C-:B------:R-:W-:Y:S01]  /*7b60*/  FFMA.FTZ R21, R21, c[0x0][0x2d0], -R192.reuse ;  /* 0x0000b40015157a23 */ /* 0x100fe200000108c0 */
[----:B------:R-:W-:Y:S01]  /*7b70*/  FMNMX.FTZ R136, R106, R134, !PT ;  /* 0x000000866a887209 */ /* 0x000fe20007810000 */
[----:B------:R-:W-:Y:S01]  /*7b80*/  MUFU.EX2 R215, R20 ;  /* 0x0000001400d77308 */ /* 0x000fe20000000800 */
[--C-:B------:R-:W-:Y:S01]  /*7b90*/  FFMA.FTZ R52, R52, c[0x0][0x2d0], -R192.reuse ;  /* 0x0000b40034347a23 */ /* 0x100fe200000108c0 */
[----:B------:R-:W1:Y:S01]  /*7ba0*/  SHFL.BFLY PT, R189, R132, 0x1, 0x1f ;  /* 0x0c201f0084bd7f89 */ /* 0x000e6200000e0000 */
[----:B---3--:R-:W-:Y:S01]  /*7bb0*/  FMNMX.FTZ R134, R2, R137, !PT ;  /* 0x0000008902867209 */ /* 0x008fe20007810000 */
[----:B------:R-:W-:Y:S01]  /*7bc0*/  FMUL.FTZ R2, R0, c[0x0][0x2d0] ;  /* 0x0000b40000027a20 */ /* 0x000fe20000410000 */
[----:B------:R-:W-:Y:S01]  /*7bd0*/  FMNMX.FTZ R0, R107, R136, !PT ;  /* 0x000000886b007209 */ /* 0x000fe20007810000 */
[--C-:B------:R-:W-:Y:S02]  /*7be0*/  FFMA.FTZ R53, R53, c[0x0][0x2d0], -R192.reuse ;  /* 0x0000b40035357a23 */ /* 0x100fe400000108c0 */
[--C-:B------:R-:W-:Y:S01]  /*7bf0*/  FFMA.FTZ R64, R64, c[0x0][0x2d0], -R192.reuse ;  /* 0x0000b40040407a23 */ /* 0x100fe200000108c0 */
[----:B------:R-:W-:Y:S01]  /*7c00*/  FMNMX.FTZ R0, R110, R0, !PT ;  /* 0x000000006e007209 */ /* 0x000fe20007810000 */
[----:B------:R2:W3:Y:S01]  /*7c10*/  MUFU.EX2 R137, R2 ;  /* 0x0000000200897308 */ /* 0x0004e20000000800 */
[--C-:B------:R-:W-:Y:S02]  /*7c20*/  FFMA.FTZ R65, R65, c[0x0][0x2d0], -R192.reuse ;  /* 0x0000b40041417a23 */ /* 0x100fe400000108c0 */
[----:B------:R-:W-:Y:S01]  /*7c30*/  FMNMX.FTZ R0, R111, R0, !PT ;  /* 0x000000006f007209 */ /* 0x000fe20007810000 */
[--C-:B------:R-:W-:Y:S02]  /*7c40*/  FFMA.FTZ R68, R68, c[0x0][0x2d0], -R192.reuse ;  /* 0x0000b40044447a23 */ /* 0x100fe400000108c0 */
[--C-:B------:R-:W-:Y:S02]  /*7c50*/  FFMA.FTZ R69, R69, c[0x0][0x2d0], -R192.reuse ;  /* 0x0000b40045457a23 */ /* 0x100fe400000108c0 */
[----:B------:R-:W-:Y:S02]  /*7c60*/  FMUL.FTZ R193, R134, c[0x0][0x2d0] ;  /* 0x0000b40086c17a20 */ /* 0x000fe40000410000 */
[----:B------:R-:W-:Y:S01]  /*7c70*/  MUFU.EX2 R213, R21 ;  /* 0x0000001500d57308 */ /* 0x000fe20000000800 */
[--C-:B------:R-:W-:Y:S02]  /*7c80*/  FFMA.FTZ R4, R4, c[0x0][0x2d0], -R192.reuse ;  /* 0x0000b40004047a23 */ /* 0x100fe400000108c0 */
[--C-:B------:R-:W-:Y:S02]  /*7c90*/  FFMA.FTZ R22, R22, c[0x0][0x2d0], -R193.reuse ;  /* 0x0000b40016167a23 */ /* 0x100fe400000108c1 */
[--C-:B------:R-:W-:Y:S01]  /*7ca0*/  FFMA.FTZ R23, R23, c[0x0][0x2d0], -R193.reuse ;  /* 0x0000b40017177a23 */ /* 0x100fe200000108c1 */
[----:B-1----:R-:W-:Y:S01]  /*7cb0*/  FMNMX.FTZ R132, R132, R189, !PT ;  /* 0x000000bd84847209 */ /* 0x002fe20007810000 */
[--C-:B------:R-:W-:Y:S02]  /*7cc0*/  FFMA.FTZ R54, R54, c[0x0][0x2d0], -R193.reuse ;  /* 0x0000b40036367a23 */ /* 0x100fe400000108c1 */
[--C-:B------:R-:W-:Y:S01]  /*7cd0*/  FFMA.FTZ R55, R55, c[0x0][0x2d0], -R193.reuse ;  /* 0x0000b40037377a23 */ /* 0x100fe200000108c1 */
[----:B------:R1:W-:Y:S01]  /*7ce0*/  MUFU.EX2 R220, R4 ;  /* 0x0000000400dc7308 */ /* 0x0003e20000000800 */
[--C-:B------:R-:W-:Y:S02]  /*7cf0*/  FFMA.FTZ R6, R6, c[0x0][0x2d0], -R193.reuse ;  /* 0x0000b40006067a23 */ /* 0x100fe400000108c1 */
[----:B------:R-:W-:Y:S02]  /*7d00*/  FFMA.FTZ R66, R66, c[0x0][0x2d0], -R193 ;  /* 0x0000b40042427a23 */ /* 0x000fe400000108c1 */
[----:B--2---:R-:W-:Y:S02]  /*7d10*/  FADD.FTZ R2, -R134, R3 ;  /* 0x0000000386027221 */ /* 0x004fe40000010100 */
[----:B------:R-:W2:Y:S01]  /*7d20*/  SHFL.BFLY PT, R3, R0, 0x2, 0x1f ;  /* 0x0c401f0000037f89 */ /* 0x000ea200000e0000 */
[--C-:B------:R-:W-:Y:S02]  /*7d30*/  FFMA.FTZ R67, R67, c[0x0][0x2d0], -R193.reuse ;  /* 0x0000b40043437a23 */ /* 0x100fe400000108c1 */
[----:B------:R4:W-:Y:S01]  /*7d40*/  MUFU.EX2 R219, R6 ;  /* 0x0000000600db7308 */ /* 0x0009e20000000800 */
[----:B------:R-:W-:Y:S02]  /*7d50*/  FMUL.FTZ R2, R2, c[0x0][0x2d0] ;  /* 0x0000b40002027a20 */ /* 0x000fe40000410000 */
[--C-:B------:R-:W-:Y:S02]  /*7d60*/  FFMA.FTZ R70, R70, c[0x0][0x2d0], -R193.reuse ;  /* 0x0000b40046467a23 */ /* 0x100fe400000108c1 */
[--C-:B------:R-:W-:Y:S02]  /*7d70*/  FFMA.FTZ R71, R71, c[0x0][0x2d0], -R193.reuse ;  /* 0x0000b40047477a23 */ /* 0x100fe400000108c1 */
[--C-:B------:R-:W-:Y:S02]  /*7d80*/  FFMA.FTZ R7, R7, c[0x0][0x2d0], -R193.reuse ;  /* 0x0000b40007077a23 */ /* 0x100fe400000108c1 */
[--C-:B------:R-:W-:Y:S01]  /*7d90*/  FFMA.FTZ R16, R16, c[0x0][0x2d0], -R192.reuse ;  /* 0x0000b40010107a23 */ /* 0x100fe200000108c0 */
[----:B------:R4:W4:Y:S01]  /*7da0*/  MUFU.EX2 R136, R2 ;  /* 0x0000000200887308 */ /* 0x0009220000000800 */
[--C-:B------:R-:W-:Y:S02]  /*7db0*/  FFMA.FTZ R5, R5, c[0x0][0x2d0], -R192.reuse ;  /* 0x0000b40005057a23 */ /* 0x100fe400000108c0 */
[----:B------:R-:W-:Y:S01]  /*7dc0*/  FFMA.FTZ R17, R17, c[0x0][0x2d0], -R192 ;  /* 0x0000b40011117a23 */ /* 0x000fe200000108c0 */
[----:B-1----:R-:W-:Y:S01]  /*7dd0*/  @P1 SHF.R.S32.HI R4, RZ, 0x1f, R246 ;  /* 0x0000001fff041819 */ /* 0x002fe200000114f6 */
[--C-:B------:R-:W-:Y:S02]  /*7de0*/  FFMA.FTZ R18, R18, c[0x0][0x2d0], -R193.reuse ;  /* 0x0000b40012127a23 */ /* 0x100fe400000108c1 */
[--C-:B------:R-:W-:Y:S02]  /*7df0*/  FFMA.FTZ R19, R19, c[0x0][0x2d0], -R193.reuse ;  /* 0x0000b40013137a23 */ /* 0x100fe400000108c1 */
[C---:B---3--:R-:W-:Y:S01]  /*7e00*/  FMUL.FTZ R120, R137.reuse, R120 ;  /* 0x0000007889787220 */ /* 0x048fe20000410000 */
[----:B------:R-:W-:Y:S01]  /*7e10*/  MUFU.EX2 R221, R7 ;  /* 0x0000000700dd7308 */ /* 0x000fe20000000800 */
[----:B--2---:R-:W-:Y:S01]  /*7e20*/  FMNMX.FTZ R0, R0, R3, !PT ;  /* 0x0000000300007209 */ /* 0x004fe20007810000 */
[----:B------:R-:W-:Y:S02]  /*7e30*/  FMUL.FTZ R121, R137, R121 ;  /* 0x0000007989797220 */ /* 0x000fe40000410000 */
[----:B------:R-:W-:Y:S02]  /*7e40*/  FFMA.FTZ R80, R80, c[0x0][0x2d0], -R192 ;  /* 0x0000b40050507a23 */ /* 0x000fe400000108c0 */
[--C-:B------:R-:W-:Y:S02]  /*7e50*/  FFMA.FTZ R83, R83, c[0x0][0x2d0], -R193.reuse ;  /* 0x0000b40053537a23 */ /* 0x100fe400000108c1 */
[--C-:B------:R-:W-:Y:S02]  /*7e60*/  FFMA.FTZ R34, R34, c[0x0][0x2d0], -R193.reuse ;  /* 0x0000b40022227a23 */ /* 0x100fe400000108c1 */
[----:B------:R1:W-:Y:S01]  /*7e70*/  MUFU.EX2 R223, R5 ;  /* 0x0000000500df7308 */ /* 0x0003e20000000800 */
[----:B----4-:R-:W-:Y:S02]  /*7e80*/  @P1 IMAD R6, R4, c[0x0][0x1e0], RZ ;  /* 0x0000780004061a24 */ /* 0x010fe400078e02ff */
[----:B------:R-:W-:Y:S02]  /*7e90*/  FFMA.FTZ R35, R35, c[0x0][0x2d0], -R193 ;  /* 0x0000b40023237a23 */ /* 0x000fe400000108c1 */
[----:B------:R-:W-:Y:S02]  /*7ea0*/  FADD.FTZ R2, -R132, R133 ;  /* 0x0000008584027221 */ /* 0x000fe40000010100 */
[----:B------:R-:W-:Y:S02]  /*7eb0*/  @P1 IMAD R6, R246, c[0x0][0x1e4], R6 ;  /* 0x00007900f6061a24 */ /* 0x000fe400078e0206 */
[----:B------:R-:W-:Y:S01]  /*7ec0*/  FMUL.FTZ R2, R2, c[0x0][0x2d0] ;  /* 0x0000b40002027a20 */ /* 0x000fe20000410000 */
[----:B------:R-:W-:Y:S01]  /*7ed0*/  MUFU.EX2 R209, R22 ;  /* 0x0000001600d17308 */ /* 0x000fe20000000800 */
[C---:B------:R-:W-:Y:S02]  /*7ee0*/  FMUL.FTZ R122, R136.reuse, R122 ;  /* 0x0000007a887a7220 */ /* 0x040fe40000410000 */
[----:B------:R-:W-:Y:S02]  /*7ef0*/  FMUL.FTZ R123, R136, R123 ;  /* 0x0000007b887b7220 */ /* 0x000fe40000410000 */
[--C-:B------:R-:W-:Y:S02]  /*7f00*/  FFMA.FTZ R36, R36, c[0x0][0x2d0], -R192.reuse ;  /* 0x0000b40024247a23 */ /* 0x100fe400000108c0 */
[--C-:B------:R-:W-:Y:S02]  /*7f10*/  FFMA.FTZ R37, R37, c[0x0][0x2d0], -R192.reuse ;  /* 0x0000b40025257a23 */ /* 0x100fe400000108c0 */
[--C-:B------:R-:W-:Y:S01]  /*7f20*/  FFMA.FTZ R38, R38, c[0x0][0x2d0], -R193.reuse ;  /* 0x0000b40026267a23 */ /* 0x100fe200000108c1 */
[----:B------:R2:W3:Y:S01]  /*7f30*/  MUFU.EX2 R133, R2 ;  /* 0x0000000200857308 */ /* 0x0004e20000000800 */
[--C-:B------:R-:W-:Y:S02]  /*7f40*/  FFMA.FTZ R39, R39, c[0x0][0x2d0], -R193.reuse ;  /* 0x0000b40027277a23 */ /* 0x100fe400000108c1 */
[--C-:B------:R-:W-:Y:S02]  /*7f50*/  FFMA.FTZ R48, R48, c[0x0][0x2d0], -R192.reuse ;  /* 0x0000b40030307a23 */ /* 0x100fe400000108c0 */
[----:B-1----:R-:W-:Y:S04]  /*7f60*/  @P1 IMAD.WIDE.U32 R4, R246, c[0x0][0x1e0], RZ ;  /* 0x00007800f6041a25 */ /* 0x002fe800078e00ff */
[--C-:B------:R-:W-:Y:S01]  /*7f70*/  FFMA.FTZ R49, R49, c[0x0][0x2d0], -R192.reuse ;  /* 0x0000b40031317a23 */ /* 0x100fe200000108c0 */
[----:B------:R-:W-:Y:S01]  /*7f80*/  MUFU.EX2 R212, R23 ;  /* 0x0000001700d47308 */ /* 0x000fe20000000800 */
[----:B------:R-:W-:Y:S01]  /*7f90*/  @P1 IADD3 R6, R5, R6, RZ ;  /* 0x0000000605061210 */ /* 0x000fe20007ffe0ff */
[--C-:B------:R-:W-:Y:S02]  /*7fa0*/  FFMA.FTZ R50, R50, c[0x0][0x2d0], -R193.reuse ;  /* 0x0000b40032327a23 */ /* 0x100fe400000108c1 */
[--C-:B------:R-:W-:Y:S02]  /*7fb0*/  FFMA.FTZ R51, R51, c[0x0][0x2d0], -R193.reuse ;  /* 0x0000b40033337a23 */ /* 0x100fe400000108c1 */
[--C-:B------:R-:W-:Y:S02]  /*7fc0*/  FFMA.FTZ R81, R81, c[0x0][0x2d0], -R192.reuse ;  /* 0x0000b40051517a23 */ /* 0x100fe400000108c0 */
[--C-:B------:R-:W-:Y:S02]  /*7fd0*/  FFMA.FTZ R113, R113, c[0x0][0x2d0], -R192.reuse ;  /* 0x0000b40071717a23 */ /* 0x100fe400000108c0 */
[----:B------:R1:W-:Y:S01]  /*7fe0*/  MUFU.EX2 R224, R16 ;  /* 0x0000001000e07308 */ /* 0x0003e20000000800 */
[--C-:B------:R-:W-:Y:S02]  /*7ff0*/  FFMA.FTZ R32, R32, c[0x0][0x2d0], -R192.reuse ;  /* 0x0000b40020207a23 */ /* 0x100fe400000108c0 */
[--C-:B------:R-:W-:Y:S01]  /*8000*/  FFMA.FTZ R33, R33, c[0x0][0x2d0], -R192.reuse ;  /* 0x0000b40021217a23 */ /* 0x100fe200000108c0 */
[----:B--2---:R-:W2:Y:S01]  /*8010*/  SHFL.BFLY PT, R2, R0, 0x1, 0x1f ;  /* 0x0c201f0000027f89 */ /* 0x004ea200000e0000 */
[C---:B---3--:R-:W-:Y:S02]  /*8020*/  FMUL.FTZ R116, R133.reuse, R116 ;  /* 0x0000007485747220 */ /* 0x048fe40000410000 */
[C---:B------:R-:W-:Y:S02]  /*8030*/  FMUL.FTZ R117, R133.reuse, R117 ;  /* 0x0000007585757220 */ /* 0x040fe40000410000 */
[C---:B------:R-:W-:Y:S01]  /*8040*/  FMUL.FTZ R124, R133.reuse, R124 ;  /* 0x0000007c857c7220 */ /* 0x040fe20000410000 */
[----:B------:R3:W-:Y:S01]  /*8050*/  MUFU.EX2 R210, R17 ;  /* 0x0000001100d27308 */ /* 0x0007e20000000800 */
[C---:B------:R-:W-:Y:S02]  /*8060*/  FMUL.FTZ R125, R133.reuse, R125 ;  /* 0x0000007d857d7220 */ /* 0x040fe40000410000 */
[C---:B------:R-:W-:Y:S02]  /*8070*/  FMUL.FTZ R128, R133.reuse, R128 ;  /* 0x0000008085807220 */ /* 0x040fe40000410000 */
[----:B------:R-:W-:Y:S02]  /*8080*/  FMUL.FTZ R129, R133, R129 ;  /* 0x0000008185817220 */ /* 0x000fe40000410000 */
[--C-:B------:R-:W-:Y:S02]  /*8090*/  FFMA.FTZ R82, R82, c[0x0][0x2d0], -R193.reuse ;  /* 0x0000b40052527a23 */ /* 0x100fe400000108c1 */
[--C-:B------:R-:W-:Y:S01]  /*80a0*/  FFMA.FTZ R86, R86, c[0x0][0x2d0], -R193.reuse ;  /* 0x0000b40056567a23 */ /* 0x100fe200000108c1 */
[----:B------:R4:W-:Y:S01]  /*80b0*/  MUFU.EX2 R225, R18 ;  /* 0x0000001200e17308 */ /* 0x0009e20000000800 */
[--C-:B------:R-:W-:Y:S02]  /*80c0*/  FFMA.FTZ R87, R87, c[0x0][0x2d0], -R193.reuse ;  /* 0x0000b40057577a23 */ /* 0x100fe400000108c1 */
[--C-:B------:R-:W-:Y:S02]  /*80d0*/  FFMA.FTZ R98, R98, c[0x0][0x2d0], -R193.reuse ;  /* 0x0000b40062627a23 */ /* 0x100fe400000108c1 */
[----:B-1----:R-:W-:Y:S02]  /*80e0*/  FMUL.FTZ R16, R137, R152 ;  /* 0x0000009889107220 */ /* 0x002fe40000410000 */
[--C-:B------:R-:W-:Y:S01]  /*80f0*/  FFMA.FTZ R99, R99, c[0x0][0x2d0], -R193.reuse ;  /* 0x0000b40063637a23 */ /* 0x100fe200000108c1 */
[----:B--2---:R-:W-:Y:S01]  /*8100*/  FMNMX.FTZ R2, R0, R2, !PT ;  /* 0x0000000200027209 */ /* 0x004fe20007810000 */
[----:B------:R-:W-:Y:S01]  /*8110*/  FFMA.FTZ R112, R112, c[0x0][0x2d0], -R192 ;  /* 0x0000b40070707a23 */ /* 0x000fe200000108c0 */
[----:B------:R1:W-:Y:S01]  /*8120*/  MUFU.EX2 R211, R19 ;  /* 0x0000001300d37308 */ /* 0x0003e20000000800 */
[----:B------:R-:W-:Y:S02]  /*8130*/  FFMA.FTZ R102, R102, c[0x0][0x2d0], -R193 ;  /* 0x0000b40066667a23 */ /* 0x000fe400000108c1 */
[----:B------:R-:W-:Y:S02]  /*8140*/  FADD.FTZ R0, -R2, R138 ;  /* 0x0000008a02007221 */ /* 0x000fe40000010100 */
[----:B------:R-:W-:Y:S02]  /*8150*/  FMUL.FTZ R138, R132, c[0x0][0x2d0] ;  /* 0x0000b400848a7a20 */ /* 0x000fe40000410000 */
[----:B------:R-:W-:Y:S02]  /*8160*/  FMUL.FTZ R3, R2, c[0x0][0x2d0] ;  /* 0x0000b40002037a20 */ /* 0x000fe40000410000 */
[--C-:B------:R-:W-:Y:S01]  /*8170*/  FFMA.FTZ R8, R8, c[0x0][0x2d0], -R138.reuse ;  /* 0x0000b40008087a23 */ /* 0x100fe2000001088a */
[----:B------:R-:W-:Y:S01]  /*8180*/  MUFU.EX2 R226, R32 ;  /* 0x0000002000e27308 */ /* 0x000fe20000000800 */
[--C-:B------:R-:W-:Y:S02]  /*8190*/  FFMA.FTZ R9, R9, c[0x0][0x2d0], -R138.reuse ;  /* 0x0000b40009097a23 */ /* 0x100fe4000001088a */
[----:B---3--:R-:W-:Y:S02]  /*81a0*/  FMUL.FTZ R17, R137, R153 ;  /* 0x0000009989117220 */ /* 0x008fe40000410000 */
[----:B----4-:R-:W-:Y:S02]  /*81b0*/  FMUL.FTZ R18, R136, R154 ;  /* 0x0000009a88127220 */ /* 0x010fe40000410000 */
[--C-:B------:R-:W-:Y:S02]  /*81c0*/  FFMA.FTZ R60, R60, c[0x0][0x2d0], -R138.reuse ;  /* 0x0000b4003c3c7a23 */ /* 0x100fe4000001088a */
[--C-:B------:R-:W-:Y:S01]  /*81d0*/  FFMA.FTZ R61, R61, c[0x0][0x2d0], -R138.reuse ;  /* 0x0000b4003d3d7a23 */ /* 0x100fe2000001088a */
[----:B------:R2:W-:Y:S01]  /*81e0*/  MUFU.EX2 R214, R8 ;  /* 0x0000000800d67308 */ /* 0x0005e20000000800 */
[--C-:B------:R-:W-:Y:S02]  /*81f0*/  FFMA.FTZ R62, R62, c[0x0][0x2d0], -R3.reuse ;  /* 0x0000b4003e3e7a23 */ /* 0x100fe40000010803 */
[--C-:B------:R-:W-:Y:S02]  /*8200*/  FFMA.FTZ R63, R63, c[0x0][0x2d0], -R3.reuse ;  /* 0x0000b4003f3f7a23 */ /* 0x100fe40000010803 */
[----:B-1----:R-:W-:Y:S02]  /*8210*/  FMUL.FTZ R19, R136, R155 ;  /* 0x0000009b88137220 */ /* 0x002fe40000410000 */
[--C-:B------:R-:W-:Y:S02]  /*8220*/  FFMA.FTZ R72, R72, c[0x0][0x2d0], -R138.reuse ;  /* 0x0000b40048487a23 */ /* 0x100fe4000001088a */
[--C-:B------:R-:W-:Y:S01]  /*8230*/  FFMA.FTZ R73, R73, c[0x0][0x2d0], -R138.reuse ;  /* 0x0000b40049497a23 */ /* 0x100fe2000001088a */
[----:B------:R1:W-:Y:S01]  /*8240*/  MUFU.EX2 R217, R9 ;  /* 0x0000000900d97308 */ /* 0x0003e20000000800 */
[--C-:B------:R-:W-:Y:S02]  /*8250*/  FFMA.FTZ R13, R13, c[0x0][0x2d0], -R138.reuse ;  /* 0x0000b4000d0d7a23 */ /* 0x100fe4000001088a */
[--C-:B------:R-:W-:Y:S02]  /*8260*/  FFMA.FTZ R74, R74, c[0x0][0x2d0], -R3.reuse ;  /* 0x0000b4004a4a7a23 */ /* 0x100fe40000010803 */
[--C-:B------:R-:W-:Y:S02]  /*8270*/  FFMA.FTZ R75, R75, c[0x0][0x2d0], -R3.reuse ;  /* 0x0000b4004b4b7a23 */ /* 0x100fe40000010803 */
[--C-:B------:R-:W-:Y:S02]  /*8280*/  FFMA.FTZ R10, R10, c[0x0][0x2d0], -R3.reuse ;  /* 0x0000b4000a0a7a23 */ /* 0x100fe40000010803 */
[--C-:B------:R-:W-:Y:S01]  /*8290*/  FFMA.FTZ R14, R14, c[0x0][0x2d0], -R3.reuse ;  /* 0x0000b4000e0e7a23 */ /* 0x100fe20000010803 */
[----:B------:R3:W-:Y:S01]  /*82a0*/  MUFU.EX2 R208, R13 ;  /* 0x0000000d00d07308 */ /* 0x0007e20000000800 */
[--C-:B------:R-:W-:Y:S02]  /*82b0*/  FFMA.FTZ R12, R12, c[0x0][0x2d0], -R138.reuse ;  /* 0x0000b4000c0c7a23 */ /* 0x100fe4000001088a */
[--C-:B------:R-:W-:Y:S01]  /*82c0*/  FFMA.FTZ R15, R15, c[0x0][0x2d0], -R3.reuse ;  /* 0x0000b4000f0f7a23 */ /* 0x100fe20000010803 */
[----:B--2---:R-:W-:Y:S01]  /*82d0*/  @P1 MOV R8, R248 ;  /* 0x000000f800081202 */ /* 0x004fe20000000f00 */
[--C-:B------:R-:W-:Y:S01]  /*82e0*/  FFMA.FTZ R11, R11, c[0x0][0x2d0], -R3.reuse ;  /* 0x0000b4000b0b7a23 */ /* 0x100fe20000010803 */
[----:B------:R-:W-:Y:S01]  /*82f0*/  MOV R248, c[0x0][0x1e4] ;  /* 0x0000790000f87a02 */ /* 0x000fe20000000f00 */
[--C-:B------:R-:W-:Y:S02]  /*8300*/  FFMA.FTZ R77, R77, c[0x0][0x2d0], -R138.reuse ;  /* 0x0000b4004d4d7a23 */ /* 0x100fe4000001088a */
[----:B------:R-:W-:Y:S01]  /*8310*/  FMUL.FTZ R0, R0, c[0x0][0x2d0] ;  /* 0x0000b40000007a20 */ /* 0x000fe20000410000 */
[----:B------:R2:W-:Y:S01]  /*8320*/  MUFU.EX2 R222, R12 ;  /* 0x0000000c00de7308 */ /* 0x0005e20000000800 */
[--C-:B------:R-:W-:Y:S02]  /*8330*/  FFMA.FTZ R24, R24, c[0x0][0x2d0], -R138.reuse ;  /* 0x0000b40018187a23 */ /* 0x100fe4000001088a */
[--C-:B------:R-:W-:Y:S01]  /*8340*/  FFMA.FTZ R40, R40, c[0x0][0x2d0], -R138.reuse ;  /* 0x0000b40028287a23 */ /* 0x100fe2000001088a */
[----:B-1----:R-:W-:Y:S01]  /*8350*/  @P1 MOV R9, R251 ;  /* 0x000000fb00091202 */ /* 0x002fe20000000f00 */
[----:B------:R-:W-:Y:S02]  /*8360*/  FFMA.FTZ R41, R41, c[0x0][0x2d0], -R138 ;  /* 0x0000b40029297a23 */ /* 0x000fe4000001088a */
[----:B------:R-:W-:Y:S02]  /*8370*/  FFMA.FTZ R42, R42, c[0x0][0x2d0], -R3 ;  /* 0x0000b4002a2a7a23 */ /* 0x000fe40000010803 */
[----:B------:R-:W-:Y:S01]  /*8380*/  @P1 IMAD.WIDE.U32 R8, R4, 0x70, R8 ;  /* 0x0000007004081825 */ /* 0x000fe200078e0008 */
[----:B------:R-:W1:Y:S03]  /*8390*/  MUFU.EX2 R0, R0 ;  /* 0x0000000000007308 */ /* 0x000e660000000800 */
[----:B------:R-:W-:Y:S01]  /*83a0*/  @P1 IMAD R4, R6, 0x70, RZ ;  /* 0x0000007006041824 */ /* 0x000fe200078e02ff */
[----:B------:R-:W-:Y:S01]  /*83b0*/  @P1 LEA R6, P3, R8, c[0x0][0x1c8], 0x1 ;  /* 0x0000720008061a11 */ /* 0x000fe200078608ff */
[--C-:B------:R-:W-:Y:S01]  /*83c0*/  FFMA.FTZ R45, R45, c[0x0][0x2d0], -R138.reuse ;  /* 0x0000b4002d2d7a23 */ /* 0x100fe2000001088a */
[----:B---3--:R-:W-:Y:S01]  /*83d0*/  @P1 SHF.L.U32 R13, R247, 0x5, RZ ;  /* 0x00000005f70d1819 */ /* 0x008fe200000006ff */
[--C-:B------:R-:W-:Y:S01]  /*83e0*/  FFMA.FTZ R46, R46, c[0x0][0x2d0], -R3.reuse ;  /* 0x0000b4002e2e7a23 */ /* 0x100fe20000010803 */
[----:B------:R-:W-:Y:S01]  /*83f0*/  @P1 IADD3 R5, R9, R4, RZ ;  /* 0x0000000409051210 */ /* 0x000fe20007ffe0ff */
[----:B------:R-:W-:Y:S01]  /*8400*/  FFMA.FTZ R47, R47, c[0x0][0x2d0], -R3 ;  /* 0x0000b4002f2f7a23 */ /* 0x000fe20000010803 */
[----:B------:R3:W-:Y:S01]  /*8410*/  MUFU.EX2 R194, R10 ;  /* 0x0000000a00c27308 */ /* 0x0007e20000000800 */
[----:B------:R-:W-:Y:S01]  /*8420*/  @P1 IADD3 R4, P2, R6, R13, RZ ;  /* 0x0000000d06041210 */ /* 0x000fe20007f5e0ff */
[--C-:B------:R-:W-:Y:S01]  /*8430*/  FFMA.FTZ R56, R56, c[0x0][0x2d0], -R138.reuse ;  /* 0x0000b40038387a23 */ /* 0x100fe2000001088a */
[----:B------:R-:W-:Y:S01]  /*8440*/  @P1 LEA.HI.X R7, R8, c[0x0][0x1cc], R5, 0x1, P3 ;  /* 0x0000730008071a11 */ /* 0x000fe200018f0c05 */
[----:B------:R-:W-:Y:S01]  /*8450*/  FFMA.FTZ R57, R57, c[0x0][0x2d0], -R138 ;  /* 0x0000b40039397a23 */ /* 0x000fe2000001088a */
[----:B--2---:R-:W-:Y:S01]  /*8460*/  @P1 SHF.L.U64.HI R12, R247, 0x5, R248 ;  /* 0x00000005f70c1819 */ /* 0x004fe200000102f8 */
[--C-:B------:R-:W-:Y:S02]  /*8470*/  FFMA.FTZ R58, R58, c[0x0][0x2d0], -R3.reuse ;  /* 0x0000b4003a3a7a23 */ /* 0x100fe40000010803 */
[----:B------:R2:W-:Y:S01]  /*8480*/  @P1 LDGSTS.E.BYPASS.LTC128B.128 [R245+0x3900], [R6.64], !P0 ;  /* 0x0390000006f51fae */ /* 0x0005e2000c101d48 */
[----:B------:R-:W-:Y:S01]  /*8490*/  @P1 IADD3.X R5, R7, R12, RZ, P2, !PT ;  /* 0x0000000c07051210 */ /* 0x000fe200017fe4ff */
[----:B------:R4:W-:Y:S01]  /*84a0*/  MUFU.EX2 R200, R14 ;  /* 0x0000000e00c87308 */ /* 0x0009e20000000800 */
[--C-:B------:R-:W-:Y:S02]  /*84b0*/  FFMA.FTZ R59, R59, c[0x0][0x2d0], -R3.reuse ;  /* 0x0000b4003b3b7a23 */ /* 0x100fe40000010803 */
[--C-:B------:R-:W-:Y:S02]  /*84c0*/  FFMA.FTZ R92, R92, c[0x0][0x2d0], -R138.reuse ;  /* 0x0000b4005c5c7a23 */ /* 0x100fe4000001088a */
[C---:B-1----:R-:W-:Y:S01]  /*84d0*/  FMUL.FTZ R118, R0.reuse, R118 ;  /* 0x0000007600767220 */ /* 0x042fe20000410000 */
[----:B------:R1:W-:Y:S01]  /*84e0*/  @P1 LDGSTS.E.BYPASS.LTC128B.128 [R245+0x4100], [R4.64], !P0 ;  /* 0x0410000004f51fae */ /* 0x0003e2000c101d48 */
[C---:B------:R-:W-:Y:S02]  /*84f0*/  FMUL.FTZ R119, R0.reuse, R119 ;  /* 0x0000007700777220 */ /* 0x040fe40000410000 */
[C---:B------:R-:W-:Y:S01]  /*8500*/  FMUL.FTZ R126, R0.reuse, R126 ;  /* 0x0000007e007e7220 */ /* 0x040fe20000410000 */
[----:B------:R1:W1:Y:S01]  /*8510*/  MUFU.EX2 R195, R11 ;  /* 0x0000000b00c37308 */ /* 0x0002620000000800 */
[C---:B------:R-:W-:Y:S02]  /*8520*/  FMUL.FTZ R127, R0.reuse, R127 ;  /* 0x0000007f007f7220 */ /* 0x040fe40000410000 */
[----:B------:R-:W-:Y:S01]  /*8530*/  FMUL.FTZ R130, R0, R130 ;  /* 0x0000008200827220 */ /* 0x000fe20000410000 */
[----:B---3--:R-:W-:Y:S01]  /*8540*/  @P1 IADD3 R10, P4, R4, R13, RZ ;  /* 0x0000000d040a1210 */ /* 0x008fe20007f9e0ff */
[----:B------:R-:W-:Y:S02]  /*8550*/  FMUL.FTZ R131, R0, R131 ;  /* 0x0000008300837220 */ /* 0x000fe40000410000 */
[--C-:B------:R-:W-:Y:S01]  /*8560*/  FFMA.FTZ R93, R93, c[0x0][0x2d0], -R138.reuse ;  /* 0x0000b4005d5d7a23 */ /* 0x100fe2000001088a */
[-C--:B------:R-:W-:Y:S01]  /*8570*/  @P1 IADD3 R8, P3, R10, R13.reuse, RZ ;  /* 0x0000000d0a081210 */ /* 0x080fe20007f7e0ff */
[--C-:B------:R-:W-:Y:S01]  /*8580*/  FFMA.FTZ R90, R90, c[0x0][0x2d0], -R3.reuse ;  /* 0x0000b4005a5a7a23 */ /* 0x100fe20000010803 */
[----:B------:R3:W3:Y:S01]  /*8590*/  MUFU.EX2 R201, R15 ;  /* 0x0000000f00c97308 */ /* 0x0006e20000000800 */
[--C-:B------:R-:W-:Y:S02]  /*85a0*/  FFMA.FTZ R25, R25, c[0x0][0x2d0], -R138.reuse ;  /* 0x0000b40019197a23 */ /* 0x100fe4000001088a */
[--C-:B------:R-:W-:Y:S01]  /*85b0*/  FFMA.FTZ R26, R26, c[0x0][0x2d0], -R3.reuse ;  /* 0x0000b4001a1a7a23 */ /* 0x100fe20000010803 */
[-C--:B--2---:R-:W-:Y:S01]  /*85c0*/  @P1 IADD3 R6, P2, R8, R13.reuse, RZ ;  /* 0x0000000d08061210 */ /* 0x084fe20007f5e0ff */
[----:B----4-:R-:W-:Y:S02]  /*85d0*/  FMUL.FTZ R14, R0, R150 ;  /* 0x00000096000e7220 */ /* 0x010fe40000410000 */
[--C-:B------:R-:W-:Y:S03]  /*85e0*/  FFMA.FTZ R27, R27, c[0x0][0x2d0], -R3.reuse ;  /* 0x0000b4001b1b7a23 */ /* 0x100fe60000010803 */
[----:B------:R2:W-:Y:S01]  /*85f0*/  MUFU.EX2 R202, R24 ;  /* 0x0000001800ca7308 */ /* 0x0005e20000000800 */
[--C-:B------:R-:W-:Y:S02]  /*8600*/  FFMA.FTZ R91, R91, c[0x0][0x2d0], -R3.reuse ;  /* 0x0000b4005b5b7a23 */ /* 0x100fe40000010803 */
[--C-:B------:R-:W-:Y:S01]  /*8610*/  FFMA.FTZ R94, R94, c[0x0][0x2d0], -R3.reuse ;  /* 0x0000b4005e5e7a23 */ /* 0x100fe20000010803 */
[-C--:B-1----:R-:W-:Y:S01]  /*8620*/  @P1 IADD3.X R11, R5, R12.reuse, RZ, P4, !PT ;  /* 0x0000000c050b1210 */ /* 0x082fe200027fe4ff */
[--C-:B------:R-:W-:Y:S02]  /*8630*/  FFMA.FTZ R95, R95, c[0x0][0x2d0], -R3.reuse ;  /* 0x0000b4005f5f7a23 */ /* 0x100fe40000010803 */
[--C-:B------:R-:W-:Y:S01]  /*8640*/  FFMA.FTZ R31, R31, c[0x0][0x2d0], -R3.reuse ;  /* 0x0000b4001f1f7a23 */ /* 0x100fe20000010803 */
[-C--:B------:R-:W-:Y:S01]  /*8650*/  @P1 IADD3.X R9, R11, R12.reuse, RZ, P3, !PT ;  /* 0x0000000c0b091210 */ /* 0x080fe20001ffe4ff */
[----:B------:R1:W-:Y:S01]  /*8660*/  @P1 LDGSTS.E.BYPASS.LTC128B.128 [R245+0x4900], [R10.64], !P0 ;  /* 0x049000000af51fae */ /* 0x0003e2000c101d48 */
[----:B------:R4:W-:Y:S01]  /*8670*/  MUFU.EX2 R203, R25 ;  /* 0x0000001900cb7308 */ /* 0x0009e20000000800 */
[----:B------:R-:W-:Y:S01]  /*8680*/  @P1 IADD3 R4, P3, R6, R13, RZ ;  /* 0x0000000d06041210 */ /* 0x000fe20007f7e0ff */
[--C-:B------:R-:W-:Y:S01]  /*8690*/  FFMA.FTZ R28, R28, c[0x0][0x2d0], -R138.reuse ;  /* 0x0000b4001c1c7a23 */ /* 0x100fe2000001088a */
[-C--:B------:R-:W-:Y:S01]  /*86a0*/  @P1 IADD3.X R7, R9, R12.reuse, RZ, P2, !PT ;  /* 0x0000000c09071210 */ /* 0x080fe200017fe4ff */
[----:B---3--:R-:W-:Y:S02]  /*86b0*/  FMUL.FTZ R15, R0, R151 ;  /* 0x00000097000f7220 */ /* 0x008fe40000410000 */
[--C-:B------:R-:W-:Y:S01]  /*86c0*/  FFMA.FTZ R29, R29, c[0x0][0x2d0], -R138.reuse ;  /* 0x0000b4001d1d7a23 */ /* 0x100fe2000001088a */
[----:B------:R3:W-:Y:S01]  /*86d0*/  @P1 LDGSTS.E.BYPASS.LTC128B.128 [R245+0x5100], [R8.64], !P0 ;  /* 0x0510000008f51fae */ /* 0x0007e2000c101d48 */
[----:B------:R-:W-:Y:S01]  /*86e0*/  @P1 IADD3.X R5, R7, R12, RZ, P3, !PT ;  /* 0x0000000c07051210 */ /* 0x000fe20001ffe4ff */
[--C-:B------:R-:W-:Y:S01]  /*86f0*/  FFMA.FTZ R30, R30, c[0x0][0x2d0], -R3.reuse ;  /* 0x0000b4001e1e7a23 */ /* 0x100fe20000010803 */
[----:B------:R3:W-:Y:S01]  /*8700*/  MUFU.EX2 R197, R26 ;  /* 0x0000001a00c57308 */ /* 0x0007e20000000800 */
[--C-:B------:R-:W-:Y:S02]  /*8710*/  FFMA.FTZ R44, R44, c[0x0][0x2d0], -R138.reuse ;  /* 0x0000b4002c2c7a23 */ /* 0x100fe4000001088a */
[--C-:B------:R-:W-:Y:S02]  /*8720*/  FFMA.FTZ R78, R78, c[0x0][0x2d0], -R3.reuse ;  /* 0x0000b4004e4e7a23 */ /* 0x100fe40000010803 */
[----:B------:R3:W-:Y:S01]  /*8730*/  @P1 LDGSTS.E.BYPASS.LTC128B.128 [R245+0x5900], [R6.64], !P0 ;  /* 0x0590000006f51fae */ /* 0x0007e2000c101d48 */
[----:B--2---:R-:W-:Y:S02]  /*8740*/  FMUL.FTZ R24, R133, R160 ;  /* 0x000000a085187220 */ /* 0x004fe40000410000 */
[----:B------:R-:W-:Y:S02]  /*8750*/  FFMA.FTZ R79, R79, c[0x0][0x2d0], -R3 ;  /* 0x0000b4004f4f7a23 */ /* 0x000fe40000010803 */
[----:B------:R2:W-:Y:S01]  /*8760*/  MUFU.EX2 R196, R27 ;  /* 0x0000001b00c47308 */ /* 0x0005e20000000800 */
[--C-:B------:R-:W-:Y:S02]  /*8770*/  FFMA.FTZ R76, R76, c[0x0][0x2d0], -R138.reuse ;  /* 0x0000b4004c4c7a23 */ /* 0x100fe4000001088a */
[----:B------:R2:W-:Y:S01]  /*8780*/  @P1 LDGSTS.E.BYPASS.LTC128B.128 [R245+0x6100], [R4.64], !P0 ;  /* 0x0610000004f51fae */ /* 0x0005e2000c101d48 */
[C---:B----4-:R-:W-:Y:S01]  /*8790*/  FMUL.FTZ R25, R133.reuse, R161 ;  /* 0x000000a185197220 */ /* 0x050fe20000410000 */
[----:B-1----:R-:W-:Y:S01]  /*87a0*/  @P1 IADD3 R10, P2, R4, R13, RZ ;  /* 0x0000000d040a1210 */ /* 0x002fe20007f5e0ff */
[----:B------:R-:W-:Y:S02]  /*87b0*/  FMUL.FTZ R13, R133, R149 ;  /* 0x00000095850d7220 */ /* 0x000fe40000410000 */
[--C-:B------:R-:W-:Y:S01]  /*87c0*/  FFMA.FTZ R88, R88, c[0x0][0x2d0], -R138.reuse ;  /* 0x0000b40058587a23 */ /* 0x100fe2000001088a */
[----:B------:R-:W-:Y:S01]  /*87d0*/  @P1 IADD3.X R11, R5, R12, RZ, P2, !PT ;  /* 0x0000000c050b1210 */ /* 0x000fe200017fe4ff */
[----:B------:R-:W-:Y:S01]  /*87e0*/  FMUL.FTZ R12, R133, R148 ;  /* 0x00000094850c7220 */ /* 0x000fe20000410000 */
[----:B------:R1:W-:Y:S01]  /*87f0*/  MUFU.EX2 R199, R31 ;  /* 0x0000001f00c77308 */ /* 0x0003e20000000800 */
[--C-:B------:R-:W-:Y:S02]  /*8800*/  FFMA.FTZ R89, R89, c[0x0][0x2d0], -R138.reuse ;  /* 0x0000b40059597a23 */ /* 0x100fe4000001088a */
[----:B------:R4:W-:Y:S01]  /*8810*/  @P1 LDGSTS.E.BYPASS.LTC128B.128 [R245+0x6900], [R10.64], !P0 ;  /* 0x069000000af51fae */ /* 0x0009e2000c101d48 */
[----:B---3--:R-:W-:Y:S01]  /*8820*/  FMUL.FTZ R8, R133, R140 ;  /* 0x0000008c85087220 */ /* 0x008fe20000410000 */
[----:B------:R-:W-:Y:S01]  /*8830*/  F2FP.PACK_AB R140, R217, R214 ;  /* 0x000000d6d98c723e */ /* 0x000fe200000000ff */
[----:B------:R-:W-:Y:S01]  /*8840*/  FMUL.FTZ R9, R133, R141 ;  /* 0x0000008d85097220 */ /* 0x000fe20000410000 */
[----:B------:R-:W-:Y:S01]  /*8850*/  F2FP.PACK_AB R141, R195, R194 ;  /* 0x000000c2c38d723e */ /* 0x000fe200000000ff */
[----:B------:R-:W-:Y:S02]  /*8860*/  FMUL.FTZ R26, R0, R162 ;  /* 0x000000a2001a7220 */ /* 0x000fe40000410000 */
[----:B------:R-:W-:Y:S01]  /*8870*/  FMUL.FTZ R6, R136, R146 ;  /* 0x0000009288067220 */ /* 0x000fe20000410000 */
[----:B------:R-:W3:Y:S01]  /*8880*/  LDSM.16.MT88.4 R20, [R228+0x100] ;  /* 0x00010000e414783b */ /* 0x000ee20000004200 */
[----:B------:R-:W-:Y:S01]  /*8890*/  F2FP.PACK_AB R146, R210, R224 ;  /* 0x000000e0d292723e */ /* 0x000fe200000000ff */
[----:B------:R-:W-:Y:S01]  /*88a0*/  FMUL.FTZ R7, R136, R147 ;  /* 0x0000009388077220 */ /* 0x000fe20000410000 */
[----:B------:R-:W-:Y:S01]  /*88b0*/  F2FP.PACK_AB R147, R211, R225 ;  /* 0x000000e1d393723e */ /* 0x000fe200000000ff */
[----:B------:R-:W4:Y:S01]  /*88c0*/  MUFU.EX2 R218, R33 ;  /* 0x0000002100da7308 */ /* 0x000f220000000800 */
[C---:B--2---:R-:W-:Y:S02]  /*88d0*/  FMUL.FTZ R27, R0.reuse, R163 ;  /* 0x000000a3001b7220 */ /* 0x044fe40000410000 */
[----:B------:R-:W-:Y:S01]  /*88e0*/  FMUL.FTZ R4, R137, R144 ;  /* 0x0000009089047220 */ /* 0x000fe20000410000 */
[----:B------:R-:W-:Y:S01]  /*88f0*/  F2FP.PACK_AB R144, R223, R220 ;  /* 0x000000dcdf90723e */ /* 0x000fe200000000ff */
[----:B------:R-:W-:Y:S01]  /*8900*/  FMUL.FTZ R5, R137, R145 ;  /* 0x0000009189057220 */ /* 0x000fe20000410000 */
[----:B------:R-:W-:Y:S01]  /*8910*/  F2FP.PACK_AB R145, R221, R219 ;  /* 0x000000dbdd91723e */ /* 0x000fe200000000ff */
[----:B------:R-:W2:Y:S01]  /*8920*/  LDSM.16.MT88.4 R188, [R231+0x100] ;  /* 0x00010000e7bc783b */ /* 0x000ea20000004200 */
[--C-:B------:R-:W-:Y:S02]  /*8930*/  FFMA.FTZ R103, R103, c[0x0][0x2d0], -R193.reuse ;  /* 0x0000b40067677a23 */ /* 0x100fe400000108c1 */
[----:B------:R-:W-:Y:S01]  /*8940*/  MUFU.EX2 R207, R67 ;  /* 0x0000004300cf7308 */ /* 0x000fe20000000800 */
[----:B-1----:R-:W-:Y:S01]  /*8950*/  FMUL.FTZ R31, R0, R167 ;  /* 0x000000a7001f7220 */ /* 0x002fe20000410000 */
[----:B------:R-:W-:Y:S01]  /*8960*/  MOV R167, R226 ;  /* 0x000000e200a77202 */ /* 0x000fe20000000f00 */
[--C-:B------:R-:W-:Y:S02]  /*8970*/  FFMA.FTZ R114, R114, c[0x0][0x2d0], -R193.reuse ;  /* 0x0000b40072727a23 */ /* 0x100fe400000108c1 */
[----:B------:R-:W1:Y:S01]  /*8980*/  LDSM.16.MT88.4 R148, [R229+0x100] ;  /* 0x00010000e594783b */ /* 0x000e620000004200 */
[----:B----4-:R-:W-:Y:S01]  /*8990*/  FMUL.FTZ R10, R0, R142 ;  /* 0x0000008e000a7220 */ /* 0x010fe20000410000 */
[----:B------:R-:W-:Y:S01]  /*89a0*/  F2FP.PACK_AB R142, R208, R222 ;  /* 0x000000ded08e723e */ /* 0x000fe200000000ff */
[----:B------:R-:W-:Y:S01]  /*89b0*/  FMUL.FTZ R11, R0, R143 ;  /* 0x0000008f000b7220 */ /* 0x000fe20000410000 */
[----:B------:R-:W-:Y:S01]  /*89c0*/  F2FP.PACK_AB R143, R201, R200 ;  /* 0x000000c8c98f723e */ /* 0x000fe200000000ff */
[----:B------:R-:W-:Y:S01]  /*89d0*/  MUFU.EX2 R206, R60 ;  /* 0x0000003c00ce7308 */ /* 0x000fe20000000800 */
[----:B------:R-:W-:Y:S02]  /*89e0*/  FFMA.FTZ R193, R115, c[0x0][0x2d0], -R193 ;  /* 0x0000b40073c17a23 */ /* 0x000fe400000108c1 */
[----:B------:R-:W4:Y:S01]  /*89f0*/  LDSM.16.MT88.4 R152, [R230+0x100] ;  /* 0x00010000e698783b */ /* 0x000f220000004200 */
[----:B------:R-:W-:Y:S01]  /*8a00*/  MOV R161, R218 ;  /* 0x000000da00a17202 */ /* 0x000fe20000000f00 */
[--C-:B------:R-:W-:Y:S02]  /*8a10*/  FFMA.FTZ R104, R104, c[0x0][0x2d0], -R138.reuse ;  /* 0x0000b40068687a23 */ /* 0x100fe4000001088a */
[--C-:B------:R-:W-:Y:S02]  /*8a20*/  FFMA.FTZ R105, R105, c[0x0][0x2d0], -R138.reuse ;  /* 0x0000b40069697a23 */ /* 0x100fe4000001088a */
[--C-:B------:R-:W-:Y:S01]  /*8a30*/  FFMA.FTZ R108, R108, c[0x0][0x2d0], -R138.reuse ;  /* 0x0000b4006c6c7a23 */ /* 0x100fe2000001088a */
[----:B------:R-:W-:Y:S01]  /*8a40*/  MUFU.EX2 R204, R69 ;  /* 0x0000004500cc7308 */ /* 0x000fe20000000800 */
[----:B------:R-:W0:Y:S01]  /*8a50*/  LDGDEPBAR ;  /* 0x00000000000079af */ /* 0x000e220000000000 */
[----:B------:R-:W-:Y:S02]  /*8a60*/  FFMA.FTZ R138, R109, c[0x0][0x2d0], -R138 ;  /* 0x0000b4006d8a7a23 */ /* 0x000fe4000001088a */
[--C-:B------:R-:W-:Y:S01]  /*8a70*/  FFMA.FTZ R106, R106, c[0x0][0x2d0], -R3.reuse ;  /* 0x0000b4006a6a7a23 */ /* 0x100fe20000010803 */
[-C--:B---3--:R-:W-:Y:S05]  /*8a80*/  HMMA.16816.F32 R4, R144, R20.reuse, R4 ;  /* 0x000000149004723c */ /* 0x088fea0000001804 */
[----:B------:R3:W1:Y:S01]  /*8a90*/  MUFU.EX2 R205, R35 ;  /* 0x0000002300cd7308 */ /* 0x0006620000000800 */
[--C-:B------:R-:W-:Y:S02]  /*8aa0*/  FFMA.FTZ R107, R107, c[0x0][0x2d0], -R3.reuse ;  /* 0x0000b4006b6b7a23 */ /* 0x100fe40000010803 */
[--C-:B------:R-:W-:Y:S01]  /*8ab0*/  FFMA.FTZ R110, R110, c[0x0][0x2d0], -R3.reuse ;  /* 0x0000b4006e6e7a23 */ /* 0x100fe20000010803 */
[C---:B------:R-:W-:Y:S04]  /*8ac0*/  HMMA.16816.F32 R8, R140.reuse, R20, R8 ;  /* 0x000000148c08723c */ /* 0x040fe80000001808 */
[--C-:B------:R-:W-:Y:S02]  /*8ad0*/  FFMA.FTZ R84, R84, c[0x0][0x2d0], -R192.reuse ;  /* 0x0000b40054547a23 */ /* 0x100fe400000108c0 */
[----:B------:R2:W-:Y:S01]  /*8ae0*/  MUFU.EX2 R252, R37 ;  /* 0x0000002500fc7308 */ /* 0x0005e20000000800 */
[C---:B------:R-:W-:Y:S01]  /*8af0*/  FMUL.FTZ R20, R137.reuse, R156 ;  /* 0x0000009c89147220 */ /* 0x040fe20000410000 */
[-C--:B------:R-:W-:Y:S04]  /*8b00*/  HMMA.16816.F32 R12, R140, R22.reuse, R12 ;  /* 0x000000168c0c723c */ /* 0x080fe8000000180c */
[----:B------:R-:W-:Y:S02]  /*8b10*/  FMUL.FTZ R21, R137, R157 ;  /* 0x0000009d89157220 */ /* 0x000fe40000410000 */
[--C-:B------:R-:W-:Y:S02]  /*8b20*/  FFMA.FTZ R85, R85, c[0x0][0x2d0], -R192.reuse ;  /* 0x0000b40055557a23 */ /* 0x100fe400000108c0 */
[C---:B------:R-:W-:Y:S01]  /*8b30*/  HMMA.16816.F32 R16, R144.reuse, R22, R16 ;  /* 0x000000169010723c */ /* 0x040fe20000001810 */
[----:B------:R-:W4:Y:S03]  /*8b40*/  MUFU.EX2 R32, R28 ;  /* 0x0000001c00207308 */ /* 0x000f260000000800 */
[----:B---3--:R-:W-:Y:S01]  /*8b50*/  FMUL.FTZ R35, R136, R171 ;  /* 0x000000ab88237220 */ /* 0x008fe20000410000 */
[----:B------:R-:W-:Y:S01]  /*8b60*/  MOV R171, R215 ;  /* 0x000000d700ab7202 */ /* 0x000fe20000000f00 */
[--C-:B------:R-:W-:Y:S01]  /*8b70*/  FFMA.FTZ R96, R96, c[0x0][0x2d0], -R192.reuse ;  /* 0x0000b40060607a23 */ /* 0x100fe200000108c0 */
[----:B-1----:R-:W-:Y:S01]  /*8b80*/  MOV R160, R205 ;  /* 0x000000cd00a07202 */ /* 0x002fe20000000f00 */
[C---:B------:R-:W-:Y:S03]  /*8b90*/  FMUL.FTZ R22, R136.reuse, R158 ;  /* 0x0000009e88167220 */ /* 0x040fe60000410000 */
[----:B------:R1:W3:Y:S01]  /*8ba0*/  MUFU.EX2 R33, R29 ;  /* 0x0000001d00217308 */ /* 0x0002e20000000800 */
[----:B------:R-:W-:Y:S02]  /*8bb0*/  FMUL.FTZ R23, R136, R159 ;  /* 0x0000009f88177220 */ /* 0x000fe40000410000 */
[----:B------:R-:W-:Y:S01]  /*8bc0*/  LDSM.16.MT88.4 R156, [R229+0x900] ;  /* 0x00090000e59c783b */ /* 0x000fe20000004200 */
[----:B--2---:R-:W-:Y:S02]  /*8bd0*/  FMUL.FTZ R37, R137, R173 ;  /* 0x000000ad89257220 */ /* 0x004fe40000410000 */
[--C-:B------:R-:W-:Y:S02]  /*8be0*/  FFMA.FTZ R97, R97, c[0x0][0x2d0], -R192.reuse ;  /* 0x0000b40061617a23 */ /* 0x100fe400000108c0 */
[-C--:B------:R-:W-:Y:S02]  /*8bf0*/  HMMA.16816.F32 R20, R144, R188.reuse, R20 ;  /* 0x000000bc9014723c */ /* 0x080fe40000001814 */
[----:B------:R2:W-:Y:S01]  /*8c00*/  MUFU.EX2 R198, R30 ;  /* 0x0000001e00c67308 */ /* 0x0005e20000000800 */
[--C-:B------:R-:W-:Y:S02]  /*8c10*/  FFMA.FTZ R100, R100, c[0x0][0x2d0], -R192.reuse ;  /* 0x0000b40064647a23 */ /* 0x100fe400000108c0 */
[----:B------:R-:W-:Y:S01]  /*8c20*/  FFMA.FTZ R101, R101, c[0x0][0x2d0], -R192 ;  /* 0x0000b40065657a23 */ /* 0x000fe200000108c0 */
[----:B----4-:R-:W-:Y:S01]  /*8c30*/  MOV R162, R32 ;  /* 0x0000002000a27202 */ /* 0x010fe20000000f00 */
[----:B------:R-:W-:Y:S01]  /*8c40*/  FMUL.FTZ R32, R137, R168 ;  /* 0x000000a889207220 */ /* 0x000fe20000410000 */
[C---:B------:R-:W-:Y:S04]  /*8c50*/  HMMA.16816.F32 R24, R140.reuse, R188, R24 ;  /* 0x000000bc8c18723c */ /* 0x040fe80000001818 */
[----:B------:R4:W4:Y:S01]  /*8c60*/  MUFU.EX2 R216, R34 ;  /* 0x0000002200d87308 */ /* 0x0009220000000800 */
[C---:B------:R-:W-:Y:S01]  /*8c70*/  FMUL.FTZ R28, R133.reuse, R164 ;  /* 0x000000a4851c7220 */ /* 0x040fe20000410000 */
[----:B------:R-:W-:Y:S01]  /*8c80*/  MOV R168, R210 ;  /* 0x000000d200a87202 */ /* 0x000fe20000000f00 */
[----:B-1----:R-:W-:Y:S07]  /*8c90*/  FMUL.FTZ R29, R133, R165 ;  /* 0x000000a5851d7220 */ /* 0x002fee0000410000 */
[----:B------:R1:W-:Y:S01]  /*8ca0*/  MUFU.EX2 R247, R39 ;  /* 0x0000002700f77308 */ /* 0x0003e20000000800 */
[----:B--2---:R-:W-:Y:S01]  /*8cb0*/  FMUL.FTZ R30, R0, R166 ;  /* 0x000000a6001e7220 */ /* 0x004fe20000410000 */
[----:B---3--:R-:W-:Y:S01]  /*8cc0*/  MOV R166, R33 ;  /* 0x0000002100a67202 */ /* 0x008fe20000000f00 */
[C---:B------:R-:W-:Y:S01]  /*8cd0*/  FMUL.FTZ R33, R137.reuse, R169 ;  /* 0x000000a989217220 */ /* 0x040fe20000410000 */
[----:B------:R-:W-:Y:S06]  /*8ce0*/  MOV R169, R211 ;  /* 0x000000d300a97202 */ /* 0x000fec0000000f00 */
[----:B------:R2:W3:Y:S01]  /*8cf0*/  MUFU.EX2 R251, R36 ;  /* 0x0000002400fb7308 */ /* 0x0004e20000000800 */
[-C--:B------:R-:W-:Y:S03]  /*8d00*/  HMMA.16816.F32 R28, R140, R190.reuse, R28 ;  /* 0x000000be8c1c723c */ /* 0x080fe6000000181c */
[C---:B----4-:R-:W-:Y:S01]  /*8d10*/  FMUL.FTZ R34, R136.reuse, R170 ;  /* 0x000000aa88227220 */ /* 0x050fe20000410000 */
[----:B------:R-:W-:Y:S02]  /*8d20*/  MOV R170, R208 ;  /* 0x000000d000aa7202 */ /* 0x000fe40000000f00 */
[----:B------:R-:W-:Y:S03]  /*8d30*/  MOV R163, R216 ;  /* 0x000000d800a37202 */ /* 0x000fe60000000f00 */
[----:B------:R4:W3:Y:S01]  /*8d40*/  MUFU.EX2 R248, R38 ;  /* 0x0000002600f87308 */ /* 0x0008e20000000800 */
[C---:B------:R-:W-:Y:S04]  /*8d50*/  HMMA.16816.F32 R32, R144.reuse, R190, R32 ;  /* 0x000000be9020723c */ /* 0x040fe80000001820 */
[C---:B-1----:R-:W-:Y:S05]  /*8d60*/  FMUL.FTZ R39, R136.reuse, R175 ;  /* 0x000000af88277220 */ /* 0x042fea0000410000 */
[----:B------:R1:W-:Y:S03]  /*8d70*/  MUFU.EX2 R250, R48 ;  /* 0x0000003000fa7308 */ /* 0x0003e60000000800 */
[----:B--2---:R-:W-:Y:S07]  /*8d80*/  FMUL.FTZ R36, R137, R172 ;  /* 0x000000ac89247220 */ /* 0x004fee0000410000 */
[----:B------:R2:W-:Y:S01]  /*8d90*/  MUFU.EX2 R227, R50 ;  /* 0x0000003200e37308 */ /* 0x0005e20000000800 */
[----:B----4-:R-:W-:Y:S09]  /*8da0*/  FMUL.FTZ R38, R136, R174 ;  /* 0x000000ae88267220 */ /* 0x010ff20000410000 */
[----:B------:R4:W3:Y:S01]  /*8db0*/  MUFU.EX2 R249, R49 ;  /* 0x0000003100f97308 */ /* 0x0008e20000000800 */
[-C--:B------:R-:W-:Y:S03]  /*8dc0*/  HMMA.16816.F32 R36, R144, R148.reuse, R36 ;  /* 0x000000949024723c */ /* 0x080fe60000001824 */
[C---:B-1----:R-:W-:Y:S06]  /*8dd0*/  FMUL.FTZ R48, R133.reuse, R176 ;  /* 0x000000b085307220 */ /* 0x042fec0000410000 */
[----:B------:R1:W1:Y:S03]  /*8de0*/  MUFU.EX2 R226, R51 ;  /* 0x0000003300e27308 */ /* 0x0002660000000800 */
[C---:B--2---:R-:W-:Y:S07]  /*8df0*/  FMUL.FTZ R50, R0.reuse, R178 ;  /* 0x000000b200327220 */ /* 0x044fee0000410000 */
[----:B------:R2:W-:Y:S01]  /*8e00*/  MUFU.EX2 R216, R44 ;  /* 0x0000002c00d87308 */ /* 0x0005e20000000800 */
[----:B----4-:R-:W-:Y:S09]  /*8e10*/  FMUL.FTZ R49, R133, R177 ;  /* 0x000000b185317220 */ /* 0x010ff20000410000 */
[----:B------:R4:W-:Y:S01]  /*8e20*/  MUFU.EX2 R165, R40 ;  /* 0x0000002800a57308 */ /* 0x0009e20000000800 */
[----:B-1----:R-:W-:Y:S09]  /*8e30*/  FMUL.FTZ R51, R0, R179 ;  /* 0x000000b300337220 */ /* 0x002ff20000410000 */
[----:B------:R1:W1:Y:S01]  /*8e40*/  MUFU.EX2 R218, R41 ;  /* 0x0000002900da7308 */ /* 0x0002620000000800 */
[C---:B------:R-:W-:Y:S04]  /*8e50*/  HMMA.16816.F32 R48, R140.reuse, R148, R48 ;  /* 0x000000948c30723c */ /* 0x040fe80000001830 */
[--C-:B--2---:R-:W-:Y:S02]  /*8e60*/  FFMA.FTZ R44, R43, c[0x0][0x2d0], -R3.reuse ;  /* 0x0000b4002b2c7a23 */ /* 0x104fe40000010803 */
[C---:B------:R-:W-:Y:S02]  /*8e70*/  FMUL.FTZ R43, R136.reuse, R183 ;  /* 0x000000b7882b7220 */ /* 0x040fe40000410000 */
[-C--:B------:R-:W-:Y:S01]  /*8e80*/  HMMA.16816.F32 R116, R140, R150.reuse, R116 ;  /* 0x000000968c74723c */ /* 0x080fe20000001874 */
[----:B------:R2:W-:Y:S03]  /*8e90*/  MUFU.EX2 R164, R42 ;  /* 0x0000002a00a47308 */ /* 0x0005e60000000800 */
[----:B------:R-:W-:Y:S02]  /*8ea0*/  FFMA.FTZ R3, R111, c[0x0][0x2d0], -R3 ;  /* 0x0000b4006f037a23 */ /* 0x000fe40000010803 */
[C---:B----4-:R-:W-:Y:S02]  /*8eb0*/  FMUL.FTZ R40, R137.reuse, R180 ;  /* 0x000000b489287220 */ /* 0x050fe40000410000 */
[C---:B------:R-:W-:Y:S01]  /*8ec0*/  HMMA.16816.F32 R120, R144.reuse, R150, R120 ;  /* 0x000000969078723c */ /* 0x040fe20000001878 */
[----:B------:R-:W4:Y:S02]  /*8ed0*/  LDSM.16.MT88.4 R148, [R228+0x900] ;  /* 0x00090000e494783b */ /* 0x000f240000004200 */
[----:B------:R3:W3:Y:S01]  /*8ee0*/  MUFU.EX2 R174, R44 ;  /* 0x0000002c00ae7308 */ /* 0x0006e20000000800 */
[C---:B-1----:R-:W-:Y:S09]  /*8ef0*/  FMUL.FTZ R41, R137.reuse, R181 ;  /* 0x000000b589297220 */ /* 0x042ff20000410000 */
[----:B------:R1:W1:Y:S01]  /*8f00*/  MUFU.EX2 R215, R45 ;  /* 0x0000002d00d77308 */ /* 0x0002620000000800 */
[C---:B--2---:R-:W-:Y:S09]  /*8f10*/  FMUL.FTZ R42, R136.reuse, R182 ;  /* 0x000000b6882a7220 */ /* 0x044ff20000410000 */
[----:B------:R2:W-:Y:S01]  /*8f20*/  MUFU.EX2 R173, R46 ;  /* 0x0000002e00ad7308 */ /* 0x0005e20000000800 */
[-C--:B------:R-:W-:Y:S03]  /*8f30*/  HMMA.16816.F32 R40, R144, R152.reuse, R40 ;  /* 0x000000989028723c */ /* 0x080fe60000001828 */
[C---:B---3--:R-:W-:Y:S01]  /*8f40*/  FMUL.FTZ R44, R137.reuse, R184 ;  /* 0x000000b8892c7220 */ /* 0x048fe20000410000 */
[----:B------:R-:W-:Y:S04]  /*8f50*/  MOV R184, R203 ;  /* 0x000000cb00b87202 */ /* 0x000fe80000000f00 */
[C---:B------:R-:W-:Y:S01]  /*8f60*/  HMMA.16816.F32 R124, R140.reuse, R152, R124 ;  /* 0x000000988c7c723c */ /* 0x040fe2000000187c */
[----:B------:R3:W3:Y:S03]  /*8f70*/  MUFU.EX2 R172, R47 ;  /* 0x0000002f00ac7308 */ /* 0x0006e60000000800 */
[----:B-1----:R-:W-:Y:S01]  /*8f80*/  FMUL.FTZ R45, R137, R185 ;  /* 0x000000b9892d7220 */ /* 0x002fe20000410000 */
[----:B------:R-:W-:Y:S03]  /*8f90*/  MOV R185, R212 ;  /* 0x000000d400b97202 */ /* 0x000fe60000000f00 */
[-C--:B------:R-:W-:Y:S03]  /*8fa0*/  HMMA.16816.F32 R128, R140, R154.reuse, R128 ;  /* 0x0000009a8c80723c */ /* 0x080fe60000001880 */
[----:B------:R-:W-:Y:S01]  /*8fb0*/  MUFU.EX2 R212, R53 ;  /* 0x0000003500d47308 */ /* 0x000fe20000000800 */
[----:B--2---:R-:W-:Y:S01]  /*8fc0*/  FMUL.FTZ R46, R136, R186 ;  /* 0x000000ba882e7220 */ /* 0x004fe20000410000 */
[----:B------:R-:W-:Y:S04]  /*8fd0*/  MOV R186, R213 ;  /* 0x000000d500ba7202 */ /* 0x000fe80000000f00 */
[----:B------:R-:W-:Y:S04]  /*8fe0*/  F2FP.PACK_AB R140, R186, R171 ;  /* 0x000000abba8c723e */ /* 0x000fe800000000ff */
[----:B------:R-:W-:Y:S01]  /*8ff0*/  MUFU.EX2 R213, R52 ;  /* 0x0000003400d57308 */ /* 0x000fe20000000800 */
[----:B------:R-:W-:Y:S02]  /*9000*/  F2FP.PACK_AB R142, R161, R167 ;  /* 0x000000a7a18e723e */ /* 0x000fe400000000ff */
[----:B------:R-:W-:Y:S01]  /*9010*/  F2FP.PACK_AB R141, R185, R209 ;  /* 0x000000d1b98d723e */ /* 0x000fe200000000ff */
[----:B---3--:R-:W-:Y:S01]  /*9020*/  FMUL.FTZ R47, R136, R187 ;  /* 0x000000bb882f7220 */ /* 0x008fe20000410000 */
[----:B------:R-:W-:Y:S02]  /*9030*/  F2FP.PACK_AB R143, R160, R163 ;  /* 0x000000a3a08f723e */ /* 0x000fe400000000ff */
[----:B------:R-:W-:Y:S03]  /*9040*/  MOV R187, R202 ;  /* 0x000000ca00bb7202 */ /* 0x000fe60000000f00 */
[----:B------:R-:W-:Y:S01]  /*9050*/  MUFU.EX2 R208, R55 ;  /* 0x0000003700d07308 */ /* 0x000fe20000000800 */
[----:B------:R-:W-:Y:S01]  /*9060*/  HMMA.16816.F32 R44, R144, R154, R44 ;  /* 0x0000009a902c723c */ /* 0x000fe2000000182c */
[----:B------:R-:W1:Y:S06]  /*9070*/  LDSM.16.MT88.4 R152, [R231+0x900] ;  /* 0x00090000e798783b */ /* 0x000e6c0000004200 */
[----:B------:R-:W-:Y:S01]  /*9080*/  F2FP.PACK_AB R144, R184, R187 ;  /* 0x000000bbb890723e */ /* 0x000fe200000000ff */
[-C--:B----4-:R-:W-:Y:S01]  /*9090*/  HMMA.16816.F32 R4, R140, R148.reuse, R4 ;  /* 0x000000948c04723c */ /* 0x090fe20000001804 */
[----:B------:R-:W-:Y:S04]  /*90a0*/  MUFU.EX2 R211, R64 ;  /* 0x0000004000d37308 */ /* 0x000fe80000000800 */
[----:B------:R-:W-:Y:S02]  /*90b0*/  F2FP.PACK_AB R146, R166, R162 ;  /* 0x000000a2a692723e */ /* 0x000fe400000000ff */
[----:B------:R-:W-:Y:S02]  /*90c0*/  F2FP.PACK_AB R145, R196, R197 ;  /* 0x000000c5c491723e */ /* 0x000fe400000000ff */
[----:B------:R-:W-:Y:S02]  /*90d0*/  F2FP.PACK_AB R147, R199, R198 ;  /* 0x000000c6c793723e */ /* 0x000fe400000000ff */
[----:B------:R-:W-:Y:S05]  /*90e0*/  MUFU.EX2 R210, R65 ;  /* 0x0000004100d27308 */ /* 0x000fea0000000800 */
[C---:B------:R-:W-:Y:S01]  /*90f0*/  HMMA.16816.F32 R8, R144.reuse, R148, R8 ;  /* 0x000000949008723c */ /* 0x040fe20000001808 */
[----:B------:R-:W2:Y:S04]  /*9100*/  LDL.LU R148, [R1+0xc] ;  /* 0x00000c0001947983 */ /* 0x000ea80000300800 */
[----:B------:R3:W-:Y:S02]  /*9110*/  MUFU.EX2 R179, R66 ;  /* 0x0000004200b37308 */ /* 0x0007e40000000800 */
[----:B------:R-:W-:Y:S01]  /*9120*/  MOV R149, R209 ;  /* 0x000000d100957202 */ /* 0x000fe20000000f00 */
[-C--:B------:R-:W-:Y:S07]  /*9130*/  HMMA.16816.F32 R12, R144, R150.reuse, R12 ;  /* 0x00000096900c723c */ /* 0x080fee000000180c */
[----:B------:R4:W-:Y:S01]  /*9140*/  MUFU.EX2 R209, R54 ;  /* 0x0000003600d17308 */ /* 0x0009e20000000800 */
[C---:B------:R-:W-:Y:S01]  /*9150*/  HMMA.16816.F32 R16, R140.reuse, R150, R16 ;  /* 0x000000968c10723c */ /* 0x040fe20000001810 */
[----:B------:R-:W2:Y:S04]  /*9160*/  LDL.LU R150, [R1] ;  /* 0x0000000001967983 */ /* 0x000ea80000300800 */
[----:B------:R-:W2:Y:S03]  /*9170*/  LDL.LU R151, [R1+0x8] ;  /* 0x0000080001977983 */ /* 0x000ea60000300800 */
[-C--:B-1----:R-:W-:Y:S01]  /*9180*/  HMMA.16816.F32 R20, R140, R152.reuse, R20 ;  /* 0x000000988c14723c */ /* 0x082fe20000001814 */
[----:B------:R-:W-:Y:S01]  /*9190*/  MUFU.EX2 R205, R61 ;  /* 0x0000003d00cd7308 */ /* 0x000fe20000000800 */
[----:B---3--:R-:W-:Y:S06]  /*91a0*/  LDSM.16.MT88.4 R64, [R228+0x1100] ;  /* 0x00110000e440783b */ /* 0x008fec0000004200 */
[C---:B------:R-:W-:Y:S03]  /*91b0*/  HMMA.16816.F32 R24, R144.reuse, R152, R24 ;  /* 0x000000989018723c */ /* 0x040fe60000001818 */
[----:B------:R-:W-:Y:S01]  /*91c0*/  MUFU.EX2 R181, R62 ;  /* 0x0000003e00b57308 */ /* 0x000fe20000000800 */
[----:B------:R-:W3:Y:S04]  /*91d0*/  LDL.LU R153, [R1+0x4] ;  /* 0x0000040001997983 */ /* 0x000ee80000300800 */
[-C--:B------:R-:W-:Y:S01]  /*91e0*/  HMMA.16816.F32 R28, R144, R154.reuse, R28 ;  /* 0x0000009a901c723c */ /* 0x080fe2000000181c */
[----:B----4-:R-:W1:Y:S04]  /*91f0*/  LDSM.16.MT88.4 R52, [R230+0x900] ;  /* 0x00090000e634783b */ /* 0x010e680000004200 */
[----:B------:R4:W-:Y:S03]  /*9200*/  MUFU.EX2 R180, R63 ;  /* 0x0000003f00b47308 */ /* 0x0009e60000000800 */
[C---:B------:R-:W-:Y:S07]  /*9210*/  HMMA.16816.F32 R32, R140.reuse, R154, R32 ;  /* 0x0000009a8c20723c */ /* 0x040fee0000001820 */
[----:B------:R-:W-:Y:S01]  /*9220*/  MUFU.EX2 R202, R68 ;  /* 0x0000004400ca7308 */ /* 0x000fe20000000800 */
[-C--:B------:R-:W-:Y:S08]  /*9230*/  HMMA.16816.F32 R36, R140, R156.reuse, R36 ;  /* 0x0000009c8c24723c */ /* 0x080ff00000001824 */
[C---:B------:R-:W-:Y:S01]  /*9240*/  HMMA.16816.F32 R48, R144.reuse, R156, R48 ;  /* 0x0000009c9030723c */ /* 0x040fe20000001830 */
[----:B------:R-:W-:Y:S01]  /*9250*/  MUFU.EX2 R190, R70 ;  /* 0x0000004600be7308 */ /* 0x000fe20000000800 */
[----:B----4-:R-:W4:Y:S05]  /*9260*/  LDSM.16.MT88.4 R60, [R231+0x1100] ;  /* 0x00110000e73c783b */ /* 0x010f2a0000004200 */
[----:B------:R-:W-:Y:S01]  /*9270*/  MOV R157, R168 ;  /* 0x000000a8009d7202 */ /* 0x000fe20000000f00 */
[-C--:B------:R-:W-:Y:S03]  /*9280*/  HMMA.16816.F32 R116, R144, R158.reuse, R116 ;  /* 0x0000009e9074723c */ /* 0x080fe60000001874 */
[----:B------:R4:W-:Y:S05]  /*9290*/  MUFU.EX2 R189, R71 ;  /* 0x0000004700bd7308 */ /* 0x0009ea0000000800 */
[C---:B------:R-:W-:Y:S05]  /*92a0*/  HMMA.16816.F32 R120, R140.reuse, R158, R120 ;  /* 0x0000009e8c78723c */ /* 0x040fea0000001878 */
[----:B------:R-:W-:Y:S03]  /*92b0*/  MUFU.EX2 R182, R72 ;  /* 0x0000004800b67308 */ /* 0x000fe60000000800 */
[-C--:B-1----:R-:W-:Y:S07]  /*92c0*/  HMMA.16816.F32 R40, R140, R52.reuse, R40 ;  /* 0x000000348c28723c */ /* 0x082fee0000001828 */
[----:B------:R-:W-:Y:S01]  /*92d0*/  MUFU.EX2 R203, R80 ;  /* 0x0000005000cb7308 */ /* 0x000fe20000000800 */
[C---:B------:R-:W-:Y:S01]  /*92e0*/  HMMA.16816.F32 R124, R144.reuse, R52, R124 ;  /* 0x00000034907c723c */ /* 0x040fe2000000187c */
[----:B----4-:R-:W-:Y:S06]  /*92f0*/  LDSM.16.MT88.4 R68, [R231+0x1900] ;  /* 0x00190000e744783b */ /* 0x010fec0000004200 */
[----:B------:R-:W-:Y:S01]  /*9300*/  F2FP.PACK_AB R52, R252, R251 ;  /* 0x000000fbfc34723e */ /* 0x000fe200000000ff */
[-C--:B------:R-:W-:Y:S01]  /*9310*/  HMMA.16816.F32 R128, R144, R54.reuse, R128 ;  /* 0x000000369080723c */ /* 0x080fe20000001880 */
[----:B------:R1:W-:Y:S03]  /*9320*/  MUFU.EX2 R175, R56 ;  /* 0x0000003800af7308 */ /* 0x0003e60000000800 */
[----:B------:R-:W-:Y:S04]  /*9330*/  F2FP.PACK_AB R53, R247, R248 ;  /* 0x000000f8f735723e */ /* 0x000fe800000000ff */
[----:B------:R-:W-:Y:S01]  /*9340*/  HMMA.16816.F32 R44, R140, R54, R44 ;  /* 0x000000368c2c723c */ /* 0x000fe2000000182c */
[----:B------:R-:W4:Y:S02]  /*9350*/  LDSM.16.MT88.4 R140, [R229+0x1100] ;  /* 0x00110000e58c783b */ /* 0x000f240000004200 */
[----:B------:R1:W1:Y:S04]  /*9360*/  MUFU.EX2 R178, R57 ;  /* 0x0000003900b27308 */ /* 0x0002680000000800 */
[----:B------:R-:W-:Y:S02]  /*9370*/  F2FP.PACK_AB R54, R249, R250 ;  /* 0x000000faf936723e */ /* 0x000fe400000000ff */
[----:B------:R-:W-:Y:S04]  /*9380*/  F2FP.PACK_AB R55, R226, R227 ;  /* 0x000000e3e237723e */ /* 0x000fe800000000ff */
[----:B------:R4:W-:Y:S03]  /*9390*/  MUFU.EX2 R177, R58 ;  /* 0x0000003a00b17308 */ /* 0x0009e60000000800 */
[-C--:B------:R-:W-:Y:S05]  /*93a0*/  HMMA.16816.F32 R4, R52, R64.reuse, R4 ;  /* 0x000000403404723c */ /* 0x080fea0000001804 */
[----:B-1----:R-:W-:Y:S02]  /*93b0*/  F2FP.PACK_AB R56, R218, R165 ;  /* 0x000000a5da38723e */ /* 0x002fe400000000ff */
[----:B------:R1:W1:Y:S01]  /*93c0*/  MUFU.EX2 R176, R59 ;  /* 0x0000003b00b07308 */ /* 0x0002620000000800 */
[----:B------:R-:W-:Y:S09]  /*93d0*/  F2FP.PACK_AB R57, R174, R164 ;  /* 0x000000a4ae39723e */ /* 0x000ff200000000ff */
[----:B------:R-:W-:Y:S01]  /*93e0*/  MUFU.EX2 R80, R74 ;  /* 0x0000004a00507308 */ /* 0x000fe20000000800 */
[----:B----4-:R-:W-:Y:S09]  /*93f0*/  F2FP.PACK_AB R58, R215, R216 ;  /* 0x000000d8d73a723e */ /* 0x010ff200000000ff */
[----:B------:R-:W-:Y:S01]  /*9400*/  MUFU.EX2 R183, R83 ;  /* 0x0000005300b77308 */ /* 0x000fe20000000800 */
[----:B-1----:R-:W-:Y:S09]  /*9410*/  F2FP.PACK_AB R59, R172, R173 ;  /* 0x000000adac3b723e */ /* 0x002ff200000000ff */
[----:B------:R-:W1:Y:S01]  /*9420*/  MUFU.EX2 R83, R73 ;  /* 0x0000004900537308 */ /* 0x000e620000000800 */
[C---:B------:R-:W-:Y:S08]  /*9430*/  HMMA.16816.F32 R8, R56.reuse, R64, R8 ;  /* 0x000000403808723c */ /* 0x040ff00000001808 */
[-C--:B------:R-:W-:Y:S01]  /*9440*/  HMMA.16816.F32 R12, R56, R66.reuse, R12 ;  /* 0x00000042380c723c */ /* 0x080fe2000000180c */
[----:B------:R-:W-:Y:S07]  /*9450*/  MUFU.EX2 R92, R92 ;  /* 0x0000005c005c7308 */ /* 0x000fee0000000800 */
[C---:B------:R-:W-:Y:S01]  /*9460*/  HMMA.16816.F32 R16, R52.reuse, R66, R16 ;  /* 0x000000423410723c */ /* 0x040fe20000001810 */
[----:B------:R-:W4:Y:S02]  /*9470*/  LDSM.16.MT88.4 R64, [R230+0x1100] ;  /* 0x00110000e640783b */ /* 0x000f240000004200 */
[----:B------:R-:W-:Y:S05]  /*9480*/  MUFU.EX2 R93, R93 ;  /* 0x0000005d005d7308 */ /* 0x000fea0000000800 */
[-C--:B------:R-:W-:Y:S05]  /*9490*/  HMMA.16816.F32 R20, R52, R60.reuse, R20 ;  /* 0x0000003c3414723c */ /* 0x080fea0000001814 */
[----:B------:R-:W-:Y:S03]  /*94a0*/  MUFU.EX2 R90, R90 ;  /* 0x0000005a005a7308 */ /* 0x000fe60000000800 */
[C---:B------:R-:W-:Y:S07]  /*94b0*/  HMMA.16816.F32 R24, R56.reuse, R60, R24 ;  /* 0x0000003c3818723c */ /* 0x040fee0000001818 */
[----:B------:R-:W-:Y:S01]  /*94c0*/  MUFU.EX2 R91, R91 ;  /* 0x0000005b005b7308 */ /* 0x000fe20000000800 */
[-C--:B------:R-:W-:Y:S08]  /*94d0*/  HMMA.16816.F32 R28, R56, R62.reuse, R28 ;  /* 0x0000003e381c723c */ /* 0x080ff0000000181c */
[C---:B------:R-:W-:Y:S01]  /*94e0*/  HMMA.16816.F32 R32, R52.reuse, R62, R32 ;  /* 0x0000003e3420723c */ /* 0x040fe20000001820 */
[----:B------:R-:W1:Y:S01]  /*94f0*/  LDSM.16.MT88.4 R60, [R228+0x1900] ;  /* 0x00190000e43c783b */ /* 0x000e620000004200 */
[----:B------:R-:W-:Y:S06]  /*9500*/  MUFU.EX2 R94, R94 ;  /* 0x0000005e005e7308 */ /* 0x000fec0000000800 */
[-C--:B------:R-:W-:Y:S04]  /*9510*/  HMMA.16816.F32 R36, R52, R140.reuse, R36 ;  /* 0x0000008c3424723c */ /* 0x080fe80000001824 */
[----:B------:R-:W-:Y:S04]  /*9520*/  MUFU.EX2 R95, R95 ;  /* 0x0000005f005f7308 */ /* 0x000fe80000000800 */
[C---:B------:R-:W-:Y:S06]  /*9530*/  HMMA.16816.F32 R48, R56.reuse, R140, R48 ;  /* 0x0000008c3830723c */ /* 0x040fec0000001830 */
[----:B------:R-:W-:Y:S02]  /*9540*/  MUFU.EX2 R113, R113 ;  /* 0x0000007100717308 */ /* 0x000fe40000000800 */
[-C--:B------:R-:W-:Y:S08]  /*9550*/  HMMA.16816.F32 R116, R56, R142.reuse, R116 ;  /* 0x0000008e3874723c */ /* 0x080ff00000001874 */
[C---:B------:R-:W-:Y:S01]  /*9560*/  HMMA.16816.F32 R120, R52.reuse, R142, R120 ;  /* 0x0000008e3478723c */ /* 0x040fe20000001878 */
[----:B------:R-:W-:Y:S07]  /*9570*/  MUFU.EX2 R193, R193 ;  /* 0x000000c100c17308 */ /* 0x000fee0000000800 */
[-C--:B----4-:R-:W-:Y:S03]  /*9580*/  HMMA.16816.F32 R40, R52, R64.reuse, R40 ;  /* 0x000000403428723c */ /* 0x090fe60000001828 */
[----:B------:R-:W-:Y:S05]  /*9590*/  MUFU.EX2 R138, R138 ;  /* 0x0000008a008a7308 */ /* 0x000fea0000000800 */
[C---:B------:R-:W-:Y:S05]  /*95a0*/  HMMA.16816.F32 R124, R56.reuse, R64, R124 ;  /* 0x00000040387c723c */ /* 0x040fea000000187c */
[----:B------:R-:W-:Y:S03]  /*95b0*/  MUFU.EX2 R191, R81 ;  /* 0x0000005100bf7308 */ /* 0x000fe60000000800 */
[-C--:B------:R-:W-:Y:S07]  /*95c0*/  HMMA.16816.F32 R128, R56, R66.reuse, R128 ;  /* 0x000000423880723c */ /* 0x080fee0000001880 */
[----:B------:R-:W-:Y:S01]  /*95d0*/  F2FP.PACK_AB R56, R178, R175 ;  /* 0x000000afb238723e */ /* 0x000fe200000000ff */
[----:B------:R-:W-:Y:S01]  /*95e0*/  HMMA.16816.F32 R44, R52, R66, R44 ;  /* 0x00000042342c723c */ /* 0x000fe2000000182c */
[----:B------:R-:W4:Y:S01]  /*95f0*/  LDSM.16.MT88.4 R64, [R229+0x1900] ;  /* 0x00190000e540783b */ /* 0x000f220000004200 */
[----:B------:R-:W-:Y:S02]  /*9600*/  MUFU.EX2 R81, R77 ;  /* 0x0000004d00517308 */ /* 0x000fe40000000800 */
[----:B------:R-:W-:Y:S02]  /*9610*/  F2FP.PACK_AB R58, R205, R206 ;  /* 0x000000cecd3a723e */ /* 0x000fe400000000ff */
[----:B------:R-:W-:Y:S02]  /*9620*/  F2FP.PACK_AB R57, R176, R177 ;  /* 0x000000b1b039723e */ /* 0x000fe400000000ff */
[----:B------:R-:W-:Y:S04]  /*9630*/  F2FP.PACK_AB R52, R212, R213 ;  /* 0x000000d5d434723e */ /* 0x000fe800000000ff */
[----:B------:R-:W-:Y:S01]  /*9640*/  F2FP.PACK_AB R54, R210, R211 ;  /* 0x000000d3d236723e */ /* 0x000fe200000000ff */
[----:B------:R2:W-:Y:S01]  /*9650*/  MUFU.EX2 R77, R75 ;  /* 0x0000004b004d7308 */ /* 0x0005e20000000800 */
[----:B------:R-:W-:Y:S02]  /*9660*/  F2FP.PACK_AB R53, R208, R209 ;  /* 0x000000d1d035723e */ /* 0x000fe400000000ff */
[----:B------:R-:W-:Y:S02]  /*9670*/  F2FP.PACK_AB R55, R207, R179 ;  /* 0x000000b3cf37723e */ /* 0x000fe400000000ff */
[----:B------:R-:W-:Y:S05]  /*9680*/  F2FP.PACK_AB R59, R180, R181 ;  /* 0x000000b5b43b723e */ /* 0x000fea00000000ff */
[-C--:B-1----:R-:W-:Y:S01]  /*9690*/  HMMA.16816.F32 R4, R52, R60.reuse, R4 ;  /* 0x0000003c3404723c */ /* 0x082fe20000001804 */
[----:B------:R-:W-:Y:S02]  /*96a0*/  MUFU.EX2 R188, R82 ;  /* 0x0000005200bc7308 */ /* 0x000fe40000000800 */
[----:B--2---:R-:W-:Y:S01]  /*96b0*/  FFMA.FTZ R0, R0, R148, R194 ;  /* 0x0000009400007223 */ /* 0x004fe200000100c2 */
[----:B------:R-:W-:Y:S04]  /*96c0*/  MOV R148, R171 ;  /* 0x000000ab00947202 */ /* 0x000fe80000000f00 */
[C---:B------:R-:W-:Y:S03]  /*96d0*/  HMMA.16816.F32 R8, R56.reuse, R60, R8 ;  /* 0x0000003c3808723c */ /* 0x040fe60000001808 */
[----:B------:R1:W2:Y:S01]  /*96e0*/  MUFU.EX2 R82, R76 ;  /* 0x0000004c00527308 */ /* 0x0002a20000000800 */
[----:B------:R-:W-:Y:S04]  /*96f0*/  LDSM.16.MT88.4 R72, [R229+0x2100] ;  /* 0x00210000e548783b */ /* 0x000fe80000004200 */
[-C--:B------:R-:W-:Y:S04]  /*9700*/  HMMA.16816.F32 R12, R56, R62.reuse, R12 ;  /* 0x0000003e380c723c */ /* 0x080fe8000000180c */
[----:B------:R-:W-:Y:S01]  /*9710*/  FFMA.FTZ R136, R136, R150, R219 ;  /* 0x0000009688887223 */ /* 0x000fe200000100db */
[----:B------:R-:W-:Y:S01]  /*9720*/  MOV R150, R169 ;  /* 0x000000a900967202 */ /* 0x000fe20000000f00 */
[----:B------:R-:W-:Y:S01]  /*9730*/  FFMA.FTZ R133, R133, R151, R214 ;  /* 0x0000009785857223 */ /* 0x000fe200000100d6 */
[----:B------:R-:W-:Y:S01]  /*9740*/  MOV R151, R170 ;  /* 0x000000aa00977202 */ /* 0x000fe20000000f00 */
[C---:B------:R-:W-:Y:S01]  /*9750*/  HMMA.16816.F32 R16, R52.reuse, R62, R16 ;  /* 0x0000003e3410723c */ /* 0x040fe20000001810 */
[----:B------:R-:W2:Y:S01]  /*9760*/  LDSM.16.MT88.4 R60, [R230+0x1900] ;  /* 0x00190000e63c783b */ /* 0x000ea20000004200 */
[----:B------:R-:W-:Y:S02]  /*9770*/  MUFU.EX2 R78, R78 ;  /* 0x0000004e004e7308 */ /* 0x000fe40000000800 */
[----:B------:R-:W-:Y:S02]  /*9780*/  FADD.FTZ R136, R221, R136 ;  /* 0x00000088dd887221 */ /* 0x000fe40000010000 */
[----:B------:R-:W-:Y:S02]  /*9790*/  FADD.FTZ R133, R217, R133 ;  /* 0x00000085d9857221 */ /* 0x000fe40000010000 */
[-C--:B------:R-:W-:Y:S01]  /*97a0*/  HMMA.16816.F32 R20, R52, R68.reuse, R20 ;  /* 0x000000443414723c */ /* 0x080fe20000001814 */
[----:B------:R-:W-:Y:S03]  /*97b0*/  LDSM.16.MT88.4 R168, [R231+0x3100] ;  /* 0x00310000e7a8783b */ /* 0x000fe60000004200 */
[----:B---3--:R-:W-:Y:S01]  /*97c0*/  FFMA.FTZ R137, R137, R153, R220 ;  /* 0x0000009989897223 */ /* 0x008fe200000100dc */
[----:B------:R-:W3:Y:S01]  /*97d0*/  MUFU.EX2 R79, R79 ;  /* 0x0000004f004f7308 */ /* 0x000ee20000000800 */
[----:B------:R-:W-:Y:S02]  /*97e0*/  FADD.FTZ R133, R222, R133 ;  /* 0x00000085de857221 */ /* 0x000fe40000010000 */
[C---:B------:R-:W-:Y:S01]  /*97f0*/  HMMA.16816.F32 R24, R56.reuse, R68, R24 ;  /* 0x000000443818723c */ /* 0x040fe20000001818 */
[----:B------:R-:W-:Y:S03]  /*9800*/  LDSM.16.MT88.4 R152, [R228+0x3100] ;  /* 0x00310000e498783b */ /* 0x000fe60000004200 */
[----:B------:R-:W-:Y:S02]  /*9810*/  FADD.FTZ R137, R223, R137 ;  /* 0x00000089df897221 */ /* 0x000fe40000010000 */
[----:B-1----:R-:W-:Y:S01]  /*9820*/  FADD.FTZ R76, R195, R0 ;  /* 0x00000000c34c7221 */ /* 0x002fe20000010000 */
[----:B------:R-:W-:Y:S01]  /*9830*/  MUFU.EX2 R88, R88 ;  /* 0x0000005800587308 */ /* 0x000fe20000000800 */
[-C--:B------:R-:W-:Y:S04]  /*9840*/  HMMA.16816.F32 R28, R56, R70.reuse, R28 ;  /* 0x00000046381c723c */ /* 0x080fe8000000181c */
[----:B------:R-:W-:Y:S02]  /*9850*/  FADD.FTZ R137, R224, R137 ;  /* 0x00000089e0897221 */ /* 0x000fe40000010000 */
[----:B------:R-:W-:Y:S02]  /*9860*/  FADD.FTZ R0, R225, R136 ;  /* 0x00000088e1007221 */ /* 0x000fe40000010000 */
[C---:B------:R-:W-:Y:S01]  /*9870*/  HMMA.16816.F32 R32, R52.reuse, R70, R32 ;  /* 0x000000463420723c */ /* 0x040fe20000001820 */
[----:B------:R-:W-:Y:S01]  /*9880*/  LDSM.16.MT88.4 R68, [R231+0x2100] ;  /* 0x00210000e744783b */ /* 0x000fe20000004200 */
[----:B------:R-:W-:Y:S02]  /*9890*/  MUFU.EX2 R89, R89 ;  /* 0x0000005900597308 */ /* 0x000fe40000000800 */
[----:B------:R-:W-:Y:S04]  /*98a0*/  FADD.FTZ R0, R150, R0 ;  /* 0x0000000096007221 */ /* 0x000fe80000010000 */
[-C--:B----4-:R-:W-:Y:S04]  /*98b0*/  HMMA.16816.F32 R36, R52, R64.reuse, R36 ;  /* 0x000000403424723c */ /* 0x090fe80000001824 */
[----:B------:R-:W-:Y:S04]  /*98c0*/  MUFU.EX2 R112, R112 ;  /* 0x0000007000707308 */ /* 0x000fe80000000800 */
[C---:B------:R-:W-:Y:S06]  /*98d0*/  HMMA.16816.F32 R48, R56.reuse, R64, R48 ;  /* 0x000000403830723c */ /* 0x040fec0000001830 */
[----:B------:R-:W-:Y:S02]  /*98e0*/  MUFU.EX2 R114, R114 ;  /* 0x0000007200727308 */ /* 0x000fe40000000800 */
[-C--:B------:R-:W-:Y:S08]  /*98f0*/  HMMA.16816.F32 R116, R56, R66.reuse, R116 ;  /* 0x000000423874723c */ /* 0x080ff00000001874 */
[C---:B------:R-:W-:Y:S01]  /*9900*/  HMMA.16816.F32 R120, R52.reuse, R66, R120 ;  /* 0x000000423478723c */ /* 0x040fe20000001878 */
[----:B------:R-:W1:Y:S01]  /*9910*/  LDSM.16.MT88.4 R64, [R228+0x2100] ;  /* 0x00210000e440783b */ /* 0x000e620000004200 */
[----:B------:R-:W-:Y:S06]  /*9920*/  MUFU.EX2 R105, R105 ;  /* 0x0000006900697308 */ /* 0x000fec0000000800 */
[-C--:B--2---:R-:W-:Y:S04]  /*9930*/  HMMA.16816.F32 R40, R52, R60.reuse, R40 ;  /* 0x0000003c3428723c */ /* 0x084fe80000001828 */
[----:B------:R-:W-:Y:S04]  /*9940*/  MUFU.EX2 R108, R108 ;  /* 0x0000006c006c7308 */ /* 0x000fe80000000800 */
[C---:B------:R-:W-:Y:S06]  /*9950*/  HMMA.16816.F32 R124, R56.reuse, R60, R124 ;  /* 0x0000003c387c723c */ /* 0x040fec000000187c */
[----:B------:R-:W-:Y:S02]  /*9960*/  MUFU.EX2 R84, R84 ;  /* 0x0000005400547308 */ /* 0x000fe40000000800 */
[-C--:B------:R-:W-:Y:S07]  /*9970*/  HMMA.16816.F32 R128, R56, R62.reuse, R128 ;  /* 0x0000003e3880723c */ /* 0x080fee0000001880 */
[----:B------:R-:W-:Y:S01]  /*9980*/  F2FP.PACK_AB R56, R83, R182 ;  /* 0x000000b65338723e */ /* 0x000fe200000000ff */
[----:B------:R-:W-:Y:S01]  /*9990*/  HMMA.16816.F32 R44, R52, R62, R44 ;  /* 0x0000003e342c723c */ /* 0x000fe2000000182c */
[----:B------:R-:W2:Y:S01]  /*99a0*/  LDSM.16.MT88.4 R60, [R230+0x2100] ;  /* 0x00210000e63c783b */ /* 0x000ea20000004200 */
[----:B------:R-:W4:Y:S02]  /*99b0*/  MUFU.EX2 R85, R85 ;  /* 0x0000005500557308 */ /* 0x000f240000000800 */
[----:B------:R-:W-:Y:S02]  /*99c0*/  F2FP.PACK_AB R58, R81, R82 ;  /* 0x00000052513a723e */ /* 0x000fe400000000ff */
[----:B------:R-:W-:Y:S02]  /*99d0*/  F2FP.PACK_AB R57, R77, R80 ;  /* 0x000000504d39723e */ /* 0x000fe400000000ff */
[----:B------:R-:W-:Y:S04]  /*99e0*/  F2FP.PACK_AB R52, R204, R202 ;  /* 0x000000cacc34723e */ /* 0x000fe800000000ff */
[----:B------:R-:W-:Y:S01]  /*99f0*/  F2FP.PACK_AB R54, R191, R203 ;  /* 0x000000cbbf36723e */ /* 0x000fe200000000ff */
[----:B------:R-:W-:Y:S01]  /*9a00*/  MUFU.EX2 R96, R96 ;  /* 0x0000006000607308 */ /* 0x000fe20000000800 */
[----:B------:R-:W-:Y:S02]  /*9a10*/  F2FP.PACK_AB R53, R189, R190 ;  /* 0x000000bebd35723e */ /* 0x000fe400000000ff */
[----:B------:R-:W-:Y:S02]  /*9a20*/  F2FP.PACK_AB R55, R183, R188 ;  /* 0x000000bcb737723e */ /* 0x000fe400000000ff */
[----:B---3--:R-:W-:Y:S05]  /*9a30*/  F2FP.PACK_AB R59, R79, R78 ;  /* 0x0000004e4f3b723e */ /* 0x008fea00000000ff */
[-C--:B-1----:R-:W-:Y:S01]  /*9a40*/  HMMA.16816.F32 R4, R52, R64.reuse, R4 ;  /* 0x000000403404723c */ /* 0x082fe20000001804 */
[----:B------:R-:W1:Y:S07]  /*9a50*/  MUFU.EX2 R97, R97 ;  /* 0x0000006100617308 */ /* 0x000e6e0000000800 */
[C---:B------:R-:W-:Y:S03]  /*9a60*/  HMMA.16816.F32 R8, R56.reuse, R64, R8 ;  /* 0x000000403808723c */ /* 0x040fe60000001808 */
[----:B------:R-:W-:Y:S05]  /*9a70*/  MUFU.EX2 R86, R86 ;  /* 0x0000005600567308 */ /* 0x000fea0000000800 */
[-C--:B------:R-:W-:Y:S05]  /*9a80*/  HMMA.16816.F32 R12, R56, R66.reuse, R12 ;  /* 0x00000042380c723c */ /* 0x080fea000000180c */
[----:B------:R-:W3:Y:S03]  /*9a90*/  MUFU.EX2 R87, R87 ;  /* 0x0000005700577308 */ /* 0x000ee60000000800 */
[C---:B------:R-:W-:Y:S01]  /*9aa0*/  HMMA.16816.F32 R16, R52.reuse, R66, R16 ;  /* 0x000000423410723c */ /* 0x040fe20000001810 */
[----:B------:R-:W1:Y:S06]  /*9ab0*/  LDSM.16.MT88.4 R64, [R228+0x2900] ;  /* 0x00290000e440783b */ /* 0x000e6c0000004200 */
[----:B------:R-:W-:Y:S01]  /*9ac0*/  MUFU.EX2 R98, R98 ;  /* 0x0000006200627308 */ /* 0x000fe20000000800 */
[-C--:B------:R-:W-:Y:S08]  /*9ad0*/  HMMA.16816.F32 R20, R52, R68.reuse, R20 ;  /* 0x000000443414723c */ /* 0x080ff00000001814 */
[C---:B------:R-:W-:Y:S01]  /*9ae0*/  HMMA.16816.F32 R24, R56.reuse, R68, R24 ;  /* 0x000000443818723c */ /* 0x040fe20000001818 */
[----:B------:R-:W1:Y:S07]  /*9af0*/  MUFU.EX2 R99, R99 ;  /* 0x0000006300637308 */ /* 0x000e6e0000000800 */
[-C--:B------:R-:W-:Y:S03]  /*9b00*/  HMMA.16816.F32 R28, R56, R70.reuse, R28 ;  /* 0x00000046381c723c */ /* 0x080fe6000000181c */
[----:B------:R-:W-:Y:S05]  /*9b10*/  MUFU.EX2 R100, R100 ;  /* 0x0000006400647308 */ /* 0x000fea0000000800 */
[C---:B------:R-:W-:Y:S01]  /*9b20*/  HMMA.16816.F32 R32, R52.reuse, R70, R32 ;  /* 0x000000463420723c */ /* 0x040fe20000001820 */
[----:B------:R-:W1:Y:S04]  /*9b30*/  LDSM.16.MT88.4 R68, [R231+0x2900] ;  /* 0x00290000e744783b */ /* 0x000e680000004200 */
[----:B------:R-:W-:Y:S03]  /*9b40*/  MUFU.EX2 R101, R101 ;  /* 0x0000006500657308 */ /* 0x000fe60000000800 */
[-C--:B------:R-:W-:Y:S07]  /*9b50*/  HMMA.16816.F32 R36, R52, R72.reuse, R36 ;  /* 0x000000483424723c */ /* 0x080fee0000001824 */
[----:B------:R-:W-:Y:S01]  /*9b60*/  MUFU.EX2 R102, R102 ;  /* 0x0000006600667308 */ /* 0x000fe20000000800 */
[C---:B------:R-:W-:Y:S08]  /*9b70*/  HMMA.16816.F32 R48, R56.reuse, R72, R48 ;  /* 0x000000483830723c */ /* 0x040ff00000001830 */
[-C--:B------:R-:W-:Y:S01]  /*9b80*/  HMMA.16816.F32 R116, R56, R74.reuse, R116 ;  /* 0x0000004a3874723c */ /* 0x080fe20000001874 */
[----:B------:R-:W1:Y:S07]  /*9b90*/  MUFU.EX2 R103, R103 ;  /* 0x0000006700677308 */ /* 0x000e6e0000000800 */
[C---:B------:R-:W-:Y:S01]  /*9ba0*/  HMMA.16816.F32 R120, R52.reuse, R74, R120 ;  /* 0x0000004a3478723c */ /* 0x040fe20000001878 */
[----:B------:R-:W1:Y:S02]  /*9bb0*/  LDSM.16.MT88.4 R72, [R229+0x2900] ;  /* 0x00290000e548783b */ /* 0x000e640000004200 */
[----:B------:R-:W1:Y:S05]  /*9bc0*/  MUFU.EX2 R104, R104 ;  /* 0x0000006800687308 */ /* 0x000e6a0000000800 */
[-C--:B--2---:R-:W-:Y:S05]  /*9bd0*/  HMMA.16816.F32 R40, R52, R60.reuse, R40 ;  /* 0x0000003c3428723c */ /* 0x084fea0000001828 */
[----:B------:R-:W-:Y:S03]  /*9be0*/  MUFU.EX2 R106, R106 ;  /* 0x0000006a006a7308 */ /* 0x000fe60000000800 */
[C---:B------:R-:W-:Y:S07]  /*9bf0*/  HMMA.16816.F32 R124, R56.reuse, R60, R124 ;  /* 0x0000003c387c723c */ /* 0x040fee000000187c */
[----:B------:R-:W2:Y:S01]  /*9c00*/  MUFU.EX2 R107, R107 ;  /* 0x0000006b006b7308 */ /* 0x000ea20000000800 */
[-C--:B------:R-:W-:Y:S07]  /*9c10*/  HMMA.16816.F32 R128, R56, R62.reuse, R128 ;  /* 0x0000003e3880723c */ /* 0x080fee0000001880 */
[----:B------:R-:W-:Y:S01]  /*9c20*/  F2FP.PACK_AB R58, R93, R92 ;  /* 0x0000005c5d3a723e */ /* 0x000fe200000000ff */
[----:B------:R-:W-:Y:S01]  /*9c30*/  HMMA.16816.F32 R44, R52, R62, R44 ;  /* 0x0000003e342c723c */ /* 0x000fe2000000182c */
[----:B------:R-:W2:Y:S03]  /*9c40*/  LDSM.16.MT88.4 R60, [R230+0x2900] ;  /* 0x00290000e63c783b */ /* 0x000ea60000004200 */
[----:B------:R-:W-:Y:S02]  /*9c50*/  F2FP.PACK_AB R57, R91, R90 ;  /* 0x0000005a5b39723e */ /* 0x000fe400000000ff */
[----:B------:R-:W-:Y:S02]  /*9c60*/  F2FP.PACK_AB R59, R95, R94 ;  /* 0x0000005e5f3b723e */ /* 0x000fe400000000ff */
[----:B----4-:R-:W-:Y:S04]  /*9c70*/  F2FP.PACK_AB R52, R85, R84 ;  /* 0x000000545534723e */ /* 0x010fe800000000ff */
[----:B-1----:R-:W-:Y:S02]  /*9c80*/  F2FP.PACK_AB R54, R97, R96 ;  /* 0x000000606136723e */ /* 0x002fe400000000ff */
[----:B---3--:R-:W-:Y:S02]  /*9c90*/  F2FP.PACK_AB R53, R87, R86 ;  /* 0x000000565735723e */ /* 0x008fe400000000ff */
[----:B------:R-:W-:Y:S02]  /*9ca0*/  F2FP.PACK_AB R55, R99, R98 ;  /* 0x000000626337723e */ /* 0x000fe400000000ff */
[----:B------:R-:W-:Y:S05]  /*9cb0*/  F2FP.PACK_AB R56, R89, R88 ;  /* 0x000000585938723e */ /* 0x000fea00000000ff */
[-C--:B------:R-:W-:Y:S08]  /*9cc0*/  HMMA.16816.F32 R4, R52, R64.reuse, R4 ;  /* 0x000000403404723c */ /* 0x080ff00000001804 */
[C---:B------:R-:W-:Y:S07]  /*9cd0*/  HMMA.16816.F32 R8, R56.reuse, R64, R8 ;  /* 0x000000403808723c */ /* 0x040fee0000001808 */
[----:B------:R-:W-:Y:S01]  /*9ce0*/  FADD.FTZ R65, R151, R133 ;  /* 0x0000008597417221 */ /* 0x000fe20000010000 */
[-C--:B------:R-:W-:Y:S04]  /*9cf0*/  HMMA.16816.F32 R12, R56, R66.reuse, R12 ;  /* 0x00000042380c723c */ /* 0x080fe8000000180c */
[----:B------:R-:W-:Y:S01]  /*9d00*/  FADD.FTZ R64, R200, R76 ;  /* 0x0000004cc8407221 */ /* 0x000fe20000010000 */
[----:B------:R-:W-:Y:S03]  /*9d10*/  MOV R133, R132 ;  /* 0x0000008400857202 */ /* 0x000fe60000000f00 */
[C---:B------:R-:W-:Y:S01]  /*9d20*/  HMMA.16816.F32 R16, R52.reuse, R66, R16 ;  /* 0x000000423410723c */ /* 0x040fe20000001810 */
[----:B------:R1:W-:Y:S07]  /*9d30*/  MUFU.EX2 R66, R3 ;  /* 0x0000000300427308 */ /* 0x0003ee0000000800 */
[-C--:B------:R-:W-:Y:S03]  /*9d40*/  HMMA.16816.F32 R20, R52, R68.reuse, R20 ;  /* 0x000000443414723c */ /* 0x080fe60000001814 */
[----:B------:R-:W3:Y:S05]  /*9d50*/  MUFU.EX2 R67, R110 ;  /* 0x0000006e00437308 */ /* 0x000eea0000000800 */
[C---:B------:R-:W-:Y:S08]  /*9d60*/  HMMA.16816.F32 R24, R56.reuse, R68, R24 ;  /* 0x000000443818723c */ /* 0x040ff00000001818 */
[-C--:B------:R-:W-:Y:S04]  /*9d70*/  HMMA.16816.F32 R28, R56, R70.reuse, R28 ;  /* 0x00000046381c723c */ /* 0x080fe8000000181c */
[----:B-1----:R-:W-:Y:S04]  /*9d80*/  FADD.FTZ R3, R201, R64 ;  /* 0x00000040c9037221 */ /* 0x002fe80000010000 */
[C---:B------:R-:W-:Y:S04]  /*9d90*/  HMMA.16816.F32 R32, R52.reuse, R70, R32 ;  /* 0x000000463420723c */ /* 0x040fe80000001820 */
[----:B------:R-:W-:Y:S04]  /*9da0*/  FADD.FTZ R3, R197, R3 ;  /* 0x00000003c5037221 */ /* 0x000fe80000010000 */
[-C--:B------:R-:W-:Y:S04]  /*9db0*/  HMMA.16816.F32 R36, R52, R72.reuse, R36 ;  /* 0x000000483424723c */ /* 0x080fe80000001824 */
[----:B------:R-:W-:Y:S04]  /*9dc0*/  FADD.FTZ R3, R196, R3 ;  /* 0x00000003c4037221 */ /* 0x000fe80000010000 */
[----:B------:R-:W-:Y:S01]  /*9dd0*/  FADD.FTZ R3, R198, R3 ;  /* 0x00000003c6037221 */ /* 0x000fe20000010000 */
[C---:B------:R-:W-:Y:S04]  /*9de0*/  HMMA.16816.F32 R48, R56.reuse, R72, R48 ;  /* 0x000000483830723c */ /* 0x040fe80000001830 */
[----:B------:R-:W-:Y:S04]  /*9df0*/  FADD.FTZ R3, R199, R3 ;  /* 0x00000003c7037221 */ /* 0x000fe80000010000 */
[-C--:B------:R-:W-:Y:S08]  /*9e00*/  HMMA.16816.F32 R116, R56, R74.reuse, R116 ;  /* 0x0000004a3874723c */ /* 0x080ff00000001874 */
[C---:B------:R-:W-:Y:S08]  /*9e10*/  HMMA.16816.F32 R120, R52.reuse, R74, R120 ;  /* 0x0000004a3478723c */ /* 0x040ff00000001878 */
[-C--:B--2---:R-:W-:Y:S08]  /*9e20*/  HMMA.16816.F32 R40, R52, R60.reuse, R40 ;  /* 0x0000003c3428723c */ /* 0x084ff00000001828 */
[C---:B------:R-:W-:Y:S07]  /*9e30*/  HMMA.16816.F32 R124, R56.reuse, R60, R124 ;  /* 0x0000003c387c723c */ /* 0x040fee000000187c */
[----:B------:R-:W-:Y:S01]  /*9e40*/  FADD.FTZ R60, R157, R137 ;  /* 0x000000899d3c7221 */ /* 0x000fe20000010000 */
[-C--:B------:R-:W-:Y:S04]  /*9e50*/  HMMA.16816.F32 R128, R56, R62.reuse, R128 ;  /* 0x0000003e3880723c */ /* 0x080fe80000001880 */
[----:B------:R-:W-:Y:S02]  /*9e60*/  FADD.FTZ R61, R148, R60 ;  /* 0x0000003c943d7221 */ /* 0x000fe40000010000 */
[----:B------:R-:W-:Y:S02]  /*9e70*/  FADD.FTZ R60, R149, R0 ;  /* 0x00000000953c7221 */ /* 0x000fe40000010000 */
[----:B------:R-:W-:Y:S01]  /*9e80*/  FADD.FTZ R56, R187, R65 ;  /* 0x00000041bb387221 */ /* 0x000fe20000010000 */
[----:B------:R-:W-:Y:S04]  /*9e90*/  HMMA.16816.F32 R44, R52, R62, R44 ;  /* 0x0000003e342c723c */ /* 0x000fe8000000182c */
[----:B------:R-:W-:Y:S01]  /*9ea0*/  FADD.FTZ R0, R186, R61 ;  /* 0x0000003dba007221 */ /* 0x000fe20000010000 */
[----:B------:R-:W-:Y:S01]  /*9eb0*/  F2FP.PACK_AB R186, R113, R112 ;  /* 0x0000007071ba723e */ /* 0x000fe200000000ff */
[----:B------:R-:W-:Y:S01]  /*9ec0*/  FADD.FTZ R60, R185, R60 ;  /* 0x0000003cb93c7221 */ /* 0x000fe20000010000 */
[----:B------:R-:W-:Y:S01]  /*9ed0*/  F2FP.PACK_AB R185, R103, R102 ;  /* 0x0000006667b9723e */ /* 0x000fe200000000ff */
[----:B------:R-:W-:Y:S01]  /*9ee0*/  FADD.FTZ R56, R184, R56 ;  /* 0x00000038b8387221 */ /* 0x000fe20000010000 */
[----:B------:R-:W-:Y:S03]  /*9ef0*/  F2FP.PACK_AB R184, R101, R100 ;  /* 0x0000006465b8723e */ /* 0x000fe600000000ff */
[----:B------:R-:W-:Y:S01]  /*9f00*/  FADD.FTZ R61, R162, R56 ;  /* 0x00000038a23d7221 */ /* 0x000fe20000010000 */
[----:B------:R-:W-:Y:S01]  /*9f10*/  F2FP.PACK_AB R187, R193, R114 ;  /* 0x00000072c1bb723e */ /* 0x000fe200000000ff */
[----:B------:R-:W-:Y:S01]  /*9f20*/  FADD.FTZ R0, R167, R0 ;  /* 0x00000000a7007221 */ /* 0x000fe20000010000 */
[----:B------:R-:W-:Y:S01]  /*9f30*/  F2FP.PACK_AB R52, R105, R104 ;  /* 0x000000686934723e */ /* 0x000fe200000000ff */
[----:B------:R-:W-:Y:S01]  /*9f40*/  FADD.FTZ R60, R163, R60 ;  /* 0x0000003ca33c7221 */ /* 0x000fe20000010000 */
[----:B------:R-:W-:Y:S01]  /*9f50*/  F2FP.PACK_AB R54, R138, R108 ;  /* 0x0000006c8a36723e */ /* 0x000fe200000000ff */
[----:B------:R-:W-:Y:S01]  /*9f60*/  FADD.FTZ R0, R161, R0 ;  /* 0x00000000a1007221 */ /* 0x000fe20000010000 */
[----:B------:R-:W-:Y:S01]  /*9f70*/  F2FP.PACK_AB R53, R107, R106 ;  /* 0x0000006a6b35723e */ /* 0x000fe200000000ff */
[-C--:B------:R-:W-:Y:S01]  /*9f80*/  HMMA.16816.F32 R144, R184, R152.reuse, R4 ;  /* 0x00000098b890723c */ /* 0x080fe20000001804 */
[----:B------:R-:W1:Y:S04]  /*9f90*/  LDSM.16.MT88.4 R56, [R229+0x3100] ;  /* 0x00310000e538783b */ /* 0x000e680000004200 */
[----:B------:R-:W-:Y:S01]  /*9fa0*/  FADD.FTZ R0, R251, R0 ;  /* 0x00000000fb007221 */ /* 0x000fe20000010000 */
[----:B---3--:R-:W-:Y:S01]  /*9fb0*/  F2FP.PACK_AB R55, R66, R67 ;  /* 0x000000434237723e */ /* 0x008fe200000000ff */
[----:B------:R-:W-:Y:S02]  /*9fc0*/  FADD.FTZ R4, R166, R61 ;  /* 0x0000003da6047221 */ /* 0x000fe40000010000 */
[----:B------:R-:W-:Y:S03]  /*9fd0*/  FADD.FTZ R6, R164, R3 ;  /* 0x00000003a4067221 */ /* 0x000fe60000010000 */
[----:B------:R-:W-:Y:S01]  /*9fe0*/  FADD.FTZ R7, R165, R4 ;  /* 0x00000004a5077221 */ /* 0x000fe20000010000 */
[C---:B------:R-:W-:Y:S04]  /*9ff0*/  HMMA.16816.F32 R140, R52.reuse, R152, R8 ;  /* 0x00000098348c723c */ /* 0x040fe80000001808 */
[----:B------:R-:W-:Y:S02]  /*a000*/  FADD.FTZ R5, R252, R0 ;  /* 0x00000000fc057221 */ /* 0x000fe40000010000 */
[----:B------:R-:W-:Y:S02]  /*a010*/  FADD.FTZ R3, R218, R7 ;  /* 0x00000007da037221 */ /* 0x000fe40000010000 */
[----:B------:R-:W-:Y:S01]  /*a020*/  FADD.FTZ R8, R160, R60 ;  /* 0x0000003ca0087221 */ /* 0x000fe20000010000 */
[-C--:B------:R-:W-:Y:S03]  /*a030*/  HMMA.16816.F32 R148, R52, R154.reuse, R12 ;  /* 0x0000009a3494723c */ /* 0x080fe6000000180c */
[----:B------:R-:W-:Y:S02]  /*a040*/  FADD.FTZ R8, R248, R8 ;  /* 0x00000008f8087221 */ /* 0x000fe40000010000 */
[----:B------:R-:W-:Y:S02]  /*a050*/  FADD.FTZ R0, R174, R6 ;  /* 0x00000006ae007221 */ /* 0x000fe40000010000 */
[----:B------:R-:W-:Y:S01]  /*a060*/  FADD.FTZ R4, R247, R8 ;  /* 0x00000008f7047221 */ /* 0x000fe20000010000 */
[C---:B------:R-:W-:Y:S04]  /*a070*/  HMMA.16816.F32 R152, R184.reuse, R154, R16 ;  /* 0x0000009ab898723c */ /* 0x040fe80000001810 */
[----:B------:R-:W-:Y:S02]  /*a080*/  FADD.FTZ R8, R250, R5 ;  /* 0x00000005fa087221 */ /* 0x000fe40000010000 */
[----:B------:R-:W-:Y:S02]  /*a090*/  FADD.FTZ R11, R227, R4 ;  /* 0x00000004e30b7221 */ /* 0x000fe40000010000 */
[----:B------:R-:W-:Y:S01]  /*a0a0*/  FADD.FTZ R10, R216, R3 ;  /* 0x00000003d80a7221 */ /* 0x000fe20000010000 */
[-C--:B------:R-:W-:Y:S01]  /*a0b0*/  HMMA.16816.F32 R156, R184, R168.reuse, R20 ;  /* 0x000000a8b89c723c */ /* 0x080fe20000001814 */
[----:B------:R-:W2:Y:S02]  /*a0c0*/  LDSM.16.MT88.4 R4, [R230+0x3100] ;  /* 0x00310000e604783b */ /* 0x000ea40000004200 */
[----:B------:R-:W-:Y:S02]  /*a0d0*/  FADD.FTZ R9, R173, R0 ;  /* 0x00000000ad097221 */ /* 0x000fe40000010000 */
[----:B------:R-:W-:Y:S02]  /*a0e0*/  FADD.FTZ R3, R226, R11 ;  /* 0x0000000be2037221 */ /* 0x000fe40000010000 */
        /* <DEDUP_REMOVED lines=13> */
[-C--:B-1----:R-:W-:Y:S03]  /*a1c0*/  HMMA.16816.F32 R172, R184, R56.reuse, R36 ;  /* 0x00000038b8ac723c */ /* 0x082fe60000001824 */
        /* <DEDUP_REMOVED lines=14> */
[----:B------:R-:W-:Y:S04]  /*a2b0*/  FADD.FTZ R11, R189, R8 ;  /* 0x00000008bd0b7221 */ /* 0x000fe80000010000 */
[----:B------:R-:W-:Y:S02]  /*a2c0*/  FADD.FTZ R9, R202, R0 ;  /* 0x00000000ca097221 */ /* 0x000fe40000010000 */
[----:B------:R-:W-:Y:S02]  /*a2d0*/  FADD.FTZ R0, R80, R10 ;  /* 0x0000000a50007221 */ /* 0x000fe40000010000 */
[----:B------:R-:W-:Y:S02]  /*a2e0*/  FADD.FTZ R10, R83, R3 ;  /* 0x00000003530a7221 */ /* 0x000fe40000010000 */
[----:B------:R-:W-:Y:S02]  /*a2f0*/  FADD.FTZ R3, R188, R11 ;  /* 0x0000000bbc037221 */ /* 0x000fe40000010000 */
[----:B------:R-:W-:Y:S02]  /*a300*/  FADD.FTZ R12, R204, R9 ;  /* 0x00000009cc0c7221 */ /* 0x000fe40000010000 */
[----:B------:R-:W-:Y:S02]  /*a310*/  FADD.FTZ R9, R77, R0 ;  /* 0x000000004d097221 */ /* 0x000fe40000010000 */
[----:B------:R-:W-:Y:S02]  /*a320*/  FADD.FTZ R0, R82, R10 ;  /* 0x0000000a52007221 */ /* 0x000fe40000010000 */
[----:B------:R-:W-:Y:S02]  /*a330*/  FADD.FTZ R10, R183, R3 ;  /* 0x00000003b70a7221 */ /* 0x000fe40000010000 */
[----:B------:R-:W-:Y:S01]  /*a340*/  FADD.FTZ R8, R203, R12 ;  /* 0x0000000ccb087221 */ /* 0x000fe20000010000 */
[-C--:B--2---:R-:W-:Y:S03]  /*a350*/  HMMA.16816.F32 R180, R184, R4.reuse, R40 ;  /* 0x00000004b8b4723c */ /* 0x084fe60000001828 */
        /* <DEDUP_REMOVED lines=11> */
[----:B------:R-:W-:Y:S04]  /*a410*/  HMMA.16816.F32 R184, R184, R6, R44 ;  /* 0x00000006b8b8723c */ /* 0x000fe8000000182c */
        /* <DEDUP_REMOVED lines=23> */
[----:B------:R-:W-:Y:S01]  /*a590*/  STL [R1+0x4], R5 ;  /* 0x0000040501007387 */ /* 0x000fe20000100800 */
[----:B------:R-:W-:Y:S01]  /*a5a0*/  FADD.FTZ R3, R138, R3 ;  /* 0x000000038a037221 */ /* 0x000fe20000010000 */
[----:B------:R-:W-:Y:S01]  /*a5b0*/  MOV R138, R2 ;  /* 0x00000002008a7202 */ /* 0x000fe20000000f00 */
[----:B------:R-:W-:Y:S02]  /*a5c0*/  FADD.FTZ R4, R193, R4 ;  /* 0x00000004c1047221 */ /* 0x000fe40000010000 */
[----:B------:R-:W-:Y:S03]  /*a5d0*/  FADD.FTZ R0, R67, R7 ;  /* 0x0000000743007221 */ /* 0x000fe60000010000 */
[----:B------:R-:W-:Y:S01]  /*a5e0*/  STL [R1], R4 ;  /* 0x0000000401007387 */ /* 0x000fe20000100800 */
[----:B------:R-:W-:Y:S03]  /*a5f0*/  FADD.FTZ R0, R66, R0 ;  /* 0x0000000042007221 */ /* 0x000fe60000010000 */
[----:B------:R1:W-:Y:S04]  /*a600*/  STL [R1+0x8], R3 ;  /* 0x0000080301007387 */ /* 0x0003e80000100800 */
[----:B------:R2:W-:Y:S01]  /*a610*/  STL [R1+0xc], R0 ;  /* 0x00000c0001007387 */ /* 0x0005e20000100800 */
[----:B-1----:R-:W-:Y:S02]  /*a620*/  MOV R3, R134 ;  /* 0x0000008600037202 */ /* 0x002fe40000000f00 */
[----:B--2---:R-:W-:Y:S01]  /*a630*/  MOV R0, R135 ;  /* 0x0000008700007202 */ /* 0x004fe20000000f00 */
[----:B------:R-:W-:-:S05]  /*a640*/  @P1 BRA `(.L_x_3) ;  /* 0xffffc1a000001947 */ /* 0x000fca000383ffff */
.L_x_2:
[----:B----4-:R-:W2:Y:S04]  /*a650*/  LDL.LU R10, [R1+0x4] ;  /* 0x00000400010a7983 */ /* 0x010ea80000300800 */
[----:B------:R-:W3:Y:S04]  /*a660*/  LDL.LU R8, [R1] ;  /* 0x0000000001087983 */ /* 0x000ee80000300800 */
[----:B------:R-:W4:Y:S04]  /*a670*/  LDL.LU R5, [R1+0x8] ;  /* 0x0000080001057983 */ /* 0x000f280000300800 */
[----:B------:R-:W4:Y:S04]  /*a680*/  LDL.LU R4, [R1+0xc] ;  /* 0x00000c0001047983 */ /* 0x000f280000300800 */
[----:B------:R-:W4:Y:S01]  /*a690*/  LDL.LU R13, [R1+0x50] ;  /* 0x00005000010d7983 */ /* 0x000f220000300800 */
[----:B------:R-:W-:-:S03]  /*a6a0*/  MOV R56, c[0x0][0x4e8] ;  /* 0x00013a0000387a02 */ /* 0x000fc60000000f00 */
[----:B------:R-:W4:Y:S01]  /*a6b0*/  LDL.LU R57, [R1+0x54] ;  /* 0x0000540001397983 */ /* 0x000f220000300800 */
[----:B------:R-:W-:Y:S01]  /*a6c0*/  ISETP.NE.AND P0, PT, R56, 0x1, PT ;  /* 0x000000013800780c */ /* 0x000fe20003f05270 */
[----:B------:R-:W-:Y:S01]  /*a6d0*/  IMAD.MOV.U32 R49, RZ, RZ, -0x800000 ;  /* 0xff800000ff317424 */ /* 0x000fe200078e00ff */
[----:B------:R-:W-:Y:S01]  /*a6e0*/  MOV R50, 0xff800000 ;  /* 0xff80000000327802 */ /* 0x000fe20000000f00 */
[----:B------:R-:W1:Y:S01]  /*a6f0*/  S2R R55, SR_CTAID.X ;  /* 0x0000000000377919 */ /* 0x000e620000002500 */
[----:B------:R-:W-:Y:S01]  /*a700*/  MOV R52, 0xff800000 ;  /* 0xff80000000347802 */ /* 0x000fe20000000f00 */
[----:B------:R-:W-:Y:S02]  /*a710*/  IMAD.MOV.U32 R51, RZ, RZ, -0x800000 ;  /* 0xff800000ff337424 */ /* 0x000fe400078e00ff */
[----:B------:R-:W-:Y:S06]  /*a720*/  BAR.SYNC.DEFER_BLOCKING 0x1, 0x80 ;  /* 0x0042000000007b1d */ /* 0x000fec0000010000 */
[----:B--2---:R-:W2:Y:S04]  /*a730*/  SHFL.BFLY PT, R12, R10, 0x2, 0x1f ;  /* 0x0c401f000a0c7f89 */ /* 0x004ea800000e0000 */
[----:B---3--:R-:W3:Y:S04]  /*a740*/  SHFL.BFLY PT, R9, R8, 0x2, 0x1f ;  /* 0x0c401f0008097f89 */ /* 0x008ee800000e0000 */
[----:B----4-:R-:W4:Y:S04]  /*a750*/  SHFL.BFLY PT, R7, R5, 0x2, 0x1f ;  /* 0x0c401f0005077f89 */ /* 0x010f2800000e0000 */
[----:B------:R-:W1:Y:S01]  /*a760*/  SHFL.BFLY PT, R6, R4, 0x2, 0x1f ;  /* 0x0c401f0004067f89 */ /* 0x000e6200000e0000 */
[----:B------:R-:W-:-:S02]  /*a770*/  IMAD.MOV.U32 R17, RZ, RZ, R13 ;  /* 0x000000ffff117224 */ /* 0x000fc400078e000d */
[----:B--2---:R-:W-:Y:S02]  /*a780*/  FADD.FTZ R12, R12, R10 ;  /* 0x0000000a0c0c7221 */ /* 0x004fe40000010000 */
[----:B------:R-:W2:Y:S01]  /*a790*/  S2R R10, SR_CTAID.Y ;  /* 0x00000000000a7919 */ /* 0x000ea20000002600 */
[----:B---3--:R-:W-:-:S03]  /*a7a0*/  FADD.FTZ R9, R9, R8 ;  /* 0x0000000809097221 */ /* 0x008fc60000010000 */
[----:B------:R-:W3:Y:S01]  /*a7b0*/  SHFL.BFLY PT, R0, R12, 0x1, 0x1f ;  /* 0x0c201f000c007f89 */ /* 0x000ee200000e0000 */
[----:B----4-:R-:W-:-:S03]  /*a7c0*/  FADD.FTZ R7, R7, R5 ;  /* 0x0000000507077221 */ /* 0x010fc60000010000 */
[----:B------:R-:W4:Y:S01]  /*a7d0*/  S2R R8, SR_TID.X ;  /* 0x0000000000087919 */ /* 0x000f220000002100 */
[----:B-1----:R-:W-:-:S03]  /*a7e0*/  FADD.FTZ R6, R6, R4 ;  /* 0x0000000406067221 */ /* 0x002fc60000010000 */
[----:B------:R-:W1:Y:S04]  /*a7f0*/  SHFL.BFLY PT, R3, R9, 0x1, 0x1f ;  /* 0x0c201f0009037f89 */ /* 0x000e6800000e0000 */
[----:B------:R-:W1:Y:S04]  /*a800*/  SHFL.BFLY PT, R4, R7, 0x1, 0x1f ;  /* 0x0c201f0007047f89 */ /* 0x000e6800000e0000 */
[----:B------:R-:W1:Y:S01]  /*a810*/  SHFL.BFLY PT, R5, R6, 0x1, 0x1f ;  /* 0x0c201f0006057f89 */ /* 0x000e6200000e0000 */
[----:B--2---:R-:W-:-:S04]  /*a820*/  IMAD.WIDE.U32 R20, R10, c[0x0][0x490], RZ ;  /* 0x000124000a147a25 */ /* 0x004fc800078e00ff */
[----:B---3--:R-:W-:Y:S02]  /*a830*/  FADD.FTZ R12, R12, R0 ;  /* 0x000000000c0c7221 */ /* 0x008fe40000010000 */
[----:B------:R-:W-:Y:S01]  /*a840*/  @P0 IMAD.HI.U32 R0, R13, c[0x0][0x4ec], RZ ;  /* 0x00013b000d000a27 */ /* 0x000fe200078e00ff */
[----:B----4-:R-:W-:Y:S02]  /*a850*/  SHF.R.S32.HI R54, RZ, 0x1f, R8 ;  /* 0x0000001fff367819 */ /* 0x010fe40000011408 */
[----:B------:R-:W-:Y:S01]  /*a860*/  FSETP.NE.FTZ.AND P5, PT, R12, RZ, PT ;  /* 0x000000ff0c00720b */ /* 0x000fe20003fb5000 */
[----:B-1----:R-:W-:Y:S01]  /*a870*/  FADD.FTZ R9, R9, R3 ;  /* 0x0000000309097221 */ /* 0x002fe20000010000 */
[----:B------:R-:W-:Y:S02]  /*a880*/  SHF.R.S32.HI R3, RZ, 0x1f, R10 ;  /* 0x0000001fff037819 */ /* 0x000fe4000001140a */
[-C--:B------:R-:W-:Y:S01]  /*a890*/  LEA.HI R38, R54, R8.reuse, RZ, 0x5 ;  /* 0x0000000836267211 */ /* 0x080fe200078f28ff */
[----:B------:R-:W-:Y:S01]  /*a8a0*/  FADD.FTZ R7, R7, R4 ;  /* 0x0000000407077221 */ /* 0x000fe20000010000 */
[----:B------:R-:W-:Y:S01]  /*a8b0*/  @P0 SHF.R.U32.HI R17, RZ, c[0x0][0x4f0], R0 ;  /* 0x00013c00ff110a19 */ /* 0x000fe20000011600 */
[C---:B------:R-:W-:Y:S01]  /*a8c0*/  IMAD R18, R3.reuse, c[0x0][0x490], RZ ;  /* 0x0001240003127a24 */ /* 0x040fe200078e02ff */
[----:B------:R-:W-:Y:S01]  /*a8d0*/  MOV R0, RZ ;  /* 0x000000ff00007202 */ /* 0x000fe20000000f00 */
[----:B------:R-:W-:Y:S01]  /*a8e0*/  FADD.FTZ R6, R6, R5 ;  /* 0x0000000506067221 */ /* 0x000fe20000010000 */
[-C--:B------:R-:W-:Y:S01]  /*a8f0*/  LEA.HI R5, R54, R8.reuse, RZ, 0x2 ;  /* 0x0000000836057211 */ /* 0x080fe200078f10ff */
[----:B------:R-:W-:Y:S01]  /*a900*/  IMAD R14, R3, c[0x0][0x3e8], RZ ;  /* 0x0000fa00030e7a24 */ /* 0x000fe200078e02ff */
[----:B------:R-:W-:Y:S01]  /*a910*/  LOP3.LUT R3, R38, 0xffffffe0, RZ, 0xc0, !PT ;  /* 0xffffffe026037812 */ /* 0x000fe200078ec0ff */
[----:B------:R-:W-:Y:S01]  /*a920*/  IMAD.MOV.U32 R4, RZ, RZ, RZ ;  /* 0x000000ffff047224 */ /* 0x000fe200078e00ff */
[----:B------:R-:W-:Y:S01]  /*a930*/  LOP3.LUT R24, R5, 0xfffffffc, RZ, 0xc0, !PT ;  /* 0xfffffffc05187812 */ /* 0x000fe200078ec0ff */
[----:B------:R-:W1:Y:S01]  /*a940*/  @P5 MUFU.RCP R0, R12 ;  /* 0x0000000c00005308 */ /* 0x000e620000001000 */
[----:B------:R-:W-:Y:S01]  /*a950*/  FSETP.NE.FTZ.AND P4, PT, R9, RZ, PT ;  /* 0x000000ff0900720b */ /* 0x000fe20003f95000 */
[----:B------:R-:W-:Y:S01]  /*a960*/  IMAD.IADD R3, R8, 0x1, -R3 ;  /* 0x0000000108037824 */ /* 0x000fe200078e0a03 */
[----:B------:R-:W-:Y:S01]  /*a970*/  FSETP.NE.FTZ.AND P2, PT, R7, RZ, PT ;  /* 0x000000ff0700720b */ /* 0x000fe20003f55000 */
[----:B------:R-:W-:Y:S01]  /*a980*/  IMAD R18, R10, c[0x0][0x494], R18 ;  /* 0x000125000a127a24 */ /* 0x000fe200078e0212 */
[-C--:B------:R-:W-:Y:S01]  /*a990*/  LEA.HI R54, R54, R8.reuse, RZ, 0x3 ;  /* 0x0000000836367211 */ /* 0x080fe200078f18ff */
[----:B------:R-:W-:Y:S01]  /*a9a0*/  IMAD R14, R10, c[0x0][0x3ec], R14 ;  /* 0x0000fb000a0e7a24 */ /* 0x000fe200078e020e */
[----:B------:R-:W-:Y:S01]  /*a9b0*/  IADD3 R24, -R24, R8, RZ ;  /* 0x0000000818187210 */ /* 0x000fe20007ffe1ff */
[----:B------:R-:W-:Y:S01]  /*a9c0*/  IMAD.MOV R8, RZ, RZ, -R17 ;  /* 0x000000ffff087224 */ /* 0x000fe200078e0a11 */
[----:B------:R-:W-:Y:S01]  /*a9d0*/  LOP3.LUT P3, RZ, R3, 0x3, RZ, 0xc0, !PT ;  /* 0x0000000303ff7812 */ /* 0x000fe2000786c0ff */
[----:B------:R-:W-:-:S02]  /*a9e0*/  IMAD.MOV.U32 R3, RZ, RZ, RZ ;  /* 0x000000ffff037224 */ /* 0x000fc400078e00ff */
[----:B------:R-:W-:Y:S02]  /*a9f0*/  IMAD R48, R8, c[0x0][0x4e8], R13 ;  /* 0x00013a0008307a24 */ /* 0x000fe400078e020d */
[----:B------:R-:W2:Y:S01]  /*aa00*/  S2R R8, SR_CTAID.Z ;  /* 0x0000000000087919 */ /* 0x000ea20000002700 */
[----:B------:R-:W3:Y:S01]  /*aa10*/  @P4 MUFU.RCP R4, R9 ;  /* 0x0000000900044308 */ /* 0x000ee20000001000 */
[----:B------:R-:W-:Y:S01]  /*aa20*/  FSETP.NE.FTZ.AND P1, PT, R6, RZ, PT ;  /* 0x000000ff0600720b */ /* 0x000fe20003f35000 */
[C---:B-1----:R-:W-:Y:S02]  /*aa30*/  FMUL.FTZ R145, R0.reuse, R145 ;  /* 0x0000009100917220 */ /* 0x042fe40000410000 */
[C---:B------:R-:W-:Y:S02]  /*aa40*/  FMUL.FTZ R144, R0.reuse, R144 ;  /* 0x0000009000907220 */ /* 0x040fe40000410000 */
[C---:B------:R-:W-:Y:S02]  /*aa50*/  FMUL.FTZ R153, R0.reuse, R153 ;  /* 0x0000009900997220 */ /* 0x040fe40000410000 */
[----:B------:R-:W1:Y:S01]  /*aa60*/  @P2 MUFU.RCP R3, R7 ;  /* 0x0000000700032308 */ /* 0x000e620000001000 */
[----:B------:R-:W-:-:S02]  /*aa70*/  FMUL.FTZ R13, R0, R152 ;  /* 0x00000098000d7220 */ /* 0x000fc40000410000 */
[C---:B------:R-:W-:Y:S02]  /*aa80*/  FMUL.FTZ R157, R0.reuse, R157 ;  /* 0x0000009d009d7220 */ /* 0x040fe40000410000 */
[C---:B------:R-:W-:Y:S02]  /*aa90*/  FMUL.FTZ R22, R0.reuse, R156 ;  /* 0x0000009c00167220 */ /* 0x040fe40000410000 */
[C---:B------:R-:W-:Y:S02]  /*aaa0*/  FMUL.FTZ R169, R0.reuse, R169 ;  /* 0x000000a900a97220 */ /* 0x040fe40000410000 */
[C---:B------:R-:W-:Y:S02]  /*aab0*/  FMUL.FTZ R25, R0.reuse, R168 ;  /* 0x000000a800197220 */ /* 0x040fe40000410000 */
[C---:B------:R-:W-:Y:S02]  /*aac0*/  FMUL.FTZ R173, R0.reuse, R173 ;  /* 0x000000ad00ad7220 */ /* 0x040fe40000410000 */
[----:B------:R-:W-:-:S02]  /*aad0*/  FMUL.FTZ R32, R0, R172 ;  /* 0x000000ac00207220 */ /* 0x000fc40000410000 */
[C---:B------:R-:W-:Y:S02]  /*aae0*/  FMUL.FTZ R121, R0.reuse, R121 ;  /* 0x0000007900797220 */ /* 0x040fe40000410000 */
[C---:B------:R-:W-:Y:S02]  /*aaf0*/  FMUL.FTZ R44, R0.reuse, R120 ;  /* 0x00000078002c7220 */ /* 0x040fe40000410000 */
[C---:B------:R-:W-:Y:S02]  /*ab00*/  FMUL.FTZ R181, R0.reuse, R181 ;  /* 0x000000b500b57220 */ /* 0x040fe40000410000 */
[C---:B------:R-:W-:Y:S02]  /*ab10*/  FMUL.FTZ R42, R0.reuse, R180 ;  /* 0x000000b4002a7220 */ /* 0x040fe40000410000 */
[C---:B------:R-:W-:Y:S02]  /*ab20*/  FMUL.FTZ R185, R0.reuse, R185 ;  /* 0x000000b900b97220 */ /* 0x040fe40000410000 */
[----:B------:R-:W-:Y:S01]  /*ab30*/  FMUL.FTZ R184, R0, R184 ;  /* 0x000000b800b87220 */ /* 0x000fe20000410000 */
[----:B------:R-:W-:Y:S01]  /*ab40*/  MOV R0, RZ ;  /* 0x000000ff00007202 */ /* 0x000fe20000000f00 */
[----:B------:R-:W-:Y:S01]  /*ab50*/  IMAD.IADD R19, R21, 0x1, R18 ;  /* 0x0000000115137824 */ /* 0x000fe200078e0212 */
[----:B------:R-:W-:Y:S01]  /*ab60*/  MOV R18, R20 ;  /* 0x0000001400127202 */ /* 0x000fe20000000f00 */
[----:B---3--:R-:W-:-:S02]  /*ab70*/  FMUL.FTZ R147, R4, R147 ;  /* 0x0000009304937220 */ /* 0x008fc40000410000 */
[----:B------:R-:W-:Y:S01]  /*ab80*/  IMAD.WIDE.U32 R10, R10, c[0x0][0x3e8], RZ ;  /* 0x0000fa000a0a7a25 */ /* 0x000fe200078e00ff */
[----:B------:R-:W3:Y:S03]  /*ab90*/  @P1 MUFU.RCP R0, R6 ;  /* 0x0000000600001308 */ /* 0x000ee60000001000 */
[C---:B------:R-:W-:Y:S01]  /*aba0*/  FMUL.FTZ R146, R4.reuse, R146 ;  /* 0x0000009204927220 */ /* 0x040fe20000410000 */
[----:B------:R-:W-:Y:S01]  /*abb0*/  IADD3 R15, R11, R14, RZ ;  /* 0x0000000e0b0f7210 */ /* 0x000fe20007ffe0ff */
[C---:B------:R-:W-:Y:S01]  /*abc0*/  FMUL.FTZ R155, R4.reuse, R155 ;  /* 0x0000009b049b7220 */ /* 0x040fe20000410000 */
[----:B------:R-:W-:Y:S01]  /*abd0*/  MOV R14, R10 ;  /* 0x0000000a000e7202 */ /* 0x000fe20000000f00 */
[C---:B------:R-:W-:Y:S02]  /*abe0*/  FMUL.FTZ R16, R4.reuse, R154 ;  /* 0x0000009a04107220 */ /* 0x040fe40000410000 */
        /* <DEDUP_REMOVED lines=11> */
[----:B------:R-:W-:Y:S01]  /*aca0*/  FMUL.FTZ R37, R4, R186 ;  /* 0x000000ba04257220 */ /* 0x000fe20000410000 */
[----:B------:R-:W-:Y:S01]  /*acb0*/  SHF.R.S32.HI R4, RZ, 0x2, R5 ;  /* 0x00000002ff047819 */ /* 0x000fe20000011405 */
[----:B-1----:R-:W-:-:S02]  /*acc0*/  FMUL.FTZ R141, R3, R141 ;  /* 0x0000008d038d7220 */ /* 0x002fc40000410000 */
        /* <DEDUP_REMOVED lines=14> */
[----:B------:R-:W-:Y:S01]  /*adb0*/  FMUL.FTZ R36, R3, R128 ;  /* 0x0000008003247220 */ /* 0x000fe20000410000 */
[----:B------:R-:W-:Y:S01]  /*adc0*/  SHF.R.S32.HI R3, RZ, 0x1f, R5 ;  /* 0x0000001fff037819 */ /* 0x000fe20000011405 */
[----:B------:R-:W1:Y:S01]  /*add0*/  @P1 MUFU.LG2 R6, R6 ;  /* 0x0000000600061308 */ /* 0x000e620000000c00 */
[----:B--2---:R-:W-:Y:S02]  /*ade0*/  SHF.R.S32.HI R5, RZ, 0x1f, R8 ;  /* 0x0000001fff057819 */ /* 0x004fe40000011408 */
[----:B------:R-:W-:-:S04]  /*adf0*/  LEA.HI R3, R3, R4, RZ, 0x3 ;  /* 0x0000000403037211 */ /* 0x000fc800078f18ff */
[----:B------:R-:W-:Y:S01]  /*ae00*/  LOP3.LUT R3, R3, 0xfffffff8, RZ, 0xc0, !PT ;  /* 0xfffffff803037812 */ /* 0x000fe200078ec0ff */
[C---:B------:R-:W-:Y:S02]  /*ae10*/  IMAD R53, R5.reuse, c[0x0][0x498], RZ ;  /* 0x0001260005357a24 */ /* 0x040fe400078e02ff */
[----:B------:R-:W-:Y:S02]  /*ae20*/  IMAD R47, R5, c[0x0][0x3f0], RZ ;  /* 0x0000fc00052f7a24 */ /* 0x000fe400078e02ff */
[C---:B---3--:R-:W-:Y:S02]  /*ae30*/  FMUL.FTZ R143, R0.reuse, R143 ;  /* 0x0000008f008f7220 */ /* 0x048fe40000410000 */
        /* <DEDUP_REMOVED lines=15> */
[----:B------:R-:W-:Y:S01]  /*af30*/  @P2 MOV R0, 0x3f317218 ;  /* 0x3f31721800002802 */ /* 0x000fe20000000f00 */
[----:B------:R-:W-:Y:S01]  /*af40*/  IMAD.IADD R11, R4, 0x1, -R3 ;  /* 0x00000001040b7824 */ /* 0x000fe200078e0a03 */
[----:B------:R-:W-:Y:S01]  /*af50*/  @P5 MOV R4, 0x3f317218 ;  /* 0x3f31721800045802 */ /* 0x000fe20000000f00 */
[----:B------:R-:W-:-:S02]  /*af60*/  IMAD R53, R8, c[0x0][0x49c], R53 ;  /* 0x0001270008357a24 */ /* 0x000fc400078e0235 */
[C---:B------:R-:W-:Y:S02]  /*af70*/  IMAD R47, R8.reuse, c[0x0][0x3f4], R47 ;  /* 0x0000fd00082f7a24 */ /* 0x040fe400078e022f */
[C---:B------:R-:W-:Y:S01]  /*af80*/  IMAD.WIDE.U32 R34, R8.reuse, c[0x0][0x498], R18 ;  /* 0x0001260008227a25 */ /* 0x040fe200078e0012 */
[----:B------:R-:W2:Y:S03]  /*af90*/  @P2 MUFU.LG2 R7, R7 ;  /* 0x0000000700072308 */ /* 0x000ea60000000c00 */
[----:B------:R-:W-:Y:S01]  /*afa0*/  IMAD.WIDE.U32 R14, R8, c[0x0][0x3f0], R14 ;  /* 0x0000fc00080e7a25 */ /* 0x000fe200078e000e */
[----:B------:R-:W-:-:S03]  /*afb0*/  @P1 MOV R8, 0x3f317218 ;  /* 0x3f31721800081802 */ /* 0x000fc60000000f00 */
[----:B------:R-:W-:Y:S02]  /*afc0*/  @P4 IMAD.MOV.U32 R3, RZ, RZ, 0x3f317218 ;  /* 0x3f317218ff034424 */ /* 0x000fe400078e00ff */
[----:B------:R-:W-:Y:S02]  /*afd0*/  @P5 FMUL.FTZ R10, R4, c[0x0][0x2d0] ;  /* 0x0000b400040a5a20 */ /* 0x000fe40000410000 */
[----:B------:R-:W-:Y:S02]  /*afe0*/  @P4 FMUL.FTZ R5, R3, c[0x0][0x2d0] ;  /* 0x0000b40003054a20 */ /* 0x000fe40000410000 */
[----:B------:R-:W-:Y:S02]  /*aff0*/  @P2 FMUL.FTZ R3, R0, c[0x0][0x2d0] ;  /* 0x0000b40000032a20 */ /* 0x000fe40000410000 */
[----:B-1----:R-:W-:Y:S02]  /*b000*/  @P1 FMUL.FTZ R4, R6, 0.69314718246459960938 ;  /* 0x3f31721806041820 */ /* 0x002fe40000410000 */
[----:B------:R-:W-:-:S04]  /*b010*/  @P1 FMUL.FTZ R0, R8, c[0x0][0x2d0] ;  /* 0x0000b40008001a20 */ /* 0x000fc80000410000 */
[----:B------:R-:W-:Y:S01]  /*b020*/  @P1 FFMA.FTZ R49, R0, R2, R4 ;  /* 0x0000000200311223 */ /* 0x000fe20000010004 */
[----:B------:R-:W-:Y:S01]  /*b030*/  SHF.R.S32.HI R0, RZ, 0x5, R38 ;  /* 0x00000005ff007819 */ /* 0x000fe20000011426 */
[----:B--2---:R-:W-:-:S03]  /*b040*/  @P2 FMUL.FTZ R7, R7, 0.69314718246459960938 ;  /* 0x3f31721807072820 */ /* 0x004fc60000410000 */
[----:B------:R-:W-:Y:S02]  /*b050*/  SHF.R.S32.HI R2, RZ, 0x1f, R0 ;  /* 0x0000001fff027819 */ /* 0x000fe40000011400 */
[----:B------:R-:W-:Y:S02]  /*b060*/  LEA.HI R4, R24, R24, RZ, 0x1 ;  /* 0x0000001818047211 */ /* 0x000fe400078f08ff */
[----:B------:R-:W-:Y:S01]  /*b070*/  LEA.HI R2, R2, R0, RZ, 0x2 ;  /* 0x0000000002027211 */ /* 0x000fe200078f10ff */
[----:B------:R-:W-:-:S03]  /*b080*/  @P2 FFMA.FTZ R50, R3, R132, R7 ;  /* 0x0000008403322223 */ /* 0x000fc60000010007 */
[----:B------:R-:W-:Y:S02]  /*b090*/  LOP3.LUT R3, R2, 0xffffffc, RZ, 0xc0, !PT ;  /* 0x0ffffffc02037812 */ /* 0x000fe400078ec0ff */
[----:B------:R-:W-:-:S04]  /*b0a0*/  LOP3.LUT R2, R4, 0x1ffffffe, RZ, 0xc0, !PT ;  /* 0x1ffffffe04027812 */ /* 0x000fc800078ec0ff */
[----:B------:R-:W-:Y:S02]  /*b0b0*/  IADD3 R7, R24, -R2, RZ ;  /* 0x8000000218077210 */ /* 0x000fe40007ffe0ff */
[----:B------:R-:W-:Y:S02]  /*b0c0*/  SHF.R.S32.HI R2, RZ, 0x2, R57 ;  /* 0x00000002ff027819 */ /* 0x000fe40000011439 */
[----:B------:R-:W2:Y:S04]  /*b0d0*/  LDL.LU R57, [R1+0x10] ;  /* 0x0000100001397983 */ /* 0x000ea80000300800 */
[----:B------:R-:W3:Y:S01]  /*b0e0*/  LDL.64 R58, [R1+0x18] ;  /* 0x00001800013a7983 */ /* 0x000ee20000100a00 */
[----:B------:R-:W1:Y:S08]  /*b0f0*/  @P5 MUFU.LG2 R12, R12 ;  /* 0x0000000c000c5308 */ /* 0x000e700000000c00 */
[----:B------:R-:W4:Y:S01]  /*b100*/  @P4 MUFU.LG2 R9, R9 ;  /* 0x0000000900094308 */ /* 0x000f220000000c00 */
[----:B------:R-:W-:Y:S01]  /*b110*/  SHF.R.S32.HI R6, RZ, 0x1f, R17 ;  /* 0x0000001fff067819 */ /* 0x000fe20000011411 */
[----:B-1----:R-:W-:-:S04]  /*b120*/  @P5 FMUL.FTZ R12, R12, 0.69314718246459960938 ;  /* 0x3f3172180c0c5820 */ /* 0x002fc80000410000 */
[----:B------:R-:W-:Y:S02]  /*b130*/  @P5 FFMA.FTZ R52, R10, R135, R12 ;  /* 0x000000870a345223 */ /* 0x000fe4000001000c */
[----:B----4-:R-:W-:Y:S01]  /*b140*/  @P4 FMUL.FTZ R9, R9, 0.69314718246459960938 ;  /* 0x3f31721809094820 */ /* 0x010fe20000410000 */
[----:B------:R-:W-:-:S03]  /*b150*/  LEA R10, R0, R24, 0x9 ;  /* 0x00000018000a7211 */ /* 0x000fc600078e48ff */
[----:B------:R-:W-:Y:S02]  /*b160*/  @P4 FFMA.FTZ R51, R5, R134, R9 ;  /* 0x0000008605334223 */ /* 0x000fe40000010009 */
[----:B------:R-:W-:Y:S02]  /*b170*/  IMAD.IADD R5, R0, 0x1, -R3 ;  /* 0x0000000100057824 */ /* 0x000fe400078e0a03 */
[----:B------:R-:W-:-:S03]  /*b180*/  IMAD.SHL.U32 R0, R4, 0x20, RZ ;  /* 0x0000002004007824 */ /* 0x000fc600078e00ff */
[----:B------:R-:W-:Y:S01]  /*b190*/  LEA R4, R5, R2, 0x4 ;  /* 0x0000000205047211 */ /* 0x000fe200078e20ff */
[C---:B------:R-:W-:Y:S01]  /*b1a0*/  IMAD.SHL.U32 R5, R11.reuse, 0x40, RZ ;  /* 0x000000400b057824 */ /* 0x040fe200078e00ff */
[----:B------:R-:W-:Y:S01]  /*b1b0*/  LOP3.LUT R2, R0, 0xffffffc0, RZ, 0xc0, !PT ;  /* 0xffffffc000027812 */ /* 0x000fe200078ec0ff */
[----:B------:R-:W-:Y:S01]  /*b1c0*/  IMAD R0, R6, c[0x0][0x3e0], RZ ;  /* 0x0000f80006007a24 */ /* 0x000fe200078e02ff */
[----:B------:R-:W-:Y:S02]  /*b1d0*/  LOP3.LUT R3, R11, 0x1, RZ, 0xc0, !PT ;  /* 0x000000010b037812 */ /* 0x000fe400078ec0ff */
[----:B------:R-:W-:Y:S01]  /*b1e0*/  LEA R7, R7, R2, 0x3 ;  /* 0x0000000207077211 */ /* 0x000fe200078e18ff */
[----:B------:R-:W-:Y:S01]  /*b1f0*/  IMAD R8, R17, c[0x0][0x3e4], R0 ;  /* 0x0000f90011087a24 */ /* 0x000fe200078e0200 */
[----:B------:R-:W-:Y:S02]  /*b200*/  LOP3.LUT R5, R5, 0x1c0, RZ, 0xc0, !PT ;  /* 0x000001c005057812 */ /* 0x000fe400078ec0ff */
[----:B------:R-:W-:Y:S01]  /*b210*/  LEA R0, R55, R4, 0x7 ;  /* 0x0000000437007211 */ /* 0x000fe200078e38ff */
[----:B------:R-:W-:Y:S01]  /*b220*/  IMAD.IADD R7, R4, 0x1, R7 ;  /* 0x0000000104077824 */ /* 0x000fe200078e0207 */
[----:B------:R-:W-:Y:S01]  /*b230*/  ISETP.NE.U32.AND P4, PT, R3, 0x1, PT ;  /* 0x000000010300780c */ /* 0x000fe20003f85070 */
[----:B------:R-:W-:Y:S01]  /*b240*/  IMAD R56, R56, c[0x0][0x388], RZ ;  /* 0x0000e20038387a24 */ /* 0x000fe200078e02ff */
[----:B------:R-:W-:-:S02]  /*b250*/  LEA.HI R6, R5, R5, RZ, 0x1d ;  /* 0x0000000505067211 */ /* 0x000fc400078fe8ff */
[----:B------:R-:W-:Y:S02]  /*b260*/  SHF.R.S32.HI R4, RZ, 0x3, R54 ;  /* 0x00000003ff047819 */ /* 0x000fe40000011436 */
[----:B------:R-:W-:Y:S02]  /*b270*/  IADD3 R5, R0, 0x8, RZ ;  /* 0x0000000800057810 */ /* 0x000fe40007ffe0ff */
[----:B------:R-:W-:Y:S02]  /*b280*/  R2P PR, R11, 0x6 ;  /* 0x000000060b007804 */ /* 0x000fe40000000000 */
[----:B------:R-:W-:Y:S01]  /*b290*/  LEA R6, R10, R6, 0x1 ;  /* 0x000000060a067211 */ /* 0x000fe200078e08ff */
[----:B------:R-:W-:Y:S01]  /*b2a0*/  IMAD R24, R55, 0x80, R4 ;  /* 0x0000008037187824 */ /* 0x000fe200078e0204 */
[----:B------:R-:W-:Y:S02]  /*b2b0*/  IADD3 R3, R15, R47, RZ ;  /* 0x0000002f0f037210 */ /* 0x000fe40007ffe0ff */
[----:B------:R-:W-:-:S02]  /*b2c0*/  MOV R2, R14 ;  /* 0x0000000e00027202 */ /* 0x000fc40000000f00 */
[----:B------:R-:W-:Y:S02]  /*b2d0*/  LEA R10, R55, R7, 0x7 ;  /* 0x00000007370a7211 */ /* 0x000fe400078e38ff */
[----:B------:R-:W-:Y:S02]  /*b2e0*/  ISETP.GE.OR P5, PT, R5, R56, P3 ;  /* 0x000000380500720c */ /* 0x000fe40001fa6670 */
[----:B------:R-:W-:Y:S02]  /*b2f0*/  MOV R11, 0xfffffff0 ;  /* 0xfffffff0000b7802 */ /* 0x000fe40000000f00 */
[C---:B------:R-:W-:Y:S02]  /*b300*/  IADD3 R5, R0.reuse, 0x40, RZ ;  /* 0x0000004000057810 */ /* 0x040fe40007ffe0ff */
[----:B------:R-:W-:Y:S01]  /*b310*/  IADD3 R4, R0, 0x48, RZ ;  /* 0x0000004800047810 */ /* 0x000fe20007ffe0ff */
[----:B------:R-:W-:Y:S01]  /*b320*/  IMAD.WIDE.U32 R2, R17, c[0x0][0x3e0], R2 ;  /* 0x0000f80011027a25 */ /* 0x000fe200078e0002 */
[----:B------:R-:W-:-:S02]  /*b330*/  SEL R11, R11, 0x10, !P4 ;  /* 0x000000100b0b7807 */ /* 0x000fc40006000000 */
[-C--:B------:R-:W-:Y:S01]  /*b340*/  ISETP.GE.OR P6, PT, R0, R56.reuse, P3 ;  /* 0x000000380000720c */ /* 0x080fe20001fc6670 */
[----:B------:R-:W-:Y:S01]  /*b350*/  @P0 IMAD.HI.U32 R7, R10, c[0x0][0x4ec], RZ ;  /* 0x00013b000a070a27 */ /* 0x000fe200078e00ff */
[-C--:B------:R-:W-:Y:S02]  /*b360*/  ISETP.GE.OR P4, PT, R5, R56.reuse, P3 ;  /* 0x000000380500720c */ /* 0x080fe40001f86670 */
[----:B------:R-:W-:Y:S02]  /*b370*/  ISETP.GE.OR P3, PT, R4, R56, P3 ;  /* 0x000000380400720c */ /* 0x000fe40001f66670 */
[----:B------:R-:W-:Y:S01]  /*b380*/  SHF.R.S32.HI R4, RZ, 0x1f, R48 ;  /* 0x0000001fff047819 */ /* 0x000fe20000011430 */
[----:B------:R-:W-:Y:S01]  /*b390*/  IMAD.IADD R3, R3, 0x1, R8 ;  /* 0x0000000103037824 */ /* 0x000fe200078e0208 */
[----:B------:R-:W-:Y:S02]  /*b3a0*/  MOV R5, R10 ;  /* 0x0000000a00057202 */ /* 0x000fe40000000f00 */
[----:B------:R-:W-:-:S02]  /*b3b0*/  SHF.L.U32 R0, R6, 0x1, RZ ;  /* 0x0000000106007819 */ /* 0x000fc400000006ff */
[----:B------:R-:W-:Y:S01]  /*b3c0*/  @P0 SHF.R.U32.HI R5, RZ, c[0x0][0x4f0], R7 ;  /* 0x00013c00ff050a19 */ /* 0x000fe20000011607 */
[----:B------:R-:W-:Y:S01]  /*b3d0*/  IMAD R6, R4, c[0x0][0x3d8], RZ ;  /* 0x0000f60004067a24 */ /* 0x000fe200078e02ff */
[----:B------:R-:W-:Y:S01]  /*b3e0*/  F2FP.PACK_AB R12, R147, R146 ;  /* 0x00000092930c723e */ /* 0x000fe200000000ff */
[----:B------:R-:W-:Y:S01]  /*b3f0*/  IMAD.WIDE.U32 R14, R48, c[0x0][0x3d8], R2 ;  /* 0x0000f600300e7a25 */ /* 0x000fe200078e0002 */
[----:B------:R-:W-:Y:S02]  /*b400*/  IADD3 R7, R0, 0x80, RZ ;  /* 0x0000008000077810 */ /* 0x000fe40007ffe0ff */
[----:B------:R-:W-:Y:S01]  /*b410*/  IADD3 R2, -R5, RZ, RZ ;  /* 0x000000ff05027210 */ /* 0x000fe20007ffe1ff */
[----:B------:R-:W-:Y:S01]  /*b420*/  IMAD R17, R48, c[0x0][0x3dc], R6 ;  /* 0x0000f70030117a24 */ /* 0x000fe200078e0206 */
[----:B------:R-:W-:Y:S01]  /*b430*/  F2FP.PACK_AB R9, R145, R144 ;  /* 0x000000909109723e */ /* 0x000fe200000000ff */
[C---:B------:R-:W-:Y:S01]  /*b440*/  IMAD.IADD R4, R0.reuse, 0x1, R11 ;  /* 0x0000000100047824 */ /* 0x040fe200078e020b */
[----:B------:R-:W-:Y:S01]  /*b450*/  IADD3 R6, R0, 0xc0, RZ ;  /* 0x000000c000067810 */ /* 0x000fe20007ffe0ff */
[----:B------:R1:W-:Y:S01]  /*b460*/  STS [R0+0x480], R12 ;  /* 0x0004800c00007388 */ /* 0x0003e20000000800 */
[----:B------:R-:W-:-:S02]  /*b470*/  F2FP.PACK_AB R16, R155, R16 ;  /* 0x000000109b10723e */ /* 0x000fc400000000ff */
[----:B------:R-:W-:Y:S01]  /*b480*/  @P2 IADD3 R6, R7, -0x40, RZ ;  /* 0xffffffc007062810 */ /* 0x000fe20007ffe0ff */
[----:B------:R-:W-:Y:S01]  /*b490*/  IMAD R7, R2, c[0x0][0x4e8], R10 ;  /* 0x00013a0002077a24 */ /* 0x000fe200078e020a */
[----:B------:R-:W-:Y:S01]  /*b4a0*/  F2FP.PACK_AB R13, R153, R13 ;  /* 0x0000000d990d723e */ /* 0x000fe200000000ff */
[----:B------:R4:W-:Y:S01]  /*b4b0*/  STS [R0+0x80], R9 ;  /* 0x0000800900007388 */ /* 0x0009e20000000800 */
[----:B------:R-:W-:Y:S02]  /*b4c0*/  F2FP.PACK_AB R19, R141, R140 ;  /* 0x0000008c8d13723e */ /* 0x000fe400000000ff */
[----:B------:R-:W-:Y:S01]  /*b4d0*/  F2FP.PACK_AB R18, R143, R142 ;  /* 0x0000008e8f12723e */ /* 0x000fe200000000ff */
[----:B------:R4:W-:Y:S01]  /*b4e0*/  STS [R4+0x480], R16 ;  /* 0x0004801004007388 */ /* 0x0009e20000000800 */
[----:B------:R-:W-:Y:S02]  /*b4f0*/  F2FP.PACK_AB R20, R149, R20 ;  /* 0x000000149514723e */ /* 0x000fe400000000ff */
[----:B------:R-:W-:-:S02]  /*b500*/  F2FP.PACK_AB R23, R151, R23 ;  /* 0x000000179717723e */ /* 0x000fc400000000ff */
[----:B------:R-:W-:Y:S02]  /*b510*/  SHF.R.S32.HI R3, RZ, 0x1f, R5 ;  /* 0x0000001fff037819 */ /* 0x000fe40000011405 */
[----:B------:R-:W-:Y:S02]  /*b520*/  IADD3 R8, P0, R5, R34, RZ ;  /* 0x0000002205087210 */ /* 0x000fe40007f1e0ff */
[----:B------:R-:W-:Y:S02]  /*b530*/  SHF.R.S32.HI R2, RZ, 0x1f, R7 ;  /* 0x0000001fff027819 */ /* 0x000fe40000011407 */
[----:B-1----:R-:W-:Y:S01]  /*b540*/  MOV R12, 0x20 ;  /* 0x00000020000c7802 */ /* 0x002fe20000000f00 */
[----:B------:R-:W-:Y:S01]  /*b550*/  STS [R4+0x80], R13 ;  /* 0x0000800d04007388 */ /* 0x000fe20000000800 */
[----:B------:R-:W-:-:S03]  /*b560*/  F2FP.PACK_AB R22, R157, R22 ;  /* 0x000000169d16723e */ /* 0x000fc600000000ff */
[----:B------:R-:W-:Y:S01]  /*b570*/  STS [R0+0x2080], R19 ;  /* 0x0020801300007388 */ /* 0x000fe20000000800 */
[----:B----4-:R-:W-:Y:S02]  /*b580*/  IADD3.X R9, R3, R35, R53, P0, !PT ;  /* 0x0000002303097210 */ /* 0x010fe400007fe435 */
[----:B------:R-:W-:Y:S01]  /*b590*/  SEL R16, R12, 0xffffffe0, !P1 ;  /* 0xffffffe00c107807 */ /* 0x000fe20004800000 */
[----:B------:R1:W-:Y:S01]  /*b5a0*/  STS [R0+0x2480], R18 ;  /* 0x0024801200007388 */ /* 0x0003e20000000800 */
[----:B------:R-:W-:Y:S02]  /*b5b0*/  F2FP.PACK_AB R21, R159, R21 ;  /* 0x000000159f15723e */ /* 0x000fe400000000ff */
[----:B------:R-:W-:Y:S01]  /*b5c0*/  IADD3 R5, R16, R4, RZ ;  /* 0x0000000410057210 */ /* 0x000fe20007ffe0ff */
[----:B------:R-:W-:Y:S01]  /*b5d0*/  STS [R4+0x2080], R20 ;  /* 0x0020801404007388 */ /* 0x000fe20000000800 */
[----:B------:R-:W-:-:S03]  /*b5e0*/  F2FP.PACK_AB R25, R169, R25 ;  /* 0x00000019a919723e */ /* 0x000fc600000000ff */
[----:B------:R4:W-:Y:S01]  /*b5f0*/  STS [R4+0x2480], R23 ;  /* 0x0024801704007388 */ /* 0x0009e20000000800 */
[----:B------:R-:W-:Y:S02]  /*b600*/  F2FP.PACK_AB R26, R171, R26 ;  /* 0x0000001aab1a723e */ /* 0x000fe400000000ff */
[----:B------:R-:W-:Y:S02]  /*b610*/  F2FP.PACK_AB R28, R161, R28 ;  /* 0x0000001ca11c723e */ /* 0x000fe400000000ff */
[----:B------:R-:W-:Y:S01]  /*b620*/  F2FP.PACK_AB R27, R163, R27 ;  /* 0x0000001ba31b723e */ /* 0x000fe200000000ff */
[----:B-1----:R-:W-:Y:S02]  /*b630*/  IMAD.IADD R0, R0, 0x1, R16 ;  /* 0x0000000100007824 */ /* 0x002fe400078e0210 */
[----:B----4-:R-:W-:Y:S02]  /*b640*/  IMAD R4, R2, c[0x0][0x488], RZ ;  /* 0x0001220002047a24 */ /* 0x010fe400078e02ff */
[C---:B------:R-:W-:Y:S01]  /*b650*/  IMAD.WIDE.U32 R2, R7.reuse, c[0x0][0x488], R8 ;  /* 0x0001220007027a25 */ /* 0x040fe200078e0008 */
[----:B------:R-:W-:Y:S03]  /*b660*/  STS [R0+0x80], R22 ;  /* 0x0000801600007388 */ /* 0x000fe60000000800 */
[----:B------:R-:W-:Y:S01]  /*b670*/  IMAD R7, R7, c[0x0][0x48c], R4 ;  /* 0x0001230007077a24 */ /* 0x000fe200078e0204 */
[----:B------:R-:W-:Y:S01]  /*b680*/  STS [R0+0x480], R21 ;  /* 0x0004801500007388 */ /* 0x000fe20000000800 */
[----:B------:R-:W-:-:S03]  /*b690*/  LEA R4, P0, R2, c[0x0][0x450], 0x2 ;  /* 0x0001140002047a11 */ /* 0x000fc600078010ff */
[----:B------:R-:W-:Y:S04]  /*b6a0*/  STS [R5+0x80], R25 ;  /* 0x0000801905007388 */ /* 0x000fe80000000800 */
[----:B------:R-:W-:Y:S04]  /*b6b0*/  STS [R5+0x480], R26 ;  /* 0x0004801a05007388 */ /* 0x000fe80000000800 */
[----:B------:R-:W-:Y:S04]  /*b6c0*/  STS [R0+0x2080], R28 ;  /* 0x0020801c00007388 */ /* 0x000fe80000000800 */
[----:B------:R1:W-:Y:S01]  /*b6d0*/  STS [R0+0x2480], R27 ;  /* 0x0024801b00007388 */ /* 0x0003e20000000800 */
[----:B------:R-:W-:-:S02]  /*b6e0*/  F2FP.PACK_AB R30, R165, R30 ;  /* 0x0000001ea51e723e */ /* 0x000fc400000000ff */
[----:B------:R-:W-:Y:S02]  /*b6f0*/  F2FP.PACK_AB R29, R167, R29 ;  /* 0x0000001da71d723e */ /* 0x000fe400000000ff */
[----:B------:R-:W-:Y:S02]  /*b700*/  F2FP.PACK_AB R32, R173, R32 ;  /* 0x00000020ad20723e */ /* 0x000fe400000000ff */
[----:B------:R-:W-:Y:S01]  /*b710*/  F2FP.PACK_AB R31, R175, R31 ;  /* 0x0000001faf1f723e */ /* 0x000fe200000000ff */
[----:B------:R-:W-:Y:S01]  /*b720*/  STS [R5+0x2080], R30 ;  /* 0x0020801e05007388 */ /* 0x000fe20000000800 */
[----:B------:R-:W-:Y:S02]  /*b730*/  F2FP.PACK_AB R44, R121, R44 ;  /* 0x0000002c792c723e */ /* 0x000fe400000000ff */
[----:B------:R-:W-:Y:S01]  /*b740*/  F2FP.PACK_AB R43, R123, R43 ;  /* 0x0000002b7b2b723e */ /* 0x000fe200000000ff */
[----:B------:R-:W-:Y:S01]  /*b750*/  STS [R5+0x2480], R29 ;  /* 0x0024801d05007388 */ /* 0x000fe20000000800 */
[----:B------:R-:W-:-:S02]  /*b760*/  F2FP.PACK_AB R46, R177, R46 ;  /* 0x0000002eb12e723e */ /* 0x000fc400000000ff */
[----:B------:R-:W-:Y:S02]  /*b770*/  F2FP.PACK_AB R178, R179, R178 ;  /* 0x000000b2b3b2723e */ /* 0x000fe400000000ff */
[----:B-1----:R-:W-:Y:S02]  /*b780*/  IADD3 R0, R3, R7, RZ ;  /* 0x0000000703007210 */ /* 0x002fe40007ffe0ff */
[----:B------:R-:W-:Y:S02]  /*b790*/  IADD3 R3, R16, 0x400, R6 ;  /* 0x0000040010037810 */ /* 0x000fe40007ffe006 */
[----:B------:R-:W-:Y:S02]  /*b7a0*/  LEA.HI.X R2, R2, c[0x0][0x454], R0, 0x2, P0 ;  /* 0x0001150002027a11 */ /* 0x000fe400000f1400 */
[C---:B------:R-:W-:Y:S01]  /*b7b0*/  IADD3 R0, R11.reuse, R6, RZ ;  /* 0x000000060b007210 */ /* 0x040fe20007ffe0ff */
[----:B------:R-:W-:Y:S01]  /*b7c0*/  IMAD.IADD R7, R11, 0x1, R3 ;  /* 0x000000010b077824 */ /* 0x000fe200078e0203 */
[----:B------:R-:W-:Y:S01]  /*b7d0*/  F2FP.PACK_AB R45, R117, R45 ;  /* 0x0000002d752d723e */ /* 0x000fe200000000ff */
[----:B------:R-:W-:Y:S01]  /*b7e0*/  SHFL.IDX PT, R13, R2, RZ, 0x1c1f ;  /* 0x001c1fff020d7589 */ /* 0x000fe200000e0000 */
[----:B------:R-:W-:Y:S01]  /*b7f0*/  F2FP.PACK_AB R118, R119, R118 ;  /* 0x000000767776723e */ /* 0x000fe200000000ff */
[----:B------:R-:W-:Y:S01]  /*b800*/  IMAD.IADD R3, R16, 0x1, R0 ;  /* 0x0000000110037824 */ /* 0x000fe200078e0200 */
[----:B------:R-:W-:Y:S01]  /*b810*/  F2FP.PACK_AB R42, R181, R42 ;  /* 0x0000002ab52a723e */ /* 0x000fe200000000ff */
[----:B------:R-:W-:Y:S01]  /*b820*/  SHFL.IDX PT, R11, R2, 0x1, 0x1c1f ;  /* 0x003c1f00020b7f89 */ /* 0x000fe200000e0000 */
[----:B------:R-:W-:-:S03]  /*b830*/  F2FP.PACK_AB R41, R183, R41 ;  /* 0x00000029b729723e */ /* 0x000fc600000000ff */
[----:B------:R-:W-:Y:S01]  /*b840*/  SHFL.IDX PT, R9, R2, 0x2, 0x1c1f ;  /* 0x005c1f0002097f89 */ /* 0x000fe200000e0000 */
[----:B------:R-:W-:-:S03]  /*b850*/  F2FP.PACK_AB R38, R185, R184 ;  /* 0x000000b8b926723e */ /* 0x000fc600000000ff */
[----:B------:R1:W-:Y:S01]  /*b860*/  SHFL.IDX PT, R5, R2, 0x3, 0x1c1f ;  /* 0x007c1f0002057f89 */ /* 0x0003e200000e0000 */
[----:B------:R-:W-:-:S03]  /*b870*/  F2FP.PACK_AB R37, R187, R37 ;  /* 0x00000025bb25723e */ /* 0x000fc600000000ff */
[----:B------:R2:W-:Y:S01]  /*b880*/  STS [R6], R32 ;  /* 0x0000002006007388 */ /* 0x0005e20000000800 */
[----:B------:R-:W-:-:S03]  /*b890*/  F2FP.PACK_AB R40, R125, R40 ;  /* 0x000000287d28723e */ /* 0x000fc600000000ff */
[----:B------:R-:W-:Y:S01]  /*b8a0*/  STS [R6+0x400], R31 ;  /* 0x0004001f06007388 */ /* 0x000fe20000000800 */
[----:B------:R-:W-:-:S03]  /*b8b0*/  F2FP.PACK_AB R39, R127, R39 ;  /* 0x000000277f27723e */ /* 0x000fc600000000ff */
[----:B------:R-:W-:Y:S01]  /*b8c0*/  STS [R0], R44 ;  /* 0x0000002c00007388 */ /* 0x000fe20000000800 */
[----:B------:R-:W-:-:S03]  /*b8d0*/  F2FP.PACK_AB R36, R129, R36 ;  /* 0x000000248124723e */ /* 0x000fc600000000ff */
[----:B------:R-:W-:Y:S01]  /*b8e0*/  STS [R0+0x400], R43 ;  /* 0x0004002b00007388 */ /* 0x000fe20000000800 */
[----:B------:R-:W-:-:S03]  /*b8f0*/  F2FP.PACK_AB R33, R131, R33 ;  /* 0x000000218321723e */ /* 0x000fc600000000ff */
[----:B------:R-:W-:Y:S01]  /*b900*/  STS [R6+0x2000], R46 ;  /* 0x0020002e06007388 */ /* 0x000fe20000000800 */
[----:B-1----:R-:W-:-:S03]  /*b910*/  IADD3 R2, R16, R6, RZ ;  /* 0x0000000610027210 */ /* 0x002fc60007ffe0ff */
[----:B------:R-:W-:Y:S04]  /*b920*/  STS [R6+0x2400], R178 ;  /* 0x002400b206007388 */ /* 0x000fe80000000800 */
[----:B------:R-:W-:Y:S04]  /*b930*/  STS [R0+0x2000], R45 ;  /* 0x0020002d00007388 */ /* 0x000fe80000000800 */
[----:B------:R1:W-:Y:S04]  /*b940*/  STS [R0+0x2400], R118 ;  /* 0x0024007600007388 */ /* 0x0003e80000000800 */
[----:B------:R-:W-:Y:S04]  /*b950*/  STS [R2], R42 ;  /* 0x0000002a02007388 */ /* 0x000fe80000000800 */
[----:B------:R-:W-:Y:S04]  /*b960*/  STS [R2+0x400], R41 ;  /* 0x0004002902007388 */ /* 0x000fe80000000800 */
[----:B------:R-:W-:Y:S04]  /*b970*/  STS [R3], R38 ;  /* 0x0000002603007388 */ /* 0x000fe80000000800 */
[----:B------:R-:W-:Y:S04]  /*b980*/  STS [R7], R37 ;  /* 0x0000002507007388 */ /* 0x000fe80000000800 */
[----:B------:R-:W-:Y:S04]  /*b990*/  STS [R2+0x2000], R40 ;  /* 0x0020002802007388 */ /* 0x000fe80000000800 */
[----:B------:R-:W-:Y:S04]  /*b9a0*/  STS [R2+0x2400], R39 ;  /* 0x0024002702007388 */ /* 0x000fe80000000800 */
[----:B------:R-:W-:Y:S04]  /*b9b0*/  STS [R3+0x2000], R36 ;  /* 0x0020002403007388 */ /* 0x000fe80000000800 */
[----:B------:R-:W-:Y:S04]  /*b9c0*/  STS [R7+0x2000], R33 ;  /* 0x0020002107007388 */ /* 0x000fe80000000800 */
[----:B------:R-:W4:Y:S04]  /*b9d0*/  SHFL.IDX PT, R12, R4, RZ, 0x1c1f ;  /* 0x001c1fff040c7589 */ /* 0x000f2800000e0000 */
[----:B------:R-:W-:Y:S06]  /*b9e0*/  BAR.SYNC.DEFER_BLOCKING 0x1, 0x80 ;  /* 0x0042000000007b1d */ /* 0x000fec0000010000 */
[----:B------:R-:W3:Y:S04]  /*b9f0*/  SHFL.IDX PT, R10, R4, 0x1, 0x1c1f ;  /* 0x003c1f00040a7f89 */ /* 0x000ee800000e0000 */
[----:B------:R-:W3:Y:S04]  /*ba00*/  SHFL.IDX PT, R8, R4, 0x2, 0x1c1f ;  /* 0x005c1f0004087f89 */ /* 0x000ee800000e0000 */
[----:B------:R-:W3:Y:S01]  /*ba10*/  SHFL.IDX PT, R4, R4, 0x3, 0x1c1f ;  /* 0x007c1f0004047f89 */ /* 0x000ee200000e0000 */
[----:B--2---:R-:W-:-:S02]  /*ba20*/  SHF.L.U32 R32, R57, 0x1, RZ ;  /* 0x0000000139207819 */ /* 0x004fc400000006ff */
[----:B-1----:R-:W-:Y:S01]  /*ba30*/  IADD3 R0, R15, R17, RZ ;  /* 0x000000110f007210 */ /* 0x002fe20007ffe0ff */
[----:B----4-:R-:W-:Y:S01]  /*ba40*/  @!P6 ST.E [R12.64], R52 ;  /* 0x000000340c00e985 */ /* 0x010fe2000c101908 */
[----:B------:R-:W-:-:S03]  /*ba50*/  LEA R2, P0, R14, c[0x0][0x380], 0x1 ;  /* 0x0000e0000e027a11 */ /* 0x000fc600078008ff */
[----:B---3--:R-:W-:Y:S04]  /*ba60*/  @!P5 ST.E [R10.64], R51 ;  /* 0x000000330a00d985 */ /* 0x008fe8000c101908 */
[----:B------:R-:W-:Y:S04]  /*ba70*/  @!P4 ST.E [R8.64], R50 ;  /* 0x000000320800c985 */ /* 0x000fe8000c101908 */
[----:B------:R-:W-:Y:S04]  /*ba80*/  @!P3 ST.E [R4.64], R49 ;  /* 0x000000310400b985 */ /* 0x000fe8000c101908 */
[----:B------:R-:W-:Y:S01]  /*ba90*/  LDS.128 R28, [R32+0x80] ;  /* 0x00008000201c7984 */ /* 0x000fe20000000c00 */
[----:B------:R-:W-:-:S03]  /*baa0*/  LEA.HI.X R0, R14, c[0x0][0x384], R0, 0x1, P0 ;  /* 0x0000e1000e007a11 */ /* 0x000fc600000f0c00 */
[----:B------:R-:W-:Y:S04]  /*bab0*/  LDS.128 R20, [R32+0x880] ;  /* 0x0008800020147984 */ /* 0x000fe80000000c00 */
[----:B------:R-:W-:Y:S04]  /*bac0*/  SHFL.IDX PT, R10, R2, RZ, 0x181f ;  /* 0x00181fff020a7589 */ /* 0x000fe800000e0000 */
[----:B------:R-:W1:Y:S01]  /*bad0*/  SHFL.IDX PT, R11, R0, RZ, 0x181f ;  /* 0x00181fff000b7589 */ /* 0x000e6200000e0000 */
[----:B------:R-:W-:-:S03]  /*bae0*/  ISETP.GE.AND P6, PT, R58, c[0x0][0x3c8], PT ;  /* 0x0000f2003a007a0c */ /* 0x000fc60003fc6270 */
[----:B------:R-:W-:Y:S04]  /*baf0*/  LDS.128 R52, [R32+0x1080] ;  /* 0x0010800020347984 */ /* 0x000fe80000000c00 */
[----:B------:R-:W-:Y:S04]  /*bb00*/  LDS.128 R48, [R32+0x1880] ;  /* 0x0018800020307984 */ /* 0x000fe80000000c00 */
[----:B------:R-:W-:Y:S04]  /*bb10*/  LDS.128 R44, [R32+0x2080] ;  /* 0x00208000202c7984 */ /* 0x000fe80000000c00 */
[----:B------:R-:W-:Y:S01]  /*bb20*/  LDS.128 R40, [R32+0x2880] ;  /* 0x0028800020287984 */ /* 0x000fe20000000c00 */
[----:B------:R-:W-:-:S03]  /*bb30*/  ISETP.GE.OR P0, PT, R24, R56, P6 ;  /* 0x000000381800720c */ /* 0x000fc60003706670 */
[----:B------:R-:W-:Y:S04]  /*bb40*/  LDS.128 R36, [R32+0x3080] ;  /* 0x0030800020247984 */ /* 0x000fe80000000c00 */
[----:B------:R-:W-:Y:S04]  /*bb50*/  SHFL.IDX PT, R8, R2, 0x1, 0x181f ;  /* 0x00381f0002087f89 */ /* 0x000fe800000e0000 */
[----:B------:R-:W2:Y:S01]  /*bb60*/  SHFL.IDX PT, R9, R0, 0x1, 0x181f ;  /* 0x00381f0000097f89 */ /* 0x000ea200000e0000 */
[----:B------:R-:W-:-:S03]  /*bb70*/  IADD3 R3, R24, 0x10, RZ ;  /* 0x0000001018037810 */ /* 0x000fc60007ffe0ff */
[----:B------:R-:W-:Y:S04]  /*bb80*/  SHFL.IDX PT, R6, R2, 0x2, 0x181f ;  /* 0x00581f0002067f89 */ /* 0x000fe800000e0000 */
[----:B------:R-:W3:Y:S01]  /*bb90*/  SHFL.IDX PT, R7, R0, 0x2, 0x181f ;  /* 0x00581f0000077f89 */ /* 0x000ee200000e0000 */
[----:B------:R-:W-:-:S03]  /*bba0*/  ISETP.GE.OR P5, PT, R3, R56, P6 ;  /* 0x000000380300720c */ /* 0x000fc600037a6670 */
[----:B------:R-:W-:Y:S04]  /*bbb0*/  SHFL.IDX PT, R4, R2, 0x3, 0x181f ;  /* 0x00781f0002047f89 */ /* 0x000fe800000e0000 */
[----:B------:R-:W-:Y:S01]  /*bbc0*/  SHFL.IDX PT, R5, R0, 0x3, 0x181f ;  /* 0x00781f0000057f89 */ /* 0x000fe200000e0000 */
[----:B------:R-:W-:-:S03]  /*bbd0*/  IADD3 R3, R24, 0x40, RZ ;  /* 0x0000004018037810 */ /* 0x000fc60007ffe0ff */
[----:B------:R-:W-:Y:S04]  /*bbe0*/  SHFL.IDX PT, R12, R2, 0x4, 0x181f ;  /* 0x00981f00020c7f89 */ /* 0x000fe800000e0000 */
[----:B------:R-:W4:Y:S01]  /*bbf0*/  SHFL.IDX PT, R13, R0, 0x4, 0x181f ;  /* 0x00981f00000d7f89 */ /* 0x000f2200000e0000 */
[----:B------:R-:W-:-:S03]  /*bc00*/  IADD3 R14, R24, 0x30, RZ ;  /* 0x00000030180e7810 */ /* 0x000fc60007ffe0ff */
[----:B------:R-:W-:Y:S04]  /*bc10*/  SHFL.IDX PT, R16, R2, 0x5, 0x181f ;  /* 0x00b81f0002107f89 */ /* 0x000fe800000e0000 */
[----:B------:R-:W-:Y:S01]  /*bc20*/  SHFL.IDX PT, R17, R0, 0x5, 0x181f ;  /* 0x00b81f0000117f89 */ /* 0x000fe200000e0000 */
[----:B------:R-:W-:-:S03]  /*bc30*/  IADD3 R15, R24, 0x20, RZ ;  /* 0x00000020180f7810 */ /* 0x000fc60007ffe0ff */
[----:B------:R-:W-:Y:S04]  /*bc40*/  SHFL.IDX PT, R18, R2, 0x6, 0x181f ;  /* 0x00d81f0002127f89 */ /* 0x000fe800000e0000 */
[----:B------:R-:W4:Y:S01]  /*bc50*/  SHFL.IDX PT, R19, R0, 0x6, 0x181f ;  /* 0x00d81f0000137f89 */ /* 0x000f2200000e0000 */
[-C--:B------:R-:W-:Y:S01]  /*bc60*/  ISETP.GE.OR P2, PT, R3, R56.reuse, P6 ;  /* 0x000000380300720c */ /* 0x080fe20003746670 */
[----:B-1----:R-:W-:Y:S01]  /*bc70*/  @!P0 IMAD.WIDE R10, R58, 0x2, R10 ;  /* 0x000000023a0a8825 */ /* 0x002fe200078e020a */
[-C--:B------:R-:W-:Y:S01]  /*bc80*/  ISETP.GE.OR P3, PT, R14, R56.reuse, P6 ;  /* 0x000000380e00720c */ /* 0x080fe20003766670 */
[----:B------:R-:W1:Y:S01]  /*bc90*/  LDS.128 R32, [R32+0x3880] ;  /* 0x0038800020207984 */ /* 0x000e620000000c00 */
[----:B------:R-:W-:Y:S02]  /*bca0*/  IADD3 R3, R24, 0x50, RZ ;  /* 0x0000005018037810 */ /* 0x000fe40007ffe0ff */
[----:B------:R-:W-:-:S02]  /*bcb0*/  ISETP.GE.OR P4, PT, R15, R56, P6 ;  /* 0x000000380f00720c */ /* 0x000fc40003786670 */
[----:B------:R-:W-:Y:S01]  /*bcc0*/  IADD3 R14, R24, 0x60, RZ ;  /* 0x00000060180e7810 */ /* 0x000fe20007ffe0ff */
[----:B------:R-:W-:Y:S01]  /*bcd0*/  @!P0 ST.E.128 [R10.64], R28 ;  /* 0x0000001c0a008985 */ /* 0x000fe2000c101d08 */
[-C--:B------:R-:W-:Y:S02]  /*bce0*/  ISETP.GE.OR P1, PT, R3, R56.reuse, P6 ;  /* 0x000000380300720c */ /* 0x080fe40003726670 */
[----:B------:R-:W-:Y:S01]  /*bcf0*/  ISETP.GE.OR P0, PT, R14, R56, P6 ;  /* 0x000000380e00720c */ /* 0x000fe20003706670 */
[----:B------:R1:W1:Y:S01]  /*bd00*/  SHFL.IDX PT, R11, R0, 0x7, 0x181f ;  /* 0x00f81f00000b7f89 */ /* 0x00026200000e0000 */
[----:B--2---:R-:W-:-:S05]  /*bd10*/  @!P5 IMAD.WIDE R8, R58, 0x2, R8 ;  /* 0x000000023a08d825 */ /* 0x004fca00078e0208 */
[----:B------:R-:W-:Y:S01]  /*bd20*/  @!P5 ST.E.128 [R8.64], R20 ;  /* 0x000000140800d985 */ /* 0x000fe2000c101d08 */
[----:B---3--:R-:W-:-:S03]  /*bd30*/  @!P4 IMAD.WIDE R14, R58, 0x2, R6 ;  /* 0x000000023a0ec825 */ /* 0x008fc600078e0206 */
[----:B------:R2:W3:Y:S01]  /*bd40*/  SHFL.IDX PT, R10, R2, 0x7, 0x181f ;  /* 0x00f81f00020a7f89 */ /* 0x0004e200000e0000 */
[----:B----4-:R-:W-:Y:S01]  /*bd50*/  @!P2 IMAD.WIDE R6, R58, 0x2, R12 ;  /* 0x000000023a06a825 */ /* 0x010fe200078e020c */
[----:B-1----:R-:W-:-:S04]  /*bd60*/  IADD3 R0, R24, 0x70, RZ ;  /* 0x0000007018007810 */ /* 0x002fc80007ffe0ff */
[----:B------:R-:W-:Y:S01]  /*bd70*/  ISETP.GE.OR P6, PT, R0, R56, P6 ;  /* 0x000000380000720c */ /* 0x000fe200037c6670 */
[----:B------:R1:W-:Y:S01]  /*bd80*/  @!P4 ST.E.128 [R14.64], R52 ;  /* 0x000000340e00c985 */ /* 0x0003e2000c101d08 */
[----:B--2---:R-:W-:-:S04]  /*bd90*/  @!P0 IMAD.WIDE R2, R58, 0x2, R18 ;  /* 0x000000023a028825 */ /* 0x004fc800078e0212 */
[----:B------:R-:W-:-:S04]  /*bda0*/  @!P3 IMAD.WIDE R8, R58, 0x2, R4 ;  /* 0x000000023a08b825 */ /* 0x000fc800078e0204 */
[----:B------:R-:W-:Y:S01]  /*bdb0*/  @!P1 IMAD.WIDE R4, R58, 0x2, R16 ;  /* 0x000000023a049825 */ /* 0x000fe200078e0210 */
[----:B------:R1:W-:Y:S04]  /*bdc0*/  @!P3 ST.E.128 [R8.64], R48 ;  /* 0x000000300800b985 */ /* 0x0003e8000c101d08 */
[----:B------:R1:W-:Y:S04]  /*bdd0*/  @!P2 ST.E.128 [R6.64], R44 ;  /* 0x0000002c0600a985 */ /* 0x0003e8000c101d08 */
[----:B------:R1:W-:Y:S04]  /*bde0*/  @!P1 ST.E.128 [R4.64], R40 ;  /* 0x0000002804009985 */ /* 0x0003e8000c101d08 */
[----:B------:R1:W-:Y:S01]  /*bdf0*/  @!P0 ST.E.128 [R2.64], R36 ;  /* 0x0000002402008985 */ /* 0x0003e2000c101d08 */
[----:B------:R-:W-:Y:S05]  /*be00*/  @P6 EXIT ;  /* 0x000000000000694d */ /* 0x000fea0003800000 */
[----:B-1-3--:R-:W-:-:S05]  /*be10*/  IMAD.WIDE R2, R58, 0x2, R10 ;  /* 0x000000023a027825 */ /* 0x00afca00078e020a */
[----:B------:R-:W-:Y:S01]  /*be20*/  ST.E.128 [R2.64], R32 ;  /* 0x0000002002007985 */ /* 0x000fe2000c101d08 */
[----:B------:R-:W-:Y:S05]  /*be30*/  EXIT ;  /* 0x000000000000794d */ /* 0x000fea0003800000 */
.L_x_4:
[----:B------:R-:W-:-:S00]  /*be40*/  BRA `(.L_x_4) ;  /* 0xfffffff000007947 */ /* 0x000fc0000383ffff */
[----:B------:R-:W-:-:S00]  /*be50*/  NOP ;  /* 0x0000000000007918 */ /* 0x000fc00000000000 */
        /* <DEDUP_REMOVED lines=10> */
.L_x_735:


//--------------------- .text._ZN7cutlass13device_kernelIN5flash19enable_sm80_to_sm89INS1_16FlashAttnFwdSm80INS1_25CollectiveMainloopFwdSm80ILi4ELi1ELb0EN4cute5tupleIJNS5_1CILi128EEENS7_ILi112EEENS7_ILi64EEEEEELi64ENS_6half_tEfNS_4arch4Sm80ELb0ELb0ELb0ELb1ELb0ELb0ELb1ELb0EEENS1_21CollectiveEpilogueFwdINS6_IJS8_SA_S9_EEENS6_IJNS7_ILi1EEESI_SI_EEESC_SE_Li128ELb1ELb1ELb0ELb0EEENS1_19SingleTileSchedulerILb1ELb0ELb1ELi128EEEEEEEEEvNT_6ParamsE --------------------------
	.section	.text._ZN7cutlass13device_kernelIN5flash19enable_sm80_to_sm89INS1_16FlashAttnFwdSm80INS1_25CollectiveMainloopFwdSm80ILi4ELi1ELb0EN4cute5tupleIJNS5_1CILi128EEENS7_ILi112EEENS7_ILi64EEEEEELi64ENS_6half_tEfNS_4arch4Sm80ELb0ELb0ELb0ELb1ELb0ELb0ELb1ELb0EEENS1_21CollectiveEpilogueFwdINS6_IJS8_SA_S9_EEENS6_IJNS7_ILi1EEESI_SI_EEESC_SE_Li128ELb1ELb1ELb0ELb0EEENS1_19SingleTileSchedulerILb1ELb0ELb1ELi128EEEEEEEEEvNT_6ParamsE,"ax",@progbits
	.sectioninfo	@"SHI_REGISTERS=255"
	.align	128
.text._ZN7cutlass13device_kernelIN5flash19enable_sm80_to_sm89INS1_16FlashAttnFwdSm80INS1_25CollectiveMainloopFwdSm80ILi4ELi1ELb0EN4cute5tupleIJNS5_1CILi128EEENS7_ILi112EEENS7_ILi64EEEEEELi64ENS_6half_tEfNS_4arch4Sm80ELb0ELb0ELb0ELb1ELb0ELb0ELb1ELb0EEENS1_21CollectiveEpilogueFwdINS6_IJS8_SA_S9_EEENS6_IJNS7_ILi1EEESI_SI_EEESC_SE_Li128ELb1ELb1ELb0ELb0EEENS1_19SingleTileSchedulerILb1ELb0ELb1ELi128EEEEEEEEEvNT_6ParamsE:
        .type           _ZN7cutlass13device_kernelIN5flash19enable_sm80_to_sm89INS1_16FlashAttnFwdSm80INS1_25CollectiveMainloopFwdSm80ILi4ELi1ELb0EN4cute5tupleIJNS5_1CILi128EEENS7_ILi112EEENS7_ILi64EEEEEELi64ENS_6half_tEfNS_4arch4Sm80ELb0ELb0ELb0ELb1ELb0ELb0ELb1ELb0EEENS1_21CollectiveEpilogueFwdINS6_IJS8_SA_S9_EEENS6_IJNS7_ILi1EEESI_SI_EEESC_SE_Li128ELb1ELb1ELb0ELb0EEENS1_19SingleTileSchedulerILb1ELb0ELb1ELi128EEEEEEEEEvNT_6ParamsE,@function
        .size           _ZN7cutlass13device_kernelIN5flash19enable_sm80_to_sm89INS1_16FlashAttnFwdSm80INS1_25CollectiveMainloopFwdSm80ILi4ELi1ELb0EN4cute5tupleIJNS5_1CILi128EEENS7_ILi112EEENS7_ILi64EEEEEELi64ENS_6half_tEfNS_4arch4Sm80ELb0ELb0ELb0ELb1ELb0ELb0ELb1ELb0EEENS1_21CollectiveEpilogueFwdINS6_IJS8_SA_S9_EEENS6_IJNS7_ILi1EEESI_SI_EEESC_SE_Li128ELb1ELb1ELb0ELb0EEENS1_19SingleTileSchedulerILb1ELb0ELb1ELi128EEEEEEEEEvNT_6ParamsE,(.L_x_736 - _ZN7cutlass13device_kernelIN5flash19enable_sm80_to_sm89INS1_16FlashAttnFwdSm80INS1_25CollectiveMainloopFwdSm80ILi4ELi1ELb0EN4cute5tupleIJNS5_1CILi128EEENS7_ILi112EEENS7_ILi64EEEEEELi64ENS_6half_tEfNS_4arch4Sm80ELb0ELb0ELb0ELb1ELb0ELb0ELb1ELb0EEENS1_21CollectiveEpilogueFwdINS6_IJS8_SA_S9_EEENS6_IJNS7_ILi1EEESI_SI_EEESC_SE_Li128ELb1ELb1ELb0ELb0EEENS1_19SingleTileSchedulerILb1ELb0ELb1ELi128EEEEEEEEEvNT_6ParamsE)
        .other          _ZN7cutlass13device_kernelIN5flash19enable_sm80_to_sm89INS1_16FlashAttnFwdSm80INS1_25CollectiveMainloopFwdSm80ILi4ELi1ELb0EN4cute5tupleIJNS5_1CILi128EEENS7_ILi112EEENS7_ILi64EEEEEELi64ENS_6half_tEfNS_4arch4Sm80ELb0ELb0ELb0ELb1ELb0ELb0ELb1ELb0EEENS1_21CollectiveEpilogueFwdINS6_IJS8_SA_S9_EEENS6_IJNS7_ILi1EEESI_SI_EEESC_SE_Li128ELb1ELb1ELb0ELb0EEENS1_19SingleTileSchedulerILb1ELb0ELb1ELi128EEEEEEEEEvNT_6ParamsE,@"STO_CUDA_ENTRY STV_DEFAULT"
_ZN7cutlass13device_kernelIN5flash19enable_sm80_to_sm89INS1_16FlashAttnFwdSm80INS1_25CollectiveMainloopFwdSm80ILi4ELi1ELb0EN4cute5tupleIJNS5_1CILi128EEENS7_ILi112EEENS7_ILi64EEEEEELi64ENS_6half_tEfNS_4arch4Sm80ELb0ELb0ELb0ELb1ELb0ELb0ELb1ELb0EEENS1_21CollectiveEpilogueFwdINS6_IJS8_SA_S9_EEENS6_IJNS7_ILi1EEESI_SI_EEESC_SE_Li128ELb1ELb1ELb0ELb0EEENS1_19SingleTileSchedulerILb1ELb0ELb1ELi128EEEEEEEEEvNT_6ParamsE:
[----:B------:R-:W-:Y:S02]  /*0000*/  MOV R1, c[0x0][0x28] ;  /* 0x00000a0000017a02 */ /* 0x000fe40000000f00 */
[----:B------:R-:W1:Y:S01]  /*0010*/  S2R R230, SR_TID.X ;  /* 0x0000000000e67919 */ /* 0x000e620000002100 */
[----:B------:R-:W-:Y:S01]  /*0020*/  IMAD.MOV.U32 R18, RZ, RZ, 0x4 ;  /* 0x00000004ff127424 */ /* 0x000fe200078e00ff */
[----:B------:R-:W-:Y:S01]  /*0030*/  ULDC.64 UR8, c[0x0][0x118] ;  /* 0x0000460000087ab9 */ /* 0x000fe20000000a00 */
[----:B------:R-:W-:Y:S01]  /*0040*/  IADD3 R1, R1, -0x48, RZ ;  /* 0xffffffb801017810 */ /* 0x000fe20007ffe0ff */
[----:B------:R-:W2:Y:S04]  /*0050*/  S2R R5, SR_CTAID.Z ;  /* 0x0000000000057919 */ /* 0x000ea80000002700 */
[----:B------:R-:W3:Y:S01]  /*0060*/  S2R R35, SR_CTAID.X ;  /* 0x0000000000237919 */ /* 0x000ee20000002500 */
[----:B-1----:R-:W-:Y:S01]  /*0070*/  SHF.R.U32.HI R0, RZ, 0x5, R230 ;  /* 0x00000005ff007819 */ /* 0x002fe200000116e6 */
[----:B--2---:R-:W-:-:S05]  /*0080*/  IMAD.WIDE R2, R5, R18, c[0x0][0x568] ;  /* 0x00015a0005027625 */ /* 0x004fca00078e0212 */
[----:B------:R-:W1:Y:S02]  /*0090*/  SHFL.IDX PT, R0, R0, RZ, 0x1f ;  /* 0x00001fff00007589 */ /* 0x000e6400000e0000 */
[----:B-1----:R-:W-:-:S13]  /*00a0*/  ISETP.NE.AND P0, PT, R0, RZ, PT ;  /* 0x000000ff0000720c */ /* 0x002fda0003f05270 */
[----:B------:R-:W-:Y:S05]  /*00b0*/  @!P0 BRA `(.L_x_5) ;  /* 0x0000014000008947 */ /* 0x000fea0003800000 */
[----:B---3--:R-:W-:-:S04]  /*00c0*/  ISETP.NE.U32.AND P0, PT, RZ, c[0x0][0x568], PT ;  /* 0x00015a00ff007a0c */ /* 0x008fc80003f05070 */
[----:B------:R-:W-:-:S13]  /*00d0*/  ISETP.NE.AND.EX P0, PT, RZ, c[0x0][0x56c], PT, P0 ;  /* 0x00015b00ff007a0c */ /* 0x000fda0003f05300 */
[----:B------:R-:W-:Y:S05]  /*00e0*/  @!P0 BRA `(.L_x_6) ;  /* 0x0000002000008947 */ /* 0x000fea0003800000 */
[----:B------:R1:W5:Y:S01]  /*00f0*/  LDG.E R0, [R2.64] ;  /* 0x0000000802007981 */ /* 0x000362000c1e1900 */
[----:B------:R-:W-:Y:S05]  /*0100*/  BRA `(.L_x_7) ;  /* 0x0000009000007947 */ /* 0x000fea0003800000 */
.L_x_6:
[----:B------:R-:W-:-:S04]  /*0110*/  ISETP.NE.U32.AND P0, PT, RZ, c[0x0][0x560], PT ;  /* 0x00015800ff007a0c */ /* 0x000fc80003f05070 */
[----:B------:R-:W-:-:S13]  /*0120*/  ISETP.NE.AND.EX P0, PT, RZ, c[0x0][0x564], PT, P0 ;  /* 0x00015900ff007a0c */ /* 0x000fda0003f05300 */
[----:B------:R-:W-:Y:S05]  /*0130*/  @!P0 BRA `(.L_x_8) ;  /* 0x0000005000008947 */ /* 0x000fea0003800000 */
[----:B------:R-:W-:-:S05]  /*0140*/  IMAD.WIDE R2, R5, R18, c[0x0][0x560] ;  /* 0x0001580005027625 */ /* 0x000fca00078e0212 */
[----:B------:R-:W2:Y:S04]  /*0150*/  LDG.E R4, [R2.64] ;  /* 0x0000000802047981 */ /* 0x000ea8000c1e1900 */
[----:B------:R-:W2:Y:S02]  /*0160*/  LDG.E R0, [R2.64+0x4] ;  /* 0x0000040802007981 */ /* 0x000ea4000c1e1900 */
[----:B--2---:R-:W-:Y:S01]  /*0170*/  IADD3 R0, -R4, R0, RZ ;  /* 0x0000000004007210 */ /* 0x004fe20007ffe1ff */
[----:B------:R-:W-:Y:S05]  /*0180*/  BRA `(.L_x_7) ;  /* 0x0000001000007947 */ /* 0x000fea0003800000 */
.L_x_8:
[----:B------:R-:W-:-:S05]  /*0190*/  MOV R0, c[0x0][0x54c] ;  /* 0x0001530000007a02 */ /* 0x000fca0000000f00 */
.L_x_7:
[----:B-----5:R-:W-:Y:S01]  /*01a0*/  IMAD R0, R0, c[0x0][0x548], RZ ;  /* 0x0001520000007a24 */ /* 0x020fe200078e02ff */
[----:B-1----:R-:W-:-:S04]  /*01b0*/  SHF.L.U32 R2, R35, 0x7, RZ ;  /* 0x0000000723027819 */ /* 0x002fc800000006ff */
[----:B------:R-:W-:-:S04]  /*01c0*/  ISETP.GE.AND P0, PT, R2, R0, PT ;  /* 0x000000000200720c */ /* 0x000fc80003f06270 */
[----:B------:R-:W-:-:S05]  /*01d0*/  SEL R0, R5, 0xffffffff, !P0 ;  /* 0xffffffff05007807 */ /* 0x000fca0004000000 */
[----:B------:R1:W-:Y:S01]  /*01e0*/  STL [R1+0x10], R0 ;  /* 0x0000100001007387 */ /* 0x0003e20000100800 */
[----:B------:R-:W-:Y:S05]  /*01f0*/  BRA `(.L_x_9) ;  /* 0x0000013000007947 */ /* 0x000fea0003800000 */
.L_x_5:
[----:B---3--:R-:W-:-:S04]  /*0200*/  ISETP.NE.U32.AND P0, PT, RZ, c[0x0][0x568], PT ;  /* 0x00015a00ff007a0c */ /* 0x008fc80003f05070 */
[----:B------:R-:W-:-:S13]  /*0210*/  ISETP.NE.AND.EX P0, PT, RZ, c[0x0][0x56c], PT, P0 ;  /* 0x00015b00ff007a0c */ /* 0x000fda0003f05300 */
[----:B------:R-:W-:Y:S05]  /*0220*/  @!P0 BRA `(.L_x_10) ;  /* 0x0000002000008947 */ /* 0x000fea0003800000 */
[----:B------:R1:W5:Y:S01]  /*0230*/  LDG.E R0, [R2.64] ;  /* 0x0000000802007981 */ /* 0x000362000c1e1900 */
[----:B------:R-:W-:Y:S05]  /*0240*/  BRA `(.L_x_11) ;  /* 0x0000009000007947 */ /* 0x000fea0003800000 */
.L_x_10:
        /* <DEDUP_REMOVED lines=8> */
.L_x_12:
[----:B------:R-:W-:-:S05]  /*02d0*/  MOV R0, c[0x0][0x54c] ;  /* 0x0001530000007a02 */ /* 0x000fca0000000f00 */
.L_x_11:
[----:B-----5:R-:W-:Y:S01]  /*02e0*/  IMAD R0, R0, c[0x0][0x548], RZ ;  /* 0x0001520000007a24 */ /* 0x020fe200078e02ff */
[----:B-1----:R-:W-:-:S04]  /*02f0*/  SHF.L.U32 R2, R35, 0x7, RZ ;  /* 0x0000000723027819 */ /* 0x002fc800000006ff */
[----:B------:R-:W-:-:S04]  /*0300*/  ISETP.GE.AND P0, PT, R2, R0, PT ;  /* 0x000000000200720c */ /* 0x000fc80003f06270 */
[----:B------:R-:W-:-:S05]  /*0310*/  SEL R0, R5, 0xffffffff, !P0 ;  /* 0xffffffff05007807 */ /* 0x000fca0004000000 */
[----:B------:R1:W-:Y:S04]  /*0320*/  STL [R1+0x10], R0 ;  /* 0x0000100001007387 */ /* 0x0003e80000100800 */
.L_x_9:
[----:B------:R-:W2:Y:S02]  /*0330*/  LDL R36, [R1+0x10] ;  /* 0x0000100001247983 */ /* 0x000ea40000100800 */
[----:B--2---:R-:W-:-:S13]  /*0340*/  ISETP.GE.AND P0, PT, R36, RZ, PT ;  /* 0x000000ff2400720c */ /* 0x004fda0003f06270 */
[----:B------:R-:W-:Y:S05]  /*0350*/  @!P0 EXIT ;  /* 0x000000000000894d */ /* 0x000fea0003800000 */
[----:B------:R-:W-:Y:S01]  /*0360*/  ISETP.NE.U32.AND P3, PT, RZ, c[0x0][0x370], PT ;  /* 0x0000dc00ff007a0c */ /* 0x000fe20003f65070 */
[----:B------:R-:W-:Y:S01]  /*0370*/  CS2R R10, SRZ ;  /* 0x00000000000a7805 */ /* 0x000fe2000001ff00 */
[----:B------:R-:W-:Y:S01]  /*0380*/  ISETP.NE.U32.AND P2, PT, RZ, c[0x0][0x360], PT ;  /* 0x0000d800ff007a0c */ /* 0x000fe20003f45070 */
[----:B------:R-:W-:Y:S01]  /*0390*/  IMAD.MOV.U32 R17, RZ, RZ, c[0x0][0x168] ;  /* 0x00005a00ff117624 */ /* 0x000fe200078e00ff */
[----:B------:R-:W-:Y:S01]  /*03a0*/  ISETP.NE.AND.EX P3, PT, RZ, c[0x0][0x374], PT, P3 ;  /* 0x0000dd00ff007a0c */ /* 0x000fe20003f65330 */
[----:B------:R-:W-:Y:S01]  /*03b0*/  IMAD.MOV.U32 R12, RZ, RZ, RZ ;  /* 0x000000ffff0c7224 */ /* 0x000fe200078e00ff */
[----:B------:R-:W-:Y:S01]  /*03c0*/  ISETP.NE.AND.EX P2, PT, RZ, c[0x0][0x364], PT, P2 ;  /* 0x0000d900ff007a0c */ /* 0x000fe20003f45320 */
[CC--:B------:R-:W-:Y:S01]  /*03d0*/  IMAD.WIDE R4, R36.reuse, R18.reuse, c[0x0][0x348] ;  /* 0x0000d20024047625 */ /* 0x0c0fe200078e0212 */
[----:B------:R-:W-:Y:S02]  /*03e0*/  ISETP.NE.U32.AND P1, PT, RZ, c[0x0][0x348], PT ;  /* 0x0000d200ff007a0c */ /* 0x000fe40003f25070 */
[----:B------:R-:W-:Y:S01]  /*03f0*/  ISETP.NE.U32.AND P0, PT, RZ, c[0x0][0x350], PT ;  /* 0x0000d400ff007a0c */ /* 0x000fe20003f05070 */
[----:B------:R-:W-:Y:S01]  /*0400*/  IMAD.WIDE R2, R36, R18, c[0x0][0x350] ;  /* 0x0000d40024027625 */ /* 0x000fe200078e0212 */
[----:B------:R-:W-:-:S02]  /*0410*/  ISETP.NE.AND.EX P1, PT, RZ, c[0x0][0x34c], PT, P1 ;  /* 0x0000d300ff007a0c */ /* 0x000fc40003f25310 */
[----:B------:R-:W-:-:S03]  /*0420*/  ISETP.NE.AND.EX P0, PT, RZ, c[0x0][0x354], PT, P0 ;  /* 0x0000d500ff007a0c */ /* 0x000fc60003f05300 */
[----:B------:R-:W-:-:S04]  /*0430*/  @P3 IMAD.WIDE R8, R36, R18, c[0x0][0x370] ;  /* 0x0000dc0024083625 */ /* 0x000fc800078e0212 */
[----:B------:R-:W-:Y:S01]  /*0440*/  @P2 IMAD.WIDE R6, R36, R18, c[0x0][0x360] ;  /* 0x0000d80024062625 */ /* 0x000fe200078e0212 */
[----:B------:R2:W5:Y:S04]  /*0450*/  @P3 LDG.E R10, [R8.64] ;  /* 0x00000008080a3981 */ /* 0x000568000c1e1900 */
[----:B------:R2:W5:Y:S04]  /*0460*/  @P2 LDG.E R17, [R6.64] ;  /* 0x0000000806112981 */ /* 0x000568000c1e1900 */
[----:B------:R2:W5:Y:S04]  /*0470*/  @P1 LDG.E R11, [R4.64] ;  /* 0x00000008040b1981 */ /* 0x000568000c1e1900 */
[----:B------:R2:W5:Y:S01]  /*0480*/  @P0 LDG.E R12, [R2.64] ;  /* 0x00000008020c0981 */ /* 0x000562000c1e1900 */
[----:B-1----:R-:W-:Y:S01]  /*0490*/  IMAD.MOV.U32 R0, RZ, RZ, c[0x0][0x1d0] ;  /* 0x00007400ff007624 */ /* 0x002fe200078e00ff */
[----:B------:R-:W-:Y:S05]  /*04a0*/  @P2 BRA `(.L_x_13) ;  /* 0x0000004000002947 */ /* 0x000fea0003800000 */
[----:B------:R-:W-:Y:S05]  /*04b0*/  @!P1 BRA `(.L_x_13) ;  /* 0x0000003000009947 */ /* 0x000fea0003800000 */
[----:B--2---:R1:W2:Y:S04]  /*04c0*/  LDG.E R6, [R4.64] ;  /* 0x0000000804067981 */ /* 0x0042a8000c1e1900 */
[----:B-1----:R-:W2:Y:S02]  /*04d0*/  LDG.E R4, [R4.64+0x4] ;  /* 0x0000040804047981 */ /* 0x002ea4000c1e1900 */
[----:B--2--5:R-:W-:-:S02]  /*04e0*/  IADD3 R17, -R6, R4, RZ ;  /* 0x0000000406117210 */ /* 0x024fc40007ffe1ff */
.L_x_13:
[----:B------:R-:W-:-:S04]  /*04f0*/  ISETP.NE.U32.AND P2, PT, RZ, c[0x0][0x368], PT ;  /* 0x0000da00ff007a0c */ /* 0x000fc80003f45070 */
[----:B------:R-:W-:-:S13]  /*0500*/  ISETP.NE.AND.EX P2, PT, RZ, c[0x0][0x36c], PT, P2 ;  /* 0x0000db00ff007a0c */ /* 0x000fda0003f45320 */
[----:B------:R-:W-:Y:S05]  /*0510*/  @!P2 BRA `(.L_x_14) ;  /* 0x000000300000a947 */ /* 0x000fea0003800000 */
[----:B--2---:R-:W-:-:S05]  /*0520*/  IMAD.WIDE R2, R36, R18, c[0x0][0x368] ;  /* 0x0000da0024027625 */ /* 0x004fca00078e0212 */
[----:B------:R1:W5:Y:S01]  /*0530*/  LDG.E R0, [R2.64] ;  /* 0x0000000802007981 */ /* 0x000362000c1e1900 */
[----:B------:R-:W-:Y:S05]  /*0540*/  BRA `(.L_x_15) ;  /* 0x0000004000007947 */ /* 0x000fea0003800000 */
.L_x_14:
[----:B------:R-:W-:Y:S05]  /*0550*/  @!P0 BRA `(.L_x_15) ;  /* 0x0000003000008947 */ /* 0x000fea0003800000 */
[----:B------:R1:W3:Y:S04]  /*0560*/  LDG.E R0, [R2.64] ;  /* 0x0000000802007981 */ /* 0x0002e8000c1e1900 */
[----:B-12---:R-:W3:Y:S02]  /*0570*/  LDG.E R2, [R2.64+0x4] ;  /* 0x0000040802027981 */ /* 0x006ee4000c1e1900 */
[----:B---3--:R-:W-:-:S05]  /*0580*/  IADD3 R0, -R0, R2, RZ ;  /* 0x0000000200007210 */ /* 0x008fca0007ffe1ff */
.L_x_15:
[----:B-----5:R-:W-:Y:S01]  /*0590*/  IMAD.IADD R140, R0, 0x1, -R10 ;  /* 0x00000001008c7824 */ /* 0x020fe200078e0a0a */
[----:B------:R-:W-:Y:S01]  /*05a0*/  IADD3 R10, R12, R10, RZ ;  /* 0x0000000a0c0a7210 */ /* 0x000fe20007ffe0ff */
[----:B-12---:R-:W-:Y:S01]  /*05b0*/  IMAD.MOV.U32 R2, RZ, RZ, RZ ;  /* 0x000000ffff027224 */ /* 0x006fe200078e00ff */
[----:B------:R-:W-:Y:S01]  /*05c0*/  PLOP3.LUT P4, PT, PT, PT, PT, 0x80, 0x0 ;  /* 0x000000000000781c */ /* 0x000fe20003f8f070 */
[----:B------:R-:W-:Y:S01]  /*05d0*/  CS2R R134, SRZ ;  /* 0x0000000000867805 */ /* 0x000fe2000001ff00 */
[C---:B------:R-:W-:Y:S01]  /*05e0*/  IADD3 R3, R140.reuse, 0x6f, RZ ;  /* 0x0000006f8c037810 */ /* 0x040fe20007ffe0ff */
[----:B------:R-:W-:Y:S01]  /*05f0*/  CS2R R132, SRZ ;  /* 0x0000000000847805 */ /* 0x000fe2000001ff00 */
[----:B------:R-:W-:Y:S01]  /*0600*/  ISETP.GE.AND P2, PT, R140, 0x1, PT ;  /* 0x000000018c00780c */ /* 0x000fe20003f46270 */
[----:B------:R-:W-:Y:S01]  /*0610*/  CS2R R186, SRZ ;  /* 0x0000000000ba7805 */ /* 0x000fe2000001ff00 */
[----:B------:R-:W-:Y:S01]  /*0620*/  CS2R R12, SRZ ;  /* 0x00000000000c7805 */ /* 0x000fe2000001ff00 */
[----:B------:R-:W-:Y:S01]  /*0630*/  IMAD.HI R2, R3, -0x6db6db6d, R2 ;  /* 0x9249249303027827 */ /* 0x000fe200078e0202 */
[----:B------:R-:W-:Y:S01]  /*0640*/  CS2R R14, SRZ ;  /* 0x00000000000e7805 */ /* 0x000fe2000001ff00 */
[----:B------:R-:W-:Y:S01]  /*0650*/  MOV R130, RZ ;  /* 0x000000ff00827202 */ /* 0x000fe20000000f00 */
[----:B------:R-:W-:Y:S01]  /*0660*/  CS2R R26, SRZ ;  /* 0x00000000001a7805 */ /* 0x000fe2000001ff00 */
[----:B------:R-:W-:Y:S01]  /*0670*/  IMAD.MOV.U32 R184, RZ, RZ, RZ ;  /* 0x000000ffffb87224 */ /* 0x000fe200078e00ff */
[----:B------:R-:W-:Y:S01]  /*0680*/  SHF.R.U32.HI R0, RZ, 0x1f, R2 ;  /* 0x0000001fff007819 */ /* 0x000fe20000011602 */
[----:B------:R-:W-:Y:S01]  /*0690*/  IMAD.MOV.U32 R128, RZ, RZ, RZ ;  /* 0x000000ffff807224 */ /* 0x000fe200078e00ff */
[----:B------:R-:W-:Y:S01]  /*06a0*/  MOV R16, RZ ;  /* 0x000000ff00107202 */ /* 0x000fe20000000f00 */
[----:B------:R-:W-:Y:S01]  /*06b0*/  IMAD.MOV.U32 R126, RZ, RZ, RZ ;  /* 0x000000ffff7e7224 */ /* 0x000fe200078e00ff */
[----:B------:R-:W-:Y:S01]  /*06c0*/  LEA.HI.SX32 R247, R2, R0, 0x1a ;  /* 0x0000000002f77211 */ /* 0x000fe200078fd2ff */
[----:B------:R-:W-:Y:S01]  /*06d0*/  IMAD.MOV.U32 R124, RZ, RZ, RZ ;  /* 0x000000ffff7c7224 */ /* 0x000fe200078e00ff */
[----:B------:R-:W-:Y:S01]  /*06e0*/  MOV R19, RZ ;  /* 0x000000ff00137202 */ /* 0x000fe20000000f00 */
[----:B------:R-:W-:Y:S01]  /*06f0*/  CS2R R20, SRZ ;  /* 0x0000000000147805 */ /* 0x000fe2000001ff00 */
[----:B------:R-:W-:Y:S01]  /*0700*/  MOV R118, RZ ;  /* 0x000000ff00767202 */ /* 0x000fe20000000f00 */
[----:B------:R1:W-:Y:S01]  /*0710*/  STL [R1+0x38], R247 ;  /* 0x000038f701007387 */ /* 0x0003e20000100800 */
[----:B------:R-:W-:Y:S01]  /*0720*/  IMAD.MOV.U32 R116, RZ, RZ, RZ ;  /* 0x000000ffff747224 */ /* 0x000fe200078e00ff */
[----:B------:R-:W-:Y:S01]  /*0730*/  CS2R R122, SRZ ;  /* 0x00000000007a7805 */ /* 0x000fe2000001ff00 */
[----:B------:R-:W-:Y:S01]  /*0740*/  MOV R120, RZ ;  /* 0x000000ff00787202 */ /* 0x000fe20000000f00 */
[----:B------:R-:W-:Y:S01]  /*0750*/  CS2R R22, SRZ ;  /* 0x0000000000167805 */ /* 0x000fe2000001ff00 */
[----:B------:R-:W-:Y:S01]  /*0760*/  IMAD.MOV.U32 R182, RZ, RZ, RZ ;  /* 0x000000ffffb67224 */ /* 0x000fe200078e00ff */
[----:B------:R-:W-:Y:S01]  /*0770*/  MOV R180, RZ ;  /* 0x000000ff00b47202 */ /* 0x000fe20000000f00 */
[----:B------:R-:W-:Y:S01]  /*0780*/  CS2R R24, SRZ ;  /* 0x0000000000187805 */ /* 0x000fe2000001ff00 */
[----:B------:R-:W-:Y:S01]  /*0790*/  IMAD.MOV.U32 R178, RZ, RZ, RZ ;  /* 0x000000ffffb27224 */ /* 0x000fe200078e00ff */
[----:B------:R-:W-:Y:S01]  /*07a0*/  MOV R176, RZ ;  /* 0x000000ff00b07202 */ /* 0x000fe20000000f00 */
[----:B------:R-:W-:Y:S01]  /*07b0*/  CS2R R170, SRZ ;  /* 0x0000000000aa7805 */ /* 0x000fe2000001ff00 */
[----:B------:R-:W-:Y:S01]  /*07c0*/  CS2R R30, SRZ ;  /* 0x00000000001e7805 */ /* 0x000fe2000001ff00 */
[----:B------:R-:W-:Y:S01]  /*07d0*/  IMAD.MOV.U32 R168, RZ, RZ, RZ ;  /* 0x000000ffffa87224 */ /* 0x000fe200078e00ff */
[----:B------:R-:W-:Y:S01]  /*07e0*/  MOV R174, RZ ;  /* 0x000000ff00ae7202 */ /* 0x000fe20000000f00 */
[----:B------:R-:W-:Y:S01]  /*07f0*/  IMAD.MOV.U32 R172, RZ, RZ, RZ ;  /* 0x000000ffffac7224 */ /* 0x000fe200078e00ff */
[----:B------:R-:W-:Y:S01]  /*0800*/  CS2R R166, SRZ ;  /* 0x0000000000a67805 */ /* 0x000fe2000001ff00 */
        /* <DEDUP_REMOVED lines=12> */
[----:B------:R-:W-:Y:S01]  /*08d0*/  CS2R R150, SRZ ;  /* 0x0000000000967805 */ /* 0x000fe2000001ff00 */
[----:B------:R-:W-:Y:S01]  /*08e0*/  CS2R R148, SRZ ;  /* 0x0000000000947805 */ /* 0x000fe2000001ff00 */
[----:B------:R-:W-:Y:S01]  /*08f0*/  IMAD.MOV.U32 R40, RZ, RZ, RZ ;  /* 0x000000ffff287224 */ /* 0x000fe200078e00ff */
[----:B------:R-:W-:Y:S01]  /*0900*/  CS2R R38, SRZ ;  /* 0x0000000000267805 */ /* 0x000fe2000001ff00 */
[----:B------:R-:W-:Y:S01]  /*0910*/  MOV R37, RZ ;  /* 0x000000ff00257202 */ /* 0x000fe20000000f00 */
[----:B------:R-:W-:Y:S05]  /*0920*/  @!P2 BRA `(.L_x_16) ;  /* 0x0000a1100000a947 */ /* 0x000fea0003800000 */
[----:B-1----:R-:W-:-:S04]  /*0930*/  ISETP.NE.U32.AND P4, PT, RZ, c[0x0][0x340], PT ;  /* 0x0000d000ff007a0c */ /* 0x002fc80003f85070 */
[----:B------:R-:W-:-:S13]  /*0940*/  ISETP.NE.AND.EX P4, PT, RZ, c[0x0][0x344], PT, P4 ;  /* 0x0000d100ff007a0c */ /* 0x000fda0003f85340 */
[----:B------:R-:W-:-:S05]  /*0950*/  @P4 IMAD.WIDE R2, R36, R18, c[0x0][0x340] ;  /* 0x0000d00024024625 */ /* 0x000fca00078e0212 */
[----:B------:R1:W2:Y:S01]  /*0960*/  @P4 LDG.E R16, [R2.64] ;  /* 0x0000000802104981 */ /* 0x0002a2000c1e1900 */
[----:B------:R-:W-:Y:S01]  /*0970*/  SHF.R.S32.HI R26, RZ, 0x1f, R230 ;  /* 0x0000001fff1a7819 */ /* 0x000fe200000114e6 */
[----:B------:R-:W-:Y:S01]  /*0980*/  IMAD.MOV.U32 R6, RZ, RZ, c[0x0][0x2c4] ;  /* 0x0000b100ff067624 */ /* 0x000fe200078e00ff */
[----:B------:R-:W-:Y:S01]  /*0990*/  SHF.R.S32.HI R0, RZ, 0x1f, R11 ;  /* 0x0000001fff007819 */ /* 0x000fe2000001140b */
[----:B------:R-:W3:Y:S01]  /*09a0*/  S2R R22, SR_CTAID.Y ;  /* 0x0000000000167919 */ /* 0x000ee20000002600 */
[-C--:B------:R-:W-:Y:S01]  /*09b0*/  LEA.HI R4, R26, R230.reuse, RZ, 0x3 ;  /* 0x000000e61a047211 */ /* 0x080fe200078f18ff */
[----:B------:R-:W-:Y:S01]  /*09c0*/  BSSY B0, `(.L_x_17) ;  /* 0x000006f000007945 */ /* 0x000fe20003800000 */
[----:B------:R-:W-:Y:S01]  /*09d0*/  ISETP.NE.AND P3, PT, R6, 0x1, PT ;  /* 0x000000010600780c */ /* 0x000fe20003f65270 */
[----:B------:R-:W-:Y:S01]  /*09e0*/  IMAD R0, R0, c[0x0][0x178], RZ ;  /* 0x00005e0000007a24 */ /* 0x000fe200078e02ff */
[----:B------:R-:W-:Y:S02]  /*09f0*/  SHF.R.S32.HI R19, RZ, 0x3, R4 ;  /* 0x00000003ff137819 */ /* 0x000fe40000011404 */
[----:B------:R-:W-:Y:S01]  /*0a00*/  LOP3.LUT R4, R4, 0xfffffff8, RZ, 0xc0, !PT ;  /* 0xfffffff804047812 */ /* 0x000fe200078ec0ff */
[----:B------:R-:W-:Y:S01]  /*0a10*/  IMAD R5, R11, c[0x0][0x17c], R0 ;  /* 0x00005f000b057a24 */ /* 0x000fe200078e0200 */
[----:B------:R-:W-:Y:S01]  /*0a20*/  SHF.R.S32.HI R7, RZ, 0x1f, R10 ;  /* 0x0000001fff077819 */ /* 0x000fe2000001140a */
[----:B------:R-:W-:Y:S01]  /*0a30*/  IMAD.SHL.U32 R0, R19, 0x40, RZ ;  /* 0x0000004013007824 */ /* 0x000fe200078e00ff */
[----:B------:R-:W-:-:S02]  /*0a40*/  IADD3 R68, -R4, R230, RZ ;  /* 0x000000e604447210 */ /* 0x000fc40007ffe1ff */
[----:B------:R-:W-:Y:S02]  /*0a50*/  IADD3 R4, P2, R10, R19, RZ ;  /* 0x000000130a047210 */ /* 0x000fe40007f5e0ff */
[----:B------:R-:W-:Y:S01]  /*0a60*/  LOP3.LUT R0, R0, 0x1c0, RZ, 0xc0, !PT ;  /* 0x000001c000007812 */ /* 0x000fe200078ec0ff */
[----:B------:R-:W-:Y:S01]  /*0a70*/  IMAD.SHL.U32 R20, R68, 0x8, RZ ;  /* 0x0000000844147824 */ /* 0x000fe200078e00ff */
[----:B------:R-:W-:Y:S02]  /*0a80*/  SHF.R.S32.HI R15, RZ, 0x1f, R36 ;  /* 0x0000001fff0f7819 */ /* 0x000fe40000011424 */
[----:B------:R-:W-:Y:S01]  /*0a90*/  LEA.HI R25, R26, R230, RZ, 0x4 ;  /* 0x000000e61a197211 */ /* 0x000fe200078f20ff */
[----:B-1----:R-:W-:Y:S01]  /*0aa0*/  IMAD.WIDE.U32 R2, R11, c[0x0][0x178], RZ ;  /* 0x00005e000b027a25 */ /* 0x002fe200078e00ff */
[----:B------:R-:W-:Y:S02]  /*0ab0*/  LOP3.LUT R6, R0, 0x38, R20, 0xf8, !PT ;  /* 0x0000003800067812 */ /* 0x000fe400078ef814 */
[----:B---3--:R-:W-:-:S02]  /*0ac0*/  SHF.R.S32.HI R14, RZ, 0x1f, R22 ;  /* 0x0000001fff0e7819 */ /* 0x008fc40000011416 */
[----:B------:R-:W-:Y:S02]  /*0ad0*/  IADD3 R3, R3, R5, RZ ;  /* 0x0000000503037210 */ /* 0x000fe40007ffe0ff */
[----:B------:R-:W-:Y:S01]  /*0ae0*/  SHF.R.U32.HI R5, RZ, 0x3, R0 ;  /* 0x00000003ff057819 */ /* 0x000fe20000011600 */
[----:B------:R-:W-:Y:S01]  /*0af0*/  IMAD R8, R14, c[0x0][0x1b8], RZ ;  /* 0x00006e000e087a24 */ /* 0x000fe200078e02ff */
[----:B------:R-:W-:Y:S01]  /*0b00*/  LEA.HI.X.SX32 R0, R19, R7, 0x1, P2 ;  /* 0x0000000713007211 */ /* 0x000fe200010f0eff */
[----:B------:R-:W-:Y:S01]  /*0b10*/  IMAD.WIDE.U32 R2, R22, c[0x0][0x1b8], R2 ;  /* 0x00006e0016027a25 */ /* 0x000fe200078e0002 */
[----:B------:R-:W-:Y:S02]  /*0b20*/  LOP3.LUT R18, R6, R5, RZ, 0x3c, !PT ;  /* 0x0000000506127212 */ /* 0x000fe400078e3cff */
[----:B------:R-:W-:Y:S01]  /*0b30*/  SEL R10, R15, RZ, !P1 ;  /* 0x000000ff0f0a7207 */ /* 0x000fe20004800000 */
[----:B------:R-:W-:Y:S01]  /*0b40*/  IMAD R5, R68, 0x10, R19 ;  /* 0x0000001044057824 */ /* 0x000fe200078e0213 */
[----:B------:R-:W-:Y:S01]  /*0b50*/  SHF.R.S32.HI R21, RZ, 0x1f, R20 ;  /* 0x0000001fff157819 */ /* 0x000fe20000011414 */
[----:B------:R-:W-:-:S02]  /*0b60*/  IMAD R6, R0, c[0x0][0x1e0], RZ ;  /* 0x0000780000067a24 */ /* 0x000fc400078e02ff */
[----:B------:R-:W-:Y:S01]  /*0b70*/  IMAD R8, R22, c[0x0][0x1bc], R8 ;  /* 0x00006f0016087a24 */ /* 0x000fe200078e0208 */
[----:B------:R-:W-:Y:S01]  /*0b80*/  LEA R9, R35, R5, 0x7 ;  /* 0x0000000523097211 */ /* 0x000fe200078e38ff */
[----:B------:R-:W-:Y:S02]  /*0b90*/  IMAD R0, R0, c[0x0][0x208], RZ ;  /* 0x0000820000007a24 */ /* 0x000fe400078e02ff */
[----:B------:R-:W-:Y:S01]  /*0ba0*/  IMAD.IADD R3, R3, 0x1, R8 ;  /* 0x0000000103037824 */ /* 0x000fe200078e0208 */
[----:B------:R-:W-:Y:S01]  /*0bb0*/  SEL R8, R36, RZ, !P1 ;  /* 0x000000ff24087207 */ /* 0x000fe20004800000 */
[----:B------:R-:W-:-:S04]  /*0bc0*/  @P3 IMAD.HI.U32 R11, R9, c[0x0][0x2c8], RZ ;  /* 0x0000b200090b3a27 */ /* 0x000fc800078e00ff */
[----:B------:R-:W-:Y:S01]  /*0bd0*/  IMAD R13, R4, c[0x0][0x20c], R0 ;  /* 0x00008300040d7a24 */ /* 0x000fe200078e0200 */
[----:B------:R-:W-:Y:S01]  /*0be0*/  MOV R0, R9 ;  /* 0x0000000900007202 */ /* 0x000fe20000000f00 */
[----:B------:R-:W-:Y:S01]  /*0bf0*/  IMAD R10, R10, c[0x0][0x1c0], RZ ;  /* 0x000070000a0a7a24 */ /* 0x000fe200078e02ff */
[----:B------:R-:W-:Y:S01]  /*0c00*/  @P3 SHF.R.U32.HI R0, RZ, c[0x0][0x2cc], R11 ;  /* 0x0000b300ff003a19 */ /* 0x000fe2000001160b */
[----:B------:R-:W-:Y:S01]  /*0c10*/  IMAD.WIDE.U32 R2, R8, c[0x0][0x1c0], R2 ;  /* 0x0000700008027a25 */ /* 0x000fe200078e0002 */
[----:B------:R-:W-:-:S03]  /*0c20*/  ISETP.GE.AND P3, PT, R20, c[0x0][0x198], PT ;  /* 0x0000660014007a0c */ /* 0x000fc60003f66270 */
[----:B------:R-:W-:Y:S01]  /*0c30*/  IMAD R11, R8, c[0x0][0x1c4], R10 ;  /* 0x00007100080b7a24 */ /* 0x000fe200078e020a */
[--C-:B------:R-:W-:Y:S01]  /*0c40*/  SHF.R.S32.HI R8, RZ, 0x1f, R0.reuse ;  /* 0x0000001fff087819 */ /* 0x100fe20000011400 */
[----:B------:R-:W-:Y:S02]  /*0c50*/  IMAD.MOV R10, RZ, RZ, -R0 ;  /* 0x000000ffff0a7224 */ /* 0x000fe400078e0a00 */
[----:B------:R-:W-:Y:S01]  /*0c60*/  IMAD R12, R4, c[0x0][0x1e4], R6 ;  /* 0x00007900040c7a24 */ /* 0x000fe200078e0206 */
[----:B------:R-:W-:Y:S01]  /*0c70*/  IADD3 R3, R3, R11, RZ ;  /* 0x0000000b03037210 */ /* 0x000fe20007ffe0ff */
[----:B------:R-:W-:Y:S01]  /*0c80*/  IMAD R10, R10, c[0x0][0x2c4], R9 ;  /* 0x0000b1000a0a7a24 */ /* 0x000fe200078e0209 */
[----:B------:R-:W-:Y:S01]  /*0c90*/  LOP3.LUT R9, R25, 0xfffffff0, RZ, 0xc0, !PT ;  /* 0xfffffff019097812 */ /* 0x000fe200078ec0ff */
[----:B------:R-:W-:Y:S02]  /*0ca0*/  IMAD R8, R8, c[0x0][0x1b0], RZ ;  /* 0x00006c0008087a24 */ /* 0x000fe400078e02ff */
[----:B------:R-:W-:Y:S01]  /*0cb0*/  IMAD.WIDE.U32 R6, R4, c[0x0][0x1e0], R20 ;  /* 0x0000780004067a25 */ /* 0x000fe200078e0014 */
[----:B------:R-:W-:-:S03]  /*0cc0*/  SHF.R.S32.HI R11, RZ, 0x1f, R10 ;  /* 0x0000001fff0b7819 */ /* 0x000fc6000001140a */
[----:B------:R-:W-:-:S04]  /*0cd0*/  IMAD.WIDE.U32 R4, R4, c[0x0][0x208], R20 ;  /* 0x0000820004047a25 */ /* 0x000fc800078e0014 */
[C---:B------:R-:W-:Y:S01]  /*0ce0*/  IMAD R8, R0.reuse, c[0x0][0x1b4], R8 ;  /* 0x00006d0000087a24 */ /* 0x040fe200078e0208 */
[----:B------:R-:W-:Y:S01]  /*0cf0*/  IADD3 R5, R5, R13, RZ ;  /* 0x0000000d05057210 */ /* 0x000fe20007ffe0ff */
[----:B------:R-:W-:-:S04]  /*0d00*/  IMAD.WIDE.U32 R2, R0, c[0x0][0x1b0], R2 ;  /* 0x00006c0000027a25 */ /* 0x000fc800078e0002 */
[----:B------:R-:W-:Y:S01]  /*0d10*/  IMAD.IADD R0, R230, 0x1, -R9 ;  /* 0x00000001e6007824 */ /* 0x000fe200078e0a09 */
[----:B------:R-:W-:Y:S01]  /*0d20*/  IADD3 R3, R3, R8, RZ ;  /* 0x0000000803037210 */ /* 0x000fe20007ffe0ff */
[----:B------:R-:W-:Y:S02]  /*0d30*/  IMAD.IADD R7, R7, 0x1, R12 ;  /* 0x0000000107077824 */ /* 0x000fe400078e020c */
[C---:B------:R-:W-:Y:S02]  /*0d40*/  IMAD R12, R14.reuse, c[0x0][0x1e8], RZ ;  /* 0x00007a000e0c7a24 */ /* 0x040fe400078e02ff */
[----:B------:R-:W-:Y:S01]  /*0d50*/  IMAD R13, R14, c[0x0][0x210], RZ ;  /* 0x000084000e0d7a24 */ /* 0x000fe200078e02ff */
[----:B------:R-:W-:Y:S01]  /*0d60*/  SHF.R.S32.HI R14, RZ, 0x1f, R0 ;  /* 0x0000001fff0e7819 */ /* 0x000fe20000011400 */
[----:B------:R-:W-:-:S03]  /*0d70*/  IMAD.WIDE.U32 R8, R22, c[0x0][0x1e8], R6 ;  /* 0x00007a0016087a25 */ /* 0x000fc600078e0006 */
[----:B------:R-:W-:Y:S01]  /*0d80*/  LEA.HI R24, R14, R0, RZ, 0x3 ;  /* 0x000000000e187211 */ /* 0x000fe200078f18ff */
[----:B------:R-:W-:-:S04]  /*0d90*/  IMAD.WIDE.U32 R6, R22, c[0x0][0x210], R4 ;  /* 0x0000840016067a25 */ /* 0x000fc800078e0004 */
[----:B------:R-:W-:Y:S01]  /*0da0*/  IMAD.WIDE.U32 R4, R10, c[0x0][0x1a8], R2 ;  /* 0x00006a000a047a25 */ /* 0x000fe200078e0002 */
[----:B------:R-:W-:-:S03]  /*0db0*/  LOP3.LUT R2, R24, 0xfffffff8, RZ, 0xc0, !PT ;  /* 0xfffffff818027812 */ /* 0x000fc600078ec0ff */
[----:B------:R-:W-:Y:S01]  /*0dc0*/  IMAD R13, R22, c[0x0][0x214], R13 ;  /* 0x00008500160d7a24 */ /* 0x000fe200078e020d */
[----:B------:R-:W-:Y:S01]  /*0dd0*/  IADD3 R23, R0, -R2, RZ ;  /* 0x8000000200177210 */ /* 0x000fe20007ffe0ff */
[----:B------:R-:W-:Y:S02]  /*0de0*/  IMAD R12, R22, c[0x0][0x1ec], R12 ;  /* 0x00007b00160c7a24 */ /* 0x000fe400078e020c */
[----:B------:R-:W-:Y:S01]  /*0df0*/  IMAD R11, R11, c[0x0][0x1a8], RZ ;  /* 0x00006a000b0b7a24 */ /* 0x000fe200078e02ff */
[----:B------:R-:W-:Y:S01]  /*0e00*/  IADD3 R7, R7, R13, RZ ;  /* 0x0000000d07077210 */ /* 0x000fe20007ffe0ff */
[----:B------:R-:W-:Y:S02]  /*0e10*/  IMAD.IADD R9, R9, 0x1, R12 ;  /* 0x0000000109097824 */ /* 0x000fe400078e020c */
[----:B------:R-:W-:-:S04]  /*0e20*/  IMAD R11, R10, c[0x0][0x1ac], R11 ;  /* 0x00006b000a0b7a24 */ /* 0x000fc800078e020b */
[----:B------:R-:W-:Y:S01]  /*0e30*/  IMAD.IADD R10, R5, 0x1, R11 ;  /* 0x00000001050a7824 */ /* 0x000fe200078e020b */
[C---:B------:R-:W-:Y:S01]  /*0e40*/  LEA R11, P1, R4.reuse, c[0x0][0x160], 0x1 ;  /* 0x00005800040b7a11 */ /* 0x040fe200078208ff */
[----:B------:R-:W-:Y:S01]  /*0e50*/  IMAD R5, R17, c[0x0][0x2c4], RZ ;  /* 0x0000b10011057a24 */ /* 0x000fe200078e02ff */
[----:B------:R-:W-:Y:S02]  /*0e60*/  MOV R17, 0x20 ;  /* 0x0000002000117802 */ /* 0x000fe40000000f00 */
[----:B------:R-:W-:Y:S01]  /*0e70*/  LEA.HI.X R10, R4, c[0x0][0x164], R10, 0x1, P1 ;  /* 0x00005900040a7a11 */ /* 0x000fe200008f0c0a */
[----:B------:R1:W3:Y:S01]  /*0e80*/  SHFL.IDX PT, R13, R11, RZ, 0x181f ;  /* 0x00181fff0b0d7589 */ /* 0x0002e200000e0000 */
[----:B------:R-:W-:-:S03]  /*0e90*/  LEA.HI R4, R26, R230, RZ, 0x6 ;  /* 0x000000e61a047211 */ /* 0x000fc600078f30ff */
[----:B------:R1:W4:Y:S02]  /*0ea0*/  SHFL.IDX PT, R14, R10, RZ, 0x181f ;  /* 0x00181fff0a0e7589 */ /* 0x00032400000e0000 */
[----:B------:R-:W-:Y:S01]  /*0eb0*/  IMAD.SHL.U32 R4, R4, 0x8, RZ ;  /* 0x0000000804047824 */ /* 0x000fe200078e00ff */
[--C-:B--2---:R-:W-:Y:S01]  /*0ec0*/  @P4 SHF.R.S32.HI R3, RZ, 0x1f, R16.reuse ;  /* 0x0000001fff034819 */ /* 0x104fe20000011410 */
[----:B------:R-:W-:Y:S01]  /*0ed0*/  @P4 IMAD.MOV.U32 R2, RZ, RZ, R16 ;  /* 0x000000ffff024224 */ /* 0x000fe200078e0010 */
[----:B------:R-:W-:Y:S01]  /*0ee0*/  @!P4 MOV R2, R36 ;  /* 0x000000240002c202 */ /* 0x000fe20000000f00 */
[----:B------:R-:W-:Y:S01]  /*0ef0*/  @!P4 IMAD.MOV.U32 R3, RZ, RZ, R15 ;  /* 0x000000ffff03c224 */ /* 0x000fe200078e000f */
[----:B------:R-:W-:Y:S01]  /*0f00*/  LEA R15, R35, R19, 0x7 ;  /* 0x00000013230f7211 */ /* 0x000fe200078e38ff */
[----:B------:R-:W-:Y:S01]  /*0f10*/  IMAD.MOV.U32 R16, RZ, RZ, 0x10 ;  /* 0x00000010ff107424 */ /* 0x000fe200078e00ff */
[----:B------:R-:W-:Y:S02]  /*0f20*/  SEL R0, R2, RZ, !P0 ;  /* 0x000000ff02007207 */ /* 0x000fe40004000000 */
[----:B------:R-:W-:-:S02]  /*0f30*/  SEL R2, R3, RZ, !P0 ;  /* 0x000000ff03027207 */ /* 0x000fc40004000000 */
[----:B------:R-:W-:Y:S01]  /*0f40*/  ISETP.GE.AND P0, PT, R15, R5, PT ;  /* 0x000000050f00720c */ /* 0x000fe20003f06270 */
[----:B------:R-:W-:-:S03]  /*0f50*/  IMAD.WIDE.U32 R30, R0, c[0x0][0x1f0], R8 ;  /* 0x00007c00001e7a25 */ /* 0x000fc600078e0008 */
[----:B------:R-:W-:Y:S01]  /*0f60*/  R2P PR, R23, 0x6 ;  /* 0x0000000617007804 */ /* 0x000fe20000000000 */
[C---:B------:R-:W-:Y:S01]  /*0f70*/  IMAD R3, R2.reuse, c[0x0][0x1f0], RZ ;  /* 0x00007c0002037a24 */ /* 0x040fe200078e02ff */
[----:B------:R1:W-:Y:S01]  /*0f80*/  STL.64 [R1+0x28], R30 ;  /* 0x0000281e01007387 */ /* 0x0003e20000100a00 */
[----:B------:R-:W-:Y:S02]  /*0f90*/  IMAD R2, R2, c[0x0][0x218], RZ ;  /* 0x0000860002027a24 */ /* 0x000fe400078e02ff */
[----:B------:R-:W-:Y:S01]  /*0fa0*/  IMAD R12, R0, c[0x0][0x1f4], R3 ;  /* 0x00007d00000c7a24 */ /* 0x000fe200078e0203 */
[----:B------:R-:W-:Y:S01]  /*0fb0*/  SEL R3, R16, 0xfffffff0, !P1 ;  /* 0xfffffff010037807 */ /* 0x000fe20004800000 */
[C---:B------:R-:W-:Y:S02]  /*0fc0*/  IMAD R2, R0.reuse, c[0x0][0x21c], R2 ;  /* 0x0000870000027a24 */ /* 0x040fe400078e0202 */
[----:B------:R-:W-:Y:S01]  /*0fd0*/  IMAD.WIDE.U32 R92, R0, c[0x0][0x218], R6 ;  /* 0x00008600005c7a25 */ /* 0x000fe200078e0006 */
[----:B------:R-:W-:-:S02]  /*0fe0*/  IADD3 R33, R31, R12, RZ ;  /* 0x0000000c1f217210 */ /* 0x000fc40007ffe0ff */
[----:B------:R-:W-:Y:S01]  /*0ff0*/  LOP3.LUT R0, R18, 0xfffffe00, R4, 0xf8, !PT ;  /* 0xfffffe0012007812 */ /* 0x000fe200078ef804 */
[----:B------:R-:W-:Y:S01]  /*1000*/  IMAD.IADD R29, R93, 0x1, R2 ;  /* 0x000000015d1d7824 */ /* 0x000fe200078e0202 */
[----:B------:R1:W-:Y:S01]  /*1010*/  STL.64 [R1+0x40], R92 ;  /* 0x0000405c01007387 */ /* 0x0003e20000100a00 */
[----:B------:R-:W-:-:S03]  /*1020*/  SEL R4, R17, 0xffffffe0, !P2 ;  /* 0xffffffe011047807 */ /* 0x000fc60005000000 */
[----:B------:R1:W-:Y:S04]  /*1030*/  STL [R1+0x34], R29 ;  /* 0x0000341d01007387 */ /* 0x0003e80000100800 */
[----:B------:R1:W-:Y:S01]  /*1040*/  STL [R1+0x24], R33 ;  /* 0x0000242101007387 */ /* 0x0003e20000100800 */
[----:B------:R-:W-:Y:S05]  /*1050*/  @P0 BRA `(.L_x_18) ;  /* 0x0000005000000947 */ /* 0x000fea0003800000 */
[----:B---34-:R-:W-:Y:S01]  /*1060*/  LEA R6, P0, R20, R13, 0x1 ;  /* 0x0000000d14067211 */ /* 0x018fe200078008ff */
[----:B------:R-:W-:-:S03]  /*1070*/  IMAD.SHL.U32 R2, R0, 0x2, RZ ;  /* 0x0000000200027824 */ /* 0x000fc600078e00ff */
[----:B------:R-:W-:-:S05]  /*1080*/  LEA.HI.X R7, R20, R14, R21, 0x1, P0 ;  /* 0x0000000e14077211 */ /* 0x000fca00000f0c15 */
[----:B------:R-:W-:Y:S01]  /*1090*/  @!PT LDS RZ, [RZ] ;  /* 0x00000000fffff984 */ /* 0x000fe20000000800 */
[----:B------:R2:W-:Y:S04]  /*10a0*/  LDGSTS.E.BYPASS.LTC128B.128 [R2+0x7100], [R6.64], !P3 ;  /* 0x0710000006027fae */ /* 0x0005e8000d901d48 */
.L_x_18:
[----:B---34-:R-:W-:Y:S05]  /*10b0*/  BSYNC B0 ;  /* 0x0000000000007941 */ /* 0x018fea0003800000 */
.L_x_17:
[----:B--2---:R-:W-:Y:S01]  /*10c0*/  IADD3 R7, R15, 0x10, RZ ;  /* 0x000000100f077810 */ /* 0x004fe20007ffe0ff */
[----:B------:R2:W3:Y:S01]  /*10d0*/  SHFL.IDX PT, R2, R10, 0x1, 0x181f ;  /* 0x00381f000a027f89 */ /* 0x0004e200000e0000 */
[----:B------:R-:W-:Y:S02]  /*10e0*/  BSSY B0, `(.L_x_19) ;  /* 0x0000009000007945 */ /* 0x000fe40003800000 */
[----:B------:R-:W-:Y:S01]  /*10f0*/  ISETP.GE.AND P0, PT, R7, R5, PT ;  /* 0x000000050700720c */ /* 0x000fe20003f06270 */
[----:B------:R2:W4:-:S12]  /*1100*/  SHFL.IDX PT, R6, R11, 0x1, 0x181f ;  /* 0x00381f000b067f89 */ /* 0x00051800000e0000 */
[----:B------:R-:W-:Y:S05]  /*1110*/  @P0 BRA `(.L_x_20) ;  /* 0x0000005000000947 */ /* 0x000fea0003800000 */
[----:B----4-:R-:W-:-:S04]  /*1120*/  LEA R6, P0, R20, R6, 0x1 ;  /* 0x0000000614067211 */ /* 0x010fc800078008ff */
[----:B---3--:R-:W-:Y:S01]  /*1130*/  LEA.HI.X R7, R20, R2, R21, 0x1, P0 ;  /* 0x0000000214077211 */ /* 0x008fe200000f0c15 */
[----:B------:R-:W-:-:S05]  /*1140*/  IMAD.SHL.U32 R2, R0, 0x2, RZ ;  /* 0x0000000200027824 */ /* 0x000fca00078e00ff */
[----:B------:R-:W-:Y:S01]  /*1150*/  @!PT LDS RZ, [RZ] ;  /* 0x00000000fffff984 */ /* 0x000fe20000000800 */
[----:B------:R3:W-:Y:S03]  /*1160*/  LDGSTS.E.BYPASS.LTC128B.128 [R2+0x7900], [R6.64], !P3 ;  /* 0x0790000006027fae */ /* 0x0007e6000d901d48 */
.L_x_20:
[----:B------:R-:W-:Y:S05]  /*1170*/  BSYNC B0 ;  /* 0x0000000000007941 */ /* 0x000fea0003800000 */
.L_x_19:
[----:B---3--:R-:W-:Y:S01]  /*1180*/  IADD3 R7, R15, 0x20, RZ ;  /* 0x000000200f077810 */ /* 0x008fe20007ffe0ff */
[----:B------:R3:W1:Y:S01]  /*1190*/  SHFL.IDX PT, R2, R10, 0x2, 0x181f ;  /* 0x00581f000a027f89 */ /* 0x00066200000e0000 */
[----:B------:R-:W-:Y:S02]  /*11a0*/  BSSY B0, `(.L_x_21) ;  /* 0x0000009000007945 */ /* 0x000fe40003800000 */
[----:B------:R-:W-:Y:S01]  /*11b0*/  ISETP.GE.AND P0, PT, R7, R5, PT ;  /* 0x000000050700720c */ /* 0x000fe20003f06270 */
[----:B----4-:R3:W4:-:S12]  /*11c0*/  SHFL.IDX PT, R6, R11, 0x2, 0x181f ;  /* 0x00581f000b067f89 */ /* 0x01071800000e0000 */
[----:B------:R-:W-:Y:S05]  /*11d0*/  @P0 BRA `(.L_x_22) ;  /* 0x0000005000000947 */ /* 0x000fea0003800000 */
[----:B----4-:R-:W-:-:S04]  /*11e0*/  LEA R6, P0, R20, R6, 0x1 ;  /* 0x0000000614067211 */ /* 0x010fc800078008ff */
[----:B-1----:R-:W-:Y:S01]  /*11f0*/  LEA.HI.X R7, R20, R2, R21, 0x1, P0 ;  /* 0x0000000214077211 */ /* 0x002fe200000f0c15 */
[----:B------:R-:W-:-:S05]  /*1200*/  IMAD.SHL.U32 R2, R0, 0x2, RZ ;  /* 0x0000000200027824 */ /* 0x000fca00078e00ff */
[----:B------:R-:W-:Y:S01]  /*1210*/  @!PT LDS RZ, [RZ] ;  /* 0x00000000fffff984 */ /* 0x000fe20000000800 */
[----:B------:R1:W-:Y:S03]  /*1220*/  LDGSTS.E.BYPASS.LTC128B.128 [R2+0x8100], [R6.64], !P3 ;  /* 0x0810000006027fae */ /* 0x0003e6000d901d48 */
.L_x_22:
[----:B------:R-:W-:Y:S05]  /*1230*/  BSYNC B0 ;  /* 0x0000000000007941 */ /* 0x000fea0003800000 */
.L_x_21:
[----:B-1----:R-:W-:Y:S01]  /*1240*/  IADD3 R7, R15, 0x30, RZ ;  /* 0x000000300f077810 */ /* 0x002fe20007ffe0ff */
[----:B------:R1:W2:Y:S01]  /*1250*/  SHFL.IDX PT, R2, R10, 0x3, 0x181f ;  /* 0x00781f000a027f89 */ /* 0x0002a200000e0000 */
[----:B------:R-:W-:Y:S02]  /*1260*/  BSSY B0, `(.L_x_23) ;  /* 0x0000009000007945 */ /* 0x000fe40003800000 */
[----:B------:R-:W-:Y:S01]  /*1270*/  ISETP.GE.AND P0, PT, R7, R5, PT ;  /* 0x000000050700720c */ /* 0x000fe20003f06270 */
[----:B----4-:R1:W4:-:S12]  /*1280*/  SHFL.IDX PT, R6, R11, 0x3, 0x181f ;  /* 0x00781f000b067f89 */ /* 0x01031800000e0000 */
[----:B------:R-:W-:Y:S05]  /*1290*/  @P0 BRA `(.L_x_24) ;  /* 0x0000005000000947 */ /* 0x000fea0003800000 */
[----:B----4-:R-:W-:-:S04]  /*12a0*/  LEA R6, P0, R20, R6, 0x1 ;  /* 0x0000000614067211 */ /* 0x010fc800078008ff */
[----:B--2---:R-:W-:Y:S01]  /*12b0*/  LEA.HI.X R7, R20, R2, R21, 0x1, P0 ;  /* 0x0000000214077211 */ /* 0x004fe200000f0c15 */
[----:B------:R-:W-:-:S05]  /*12c0*/  IMAD.SHL.U32 R2, R0, 0x2, RZ ;  /* 0x0000000200027824 */ /* 0x000fca00078e00ff */
[----:B------:R-:W-:Y:S01]  /*12d0*/  @!PT LDS RZ, [RZ] ;  /* 0x00000000fffff984 */ /* 0x000fe20000000800 */
[----:B------:R2:W-:Y:S03]  /*12e0*/  LDGSTS.E.BYPASS.LTC128B.128 [R2+0x8900], [R6.64], !P3 ;  /* 0x0890000006027fae */ /* 0x0005e6000d901d48 */
.L_x_24:
[----:B------:R-:W-:Y:S05]  /*12f0*/  BSYNC B0 ;  /* 0x0000000000007941 */ /* 0x000fea0003800000 */
.L_x_23:
[----:B--2---:R-:W-:Y:S01]  /*1300*/  IADD3 R7, R15, 0x40, RZ ;  /* 0x000000400f077810 */ /* 0x004fe20007ffe0ff */
        /* <DEDUP_REMOVED lines=10> */
.L_x_26:
[----:B------:R-:W-:Y:S05]  /*13b0*/  BSYNC B0 ;  /* 0x0000000000007941 */ /* 0x000fea0003800000 */
.L_x_25:
        /* <DEDUP_REMOVED lines=11> */
.L_x_28:
[----:B------:R-:W-:Y:S05]  /*1470*/  BSYNC B0 ;  /* 0x0000000000007941 */ /* 0x000fea0003800000 */
.L_x_27:
        /* <DEDUP_REMOVED lines=11> */
.L_x_30:
[----:B------:R-:W-:Y:S05]  /*1530*/  BSYNC B0 ;  /* 0x0000000000007941 */ /* 0x000fea0003800000 */
.L_x_29:
[----:B------:R-:W5:Y:S01]  /*1540*/  SHFL.IDX PT, R8, R11, 0x7, 0x181f ;  /* 0x00f81f000b087f89 */ /* 0x000f6200000e0000 */
[----:B-1--4-:R-:W-:Y:S01]  /*1550*/  IADD3 R6, R15, 0x70, RZ ;  /* 0x000000700f067810 */ /* 0x012fe20007ffe0ff */
[----:B------:R-:W-:Y:S01]  /*1560*/  IMAD.SHL.U32 R245, R0, 0x2, RZ ;  /* 0x0000000200f57824 */ /* 0x000fe200078e00ff */
[----:B------:R-:W-:Y:S01]  /*1570*/  ISETP.GE.AND P2, PT, R20, c[0x0][0x1d4], PT ;  /* 0x0000750014007a0c */ /* 0x000fe20003f46270 */
[----:B------:R-:W1:Y:S01]  /*1580*/  SHFL.IDX PT, R2, R10, 0x7, 0x181f ;  /* 0x00f81f000a027f89 */ /* 0x000e6200000e0000 */
[----:B------:R-:W-:Y:S01]  /*1590*/  ISETP.GE.AND P1, PT, R6, R5, PT ;  /* 0x000000050600720c */ /* 0x000fe20003f26270 */
[----:B------:R-:W-:Y:S01]  /*15a0*/  IMAD.MOV.U32 R5, RZ, RZ, 0x70 ;  /* 0x00000070ff057424 */ /* 0x000fe200078e00ff */
[----:B------:R-:W-:Y:S01]  /*15b0*/  SHF.R.S32.HI R18, RZ, 0x4, R25 ;  /* 0x00000004ff127819 */ /* 0x000fe20000011419 */
[----:B------:R-:W-:Y:S01]  /*15c0*/  IMAD.MOV.U32 R250, RZ, RZ, R32 ;  /* 0x000000fffffa7224 */ /* 0x000fe200078e0020 */
[----:B------:R-:W-:Y:S01]  /*15d0*/  LEA.HI R228, R26, R230, RZ, 0x5 ;  /* 0x000000e61ae47211 */ /* 0x000fe200078f28ff */
[----:B------:R-:W-:Y:S01]  /*15e0*/  IMAD R142, R247, -0x70, R5 ;  /* 0xffffff90f78e7824 */ /* 0x000fe200078e0205 */
[----:B------:R-:W-:Y:S01]  /*15f0*/  ULDC.64 UR4, c[0x0][0x208] ;  /* 0x0000820000047ab9 */ /* 0x000fe20000000a00 */
[C---:B------:R-:W-:Y:S01]  /*1600*/  IMAD R6, R5.reuse, c[0x0][0x1e4], RZ ;  /* 0x0000790005067a24 */ /* 0x040fe200078e02ff */
[----:B------:R-:W-:Y:S01]  /*1610*/  USHF.L.U32 UR7, UR4, 0x5, URZ ;  /* 0x0000000504077899 */ /* 0x000fe2000800063f */
[----:B------:R-:W-:Y:S01]  /*1620*/  IMAD.WIDE.U32 R248, R5, c[0x0][0x1e0], RZ ;  /* 0x0000780005f87a25 */ /* 0x000fe200078e00ff */
[----:B------:R-:W-:Y:S01]  /*1630*/  IADD3 R22, R142, R140, -R19 ;  /* 0x0000008c8e167210 */ /* 0x000fe20007ffe813 */
[----:B------:R-:W-:-:S02]  /*1640*/  UMOV UR6, 0x5 ;  /* 0x0000000500067882 */ /* 0x000fc40000000000 */
[----:B------:R-:W-:Y:S01]  /*1650*/  IMAD.IADD R229, R249, 0x1, R6 ;  /* 0x00000001f9e57824 */ /* 0x000fe200078e0206 */
[C---:B------:R-:W-:Y:S01]  /*1660*/  ISETP.GE.AND P6, PT, R22.reuse, 0x21, PT ;  /* 0x000000211600780c */ /* 0x040fe20003fc6270 */
[----:B------:R-:W-:Y:S01]  /*1670*/  IMAD.MOV.U32 R251, RZ, RZ, R33 ;  /* 0x000000fffffb7224 */ /* 0x000fe200078e0021 */
[----:B------:R-:W-:Y:S01]  /*1680*/  ISETP.GE.AND P4, PT, R22, 0x1, PT ;  /* 0x000000011600780c */ /* 0x000fe20003f86270 */
[----:B------:R-:W-:Y:S01]  /*1690*/  IMAD.MOV.U32 R250, RZ, RZ, R30 ;  /* 0x000000fffffa7224 */ /* 0x000fe200078e001e */
[----:B------:R-:W-:Y:S01]  /*16a0*/  USHF.L.U64.HI UR5, UR4, UR6, UR5 ;  /* 0x0000000604057299 */ /* 0x000fe20008010205 */
[C---:B-----5:R-:W-:Y:S01]  /*16b0*/  @!P1 LEA R8, P0, R20.reuse, R8, 0x1 ;  /* 0x0000000814089211 */ /* 0x060fe200078008ff */
[----:B------:R-:W-:Y:S02]  /*16c0*/  IMAD.MOV.U32 R231, RZ, RZ, c[0x0][0x1e0] ;  /* 0x00007800ffe77624 */ /* 0x000fe400078e00ff */
[----:B------:R-:W-:Y:S01]  /*16d0*/  IMAD.MOV.U32 R246, RZ, RZ, c[0x0][0x1e4] ;  /* 0x00007900fff67624 */ /* 0x000fe200078e00ff */
[----:B-1----:R-:W-:Y:S01]  /*16e0*/  @!P1 LEA.HI.X R9, R20, R2, R21, 0x1, P0 ;  /* 0x0000000214099211 */ /* 0x002fe200000f0c15 */
[----:B------:R-:W-:Y:S01]  /*16f0*/  IMAD.MOV.U32 R70, RZ, RZ, R28 ;  /* 0x000000ffff467224 */ /* 0x000fe200078e001c */
[----:B------:R-:W-:Y:S01]  /*1700*/  IADD3 R21, R247, -0x1, RZ ;  /* 0xfffffffff7157810 */ /* 0x000fe20007ffe0ff */
[----:B------:R-:W-:Y:S01]  /*1710*/  IMAD.SHL.U32 R12, R246, 0x20, RZ ;  /* 0x00000020f60c7824 */ /* 0x000fe200078e00ff */
[----:B------:R-:W-:Y:S01]  /*1720*/  ISETP.GE.AND P0, PT, R22, 0x11, PT ;  /* 0x000000111600780c */ /* 0x000fe20003f06270 */
[----:B------:R-:W-:Y:S01]  /*1730*/  @!PT LDS RZ, [RZ] ;  /* 0x00000000fffff984 */ /* 0x000fe20000000800 */
[----:B------:R1:W-:Y:S01]  /*1740*/  @!P1 LDGSTS.E.BYPASS.LTC128B.128 [R245+0xa900], [R8.64], !P3 ;  /* 0x0a90000008f59fae */ /* 0x0003e2000d901d48 */
[----:B------:R-:W-:Y:S01]  /*1750*/  SHF.R.S32.HI R69, RZ, 0x1f, R21 ;  /* 0x0000001fff457819 */ /* 0x000fe20000011415 */
[----:B------:R-:W-:-:S02]  /*1760*/  IMAD R0, R229, R21, RZ ;  /* 0x00000015e5007224 */ /* 0x000fc400078e02ff */
[----:B------:R-:W0:Y:S01]  /*1770*/  LDGDEPBAR ;  /* 0x00000000000079af */ /* 0x000e220000000000 */
[----:B------:R-:W-:-:S03]  /*1780*/  IMAD.WIDE.U32 R6, R21, R248, R250 ;  /* 0x000000f815067225 */ /* 0x000fc600078e00fa */
[----:B------:R-:W-:Y:S01]  /*1790*/  STL.64 [R1+0x20], R250 ;  /* 0x000020fa01007387 */ /* 0x000fe20000100a00 */
[----:B------:R-:W-:Y:S02]  /*17a0*/  IMAD R0, R69, R248, R0 ;  /* 0x000000f845007224 */ /* 0x000fe400078e0200 */
[----:B------:R-:W-:Y:S01]  /*17b0*/  IMAD.MOV.U32 R71, RZ, RZ, R29 ;  /* 0x000000ffff477224 */ /* 0x000fe200078e001d */
[----:B------:R-:W-:Y:S01]  /*17c0*/  BAR.SYNC.DEFER_BLOCKING 0x0 ;  /* 0x0000000000007b1d */ /* 0x000fe20000010000 */
[----:B------:R-:W-:Y:S01]  /*17d0*/  IMAD.IADD R7, R7, 0x1, R0 ;  /* 0x0000000107077824 */ /* 0x000fe200078e0200 */
[----:B------:R-:W-:Y:S01]  /*17e0*/  @P0 LEA R2, P1, R231, R6, 0x4 ;  /* 0x00000006e7020211 */ /* 0x000fe200078220ff */
[----:B------:R-:W-:-:S03]  /*17f0*/  IMAD.MOV.U32 R70, RZ, RZ, R92 ;  /* 0x000000ffff467224 */ /* 0x000fc600078e005c */
[C---:B--23--:R-:W-:Y:S02]  /*1800*/  @P0 LEA R10, P5, R2.reuse, c[0x0][0x1c8], 0x1 ;  /* 0x00007200020a0a11 */ /* 0x04cfe400078a08ff */
[C---:B------:R-:W-:Y:S01]  /*1810*/  @P0 LEA.HI.X R5, R231.reuse, R7, R246, 0x4, P1 ;  /* 0x00000007e7050211 */ /* 0x040fe200008f24f6 */
[----:B------:R-:W-:Y:S03]  /*1820*/  STL.64 [R1+0x30], R70 ;  /* 0x0000304601007387 */ /* 0x000fe60000100a00 */
[----:B------:R-:W-:Y:S02]  /*1830*/  @P0 LEA.HI.X R11, R2, c[0x0][0x1cc], R5, 0x1, P5 ;  /* 0x00007300020b0a11 */ /* 0x000fe400028f0c05 */
[----:B------:R-:W-:Y:S01]  /*1840*/  ISETP.GE.AND P5, PT, R22, 0x31, PT ;  /* 0x000000311600780c */ /* 0x000fe20003fa6270 */
[----:B-1----:R-:W-:-:S05]  /*1850*/  IMAD.WIDE.U32 R8, R231, 0x20, RZ ;  /* 0x00000020e7087825 */ /* 0x002fca00078e00ff */
[C---:B------:R-:W-:Y:S02]  /*1860*/  @P6 IADD3 R0, P1, R6.reuse, R8, RZ ;  /* 0x0000000806006210 */ /* 0x040fe40007f3e0ff */
[C---:B------:R-:W-:Y:S02]  /*1870*/  @P4 LEA R8, P3, R6.reuse, c[0x0][0x1c8], 0x1 ;  /* 0x0000720006084a11 */ /* 0x040fe400078608ff */
[----:B------:R-:W-:Y:S02]  /*1880*/  @P6 IADD3.X R2, R7, R9, R12, P1, !PT ;  /* 0x0000000907026210 */ /* 0x000fe40000ffe40c */
[----:B------:R-:W-:Y:S02]  /*1890*/  @P4 LEA.HI.X R9, R6, c[0x0][0x1cc], R7, 0x1, P3 ;  /* 0x0000730006094a11 */ /* 0x000fe400018f0c07 */
[----:B------:R-:W-:Y:S02]  /*18a0*/  @P6 LEA R16, P1, R0, c[0x0][0x1c8], 0x1 ;  /* 0x0000720000106a11 */ /* 0x000fe400078208ff */
[C---:B------:R-:W-:Y:S01]  /*18b0*/  ISETP.GE.AND P3, PT, R22.reuse, 0x51, PT ;  /* 0x000000511600780c */ /* 0x040fe20003f66270 */
[----:B------:R-:W-:Y:S01]  /*18c0*/  @!PT LDS RZ, [RZ] ;  /* 0x00000000fffff984 */ /* 0x000fe20000000800 */
[----:B------:R-:W-:Y:S01]  /*18d0*/  @!PT LDS RZ, [RZ] ;  /* 0x00000000fffff984 */ /* 0x000fe20000000800 */
[----:B------:R-:W-:Y:S01]  /*18e0*/  @!PT LDS RZ, [RZ] ;  /* 0x00000000fffff984 */ /* 0x000fe20000000800 */
[----:B------:R1:W-:Y:S01]  /*18f0*/  @P4 LDGSTS.E.BYPASS.LTC128B.128 [R245+0x3900], [R8.64], !P2 ;  /* 0x0390000008f54fae */ /* 0x0003e2000d101d48 */
[----:B------:R-:W-:-:S02]  /*1900*/  ISETP.GE.AND P4, PT, R22, 0x41, PT ;  /* 0x000000411600780c */ /* 0x000fc40003f86270 */
[----:B------:R-:W-:Y:S01]  /*1910*/  @P6 LEA.HI.X R17, R0, c[0x0][0x1cc], R2, 0x1, P1 ;  /* 0x0000730000116a11 */ /* 0x000fe200008f0c02 */
[----:B------:R-:W-:Y:S01]  /*1920*/  @P5 IMAD R0, R246, 0x30, RZ ;  /* 0x00000030f6005824 */ /* 0x000fe200078e02ff */
[----:B------:R2:W-:Y:S01]  /*1930*/  @P0 LDGSTS.E.BYPASS.LTC128B.128 [R245+0x4100], [R10.64], !P2 ;  /* 0x041000000af50fae */ /* 0x0005e2000d101d48 */
[----:B------:R-:W-:-:S03]  /*1940*/  ISETP.GE.AND P1, PT, R22, 0x61, PT ;  /* 0x000000611600780c */ /* 0x000fc60003f26270 */
[----:B------:R3:W-:Y:S10]  /*1950*/  @P6 LDGSTS.E.BYPASS.LTC128B.128 [R245+0x4900], [R16.64], !P2 ;  /* 0x0490000010f56fae */ /* 0x0007f4000d101d48 */
[----:B------:R-:W-:-:S02]  /*1960*/  @P1 IMAD R5, R246, 0x60, RZ ;  /* 0x00000060f6051824 */ /* 0x000fc400078e02ff */
[----:B-1----:R-:W-:-:S04]  /*1970*/  @P5 IMAD.WIDE.U32 R8, R231, 0x30, R6 ;  /* 0x00000030e7085825 */ /* 0x002fc800078e0006 */
[----:B------:R-:W-:Y:S01]  /*1980*/  @P5 IMAD.IADD R0, R9, 0x1, R0 ;  /* 0x0000000109005824 */ /* 0x000fe200078e0200 */
[----:B------:R-:W-:Y:S01]  /*1990*/  @P5 LEA R14, P0, R8, c[0x0][0x1c8], 0x1 ;  /* 0x00007200080e5a11 */ /* 0x000fe200078008ff */
[----:B--2---:R-:W-:-:S03]  /*19a0*/  @P3 IMAD R10, R246, 0x50, RZ ;  /* 0x00000050f60a3824 */ /* 0x004fc600078e02ff */
[----:B------:R-:W-:Y:S01]  /*19b0*/  @P5 LEA.HI.X R15, R8, c[0x0][0x1cc], R0, 0x1, P0 ;  /* 0x00007300080f5a11 */ /* 0x000fe200000f0c00 */
[C---:B------:R-:W-:Y:S01]  /*19c0*/  @P3 IMAD.WIDE.U32 R8, R231.reuse, 0x50, R6 ;  /* 0x00000050e7083825 */ /* 0x040fe200078e0006 */
[----:B------:R-:W-:-:S03]  /*19d0*/  @P4 LEA R0, P0, R231, R6, 0x6 ;  /* 0x00000006e7004211 */ /* 0x000fc600078030ff */
[----:B------:R1:W-:Y:S01]  /*19e0*/  @P5 LDGSTS.E.BYPASS.LTC128B.128 [R245+0x5100], [R14.64], !P2 ;  /* 0x051000000ef55fae */ /* 0x0003e2000d101d48 */
[C---:B------:R-:W-:Y:S01]  /*19f0*/  @P4 LEA.HI.X R2, R231.reuse, R7, R246, 0x6, P0 ;  /* 0x00000007e7024211 */ /* 0x040fe200000f34f6 */
[----:B------:R-:W-:Y:S01]  /*1a00*/  @P1 IMAD.WIDE.U32 R6, R231, 0x60, R6 ;  /* 0x00000060e7061825 */ /* 0x000fe200078e0006 */
[----:B------:R-:W-:-:S04]  /*1a10*/  @P4 LEA R12, P0, R0, c[0x0][0x1c8], 0x1 ;  /* 0x00007200000c4a11 */ /* 0x000fc800078008ff */
[----:B------:R-:W-:Y:S01]  /*1a20*/  @P4 LEA.HI.X R13, R0, c[0x0][0x1cc], R2, 0x1, P0 ;  /* 0x00007300000d4a11 */ /* 0x000fe200000f0c02 */
[----:B------:R-:W-:Y:S01]  /*1a30*/  @P3 IMAD.IADD R0, R9, 0x1, R10 ;  /* 0x0000000109003824 */ /* 0x000fe200078e020a */
[C---:B------:R-:W-:Y:S02]  /*1a40*/  @P3 LEA R10, P0, R8.reuse, c[0x0][0x1c8], 0x1 ;  /* 0x00007200080a3a11 */ /* 0x040fe400078008ff */
[----:B------:R-:W-:Y:S01]  /*1a50*/  LEA.HI R2, R25, R18, RZ, 0x1 ;  /* 0x0000001219027211 */ /* 0x000fe200078f08ff */
[----:B------:R1:W-:Y:S01]  /*1a60*/  @P4 LDGSTS.E.BYPASS.LTC128B.128 [R245+0x5900], [R12.64], !P2 ;  /* 0x059000000cf54fae */ /* 0x0003e2000d101d48 */
[----:B------:R-:W-:Y:S01]  /*1a70*/  @P3 LEA.HI.X R11, R8, c[0x0][0x1cc], R0, 0x1, P0 ;  /* 0x00007300080b3a11 */ /* 0x000fe200000f0c00 */
[----:B------:R-:W-:Y:S01]  /*1a80*/  @P1 IMAD.IADD R0, R7, 0x1, R5 ;  /* 0x0000000107001824 */ /* 0x000fe200078e0205 */
[----:B------:R-:W-:Y:S02]  /*1a90*/  @P1 LEA R8, P0, R6, c[0x0][0x1c8], 0x1 ;  /* 0x0000720006081a11 */ /* 0x000fe400078008ff */
[----:B------:R-:W-:Y:S01]  /*1aa0*/  LOP3.LUT R2, R2, 0xfffffffe, RZ, 0xc0, !PT ;  /* 0xfffffffe02027812 */ /* 0x000fe200078ec0ff */
[----:B------:R2:W-:Y:S01]  /*1ab0*/  @P3 LDGSTS.E.BYPASS.LTC128B.128 [R245+0x6100], [R10.64], !P2 ;  /* 0x061000000af53fae */ /* 0x0005e2000d101d48 */
[----:B------:R-:W-:Y:S01]  /*1ac0*/  @P1 LEA.HI.X R9, R6, c[0x0][0x1cc], R0, 0x1, P0 ;  /* 0x0000730006091a11 */ /* 0x000fe200000f0c00 */
[C---:B------:R-:W-:Y:S01]  /*1ad0*/  IMAD.SHL.U32 R0, R68.reuse, 0x40, RZ ;  /* 0x0000004044007824 */ /* 0x040fe200078e00ff */
[----:B------:R-:W-:Y:S01]  /*1ae0*/  LOP3.LUT P0, RZ, R68, 0x2, RZ, 0xc0, !PT ;  /* 0x0000000244ff7812 */ /* 0x000fe2000780c0ff */
[----:B------:R-:W-:Y:S01]  /*1af0*/  IMAD.IADD R18, R18, 0x1, -R2 ;  /* 0x0000000112127824 */ /* 0x000fe200078e0a02 */
[----:B------:R-:W-:Y:S01]  /*1b00*/  ISETP.GE.AND P3, PT, R20, c[0x0][0x1d4], PT ;  /* 0x0000750014007a0c */ /* 0x000fe20003f66270 */
[----:B------:R4:W-:Y:S01]  /*1b10*/  @P1 LDGSTS.E.BYPASS.LTC128B.128 [R245+0x6900], [R8.64], !P2 ;  /* 0x0690000008f51fae */ /* 0x0009e2000d101d48 */
[----:B------:R-:W-:Y:S01]  /*1b20*/  IMAD.SHL.U32 R2, R23, 0x40, RZ ;  /* 0x0000004017027824 */ /* 0x000fe200078e00ff */
[----:B------:R-:W-:Y:S01]  /*1b30*/  LOP3.LUT R0, R0, 0x1c0, RZ, 0xc0, !PT ;  /* 0x000001c000007812 */ /* 0x000fe200078ec0ff */
[----:B------:R-:W-:Y:S01]  /*1b40*/  IMAD.SHL.U32 R5, R18, 0x8, RZ ;  /* 0x0000000812057824 */ /* 0x000fe200078e00ff */
[----:B------:R-:W0:Y:S01]  /*1b50*/  LDGDEPBAR ;  /* 0x00000000000079af */ /* 0x000e220000000000 */
[----:B------:R-:W-:-:S02]  /*1b60*/  ISETP.LT.OR P6, PT, R22, 0x1, P3 ;  /* 0x000000011600780c */ /* 0x000fc40001fc1670 */
[----:B------:R-:W-:Y:S02]  /*1b70*/  LOP3.LUT R2, R2, 0x1c0, RZ, 0xc0, !PT ;  /* 0x000001c002027812 */ /* 0x000fe400078ec0ff */
[----:B------:R-:W-:Y:S02]  /*1b80*/  SHF.R.U32.HI R6, RZ, 0x3, R0 ;  /* 0x00000003ff067819 */ /* 0x000fe40000011600 */
[----:B------:R-:W-:Y:S01]  /*1b90*/  LOP3.LUT R7, R2, 0x8, R5, 0xf8, !PT ;  /* 0x0000000802077812 */ /* 0x000fe200078ef805 */
[----:B------:R-:W-:Y:S01]  /*1ba0*/  IMAD.SHL.U32 R5, R24, 0x40, RZ ;  /* 0x0000004018057824 */ /* 0x000fe200078e00ff */
[----:B------:R-:W-:Y:S02]  /*1bb0*/  SHF.R.U32.HI R2, RZ, 0x3, R2 ;  /* 0x00000003ff027819 */ /* 0x000fe40000011602 */
[----:B------:R-:W-:Y:S02]  /*1bc0*/  ISETP.LT.OR P5, PT, R22, 0x11, P3 ;  /* 0x000000111600780c */ /* 0x000fe40001fa1670 */
[----:B------:R-:W-:-:S02]  /*1bd0*/  LOP3.LUT R141, R7, R2, RZ, 0x3c, !PT ;  /* 0x00000002078d7212 */ /* 0x000fc400078e3cff */
[----:B------:R-:W-:Y:S01]  /*1be0*/  LOP3.LUT R5, R5, 0xfffffe00, RZ, 0xc0, !PT ;  /* 0xfffffe0005057812 */ /* 0x000fe200078ec0ff */
[----:B----4-:R-:W-:Y:S01]  /*1bf0*/  IMAD.SHL.U32 R8, R19, 0x8, RZ ;  /* 0x0000000813087824 */ /* 0x010fe200078e00ff */
[----:B------:R-:W-:-:S04]  /*1c00*/  DEPBAR.LE SB0, 0x1 ;  /* 0x000080400000791a */ /* 0x000fc80000000000 */
[----:B------:R-:W-:-:S04]  /*1c10*/  DEPBAR.LE SB0, 0x0 ;  /* 0x000080000000791a */ /* 0x000fc80000000000 */
[----:B------:R-:W-:Y:S01]  /*1c20*/  LOP3.LUT R8, R0, 0x8, R8, 0xf8, !PT ;  /* 0x0000000800087812 */ /* 0x000fe200078ef808 */
[----:B------:R-:W-:-:S03]  /*1c30*/  IMAD.SHL.U32 R0, R228, 0x20, RZ ;  /* 0x00000020e4007824 */ /* 0x000fc600078e00ff */
[----:B------:R-:W-:Y:S02]  /*1c40*/  LOP3.LUT R6, R8, R6, RZ, 0x3c, !PT ;  /* 0x0000000608067212 */ /* 0x000fe400078e3cff */
[----:B------:R-:W-:-:S03]  /*1c50*/  LOP3.LUT R2, R0, 0x7ffffc00, RZ, 0xc0, !PT ;  /* 0x7ffffc0000027812 */ /* 0x000fc600078ec0ff */
[----:B------:R-:W-:Y:S01]  /*1c60*/  IMAD R0, R18, 0x200, R6 ;  /* 0x0000020012007824 */ /* 0x000fe200078e0206 */
[----:B------:R-:W-:Y:S01]  /*1c70*/  IADD3 R2, R141, R5, R2 ;  /* 0x000000058d027210 */ /* 0x000fe20007ffe002 */
[----:B------:R-:W-:-:S04]  /*1c80*/  IMAD.WIDE.U32 R6, R21, c[0x0][0x208], RZ ;  /* 0x0000820015067a25 */ /* 0x000fc800078e00ff */
[----:B------:R-:W-:Y:S01]  /*1c90*/  IMAD.SHL.U32 R143, R0, 0x2, RZ ;  /* 0x00000002008f7824 */ /* 0x000fe200078e00ff */
[----:B------:R-:W-:Y:S01]  /*1ca0*/  BAR.SYNC.DEFER_BLOCKING 0x0 ;  /* 0x0000000000007b1d */ /* 0x000fe20000010000 */
[----:B------:R-:W-:-:S03]  /*1cb0*/  IMAD.SHL.U32 R234, R2, 0x2, RZ ;  /* 0x0000000202ea7824 */ /* 0x000fc600078e00ff */
[----:B------:R-:W-:Y:S01]  /*1cc0*/  IADD3 R0, R143, 0x3900, RZ ;  /* 0x000039008f007810 */ /* 0x000fe20007ffe0ff */
[--C-:B------:R-:W-:Y:S01]  /*1cd0*/  IMAD R237, R3, 0x2, R234.reuse ;  /* 0x0000000203ed7824 */ /* 0x100fe200078e02ea */
[----:B------:R-:W-:Y:S01]  /*1ce0*/  IADD3 R238, R143, 0x3920, RZ ;  /* 0x000039208fee7810 */ /* 0x000fe20007ffe0ff */
[----:B------:R-:W-:Y:S01]  /*1cf0*/  IMAD R235, R4, 0x2, R234 ;  /* 0x0000000204eb7824 */ /* 0x000fe200078e02ea */
[----:B------:R-:W-:Y:S01]  /*1d00*/  @P0 IADD3 R238, R0, -0x20, RZ ;  /* 0xffffffe000ee0810 */ /* 0x000fe20007ffe0ff */
[----:B------:R-:W-:Y:S02]  /*1d10*/  IMAD R0, R69, c[0x0][0x208], RZ ;  /* 0x0000820045007a24 */ /* 0x000fe400078e02ff */
[----:B------:R-:W-:Y:S01]  /*1d20*/  IMAD R236, R3, 0x2, R235 ;  /* 0x0000000203ec7824 */ /* 0x000fe200078e02eb */
[C---:B------:R-:W-:Y:S01]  /*1d30*/  IADD3 R244, R238.reuse, 0x800, RZ ;  /* 0x00000800eef47810 */ /* 0x040fe20007ffe0ff */
[----:B------:R-:W-:Y:S01]  /*1d40*/  IMAD R0, R21, c[0x0][0x20c], R0 ;  /* 0x0000830015007a24 */ /* 0x000fe200078e0200 */
[----:B------:R-:W-:-:S02]  /*1d50*/  IADD3 R243, R238, 0x1000, RZ ;  /* 0x00001000eef37810 */ /* 0x000fc40007ffe0ff */
[C---:B------:R-:W-:Y:S01]  /*1d60*/  IADD3 R242, R238.reuse, 0x1800, RZ ;  /* 0x00001800eef27810 */ /* 0x040fe20007ffe0ff */
[----:B------:R-:W-:Y:S01]  /*1d70*/  IMAD.IADD R0, R7, 0x1, R0 ;  /* 0x0000000107007824 */ /* 0x000fe200078e0200 */
[C---:B------:R-:W-:Y:S02]  /*1d80*/  IADD3 R241, R238.reuse, 0x2000, RZ ;  /* 0x00002000eef17810 */ /* 0x040fe40007ffe0ff */
[----:B------:R-:W-:Y:S01]  /*1d90*/  IADD3 R240, R238, 0x2800, RZ ;  /* 0x00002800eef07810 */ /* 0x000fe20007ffe0ff */
[----:B------:R-:W-:Y:S01]  /*1da0*/  IMAD R0, R0, 0x70, RZ ;  /* 0x0000007000007824 */ /* 0x000fe200078e02ff */
[----:B------:R-:W-:Y:S01]  /*1db0*/  IADD3 R239, R238, 0x3000, RZ ;  /* 0x00003000eeef7810 */ /* 0x000fe20007ffe0ff */
[----:B--2---:R-:W-:Y:S04]  /*1dc0*/  LDSM.16.M88.4 R8, [R234+0x9100] ;  /* 0x00910000ea08783b */ /* 0x004fe80000000200 */
[----:B------:R-:W2:Y:S04]  /*1dd0*/  LDSM.16.M88.4 R28, [R143+0x3900] ;  /* 0x003900008f1c783b */ /* 0x000ea80000000200 */
[----:B------:R-:W4:Y:S04]  /*1de0*/  LDSM.16.M88.4 R24, [R143+0x4100] ;  /* 0x004100008f18783b */ /* 0x000f280000000200 */
[----:B---3--:R-:W3:Y:S04]  /*1df0*/  LDSM.16.M88.4 R16, [R143+0x4900] ;  /* 0x004900008f10783b */ /* 0x008ee80000000200 */
[----:B------:R-:W5:Y:S04]  /*1e00*/  LDSM.16.M88.4 R32, [R143+0x5100] ;  /* 0x005100008f20783b */ /* 0x000f680000000200 */
[----:B------:R-:W3:Y:S04]  /*1e10*/  LDSM.16.M88.4 R36, [R143+0x5900] ;  /* 0x005900008f24783b */ /* 0x000ee80000000200 */
[----:B------:R-:W5:Y:S04]  /*1e20*/  LDSM.16.M88.4 R44, [R143+0x6100] ;  /* 0x006100008f2c783b */ /* 0x000f680000000200 */
[----:B------:R-:W5:Y:S04]  /*1e30*/  LDSM.16.M88.4 R40, [R143+0x6900] ;  /* 0x006900008f28783b */ /* 0x000f680000000200 */
[----:B-1----:R-:W1:Y:S04]  /*1e40*/  LDSM.16.M88.4 R12, [R234+0x7100] ;  /* 0x00710000ea0c783b */ /* 0x002e680000000200 */
[----:B------:R-:W-:Y:S04]  /*1e50*/  LDSM.16.M88.4 R52, [R238+0x800] ;  /* 0x00080000ee34783b */ /* 0x000fe80000000200 */
[----:B------:R-:W-:Y:S01]  /*1e60*/  LDSM.16.M88.4 R48, [R238+0x1000] ;  /* 0x00100000ee30783b */ /* 0x000fe20000000200 */
[C---:B--2---:R-:W-:Y:S03]  /*1e70*/  HMMA.16816.F32 R60, R8.reuse, R28, RZ ;  /* 0x0000001c083c723c */ /* 0x044fe600000018ff */
[----:B------:R-:W-:Y:S05]  /*1e80*/  LDSM.16.M88.4 R56, [R238] ;  /* 0x00000000ee38783b */ /* 0x000fea0000000200 */
[C---:B----4-:R-:W-:Y:S08]  /*1e90*/  HMMA.16816.F32 R64, R8.reuse, R24, RZ ;  /* 0x000000180840723c */ /* 0x050ff000000018ff */
[C---:B---3--:R-:W-:Y:S08]  /*1ea0*/  HMMA.16816.F32 R72, R8.reuse, R16, RZ ;  /* 0x000000100848723c */ /* 0x048ff000000018ff */
[C---:B-----5:R-:W-:Y:S08]  /*1eb0*/  HMMA.16816.F32 R76, R8.reuse, R32, RZ ;  /* 0x00000020084c723c */ /* 0x060ff000000018ff */
        /* <DEDUP_REMOVED lines=9> */
[----:B------:R-:W-:Y:S07]  /*1f50*/  HMMA.16816.F32 R188, R8, R42, RZ ;  /* 0x0000002a08bc723c */ /* 0x000fee00000018ff */
[----:B------:R-:W-:Y:S01]  /*1f60*/  IMAD.WIDE.U32 R8, R6, 0x70, R70 ;  /* 0x0000007006087825 */ /* 0x000fe200078e0046 */
[----:B-1----:R-:W-:Y:S03]  /*1f70*/  HMMA.16816.F32 R184, R12, R28, RZ ;  /* 0x0000001c0cb8723c */ /* 0x002fe600000018ff */
[----:B------:R-:W-:Y:S01]  /*1f80*/  IMAD.IADD R0, R9, 0x1, R0 ;  /* 0x0000000109007824 */ /* 0x000fe200078e0200 */
[----:B------:R-:W-:-:S04]  /*1f90*/  LEA R6, P1, R8, c[0x0][0x1f8], 0x1 ;  /* 0x00007e0008067a11 */ /* 0x000fc800078208ff */
[C---:B------:R-:W-:Y:S01]  /*1fa0*/  HMMA.16816.F32 R180, R12.reuse, R30, RZ ;  /* 0x0000001e0cb4723c */ /* 0x040fe200000018ff */
[----:B------:R-:W-:Y:S01]  /*1fb0*/  LDSM.16.M88.4 R28, [R238+0x2800] ;  /* 0x00280000ee1c783b */ /* 0x000fe20000000200 */
[----:B------:R-:W-:Y:S02]  /*1fc0*/  IADD3 R20, P0, R6, UR7, RZ ;  /* 0x0000000706147c10 */ /* 0x000fe4000ff1e0ff */
[----:B------:R-:W-:Y:S01]  /*1fd0*/  LEA.HI.X R7, R8, c[0x0][0x1fc], R0, 0x1, P1 ;  /* 0x00007f0008077a11 */ /* 0x000fe200008f0c00 */
[----:B------:R-:W-:Y:S01]  /*1fe0*/  IMAD.MOV.U32 R0, RZ, RZ, 0x40 ;  /* 0x00000040ff007424 */ /* 0x000fe200078e00ff */
[----:B------:R-:W-:Y:S01]  /*1ff0*/  LDSM.16.M88.4 R8, [R237+0x7100] ;  /* 0x00710000ed08783b */ /* 0x000fe20000000200 */
[----:B------:R-:W-:Y:S01]  /*2000*/  LOP3.LUT P1, RZ, R68, 0x4, RZ, 0xc0, !PT ;  /* 0x0000000444ff7812 */ /* 0x000fe2000782c0ff */
[----:B------:R-:W-:Y:S01]  /*2010*/  HMMA.16816.F32 R148, R12, R16, RZ ;  /* 0x000000100c94723c */ /* 0x000fe200000018ff */
[----:B------:R-:W-:Y:S02]  /*2020*/  IADD3.X R21, R7, UR5, RZ, P0, !PT ;  /* 0x0000000507157c10 */ /* 0x000fe400087fe4ff */
[----:B------:R-:W-:-:S02]  /*2030*/  ISETP.LT.OR P0, PT, R22, 0x21, P3 ;  /* 0x000000211600780c */ /* 0x000fc40001f01670 */
[----:B------:R-:W-:-:S03]  /*2040*/  SEL R0, R0, 0xffffffc0, !P1 ;  /* 0xffffffc000007807 */ /* 0x000fc60004800000 */
[----:B------:R-:W-:Y:S01]  /*2050*/  HMMA.16816.F32 R172, R12, R18, RZ ;  /* 0x000000120cac723c */ /* 0x000fe200000018ff */
[----:B------:R-:W1:Y:S01]  /*2060*/  LDSM.16.M88.4 R16, [R237+0x9100] ;  /* 0x00910000ed10783b */ /* 0x000e620000000200 */
[----:B------:R-:W-:Y:S02]  /*2070*/  IMAD.IADD R233, R143, 0x1, R0 ;  /* 0x000000018fe97824 */ /* 0x000fe400078e0200 */
[----:B------:R-:W-:Y:S01]  /*2080*/  IMAD.IADD R232, R0, 0x1, R238 ;  /* 0x0000000100e87824 */ /* 0x000fe200078e02ee */
[----:B------:R-:W-:-:S03]  /*2090*/  LOP3.LUT R0, R141, R5, RZ, 0xfc, !PT ;  /* 0x000000058d007212 */ /* 0x000fc600078efcff */
[C---:B------:R-:W-:Y:S08]  /*20a0*/  HMMA.16816.F32 R144, R12.reuse, R32, RZ ;  /* 0x000000200c90723c */ /* 0x040ff000000018ff */
[C---:B------:R-:W-:Y:S01]  /*20b0*/  HMMA.16816.F32 R168, R12.reuse, R34, RZ ;  /* 0x000000220ca8723c */ /* 0x040fe200000018ff */
[----:B------:R-:W2:Y:S07]  /*20c0*/  LDSM.16.M88.4 R32, [R238+0x2000] ;  /* 0x00200000ee20783b */ /* 0x000eae0000000200 */
[C---:B------:R-:W-:Y:S08]  /*20d0*/  HMMA.16816.F32 R156, R12.reuse, R24, RZ ;  /* 0x000000180c9c723c */ /* 0x040ff000000018ff */
[C---:B------:R-:W-:Y:S01]  /*20e0*/  HMMA.16816.F32 R176, R12.reuse, R26, RZ ;  /* 0x0000001a0cb0723c */ /* 0x040fe200000018ff */
[----:B------:R-:W-:Y:S07]  /*20f0*/  LDSM.16.M88.4 R24, [R238+0x3000] ;  /* 0x00300000ee18783b */ /* 0x000fee0000000200 */
[C---:B------:R-:W-:Y:S08]  /*2100*/  HMMA.16816.F32 R136, R12.reuse, R36, RZ ;  /* 0x000000240c88723c */ /* 0x040ff000000018ff */
[----:B------:R-:W-:Y:S01]  /*2110*/  HMMA.16816.F32 R160, R12, R38, RZ ;  /* 0x000000260ca0723c */ /* 0x000fe200000018ff */
[----:B------:R-:W3:Y:S04]  /*2120*/  LDSM.16.M88.4 R36, [R238+0x1800] ;  /* 0x00180000ee24783b */ /* 0x000ee80000000200 */
[----:B------:R-:W-:Y:S01]  /*2130*/  @!PT LDS RZ, [RZ] ;  /* 0x00000000fffff984 */ /* 0x000fe20000000800 */
[----:B------:R-:W-:Y:S01]  /*2140*/  @!PT LDS RZ, [RZ] ;  /* 0x00000000fffff984 */ /* 0x000fe20000000800 */
[----:B------:R-:W-:Y:S01]  /*2150*/  @!PT LDS RZ, [RZ] ;  /* 0x00000000fffff984 */ /* 0x000fe20000000800 */
[----:B------:R4:W-:Y:S01]  /*2160*/  LDGSTS.E.BYPASS.LTC128B.128 [R245+0x100], [R6.64], !P6 ;  /* 0x0010000006f57fae */ /* 0x0009e2000f101d48 */
[----:B------:R-:W-:-:S02]  /*2170*/  ISETP.LT.OR P6, PT, R22, 0x31, P3 ;  /* 0x000000311600780c */ /* 0x000fc40001fc1670 */
[----:B------:R-:W-:Y:S01]  /*2180*/  HMMA.16816.F32 R128, R12, R44, RZ ;  /* 0x0000002c0c80723c */ /* 0x000fe200000018ff */
[----:B------:R5:W-:Y:S01]  /*2190*/  LDGSTS.E.BYPASS.LTC128B.128 [R245+0x900], [R20.64], !P5 ;  /* 0x0090000014f57fae */ /* 0x000be2000e901d48 */
[----:B------:R-:W-:-:S06]  /*21a0*/  ISETP.LT.OR P5, PT, R22, 0x41, P3 ;  /* 0x000000411600780c */ /* 0x000fcc0001fa1670 */
[C---:B------:R-:W-:Y:S08]  /*21b0*/  HMMA.16816.F32 R152, R12.reuse, R46, RZ ;  /* 0x0000002e0c98723c */ /* 0x040ff000000018ff */
[C---:B------:R-:W-:Y:S08]  /*21c0*/  HMMA.16816.F32 R124, R12.reuse, R40, RZ ;  /* 0x000000280c7c723c */ /* 0x040ff000000018ff */
[----:B------:R-:W-:Y:S07]  /*21d0*/  HMMA.16816.F32 R132, R12, R42, RZ ;  /* 0x0000002a0c84723c */ /* 0x000fee00000018ff */
[----:B------:R-:W-:Y:S01]  /*21e0*/  IADD3 R12, P4, R20, UR7, RZ ;  /* 0x00000007140c7c10 */ /* 0x000fe2000ff9e0ff */
[----:B-1----:R-:W-:Y:S03]  /*21f0*/  HMMA.16816.F32 R44, R16, R28, R84 ;  /* 0x0000001c102c723c */ /* 0x002fe60000001854 */
[----:B------:R-:W-:-:S02]  /*2200*/  IADD3.X R13, R21, UR5, RZ, P4, !PT ;  /* 0x00000005150d7c10 */ /* 0x000fc4000a7fe4ff */
[----:B------:R-:W-:-:S03]  /*2210*/  IADD3 R14, P4, R12, UR7, RZ ;  /* 0x000000070c0e7c10 */ /* 0x000fc6000ff9e0ff */
[----:B------:R1:W-:Y:S01]  /*2220*/  LDGSTS.E.BYPASS.LTC128B.128 [R245+0x1100], [R12.64], !P0 ;  /* 0x011000000cf57fae */ /* 0x0003e2000c101d48 */
[----:B------:R-:W-:Y:S01]  /*2230*/  IADD3.X R15, R13, UR5, RZ, P4, !PT ;  /* 0x000000050d0f7c10 */ /* 0x000fe2000a7fe4ff */
[----:B--2---:R-:W-:Y:S01]  /*2240*/  HMMA.16816.F32 R40, R16, R32, R80 ;  /* 0x000000201028723c */ /* 0x004fe20000001850 */
[----:B----4-:R-:W-:-:S03]  /*2250*/  IADD3 R6, P4, R14, UR7, RZ ;  /* 0x000000070e067c10 */ /* 0x010fc6000ff9e0ff */
[----:B------:R2:W-:Y:S01]  /*2260*/  LDGSTS.E.BYPASS.LTC128B.128 [R245+0x1900], [R14.64], !P6 ;  /* 0x019000000ef57fae */ /* 0x0005e2000f101d48 */
[----:B------:R-:W-:Y:S02]  /*2270*/  IADD3.X R7, R15, UR5, RZ, P4, !PT ;  /* 0x000000050f077c10 */ /* 0x000fe4000a7fe4ff */
[C---:B------:R-:W-:Y:S01]  /*2280*/  ISETP.LT.OR P4, PT, R22.reuse, 0x51, P3 ;  /* 0x000000511600780c */ /* 0x040fe20001f81670 */
[C---:B------:R-:W-:Y:S01]  /*2290*/  HMMA.16816.F32 R100, R16.reuse, R48, R72 ;  /* 0x000000301064723c */ /* 0x040fe20000001848 */
[----:B------:R-:W-:Y:S01]  /*22a0*/  ISETP.LT.OR P3, PT, R22, 0x61, P3 ;  /* 0x000000611600780c */ /* 0x000fe20001f61670 */
[----:B------:R4:W-:Y:S06]  /*22b0*/  LDGSTS.E.BYPASS.LTC128B.128 [R245+0x2100], [R6.64], !P5 ;  /* 0x0210000006f57fae */ /* 0x0009ec000e901d48 */
[C---:B---3--:R-:W-:Y:S08]  /*22c0*/  HMMA.16816.F32 R92, R16.reuse, R36, R76 ;  /* 0x00000024105c723c */ /* 0x048ff0000000184c */
[----:B------:R-:W-:Y:S01]  /*22d0*/  HMMA.16816.F32 R220, R16, R54, R108 ;  /* 0x0000003610dc723c */ /* 0x000fe2000000186c */
[----:B-1----:R-:W-:-:S04]  /*22e0*/  IADD3 R12, P0, R6, UR7, RZ ;  /* 0x00000007060c7c10 */ /* 0x002fc8000ff1e0ff */
[----:B------:R-:W-:Y:S02]  /*22f0*/  IADD3.X R13, R7, UR5, RZ, P0, !PT ;  /* 0x00000005070d7c10 */ /* 0x000fe400087fe4ff */
[----:B--2---:R-:W-:Y:S01]  /*2300*/  IADD3 R14, P0, R12, UR7, RZ ;  /* 0x000000070c0e7c10 */ /* 0x004fe2000ff1e0ff */
[----:B------:R-:W-:Y:S02]  /*2310*/  HMMA.16816.F32 R116, R16, R56, R60 ;  /* 0x000000381074723c */ /* 0x000fe4000000183c */
[----:B------:R1:W-:Y:S01]  /*2320*/  LDGSTS.E.BYPASS.LTC128B.128 [R245+0x2900], [R12.64], !P4 ;  /* 0x029000000cf57fae */ /* 0x0003e2000e101d48 */
[----:B------:R-:W-:Y:S02]  /*2330*/  IADD3.X R15, R13, UR5, RZ, P0, !PT ;  /* 0x000000050d0f7c10 */ /* 0x000fe400087fe4ff */
[----:B------:R-:W-:-:S03]  /*2340*/  ISETP.GE.AND P0, PT, R140, 0x71, PT ;  /* 0x000000718c00780c */ /* 0x000fc60003f06270 */
[----:B------:R1:W-:Y:S01]  /*2350*/  LDGSTS.E.BYPASS.LTC128B.128 [R245+0x3100], [R14.64], !P3 ;  /* 0x031000000ef57fae */ /* 0x0003e2000d901d48 */
[C---:B------:R-:W-:Y:S03]  /*2360*/  HMMA.16816.F32 R104, R16.reuse, R52, R64 ;  /* 0x000000341068723c */ /* 0x040fe60000001840 */
[----:B-----5:R-:W-:Y:S04]  /*2370*/  LDSM.16.M88.4 R20, [R235+0x9100] ;  /* 0x00910000eb14783b */ /* 0x020fe80000000200 */
[----:B------:R-:W2:Y:S01]  /*2380*/  LDSM.16.M88.4 R84, [R233+0x5900] ;  /* 0x00590000e954783b */ /* 0x000ea20000000200 */
[C---:B------:R-:W-:Y:S03]  /*2390*/  HMMA.16816.F32 R88, R16.reuse, R24, R88 ;  /* 0x000000181058723c */ /* 0x040fe60000001858 */
[----:B------:R-:W3:Y:S04]  /*23a0*/  LDSM.16.M88.4 R80, [R233+0x6100] ;  /* 0x00610000e950783b */ /* 0x000ee80000000200 */
[----:B------:R-:W5:Y:S01]  /*23b0*/  LDSM.16.M88.4 R72, [R233+0x5100] ;  /* 0x00510000e948783b */ /* 0x000f620000000200 */
[C---:B------:R-:W-:Y:S03]  /*23c0*/  HMMA.16816.F32 R96, R16.reuse, R58, R96 ;  /* 0x0000003a1060723c */ /* 0x040fe60000001860 */
[----:B------:R-:W2:Y:S04]  /*23d0*/  LDSM.16.M88.4 R76, [R233+0x6900] ;  /* 0x00690000e94c783b */ /* 0x000ea80000000200 */
[----:B------:R-:W2:Y:S01]  /*23e0*/  LDSM.16.M88.4 R64, [R233+0x3900] ;  /* 0x00390000e940783b */ /* 0x000ea20000000200 */
[C---:B------:R-:W-:Y:S03]  /*23f0*/  HMMA.16816.F32 R112, R16.reuse, R50, R112 ;  /* 0x000000321070723c */ /* 0x040fe60000001870 */
[----:B------:R-:W2:Y:S04]  /*2400*/  LDSM.16.M88.4 R60, [R233+0x4100] ;  /* 0x00410000e93c783b */ /* 0x000ea80000000200 */
[----:B------:R-:W2:Y:S01]  /*2410*/  LDSM.16.M88.4 R68, [R233+0x4900] ;  /* 0x00490000e944783b */ /* 0x000ea20000000200 */
[C---:B------:R-:W-:Y:S03]  /*2420*/  HMMA.16816.F32 R108, R16.reuse, R38, R120 ;  /* 0x00000026106c723c */ /* 0x040fe60000001878 */
[----:B-1----:R-:W-:Y:S04]  /*2430*/  LDSM.16.M88.4 R12, [R236+0x7100] ;  /* 0x00710000ec0c783b */ /* 0x002fe80000000200 */
[----:B------:R-:W0:Y:S01]  /*2440*/  LDGDEPBAR ;  /* 0x00000000000079af */ /* 0x000e220000000000 */
[C---:B------:R-:W-:Y:S08]  /*2450*/  HMMA.16816.F32 R204, R16.reuse, R34, R164 ;  /* 0x0000002210cc723c */ /* 0x040ff000000018a4 */
[C---:B------:R-:W-:Y:S08]  /*2460*/  HMMA.16816.F32 R200, R16.reuse, R30, R192 ;  /* 0x0000001e10c8723c */ /* 0x040ff000000018c0 */
[----:B------:R-:W-:Y:S01]  /*2470*/  HMMA.16816.F32 R188, R16, R26, R188 ;  /* 0x0000001a10bc723c */ /* 0x000fe200000018bc */
[----:B------:R-:W1:Y:S07]  /*2480*/  LDSM.16.M88.4 R16, [R235+0x7100] ;  /* 0x00710000eb10783b */ /* 0x000e6e0000000200 */
        /* <DEDUP_REMOVED lines=8> */
[C---:B------:R-:W-:Y:S01]  /*2510*/  HMMA.16816.F32 R128, R8.reuse, R50, R172 ;  /* 0x000000320880723c */ /* 0x040fe200000018ac */
[----:B------:R-:W-:Y:S07]  /*2520*/  LDSM.16.M88.4 R48, [R232] ;  /* 0x00000000e830783b */ /* 0x000fee0000000200 */
[C---:B------:R-:W-:Y:S01]  /*2530*/  HMMA.16816.F32 R136, R8.reuse, R38, R168 ;  /* 0x000000260888723c */ /* 0x040fe200000018a8 */
[----:B------:R-:W-:Y:S07]  /*2540*/  LDSM.16.M88.4 R36, [R232+0x1800] ;  /* 0x00180000e824783b */ /* 0x000fee0000000200 */
[C---:B------:R-:W-:Y:S08]  /*2550*/  HMMA.16816.F32 R224, R8.reuse, R24, R124 ;  /* 0x0000001808e0723c */ /* 0x040ff0000000187c */
[C---:B------:R-:W-:Y:S01]  /*2560*/  HMMA.16816.F32 R168, R8.reuse, R34, R160 ;  /* 0x0000002208a8723c */ /* 0x040fe200000018a0 */
[----:B------:R-:W-:Y:S07]  /*2570*/  LDSM.16.M88.4 R32, [R232+0x2000] ;  /* 0x00200000e820783b */ /* 0x000fee0000000200 */
[C---:B------:R-:W-:Y:S01]  /*2580*/  HMMA.16816.F32 R172, R8.reuse, R30, R152 ;  /* 0x0000001e08ac723c */ /* 0x040fe20000001898 */
[----:B------:R-:W-:Y:S07]  /*2590*/  LDSM.16.M88.4 R28, [R232+0x2800] ;  /* 0x00280000e81c783b */ /* 0x000fee0000000200 */
[----:B------:R-:W-:Y:S01]  /*25a0*/  HMMA.16816.F32 R164, R8, R26, R132 ;  /* 0x0000001a08a4723c */ /* 0x000fe20000001884 */
[----:B------:R-:W1:Y:S04]  /*25b0*/  LDSM.16.M88.4 R8, [R236+0x9100] ;  /* 0x00910000ec08783b */ /* 0x000e680000000200 */
[----:B------:R-:W-:Y:S03]  /*25c0*/  LDSM.16.M88.4 R24, [R232+0x3000] ;  /* 0x00300000e818783b */ /* 0x000fe60000000200 */
[C---:B--2---:R-:W-:Y:S01]  /*25d0*/  HMMA.16816.F32 R144, R20.reuse, R84, R40 ;  /* 0x000000541490723c */ /* 0x044fe20000001828 */
[----:B------:R-:W2:Y:S07]  /*25e0*/  LDSM.16.M88.4 R40, [R232+0x1000] ;  /* 0x00100000e828783b */ /* 0x000eae0000000200 */
[----:B---3--:R-:W-:Y:S01]  /*25f0*/  HMMA.16816.F32 R132, R20, R80, R44 ;  /* 0x000000501484723c */ /* 0x008fe2000000182c */
[----:B------:R-:W3:Y:S01]  /*2600*/  LDSM.16.M88.4 R44, [R232+0x800] ;  /* 0x00080000e82c783b */ /* 0x000ee20000000200 */
[----:B------:R-:W-:-:S06]  /*2610*/  DEPBAR.LE SB0, 0x0 ;  /* 0x000080000000791a */ /* 0x000fcc0000000000 */
[C---:B-----5:R-:W-:Y:S08]  /*2620*/  HMMA.16816.F32 R148, R20.reuse, R72, R92 ;  /* 0x000000481494723c */ /* 0x060ff0000000185c */
[C---:B------:R-:W-:Y:S08]  /*2630*/  HMMA.16816.F32 R124, R20.reuse, R76, R88 ;  /* 0x0000004c147c723c */ /* 0x040ff00000001858 */
[C---:B------:R-:W-:Y:S08]  /*2640*/  HMMA.16816.F32 R160, R20.reuse, R64, R116 ;  /* 0x0000004014a0723c */ /* 0x040ff00000001874 */
[C---:B------:R-:W-:Y:S08]  /*2650*/  HMMA.16816.F32 R156, R20.reuse, R60, R104 ;  /* 0x0000003c149c723c */ /* 0x040ff00000001868 */
[C---:B------:R-:W-:Y:S08]  /*2660*/  HMMA.16816.F32 R152, R20.reuse, R68, R100 ;  /* 0x000000441498723c */ /* 0x040ff00000001864 */
[----:B------:R-:W-:Y:S08]  /*2670*/  HMMA.16816.F32 R120, R20, R66, R96 ;  /* 0x000000421478723c */ /* 0x000ff00000001860 */
[C---:B-1----:R-:W-:Y:S08]  /*2680*/  HMMA.16816.F32 R92, R16.reuse, R64, R184 ;  /* 0x00000040105c723c */ /* 0x042ff000000018b8 */
        /* <DEDUP_REMOVED lines=23> */
[C---:B--2---:R-:W-:Y:S08]  /*2800*/  HMMA.16816.F32 R152, R8.reuse, R40, R152 ;  /* 0x000000280898723c */ /* 0x044ff00000001898 */
        /* <DEDUP_REMOVED lines=8> */
[----:B------:R-:W-:Y:S08]  /*2890*/  HMMA.16816.F32 R16, R12, R32, R68 ;  /* 0x000000200c10723c */ /* 0x000ff00000001844 */
[C---:B---3--:R-:W-:Y:S08]  /*28a0*/  HMMA.16816.F32 R156, R8.reuse, R44, R156 ;  /* 0x0000002c089c723c */ /* 0x048ff0000000189c */
        /* <DEDUP_REMOVED lines=15> */
[----:B----4-:R-:W-:Y:S01]  /*29a0*/  IADD3 R2, R247, -0x2, RZ ;  /* 0xfffffffef7027810 */ /* 0x010fe20007ffe0ff */
        /* <DEDUP_REMOVED lines=9> */
[----:B------:R-:W-:Y:S02]  /*2a40*/  LEA.HI.X R7, R8, c[0x0][0x1cc], R2, 0x1, P1 ;  /* 0x0000730008077a11 */ /* 0x000fe400008f0c02 */
[----:B------:R-:W-:-:S03]  /*2a50*/  IADD3 R12, P1, R14, R24, RZ ;  /* 0x000000180e0c7210 */ /* 0x000fc60007f3e0ff */
[----:B------:R-:W-:Y:S01]  /*2a60*/  IMAD.X R15, R5, 0x1, R7, P3 ;  /* 0x00000001050f7824 */ /* 0x000fe200018e0607 */
[-C--:B------:R-:W-:Y:S01]  /*2a70*/  IADD3 R10, P3, R12, R24.reuse, RZ ;  /* 0x000000180c0a7210 */ /* 0x080fe20007f7e0ff */
[----:B------:R-:W-:Y:S01]  /*2a80*/  @!PT LDS RZ, [RZ] ;  /* 0x00000000fffff984 */ /* 0x000fe20000000800 */
[----:B------:R-:W-:Y:S01]  /*2a90*/  @!PT LDS RZ, [RZ] ;  /* 0x00000000fffff984 */ /* 0x000fe20000000800 */
[----:B------:R-:W-:Y:S01]  /*2aa0*/  @!PT LDS RZ, [RZ] ;  /* 0x00000000fffff984 */ /* 0x000fe20000000800 */
[----:B------:R1:W-:Y:S02]  /*2ab0*/  LDGSTS.E.BYPASS.LTC128B.128 [R245+0x3900], [R6.64], !P2 ;  /* 0x0390000006f57fae */ /* 0x0003e4000d101d48 */
[--C-:B------:R-:W-:Y:S01]  /*2ac0*/  IMAD.X R13, R15, 0x1, R5.reuse, P1 ;  /* 0x000000010f0d7824 */ /* 0x100fe200008e0605 */
[----:B------:R-:W-:Y:S01]  /*2ad0*/  IADD3 R8, P1, R10, R24, RZ ;  /* 0x000000180a087210 */ /* 0x000fe20007f3e0ff */
[----:B------:R2:W-:Y:S02]  /*2ae0*/  LDGSTS.E.BYPASS.LTC128B.128 [R245+0x4100], [R14.64], !P2 ;  /* 0x041000000ef57fae */ /* 0x0005e4000d101d48 */
[--C-:B------:R-:W-:Y:S02]  /*2af0*/  IMAD.X R11, R13, 0x1, R5.reuse, P3 ;  /* 0x000000010d0b7824 */ /* 0x100fe400018e0605 */
[----:B------:R3:W-:Y:S02]  /*2b00*/  LDGSTS.E.BYPASS.LTC128B.128 [R245+0x4900], [R12.64], !P2 ;  /* 0x049000000cf57fae */ /* 0x0007e4000d101d48 */
[----:B------:R-:W-:-:S02]  /*2b10*/  IMAD.X R9, R11, 0x1, R5, P1 ;  /* 0x000000010b097824 */ /* 0x000fc400008e0605 */
[----:B------:R3:W-:Y:S04]  /*2b20*/  LDGSTS.E.BYPASS.LTC128B.128 [R245+0x5100], [R10.64], !P2 ;  /* 0x051000000af57fae */ /* 0x0007e8000d101d48 */
[----:B------:R3:W-:Y:S01]  /*2b30*/  LDGSTS.E.BYPASS.LTC128B.128 [R245+0x5900], [R8.64], !P2 ;  /* 0x0590000008f57fae */ /* 0x0007e2000d101d48 */
[----:B-1----:R-:W-:-:S04]  /*2b40*/  IADD3 R6, P3, R8, R24, RZ ;  /* 0x0000001808067210 */ /* 0x002fc80007f7e0ff */
[----:B--2---:R-:W-:Y:S01]  /*2b50*/  IADD3 R14, P1, R6, R24, RZ ;  /* 0x00000018060e7210 */ /* 0x004fe20007f3e0ff */
[----:B------:R-:W-:-:S04]  /*2b60*/  IMAD.X R7, R9, 0x1, R5, P3 ;  /* 0x0000000109077824 */ /* 0x000fc800018e0605 */
[----:B------:R-:W-:Y:S01]  /*2b70*/  IMAD.X R15, R7, 0x1, R5, P1 ;  /* 0x00000001070f7824 */ /* 0x000fe200008e0605 */
[----:B------:R3:W-:Y:S04]  /*2b80*/  LDGSTS.E.BYPASS.LTC128B.128 [R245+0x6100], [R6.64], !P2 ;  /* 0x0610000006f57fae */ /* 0x0007e8000d101d48 */
[----:B------:R3:W-:Y:S03]  /*2b90*/  LDGSTS.E.BYPASS.LTC128B.128 [R245+0x6900], [R14.64], !P2 ;  /* 0x069000000ef57fae */ /* 0x0007e6000d101d48 */
.L_x_31:
[----:B----4-:R-:W-:Y:S01]  /*2ba0*/  LOP3.LUT R2, R228, 0xffffffe0, RZ, 0xc0, !PT ;  /* 0xffffffe0e4027812 */ /* 0x010fe200078ec0ff */
[----:B---3--:R-:W-:Y:S01]  /*2bb0*/  IMAD.IADD R6, R140, 0x1, R142 ;  /* 0x000000018c067824 */ /* 0x008fe200078e028e */
[----:B------:R-:W0:Y:S01]  /*2bc0*/  LDGDEPBAR ;  /* 0x00000000000079af */ /* 0x000e220000000000 */
[----:B------:R-:W-:Y:S02]  /*2bd0*/  IMAD.SHL.U32 R228, R0, 0x2, RZ ;  /* 0x0000000200e47824 */ /* 0x000fe400078e00ff */
[----:B------:R-:W-:-:S02]  /*2be0*/  IMAD.IADD R2, R230, 0x1, -R2 ;  /* 0x00000001e6027824 */ /* 0x000fc400078e0a02 */
[--C-:B------:R-:W-:Y:S02]  /*2bf0*/  IMAD R229, R4, 0x2, R228.reuse ;  /* 0x0000000204e57824 */ /* 0x100fe400078e02e4 */
[C---:B------:R-:W-:Y:S01]  /*2c00*/  IMAD R231, R3.reuse, 0x2, R228 ;  /* 0x0000000203e77824 */ /* 0x040fe200078e02e4 */
[----:B------:R-:W-:Y:S01]  /*2c10*/  SHF.R.S32.HI R5, RZ, 0x1f, R2 ;  /* 0x0000001fff057819 */ /* 0x000fe20000011402 */
[----:B------:R-:W-:-:S03]  /*2c20*/  IMAD R230, R3, 0x2, R229 ;  /* 0x0000000203e67824 */ /* 0x000fc600078e02e5 */
[----:B------:R-:W-:-:S04]  /*2c30*/  LEA.HI R5, R5, R2, RZ, 0x2 ;  /* 0x0000000205057211 */ /* 0x000fc800078f10ff */
[----:B------:R-:W-:-:S05]  /*2c40*/  LOP3.LUT R5, R5, 0x7ffffffc, RZ, 0xc0, !PT ;  /* 0x7ffffffc05057812 */ /* 0x000fca00078ec0ff */
[----:B------:R-:W-:-:S04]  /*2c50*/  IMAD.IADD R2, R2, 0x1, -R5 ;  /* 0x0000000102027824 */ /* 0x000fc800078e0a05 */
        /* <DEDUP_REMOVED lines=42> */
[----:B------:R-:W-:-:S02]  /*2f00*/  FSEL R92, R118, -INF , P5 ;  /* 0xff800000765c7808 */ /* 0x000fc40002800000 */
[----:B------:R-:W-:Y:S02]  /*2f10*/  ISETP.GT.AND P1, PT, R2, 0x21, PT ;  /* 0x000000210200780c */ /* 0x000fe40003f24270 */
[----:B------:R-:W-:Y:S02]  /*2f20*/  FSEL R118, R56, -INF , P3 ;  /* 0xff80000038767808 */ /* 0x000fe40001800000 */
[----:B------:R-:W-:Y:S02]  /*2f30*/  FMNMX.FTZ R5, R45, R5, !PT ;  /* 0x000000052d057209 */ /* 0x000fe40007810000 */
[----:B------:R-:W-:Y:S02]  /*2f40*/  FSEL R84, R116, -INF , P5 ;  /* 0xff80000074547808 */ /* 0x000fe40002800000 */
[----:B------:R-:W-:Y:S02]  /*2f50*/  FSEL R93, R119, -INF , P4 ;  /* 0xff800000775d7808 */ /* 0x000fe40002000000 */
[----:B------:R-:W-:-:S02]  /*2f60*/  FSEL R85, R117, -INF , P4 ;  /* 0xff80000075557808 */ /* 0x000fc40002000000 */
[----:B------:R-:W-:Y:S02]  /*2f70*/  FSEL R101, R63, -INF , P4 ;  /* 0xff8000003f657808 */ /* 0x000fe40002000000 */
[----:B------:R-:W-:Y:S02]  /*2f80*/  ISETP.GT.AND P4, PT, R2, 0x28, PT ;  /* 0x000000280200780c */ /* 0x000fe40003f84270 */
[----:B------:R-:W-:Y:S02]  /*2f90*/  FSEL R116, R57, -INF , P1 ;  /* 0xff80000039747808 */ /* 0x000fe40000800000 */
[----:B------:R-:W-:Y:S02]  /*2fa0*/  FMNMX.FTZ R5, R118, R5, !PT ;  /* 0x0000000576057209 */ /* 0x000fe40007810000 */
        /* <DEDUP_REMOVED lines=33> */
[----:B------:R-:W-:Y:S01]  /*31c0*/  ISETP.GT.AND P4, PT, R2, 0x40, PT ;  /* 0x000000400200780c */ /* 0x000fe20003f84270 */
[----:B------:R-:W-:Y:S01]  /*31d0*/  LDSM.16.MT88.4 R20, [R228+0x900] ;  /* 0x00090000e414783b */ /* 0x000fe20000004200 */
[----:B------:R-:W-:Y:S02]  /*31e0*/  FSEL R141, R37, -INF , P1 ;  /* 0xff800000258d7808 */ /* 0x000fe40000800000 */
[----:B------:R-:W-:Y:S02]  /*31f0*/  FMNMX.FTZ R5, R142, R5, !PT ;  /* 0x000000058e057209 */ /* 0x000fe40007810000 */
[----:B------:R-:W-:Y:S02]  /*3200*/  FSEL R126, R148, -INF , P3 ;  /* 0xff800000947e7808 */ /* 0x000fe40001800000 */
[----:B------:R-:W-:-:S02]  /*3210*/  FSEL R139, R151, -INF , P1 ;  /* 0xff800000978b7808 */ /* 0x000fc40000800000 */
[----:B------:R-:W-:Y:S02]  /*3220*/  FSEL R128, R149, -INF , P1 ;  /* 0xff80000095807808 */ /* 0x000fe40000800000 */
[----:B------:R-:W-:Y:S02]  /*3230*/  FSEL R157, R39, -INF , P1 ;  /* 0xff800000279d7808 */ /* 0x000fe40000800000 */
[----:B------:R-:W-:Y:S02]  /*3240*/  ISETP.GT.AND P1, PT, R2, 0x41, PT ;  /* 0x000000410200780c */ /* 0x000fe40003f24270 */
[----:B------:R-:W-:Y:S02]  /*3250*/  FSEL R148, R16, -INF , P4 ;  /* 0xff80000010947808 */ /* 0x000fe40002000000 */
[----:B------:R-:W-:Y:S02]  /*3260*/  FMNMX.FTZ R5, R141, R5, !PT ;  /* 0x000000058d057209 */ /* 0x000fe40007810000 */
        /* <DEDUP_REMOVED lines=15> */
[----:B------:R-:W-:Y:S02]  /*3360*/  FSEL R203, R18, -INF , P4 ;  /* 0xff80000012cb7808 */ /* 0x000fe40002000000 */
[----:B------:R-:W-:Y:S01]  /*3370*/  ISETP.GT.AND P4, PT, R2, 0x50, PT ;  /* 0x000000500200780c */ /* 0x000fe20003f84270 */
[----:B------:R-:W-:Y:S01]  /*3380*/  LDSM.16.MT88.4 R16, [R228+0x100] ;  /* 0x00010000e410783b */ /* 0x000fe20000004200 */
[----:B------:R-:W-:Y:S02]  /*3390*/  FSEL R150, R33, -INF , P1 ;  /* 0xff80000021967808 */ /* 0x000fe40000800000 */
[----:B------:R-:W-:Y:S02]  /*33a0*/  FMNMX.FTZ R5, R108, R5, !PT ;  /* 0x000000056c057209 */ /* 0x000fe40007810000 */
        /* <DEDUP_REMOVED lines=13> */
[----:B------:R-:W-:-:S02]  /*3480*/  ISETP.GT.AND P5, PT, R2, 0x59, PT ;  /* 0x000000590200780c */ /* 0x000fc40003fa4270 */
[----:B------:R-:W-:Y:S02]  /*3490*/  FSEL R251, R48, -INF , P1 ;  /* 0xff80000030fb7808 */ /* 0x000fe40000800000 */
[----:B------:R-:W-:Y:S02]  /*34a0*/  FMNMX.FTZ R5, R221, R5, !PT ;  /* 0x00000005dd057209 */ /* 0x000fe40007810000 */
[C---:B------:R-:W-:Y:S02]  /*34b0*/  ISETP.GT.AND P6, PT, R2.reuse, 0x60, PT ;  /* 0x000000600200780c */ /* 0x040fe40003fc4270 */
[----:B------:R-:W-:Y:S02]  /*34c0*/  FSEL R252, R49, -INF , P5 ;  /* 0xff80000031fc7808 */ /* 0x000fe40002800000 */
[----:B------:R-:W-:Y:S02]  /*34d0*/  FMNMX.FTZ R5, R251, R5, !PT ;  /* 0x00000005fb057209 */ /* 0x000fe40007810000 */
        /* <DEDUP_REMOVED lines=16> */
[----:B------:R-:W-:Y:S02]  /*35e0*/  FMNMX.FTZ R5, R111, R5, !PT ;  /* 0x000000056f057209 */ /* 0x000fe40007810000 */
[----:B------:R-:W-:Y:S02]  /*35f0*/  FMNMX.FTZ R8, R46, R47, !PT ;  /* 0x0000002f2e087209 */ /* 0x000fe40007810000 */
[----:B------:R-:W-:-:S02]  /*3600*/  FMNMX.FTZ R5, R152, R5, !PT ;  /* 0x0000000598057209 */ /* 0x000fc40007810000 */
[----:B------:R-:W-:Y:S02]  /*3610*/  FMNMX.FTZ R8, R80, R8, !PT ;  /* 0x0000000850087209 */ /* 0x000fe40007810000 */
[----:B------:R-:W-:Y:S01]  /*3620*/  FSEL R174, R174, -INF , P1 ;  /* 0xff800000aeae7808 */ /* 0x000fe20000800000 */
[----:B------:R-:W1:Y:S01]  /*3630*/  SHFL.BFLY PT, R6, R5, 0x2, 0x1f ;  /* 0x0c401f0005067f89 */ /* 0x000e6200000e0000 */
[----:B------:R-:W-:Y:S02]  /*3640*/  FSEL R172, R172, -INF , P1 ;  /* 0xff800000acac7808 */ /* 0x000fe40000800000 */
[----:B------:R-:W-:Y:S02]  /*3650*/  FSEL R166, R50, -INF , P1 ;  /* 0xff80000032a67808 */ /* 0x000fe40000800000 */
[----:B------:R-:W-:Y:S02]  /*3660*/  FMNMX.FTZ R8, R81, R8, !PT ;  /* 0x0000000851087209 */ /* 0x000fe40007810000 */
        /* <DEDUP_REMOVED lines=9> */
[----:B-1----:R-:W-:Y:S02]  /*3700*/  FMNMX.FTZ R5, R5, R6, !PT ;  /* 0x0000000605057209 */ /* 0x002fe40007810000 */
[----:B------:R-:W-:Y:S02]  /*3710*/  FSEL R249, R70, -INF , P6 ;  /* 0xff80000046f97808 */ /* 0x000fe40003000000 */
[----:B------:R-:W-:Y:S01]  /*3720*/  FSEL R248, R71, -INF , P5 ;  /* 0xff80000047f87808 */ /* 0x000fe20002800000 */
[----:B------:R-:W1:Y:S01]  /*3730*/  SHFL.BFLY PT, R6, R5, 0x1, 0x1f ;  /* 0x0c201f0005067f89 */ /* 0x000e6200000e0000 */
[----:B------:R-:W-:-:S02]  /*3740*/  FSEL R222, R78, -INF , P4 ;  /* 0xff8000004ede7808 */ /* 0x000fc40002000000 */
[----:B------:R-:W-:Y:S02]  /*3750*/  FSEL R219, R79, -INF , P3 ;  /* 0xff8000004fdb7808 */ /* 0x000fe40001800000 */
[----:B-1----:R-:W-:Y:S02]  /*3760*/  FMNMX.FTZ R138, R5, R6, !PT ;  /* 0x00000006058a7209 */ /* 0x002fe40007810000 */
[----:B------:R-:W-:Y:S02]  /*3770*/  FMNMX.FTZ R5, R15, R24, !PT ;  /* 0x000000180f057209 */ /* 0x000fe40007810000 */
[----:B------:R-:W-:Y:S01]  /*3780*/  FMNMX.FTZ R6, R27, R28, !PT ;  /* 0x0000001c1b067209 */ /* 0x000fe20007810000 */
[----:B------:R-:W-:Y:S01]  /*3790*/  FMUL.FTZ R7, R138, c[0x0][0x2d0] ;  /* 0x0000b4008a077a20 */ /* 0x000fe20000410000 */
        /* <DEDUP_REMOVED lines=29> */
[----:B------:R-:W-:Y:S02]  /*3970*/  FSETP.NEU.FTZ.AND P1, PT, R138, -INF , PT ;  /* 0xff8000008a00780b */ /* 0x000fe40003f3d000 */
[----:B------:R-:W-:Y:S02]  /*3980*/  FMNMX.FTZ R5, R161, R5, !PT ;  /* 0x00000005a1057209 */ /* 0x000fe40007810000 */
[----:B------:R-:W-:-:S02]  /*3990*/  FMNMX.FTZ R6, R163, R6, !PT ;  /* 0x00000006a3067209 */ /* 0x000fc40007810000 */
[----:B------:R-:W-:Y:S02]  /*39a0*/  FMNMX.FTZ R5, R160, R5, !PT ;  /* 0x00000005a0057209 */ /* 0x000fe40007810000 */
[----:B------:R-:W-:Y:S02]  /*39b0*/  FSEL R7, R7, RZ, P1 ;  /* 0x000000ff07077208 */ /* 0x000fe40000800000 */
[----:B------:R-:W-:Y:S02]  /*39c0*/  FMNMX.FTZ R5, R162, R5, !PT ;  /* 0x00000005a2057209 */ /* 0x000fe40007810000 */
[----:B------:R-:W-:Y:S02]  /*39d0*/  ISETP.GT.AND P1, PT, R2, 0x59, PT ;  /* 0x000000590200780c */ /* 0x000fe40003f24270 */
[----:B------:R-:W-:Y:S02]  /*39e0*/  FMNMX.FTZ R5, R134, R5, !PT ;  /* 0x0000000586057209 */ /* 0x000fe40007810000 */
[----:B------:R-:W-:-:S02]  /*39f0*/  FSEL R173, R173, -INF , P1 ;  /* 0xff800000adad7808 */ /* 0x000fc40000800000 */
        /* <DEDUP_REMOVED lines=17> */
[----:B------:R-:W-:-:S02]  /*3b10*/  FSEL R175, R175, -INF , P1 ;  /* 0xff800000afaf7808 */ /* 0x000fc40000800000 */
[----:B------:R-:W-:Y:S02]  /*3b20*/  FMNMX.FTZ R2, R174, R2, !PT ;  /* 0x00000002ae027209 */ /* 0x000fe40007810000 */
[----:B------:R-:W-:Y:S02]  /*3b30*/  FMNMX.FTZ R136, R218, R136, !PT ;  /* 0x00000088da887209 */ /* 0x000fe40007810000 */
[----:B------:R-:W-:Y:S02]  /*3b40*/  FMNMX.FTZ R5, R124, R5, !PT ;  /* 0x000000057c057209 */ /* 0x000fe40007810000 */
[----:B------:R-:W-:Y:S01]  /*3b50*/  FMNMX.FTZ R2, R175, R2, !PT ;  /* 0x00000002af027209 */ /* 0x000fe20007810000 */
[----:B------:R-:W1:Y:S01]  /*3b60*/  SHFL.BFLY PT, R6, R136, 0x2, 0x1f ;  /* 0x0c401f0088067f89 */ /* 0x000e6200000e0000 */
        /* <DEDUP_REMOVED lines=9> */
[----:B------:R-:W-:Y:S01]  /*3c00*/  FSEL R132, R51, -INF , P1 ;  /* 0xff80000033847808 */ /* 0x000fe20000800000 */
[----:B------:R-:W2:Y:S01]  /*3c10*/  SHFL.BFLY PT, R8, R2, 0x2, 0x1f ;  /* 0x0c401f0002087f89 */ /* 0x000ea200000e0000 */
[----:B------:R-:W-:Y:S02]  /*3c20*/  FMNMX.FTZ R5, R187, R5, !PT ;  /* 0x00000005bb057209 */ /* 0x000fe40007810000 */
[----:B-1----:R-:W-:Y:S01]  /*3c30*/  FMNMX.FTZ R136, R136, R6, !PT ;  /* 0x0000000688887209 */ /* 0x002fe20007810000 */
[----:B------:R-:W-:Y:S01]  /*3c40*/  FFMA.FTZ R6, R10, c[0x0][0x2d0], -R7 ;  /* 0x0000b4000a067a23 */ /* 0x000fe20000010807 */
[----:B------:R-:W-:-:S03]  /*3c50*/  FMNMX.FTZ R5, R202, R5, !PT ;  /* 0x00000005ca057209 */ /* 0x000fc60007810000 */
[----:B------:R-:W1:Y:S01]  /*3c60*/  SHFL.BFLY PT, R9, R136, 0x1, 0x1f ;  /* 0x0c201f0088097f89 */ /* 0x000e6200000e0000 */
[----:B------:R-:W-:Y:S01]  /*3c70*/  FMNMX.FTZ R5, R204, R5, !PT ;  /* 0x00000005cc057209 */ /* 0x000fe20007810000 */
[----:B------:R3:W-:Y:S01]  /*3c80*/  MUFU.EX2 R197, R6 ;  /* 0x0000000600c57308 */ /* 0x0007e20000000800 */
[----:B--2---:R-:W-:Y:S02]  /*3c90*/  FMNMX.FTZ R2, R2, R8, !PT ;  /* 0x0000000802027209 */ /* 0x004fe40007810000 */
[----:B---3--:R-:W-:Y:S01]  /*3ca0*/  FMNMX.FTZ R6, R167, R5, !PT ;  /* 0x00000005a7067209 */ /* 0x008fe20007810000 */
[----:B------:R-:W-:Y:S02]  /*3cb0*/  FFMA.FTZ R5, R11, c[0x0][0x2d0], -R7 ;  /* 0x0000b4000b057a23 */ /* 0x000fe40000010807 */
[----:B------:R-:W2:Y:S01]  /*3cc0*/  SHFL.BFLY PT, R11, R2, 0x1, 0x1f ;  /* 0x0c201f00020b7f89 */ /* 0x000ea200000e0000 */
[----:B------:R-:W-:Y:S01]  /*3cd0*/  FMNMX.FTZ R6, R170, R6, !PT ;  /* 0x00000006aa067209 */ /* 0x000fe20007810000 */
[----:B------:R3:W4:Y:S01]  /*3ce0*/  MUFU.EX2 R182, R5 ;  /* 0x0000000500b67308 */ /* 0x0007220000000800 */
[----:B-1----:R-:W-:-:S02]  /*3cf0*/  FMNMX.FTZ R136, R136, R9, !PT ;  /* 0x0000000988887209 */ /* 0x002fc40007810000 */
[----:B------:R-:W-:Y:S02]  /*3d00*/  FMNMX.FTZ R6, R166, R6, !PT ;  /* 0x00000006a6067209 */ /* 0x000fe40007810000 */
[C---:B------:R-:W-:Y:S01]  /*3d10*/  FSETP.NEU.FTZ.AND P1, PT, R136.reuse, -INF , PT ;  /* 0xff8000008800780b */ /* 0x040fe20003f3d000 */
[----:B------:R-:W-:Y:S01]  /*3d20*/  FMUL.FTZ R9, R136, c[0x0][0x2d0] ;  /* 0x0000b40088097a20 */ /* 0x000fe20000410000 */
[----:B------:R-:W-:Y:S01]  /*3d30*/  FMNMX.FTZ R6, R132, R6, !PT ;  /* 0x0000000684067209 */ /* 0x000fe20007810000 */
[----:B---3--:R-:W-:Y:S01]  /*3d40*/  FFMA.FTZ R5, R12, c[0x0][0x2d0], -R7 ;  /* 0x0000b4000c057a23 */ /* 0x008fe20000010807 */
[----:B----4-:R-:W-:-:S03]  /*3d50*/  F2FP.PACK_AB R12, R182, R197 ;  /* 0x000000c5b60c723e */ /* 0x010fc600000000ff */
[----:B------:R1:W-:Y:S01]  /*3d60*/  MUFU.EX2 R164, R5 ;  /* 0x0000000500a47308 */ /* 0x0003e20000000800 */
[----:B--2---:R-:W-:Y:S02]  /*3d70*/  FMNMX.FTZ R2, R2, R11, !PT ;  /* 0x0000000b02027209 */ /* 0x004fe40007810000 */
[----:B-1----:R-:W-:Y:S01]  /*3d80*/  FMNMX.FTZ R5, R249, R6, !PT ;  /* 0x00000006f9057209 */ /* 0x002fe20007810000 */
[----:B------:R-:W-:-:S03]  /*3d90*/  FFMA.FTZ R6, R13, c[0x0][0x2d0], -R7 ;  /* 0x0000b4000d067a23 */ /* 0x000fc60000010807 */
[----:B------:R-:W-:Y:S01]  /*3da0*/  FMNMX.FTZ R5, R248, R5, !PT ;  /* 0x00000005f8057209 */ /* 0x000fe20007810000 */
[----:B------:R1:W2:Y:S03]  /*3db0*/  MUFU.EX2 R195, R6 ;  /* 0x0000000600c37308 */ /* 0x0002a60000000800 */
[----:B------:R-:W-:Y:S01]  /*3dc0*/  FMNMX.FTZ R8, R222, R5, !PT ;  /* 0x00000005de087209 */ /* 0x000fe20007810000 */
[----:B------:R-:W-:-:S03]  /*3dd0*/  FFMA.FTZ R5, R14, c[0x0][0x2d0], -R7 ;  /* 0x0000b4000e057a23 */ /* 0x000fc60000010807 */
[----:B------:R-:W-:Y:S01]  /*3de0*/  FMNMX.FTZ R8, R219, R8, !PT ;  /* 0x00000008db087209 */ /* 0x000fe20007810000 */
[----:B------:R3:W-:Y:S04]  /*3df0*/  MUFU.EX2 R193, R5 ;  /* 0x0000000500c17308 */ /* 0x0007e80000000800 */
[----:B------:R-:W4:Y:S01]  /*3e00*/  SHFL.BFLY PT, R10, R8, 0x2, 0x1f ;  /* 0x0c401f00080a7f89 */ /* 0x000f2200000e0000 */
[----:B-1----:R-:W-:Y:S02]  /*3e10*/  FSEL R6, R9, RZ, P1 ;  /* 0x000000ff09067208 */ /* 0x002fe40000800000 */
[----:B------:R-:W-:Y:S02]  /*3e20*/  FSETP.NEU.FTZ.AND P1, PT, R2, -INF , PT ;  /* 0xff8000000200780b */ /* 0x000fe40003f3d000 */
[----:B--2---:R-:W-:Y:S01]  /*3e30*/  F2FP.PACK_AB R14, R195, R164 ;  /* 0x000000a4c30e723e */ /* 0x004fe200000000ff */
[----:B------:R-:W-:-:S02]  /*3e40*/  FFMA.FTZ R9, R25, c[0x0][0x2d0], -R6 ;  /* 0x0000b40019097a23 */ /* 0x000fc40000010806 */
[--C-:B---3--:R-:W-:Y:S02]  /*3e50*/  FFMA.FTZ R5, R15, c[0x0][0x2d0], -R6.reuse ;  /* 0x0000b4000f057a23 */ /* 0x108fe40000010806 */
[----:B------:R1:W-:Y:S08]  /*3e60*/  MUFU.EX2 R189, R9 ;  /* 0x0000000900bd7308 */ /* 0x0003f00000000800 */
[----:B------:R2:W-:Y:S01]  /*3e70*/  MUFU.EX2 R191, R5 ;  /* 0x0000000500bf7308 */ /* 0x0005e20000000800 */
[----:B----4-:R-:W-:Y:S01]  /*3e80*/  FMNMX.FTZ R8, R8, R10, !PT ;  /* 0x0000000a08087209 */ /* 0x010fe20007810000 */
[----:B-1----:R-:W-:-:S06]  /*3e90*/  FFMA.FTZ R9, R26, c[0x0][0x2d0], -R6 ;  /* 0x0000b4001a097a23 */ /* 0x002fcc0000010806 */
[----:B------:R-:W1:Y:S01]  /*3ea0*/  MUFU.EX2 R72, R9 ;  /* 0x0000000900487308 */ /* 0x000e620000000800 */
[----:B--2---:R-:W-:-:S07]  /*3eb0*/  FFMA.FTZ R5, R24, c[0x0][0x2d0], -R6 ;  /* 0x0000b40018057a23 */ /* 0x004fce0000010806 */
[----:B------:R2:W3:Y:S01]  /*3ec0*/  MUFU.EX2 R192, R5 ;  /* 0x0000000500c07308 */ /* 0x0004e20000000800 */
[----:B-1----:R-:W-:-:S05]  /*3ed0*/  IMAD.MOV.U32 R4, RZ, RZ, R72 ;  /* 0x000000ffff047224 */ /* 0x002fca00078e0048 */
[----:B------:R-:W-:Y:S01]  /*3ee0*/  F2FP.PACK_AB R10, R4, R189 ;  /* 0x000000bd040a723e */ /* 0x000fe200000000ff */
[----:B--2---:R-:W-:-:S05]  /*3ef0*/  FMUL.FTZ R5, R2, c[0x0][0x2d0] ;  /* 0x0000b40002057a20 */ /* 0x004fca0000410000 */
[----:B------:R-:W-:-:S05]  /*3f00*/  FSEL R5, R5, RZ, P1 ;  /* 0x000000ff05057208 */ /* 0x000fca0000800000 */
[--C-:B------:R-:W-:Y:S02]  /*3f10*/  FFMA.FTZ R9, R27, c[0x0][0x2d0], -R5.reuse ;  /* 0x0000b4001b097a23 */ /* 0x100fe40000010805 */
[--C-:B------:R-:W-:Y:S01]  /*3f20*/  FFMA.FTZ R0, R28, c[0x0][0x2d0], -R5.reuse ;  /* 0x0000b4001c007a23 */ /* 0x100fe20000010805 */
[----:B------:R-:W-:Y:S01]  /*3f30*/  LDSM.16.MT88.4 R24, [R231+0x100] ;  /* 0x00010000e718783b */ /* 0x000fe20000004200 */
[----:B------:R1:W-:Y:S08]  /*3f40*/  MUFU.EX2 R155, R9 ;  /* 0x00000009009b7308 */ /* 0x0003f00000000800 */
[----:B------:R2:W4:Y:S01]  /*3f50*/  MUFU.EX2 R154, R0 ;  /* 0x00000000009a7308 */ /* 0x0005220000000800 */
[----:B-1----:R-:W1:Y:S01]  /*3f60*/  SHFL.BFLY PT, R9, R8, 0x1, 0x1f ;  /* 0x0c201f0008097f89 */ /* 0x002e6200000e0000 */
[----:B--2---:R-:W-:-:S06]  /*3f70*/  FFMA.FTZ R0, R29, c[0x0][0x2d0], -R5 ;  /* 0x0000b4001d007a23 */ /* 0x004fcc0000010805 */
[----:B------:R2:W-:Y:S01]  /*3f80*/  MUFU.EX2 R188, R0 ;  /* 0x0000000000bc7308 */ /* 0x0005e20000000800 */
[----:B-1----:R-:W-:Y:S02]  /*3f90*/  FMNMX.FTZ R137, R8, R9, !PT ;  /* 0x0000000908897209 */ /* 0x002fe40007810000 */
[----:B---3--:R-:W-:Y:S01]  /*3fa0*/  F2FP.PACK_AB R8, R192, R191 ;  /* 0x000000bfc008723e */ /* 0x008fe200000000ff */
[----:B--2---:R-:W-:Y:S01]  /*3fb0*/  FFMA.FTZ R0, R44, c[0x0][0x2d0], -R5 ;  /* 0x0000b4002c007a23 */ /* 0x004fe20000010805 */
[C---:B------:R-:W-:Y:S01]  /*3fc0*/  FSETP.NEU.FTZ.AND P1, PT, R137.reuse, -INF , PT ;  /* 0xff8000008900780b */ /* 0x040fe20003f3d000 */
[----:B------:R-:W-:Y:S01]  /*3fd0*/  FMUL.FTZ R3, R137, c[0x0][0x2d0] ;  /* 0x0000b40089037a20 */ /* 0x000fe20000410000 */
[----:B----4-:R-:W-:Y:S01]  /*3fe0*/  F2FP.PACK_AB R9, R154, R155 ;  /* 0x0000009b9a09723e */ /* 0x010fe200000000ff */
[----:B------:R1:W2:Y:S02]  /*3ff0*/  MUFU.EX2 R109, R0 ;  /* 0x00000000006d7308 */ /* 0x0002a40000000800 */
[----:B-1----:R-:W-:Y:S01]  /*4000*/  FFMA.FTZ R0, R31, c[0x0][0x2d0], -R7 ;  /* 0x0000b4001f007a23 */ /* 0x002fe20000010807 */
[----:B--2---:R-:W-:-:S05]  /*4010*/  F2FP.PACK_AB R11, R109, R188 ;  /* 0x000000bc6d0b723e */ /* 0x004fca00000000ff */
[----:B------:R1:W-:Y:S02]  /*4020*/  MUFU.EX2 R153, R0 ;  /* 0x0000000000997308 */ /* 0x0003e40000000800 */
[C---:B------:R-:W-:Y:S08]  /*4030*/  HMMA.16816.F32 R76, R8.reuse, R16, RZ ;  /* 0x00000010084c723c */ /* 0x040ff000000018ff */
[----:B------:R-:W-:Y:S01]  /*4040*/  HMMA.16816.F32 R60, R8, R18, RZ ;  /* 0x00000012083c723c */ /* 0x000fe200000018ff */
[----:B-1----:R-:W-:-:S02]  /*4050*/  FFMA.FTZ R0, R30, c[0x0][0x2d0], -R7 ;  /* 0x0000b4001e007a23 */ /* 0x002fc40000010807 */
[----:B------:R-:W1:Y:S02]  /*4060*/  LDSM.16.MT88.4 R28, [R230+0x900] ;  /* 0x00090000e61c783b */ /* 0x000e640000004200 */
[----:B------:R2:W-:Y:S03]  /*4070*/  MUFU.EX2 R169, R0 ;  /* 0x0000000000a97308 */ /* 0x0005e60000000800 */
[C---:B------:R-:W-:Y:S08]  /*4080*/  HMMA.16816.F32 R72, R8.reuse, R24, RZ ;  /* 0x000000180848723c */ /* 0x040ff000000018ff */
[----:B------:R-:W-:Y:S01]  /*4090*/  HMMA.16816.F32 R56, R8, R26, RZ ;  /* 0x0000001a0838723c */ /* 0x000fe200000018ff */
[----:B--2---:R-:W-:Y:S01]  /*40a0*/  FSEL R0, R3, RZ, P1 ;  /* 0x000000ff03007208 */ /* 0x004fe20000800000 */
[----:B------:R-:W-:-:S06]  /*40b0*/  FFMA.FTZ R3, R45, c[0x0][0x2d0], -R7 ;  /* 0x0000b4002d037a23 */ /* 0x000fcc0000010807 */
[C---:B------:R-:W-:Y:S01]  /*40c0*/  HMMA.16816.F32 R68, R8.reuse, R32, RZ ;  /* 0x000000200844723c */ /* 0x040fe200000018ff */
[----:B------:R2:W-:Y:S07]  /*40d0*/  MUFU.EX2 R196, R3 ;  /* 0x0000000300c47308 */ /* 0x0005ee0000000800 */
[C---:B------:R-:W-:Y:S08]  /*40e0*/  HMMA.16816.F32 R64, R8.reuse, R36, RZ ;  /* 0x000000240840723c */ /* 0x040ff000000018ff */
[----:B------:R-:W-:Y:S01]  /*40f0*/  HMMA.16816.F32 R52, R8, R34, RZ ;  /* 0x000000220834723c */ /* 0x000fe200000018ff */
[----:B--2---:R-:W-:-:S04]  /*4100*/  FFMA.FTZ R3, R46, c[0x0][0x2d0], -R0 ;  /* 0x0000b4002e037a23 */ /* 0x004fc80000010800 */
[----:B------:R2:W-:Y:S03]  /*4110*/  MUFU.EX2 R176, R3 ;  /* 0x0000000300b07308 */ /* 0x0005e60000000800 */
[----:B------:R-:W-:Y:S01]  /*4120*/  HMMA.16816.F32 R48, R8, R38, RZ ;  /* 0x000000260830723c */ /* 0x000fe200000018ff */
[----:B--2---:R-:W-:-:S04]  /*4130*/  FFMA.FTZ R3, R47, c[0x0][0x2d0], -R0 ;  /* 0x0000b4002f037a23 */ /* 0x004fc80000010800 */
[----:B------:R2:W3:Y:S02]  /*4140*/  MUFU.EX2 R135, R3 ;  /* 0x0000000300877308 */ /* 0x0004e40000000800 */
[----:B--2---:R-:W-:Y:S01]  /*4150*/  FFMA.FTZ R3, R80, c[0x0][0x2d0], -R0 ;  /* 0x0000b40050037a23 */ /* 0x004fe20000010800 */
[----:B---3--:R-:W-:-:S05]  /*4160*/  F2FP.PACK_AB R13, R135, R176 ;  /* 0x000000b0870d723e */ /* 0x008fca00000000ff */
        /* <DEDUP_REMOVED lines=8> */
[----:B--2---:R-:W-:-:S04]  /*41f0*/  FFMA.FTZ R3, R83, c[0x0][0x2d0], -R6 ;  /* 0x0000b40053037a23 */ /* 0x004fc80000010806 */
[----:B------:R2:W3:Y:S03]  /*4200*/  MUFU.EX2 R110, R3 ;  /* 0x00000003006e7308 */ /* 0x0004e60000000800 */
[C---:B------:R-:W-:Y:S08]  /*4210*/  HMMA.16816.F32 R80, R12.reuse, R16, RZ ;  /* 0x000000100c50723c */ /* 0x040ff000000018ff */
[----:B------:R-:W-:Y:S01]  /*4220*/  HMMA.16816.F32 R96, R12, R34, RZ ;  /* 0x000000220c60723c */ /* 0x000fe200000018ff */
[----:B--2---:R-:W-:-:S07]  /*4230*/  FFMA.FTZ R3, R84, c[0x0][0x2d0], -R6 ;  /* 0x0000b40054037a23 */ /* 0x004fce0000010806 */
[----:B------:R-:W-:Y:S01]  /*4240*/  HMMA.16816.F32 R32, R12, R36, RZ ;  /* 0x000000240c20723c */ /* 0x000fe200000018ff */
[----:B---3--:R-:W-:Y:S01]  /*4250*/  F2FP.PACK_AB R8, R110, R171 ;  /* 0x000000ab6e08723e */ /* 0x008fe200000000ff */
[----:B------:R2:W-:Y:S02]  /*4260*/  MUFU.EX2 R194, R3 ;  /* 0x0000000300c27308 */ /* 0x0005e40000000800 */
[----:B--2---:R-:W-:-:S04]  /*4270*/  FFMA.FTZ R3, R85, c[0x0][0x2d0], -R6 ;  /* 0x0000b40055037a23 */ /* 0x004fc80000010806 */
[----:B------:R-:W-:Y:S01]  /*4280*/  HMMA.16816.F32 R84, R12, R18, RZ ;  /* 0x000000120c54723c */ /* 0x000fe200000018ff */
[----:B------:R-:W2:Y:S01]  /*4290*/  LDSM.16.MT88.4 R16, [R231+0x900] ;  /* 0x00090000e710783b */ /* 0x000ea20000004200 */
[----:B------:R3:W4:Y:S02]  /*42a0*/  MUFU.EX2 R180, R3 ;  /* 0x0000000300b47308 */ /* 0x0007240000000800 */
[----:B---3--:R-:W-:Y:S01]  /*42b0*/  FFMA.FTZ R3, R88, c[0x0][0x2d0], -R5 ;  /* 0x0000b40058037a23 */ /* 0x008fe20000010805 */
[----:B----4-:R-:W-:-:S05]  /*42c0*/  F2FP.PACK_AB R10, R180, R194 ;  /* 0x000000c2b40a723e */ /* 0x010fca00000000ff */
[----:B------:R3:W-:Y:S02]  /*42d0*/  MUFU.EX2 R165, R3 ;  /* 0x0000000300a57308 */ /* 0x0007e40000000800 */
[--C-:B---3--:R-:W-:Y:S02]  /*42e0*/  FFMA.FTZ R3, R89, c[0x0][0x2d0], -R5.reuse ;  /* 0x0000b40059037a23 */ /* 0x108fe40000010805 */
[----:B------:R-:W-:Y:S01]  /*42f0*/  HMMA.16816.F32 R88, R12, R26, RZ ;  /* 0x0000001a0c58723c */ /* 0x000fe200000018ff */
[----:B------:R-:W3:Y:S03]  /*4300*/  LDSM.16.MT88.4 R24, [R229+0x900] ;  /* 0x00090000e518783b */ /* 0x000ee60000004200 */
[----:B------:R4:W5:Y:S02]  /*4310*/  MUFU.EX2 R190, R3 ;  /* 0x0000000300be7308 */ /* 0x0009640000000800 */
[----:B----4-:R-:W-:Y:S01]  /*4320*/  FFMA.FTZ R3, R92, c[0x0][0x2d0], -R5 ;  /* 0x0000b4005c037a23 */ /* 0x010fe20000010805 */
[----:B-----5:R-:W-:-:S05]  /*4330*/  F2FP.PACK_AB R9, R190, R165 ;  /* 0x000000a5be09723e */ /* 0x020fca00000000ff */
[----:B------:R4:W-:Y:S02]  /*4340*/  MUFU.EX2 R183, R3 ;  /* 0x0000000300b77308 */ /* 0x0009e40000000800 */
[----:B----4-:R-:W-:-:S06]  /*4350*/  FFMA.FTZ R3, R93, c[0x0][0x2d0], -R5 ;  /* 0x0000b4005d037a23 */ /* 0x010fcc0000010805 */
[----:B------:R4:W5:Y:S02]  /*4360*/  MUFU.EX2 R181, R3 ;  /* 0x0000000300b57308 */ /* 0x0009640000000800 */
[----:B----4-:R-:W-:Y:S01]  /*4370*/  FFMA.FTZ R3, R94, c[0x0][0x2d0], -R0 ;  /* 0x0000b4005e037a23 */ /* 0x010fe20000010800 */
[----:B-----5:R-:W-:-:S05]  /*4380*/  F2FP.PACK_AB R11, R181, R183 ;  /* 0x000000b7b50b723e */ /* 0x020fca00000000ff */
[----:B------:R4:W-:Y:S02]  /*4390*/  MUFU.EX2 R226, R3 ;  /* 0x0000000300e27308 */ /* 0x0009e40000000800 */
[C---:B------:R-:W-:Y:S08]  /*43a0*/  HMMA.16816.F32 R144, R8.reuse, R20, R76 ;  /* 0x000000140890723c */ /* 0x040ff0000000184c */
[----:B-1----:R-:W-:Y:S01]  /*43b0*/  HMMA.16816.F32 R48, R8, R30, R48 ;  /* 0x0000001e0830723c */ /* 0x002fe20000001830 */
[----:B----4-:R-:W-:-:S04]  /*43c0*/  FFMA.FTZ R3, R95, c[0x0][0x2d0], -R0 ;  /* 0x0000b4005f037a23 */ /* 0x010fc80000010800 */
[----:B------:R1:W4:Y:S03]  /*43d0*/  MUFU.EX2 R225, R3 ;  /* 0x0000000300e17308 */ /* 0x0003260000000800 */
[----:B------:R-:W-:Y:S01]  /*43e0*/  HMMA.16816.F32 R92, R12, R38, RZ ;  /* 0x000000260c5c723c */ /* 0x000fe200000018ff */
[----:B------:R-:W-:Y:S01]  /*43f0*/  LDSM.16.MT88.4 R12, [R228+0x1100] ;  /* 0x00110000e40c783b */ /* 0x000fe20000004200 */
[----:B-1----:R-:W-:-:S04]  /*4400*/  FFMA.FTZ R3, R100, c[0x0][0x2d0], -R0 ;  /* 0x0000b40064037a23 */ /* 0x002fc80000010800 */
[----:B------:R1:W-:Y:S02]  /*4410*/  MUFU.EX2 R227, R3 ;  /* 0x0000000300e37308 */ /* 0x0003e40000000800 */
[----:B-1----:R-:W-:Y:S02]  /*4420*/  FFMA.FTZ R3, R101, c[0x0][0x2d0], -R0 ;  /* 0x0000b40065037a23 */ /* 0x002fe40000010800 */
[C---:B--2---:R-:W-:Y:S04]  /*4430*/  HMMA.16816.F32 R100, R8.reuse, R16, R72 ;  /* 0x000000100864723c */ /* 0x044fe80000001848 */
[----:B------:R1:W2:Y:S04]  /*4440*/  MUFU.EX2 R224, R3 ;  /* 0x0000000300e07308 */ /* 0x0002a80000000800 */
[C---:B---3--:R-:W-:Y:S08]  /*4450*/  HMMA.16816.F32 R72, R8.reuse, R24, R68 ;  /* 0x000000180848723c */ /* 0x048ff00000001844 */
[----:B------:R-:W-:Y:S01]  /*4460*/  HMMA.16816.F32 R68, R8, R28, R64 ;  /* 0x0000001c0844723c */ /* 0x000fe20000001840 */
[----:B-1----:R-:W-:-:S04]  /*4470*/  FFMA.FTZ R3, R104, c[0x0][0x2d0], -R6 ;  /* 0x0000b40068037a23 */ /* 0x002fc80000010806 */
[----:B------:R1:W-:Y:S03]  /*4480*/  MUFU.EX2 R215, R3 ;  /* 0x0000000300d77308 */ /* 0x0003e60000000800 */
[C---:B------:R-:W-:Y:S08]  /*4490*/  HMMA.16816.F32 R64, R8.reuse, R22, R60 ;  /* 0x000000160840723c */ /* 0x040ff0000000183c */
[----:B------:R-:W-:Y:S01]  /*44a0*/  HMMA.16816.F32 R60, R8, R18, R56 ;  /* 0x00000012083c723c */ /* 0x000fe20000001838 */
[----:B-1----:R-:W-:-:S07]  /*44b0*/  FFMA.FTZ R3, R105, c[0x0][0x2d0], -R6 ;  /* 0x0000b40069037a23 */ /* 0x002fce0000010806 */
[----:B------:R-:W-:Y:S01]  /*44c0*/  HMMA.16816.F32 R56, R8, R26, R52 ;  /* 0x0000001a0838723c */ /* 0x000fe20000001834 */
[----:B------:R1:W3:Y:S06]  /*44d0*/  MUFU.EX2 R213, R3 ;  /* 0x0000000300d57308 */ /* 0x0002ec0000000800 */
[----:B------:R-:W-:Y:S02]  /*44e0*/  F2FP.PACK_AB R8, R153, R193 ;  /* 0x000000c19908723e */ /* 0x000fe400000000ff */
[----:B----4-:R-:W-:Y:S02]  /*44f0*/  F2FP.PACK_AB R9, R225, R226 ;  /* 0x000000e2e109723e */ /* 0x010fe400000000ff */
[----:B------:R-:W-:-:S02]  /*4500*/  F2FP.PACK_AB R10, R196, R169 ;  /* 0x000000a9c40a723e */ /* 0x000fc400000000ff */
[----:B--2---:R-:W-:Y:S01]  /*4510*/  F2FP.PACK_AB R11, R224, R227 ;  /* 0x000000e3e00b723e */ /* 0x004fe200000000ff */
[----:B-1----:R-:W-:-:S06]  /*4520*/  FFMA.FTZ R3, R106, c[0x0][0x2d0], -R6 ;  /* 0x0000b4006a037a23 */ /* 0x002fcc0000010806 */
[C---:B------:R-:W-:Y:S01]  /*4530*/  HMMA.16816.F32 R76, R8.reuse, R24, R40 ;  /* 0x00000018084c723c */ /* 0x040fe20000001828 */
[----:B------:R1:W-:Y:S07]  /*4540*/  MUFU.EX2 R212, R3 ;  /* 0x0000000300d47308 */ /* 0x0003ee0000000800 */
[C---:B------:R-:W-:Y:S01]  /*4550*/  HMMA.16816.F32 R40, R8.reuse, R26, R96 ;  /* 0x0000001a0828723c */ /* 0x040fe20000001860 */
[----:B------:R-:W2:Y:S06]  /*4560*/  LDSM.16.MT88.4 R24, [R230+0x1100] ;  /* 0x00110000e618783b */ /* 0x000eac0000004200 */
[----:B------:R-:W-:Y:S01]  /*4570*/  IMAD.MOV.U32 R99, RZ, RZ, R111 ;  /* 0x000000ffff637224 */ /* 0x000fe200078e006f */
[----:B------:R-:W-:Y:S01]  /*4580*/  HMMA.16816.F32 R52, R8, R20, R80 ;  /* 0x000000140834723c */ /* 0x000fe20000001850 */
[----:B------:R-:W-:-:S02]  /*4590*/  IMAD.MOV.U32 R98, RZ, RZ, R110 ;  /* 0x000000ffff627224 */ /* 0x000fc400078e006e */
[----:B-1----:R-:W-:Y:S02]  /*45a0*/  FFMA.FTZ R3, R107, c[0x0][0x2d0], -R6 ;  /* 0x0000b4006b037a23 */ /* 0x002fe40000010806 */
[----:B------:R-:W-:Y:S02]  /*45b0*/  IMAD.MOV.U32 R97, RZ, RZ, R169 ;  /* 0x000000ffff617224 */ /* 0x000fe400078e00a9 */
[----:B------:R1:W4:Y:S01]  /*45c0*/  MUFU.EX2 R210, R3 ;  /* 0x0000000300d27308 */ /* 0x0003220000000800 */
[----:B------:R-:W-:Y:S01]  /*45d0*/  HMMA.16816.F32 R104, R8, R28, R32 ;  /* 0x0000001c0868723c */ /* 0x000fe20000001820 */
[----:B------:R-:W-:Y:S01]  /*45e0*/  LDSM.16.MT88.4 R32, [R229+0x1100] ;  /* 0x00110000e520783b */ /* 0x000fe20000004200 */
[----:B------:R-:W-:-:S05]  /*45f0*/  IMAD.MOV.U32 R96, RZ, RZ, R153 ;  /* 0x000000ffff607224 */ /* 0x000fca00078e0099 */
[----:B------:R-:W-:Y:S01]  /*4600*/  IMAD.MOV.U32 R28, RZ, RZ, R196 ;  /* 0x000000ffff1c7224 */ /* 0x000fe200078e00c4 */
[----:B------:R-:W-:Y:S01]  /*4610*/  HMMA.16816.F32 R36, R8, R22, R84 ;  /* 0x000000160824723c */ /* 0x000fe20000001854 */
[----:B------:R-:W5:Y:S01]  /*4620*/  LDSM.16.MT88.4 R20, [R231+0x1100] ;  /* 0x00110000e714783b */ /* 0x000f620000004200 */
[----:B------:R-:W-:Y:S02]  /*4630*/  IMAD.MOV.U32 R29, RZ, RZ, R183 ;  /* 0x000000ffff1d7224 */ /* 0x000fe400078e00b7 */
[----:B-1----:R-:W-:-:S04]  /*4640*/  FFMA.FTZ R3, R112, c[0x0][0x2d0], -R5 ;  /* 0x0000b40070037a23 */ /* 0x002fc80000010805 */
[C---:B------:R-:W-:Y:S01]  /*4650*/  HMMA.16816.F32 R44, R8.reuse, R16, R44 ;  /* 0x00000010082c723c */ /* 0x040fe2000000182c */
[----:B------:R-:W-:Y:S01]  /*4660*/  IMAD.MOV.U32 R112, RZ, RZ, R191 ;  /* 0x000000ffff707224 */ /* 0x000fe200078e00bf */
[----:B------:R1:W-:Y:S06]  /*4670*/  MUFU.EX2 R209, R3 ;  /* 0x0000000300d17308 */ /* 0x0003ec0000000800 */
[C---:B------:R-:W-:Y:S07]  /*4680*/  HMMA.16816.F32 R16, R8.reuse, R18, R88 ;  /* 0x000000120810723c */ /* 0x040fee0000001858 */
[----:B------:R-:W-:Y:S01]  /*4690*/  IMAD.MOV.U32 R91, RZ, RZ, R193 ;  /* 0x000000ffff5b7224 */ /* 0x000fe200078e00c1 */
[----:B------:R-:W-:Y:S01]  /*46a0*/  HMMA.16816.F32 R80, R8, R30, R92 ;  /* 0x0000001e0850723c */ /* 0x000fe2000000185c */
[----:B------:R-:W-:-:S02]  /*46b0*/  IMAD.MOV.U32 R90, RZ, RZ, R192 ;  /* 0x000000ffff5a7224 */ /* 0x000fc400078e00c0 */
[----:B-1----:R-:W-:Y:S02]  /*46c0*/  FFMA.FTZ R3, R113, c[0x0][0x2d0], -R5 ;  /* 0x0000b40071037a23 */ /* 0x002fe40000010805 */
[----:B------:R-:W-:Y:S02]  /*46d0*/  IMAD.MOV.U32 R113, RZ, RZ, R194 ;  /* 0x000000ffff717224 */ /* 0x000fe400078e00c2 */
[----:B------:R1:W1:Y:S01]  /*46e0*/  MUFU.EX2 R208, R3 ;  /* 0x0000000300d07308 */ /* 0x0002620000000800 */
[----:B------:R-:W-:Y:S01]  /*46f0*/  IMAD.MOV.U32 R89, RZ, RZ, R190 ;  /* 0x000000ffff597224 */ /* 0x000fe200078e00be */
[----:B---3--:R-:W-:Y:S01]  /*4700*/  F2FP.PACK_AB R8, R213, R215 ;  /* 0x000000d7d508723e */ /* 0x008fe200000000ff */
[----:B------:R-:W-:Y:S01]  /*4710*/  IMAD.MOV.U32 R88, RZ, RZ, R189 ;  /* 0x000000ffff587224 */ /* 0x000fe200078e00bd */
[----:B----4-:R-:W-:Y:S01]  /*4720*/  F2FP.PACK_AB R10, R210, R212 ;  /* 0x000000d4d20a723e */ /* 0x010fe200000000ff */
[----:B------:R-:W-:Y:S02]  /*4730*/  IMAD.MOV.U32 R95, RZ, RZ, R165 ;  /* 0x000000ffff5f7224 */ /* 0x000fe400078e00a5 */
[----:B-1----:R-:W-:Y:S01]  /*4740*/  FFMA.FTZ R3, R114, c[0x0][0x2d0], -R5 ;  /* 0x0000b40072037a23 */ /* 0x002fe20000010805 */
[----:B------:R-:W-:Y:S01]  /*4750*/  F2FP.PACK_AB R9, R208, R209 ;  /* 0x000000d1d009723e */ /* 0x000fe200000000ff */
[----:B------:R-:W-:-:S02]  /*4760*/  IMAD.MOV.U32 R114, RZ, RZ, R188 ;  /* 0x000000ffff727224 */ /* 0x000fc400078e00bc */
        /* <DEDUP_REMOVED lines=9> */
[----:B-1----:R-:W-:-:S02]  /*4800*/  FFMA.FTZ R3, R116, c[0x0][0x2d0], -R7 ;  /* 0x0000b40074037a23 */ /* 0x002fc40000010807 */
[----:B------:R-:W-:Y:S02]  /*4810*/  IMAD.MOV.U32 R116, RZ, RZ, R197 ;  /* 0x000000ffff747224 */ /* 0x000fe400078e00c5 */
[----:B------:R1:W2:Y:S03]  /*4820*/  MUFU.EX2 R201, R3 ;  /* 0x0000000300c97308 */ /* 0x0002a60000000800 */
[C---:B-----5:R-:W-:Y:S08]  /*4830*/  HMMA.16816.F32 R100, R8.reuse, R20, R100 ;  /* 0x000000140864723c */ /* 0x060ff00000001864 */
[----:B------:R-:W-:Y:S01]  /*4840*/  HMMA.16816.F32 R68, R8, R22, R60 ;  /* 0x000000160844723c */ /* 0x000fe2000000183c */
[----:B-1----:R-:W-:-:S02]  /*4850*/  FFMA.FTZ R3, R117, c[0x0][0x2d0], -R7 ;  /* 0x0000b40075037a23 */ /* 0x002fc40000010807 */
[----:B------:R-:W-:Y:S02]  /*4860*/  IMAD.MOV.U32 R117, RZ, RZ, R182 ;  /* 0x000000ffff757224 */ /* 0x000fe400078e00b6 */
[----:B------:R1:W-:Y:S02]  /*4870*/  MUFU.EX2 R200, R3 ;  /* 0x0000000300c87308 */ /* 0x0003e40000000800 */
[----:B-1----:R-:W-:Y:S02]  /*4880*/  FFMA.FTZ R3, R119, c[0x0][0x2d0], -R7 ;  /* 0x0000b40077037a23 */ /* 0x002fe40000010807 */
[----:B------:R-:W-:-:S04]  /*4890*/  IMAD.MOV.U32 R119, RZ, RZ, R181 ;  /* 0x000000ffff777224 */ /* 0x000fc800078e00b5 */
[----:B------:R1:W3:Y:S02]  /*48a0*/  MUFU.EX2 R199, R3 ;  /* 0x0000000300c77308 */ /* 0x0002e40000000800 */
[----:B-1----:R-:W-:Y:S02]  /*48b0*/  FFMA.FTZ R3, R122, c[0x0][0x2d0], -R0 ;  /* 0x0000b4007a037a23 */ /* 0x002fe40000010800 */
[----:B------:R-:W-:-:S04]  /*48c0*/  IMAD.MOV.U32 R122, RZ, RZ, R180 ;  /* 0x000000ffff7a7224 */ /* 0x000fc800078e00b4 */
[----:B------:R1:W-:Y:S01]  /*48d0*/  MUFU.EX2 R198, R3 ;  /* 0x0000000300c67308 */ /* 0x0003e20000000800 */
[C---:B------:R-:W-:Y:S08]  /*48e0*/  HMMA.16816.F32 R180, R8.reuse, R32, R72 ;  /* 0x0000002008b4723c */ /* 0x040ff00000001848 */
[----:B------:R-:W-:Y:S01]  /*48f0*/  HMMA.16816.F32 R72, R8, R14, R64 ;  /* 0x0000000e0848723c */ /* 0x000fe20000001840 */
[----:B-1----:R-:W-:-:S07]  /*4900*/  FFMA.FTZ R3, R125, c[0x0][0x2d0], -R0 ;  /* 0x0000b4007d037a23 */ /* 0x002fce0000010800 */
[C---:B------:R-:W-:Y:S01]  /*4910*/  HMMA.16816.F32 R64, R8.reuse, R34, R56 ;  /* 0x000000220840723c */ /* 0x040fe20000001838 */
[----:B------:R-:W-:Y:S01]  /*4920*/  IMAD.MOV.U32 R125, RZ, RZ, R97 ;  /* 0x000000ffff7d7224 */ /* 0x000fe200078e0061 */
[----:B------:R1:W4:Y:S06]  /*4930*/  MUFU.EX2 R197, R3 ;  /* 0x0000000300c57308 */ /* 0x00032c0000000800 */
[----:B------:R-:W-:Y:S07]  /*4940*/  HMMA.16816.F32 R56, R8, R26, R48 ;  /* 0x0000001a0838723c */ /* 0x000fee0000001830 */
[----:B--2---:R-:W-:-:S02]  /*4950*/  F2FP.PACK_AB R8, R201, R205 ;  /* 0x000000cdc908723e */ /* 0x004fc400000000ff */
[----:B---3--:R-:W-:Y:S01]  /*4960*/  F2FP.PACK_AB R10, R199, R200 ;  /* 0x000000c8c70a723e */ /* 0x008fe200000000ff */
[--C-:B-1----:R-:W-:Y:S01]  /*4970*/  FFMA.FTZ R3, R123, c[0x0][0x2d0], -R0.reuse ;  /* 0x0000b4007b037a23 */ /* 0x102fe20000010800 */
[----:B----4-:R-:W-:Y:S01]  /*4980*/  F2FP.PACK_AB R9, R197, R198 ;  /* 0x000000c6c509723e */ /* 0x010fe200000000ff */
[----:B------:R-:W-:Y:S02]  /*4990*/  IMAD.MOV.U32 R123, RZ, RZ, R195 ;  /* 0x000000ffff7b7224 */ /* 0x000fe400078e00c3 */
[----:B------:R1:W-:Y:S02]  /*49a0*/  MUFU.EX2 R196, R3 ;  /* 0x0000000300c47308 */ /* 0x0003e40000000800 */
[----:B-1----:R-:W-:Y:S02]  /*49b0*/  FFMA.FTZ R3, R124, c[0x0][0x2d0], -R0 ;  /* 0x0000b4007c037a23 */ /* 0x002fe40000010800 */
[----:B------:R-:W-:-:S04]  /*49c0*/  IMAD.MOV.U32 R124, RZ, RZ, R89 ;  /* 0x000000ffff7c7224 */ /* 0x000fc800078e0059 */
[----:B------:R1:W2:Y:S01]  /*49d0*/  MUFU.EX2 R195, R3 ;  /* 0x0000000300c37308 */ /* 0x0002a20000000800 */
[----:B------:R-:W-:Y:S02]  /*49e0*/  IMAD.MOV.U32 R89, RZ, RZ, R166 ;  /* 0x000000ffff597224 */ /* 0x000fe400078e00a6 */
[----:B-1----:R-:W-:Y:S01]  /*49f0*/  FFMA.FTZ R3, R120, c[0x0][0x2d0], -R7 ;  /* 0x0000b40078037a23 */ /* 0x002fe20000010807 */
[----:B--2---:R-:W-:Y:S01]  /*4a00*/  F2FP.PACK_AB R11, R195, R196 ;  /* 0x000000c4c30b723e */ /* 0x004fe200000000ff */
[----:B------:R-:W-:-:S03]  /*4a10*/  IMAD.MOV.U32 R120, RZ, RZ, R28 ;  /* 0x000000ffff787224 */ /* 0x000fc600078e001c */
[----:B------:R1:W-:Y:S03]  /*4a20*/  MUFU.EX2 R194, R3 ;  /* 0x0000000300c27308 */ /* 0x0003e60000000800 */
[C---:B------:R-:W-:Y:S08]  /*4a30*/  HMMA.16816.F32 R52, R8.reuse, R12, R52 ;  /* 0x0000000c0834723c */ /* 0x040ff00000001834 */
[----:B------:R-:W-:Y:S01]  /*4a40*/  HMMA.16816.F32 R48, R8, R14, R36 ;  /* 0x0000000e0830723c */ /* 0x000fe20000001824 */
[----:B------:R-:W-:Y:S01]  /*4a50*/  LDSM.16.MT88.4 R12, [R231+0x1900] ;  /* 0x00190000e70c783b */ /* 0x000fe20000004200 */
[----:B-1----:R-:W-:-:S02]  /*4a60*/  FFMA.FTZ R3, R121, c[0x0][0x2d0], -R7 ;  /* 0x0000b40079037a23 */ /* 0x002fc40000010807 */
[----:B------:R-:W-:Y:S02]  /*4a70*/  IMAD.MOV.U32 R121, RZ, RZ, R29 ;  /* 0x000000ffff797224 */ /* 0x000fe400078e001d */
[----:B------:R1:W-:Y:S02]  /*4a80*/  MUFU.EX2 R193, R3 ;  /* 0x0000000300c17308 */ /* 0x0003e40000000800 */
[C---:B------:R-:W-:Y:S08]  /*4a90*/  HMMA.16816.F32 R60, R8.reuse, R24, R104 ;  /* 0x00000018083c723c */ /* 0x040ff00000001868 */
[----:B------:R-:W-:Y:S01]  /*4aa0*/  HMMA.16816.F32 R44, R8, R20, R44 ;  /* 0x00000014082c723c */ /* 0x000fe2000000182c */
[----:B-1----:R-:W-:-:S07]  /*4ab0*/  FFMA.FTZ R3, R127, c[0x0][0x2d0], -R6 ;  /* 0x0000b4007f037a23 */ /* 0x002fce0000010806 */
[C---:B------:R-:W-:Y:S01]  /*4ac0*/  HMMA.16816.F32 R36, R8.reuse, R22, R16 ;  /* 0x000000160824723c */ /* 0x040fe20000001810 */
[----:B------:R-:W1:Y:S01]  /*4ad0*/  LDSM.16.MT88.4 R16, [R228+0x1900] ;  /* 0x00190000e410783b */ /* 0x000e620000004200 */
[----:B------:R-:W-:Y:S01]  /*4ae0*/  IMAD.MOV.U32 R127, RZ, RZ, R98 ;  /* 0x000000ffff7f7224 */ /* 0x000fe200078e0062 */
[----:B------:R2:W-:Y:S02]  /*4af0*/  MUFU.EX2 R192, R3 ;  /* 0x0000000300c07308 */ /* 0x0005e40000000800 */
[----:B------:R-:W3:Y:S03]  /*4b00*/  LDSM.16.MT88.4 R20, [R229+0x1900] ;  /* 0x00190000e514783b */ /* 0x000ee60000004200 */
[C---:B------:R-:W-:Y:S08]  /*4b10*/  HMMA.16816.F32 R28, R8.reuse, R32, R76 ;  /* 0x00000020081c723c */ /* 0x040ff0000000184c */
[----:B------:R-:W-:Y:S01]  /*4b20*/  HMMA.16816.F32 R40, R8, R34, R40 ;  /* 0x000000220828723c */ /* 0x000fe20000001828 */
[----:B--2---:R-:W-:-:S02]  /*4b30*/  FFMA.FTZ R3, R129, c[0x0][0x2d0], -R6 ;  /* 0x0000b40081037a23 */ /* 0x004fc40000010806 */
[----:B------:R-:W-:Y:S02]  /*4b40*/  IMAD.MOV.U32 R129, RZ, RZ, R109 ;  /* 0x000000ffff817224 */ /* 0x000fe400078e006d */
[----:B------:R2:W4:Y:S03]  /*4b50*/  MUFU.EX2 R191, R3 ;  /* 0x0000000300bf7308 */ /* 0x0005260000000800 */
[----:B------:R-:W-:Y:S01]  /*4b60*/  HMMA.16816.F32 R80, R8, R26, R80 ;  /* 0x0000001a0850723c */ /* 0x000fe20000001850 */
[----:B------:R-:W5:Y:S01]  /*4b70*/  LDSM.16.MT88.4 R24, [R230+0x1900] ;  /* 0x00190000e618783b */ /* 0x000f620000004200 */
[----:B--2---:R-:W-:-:S05]  /*4b80*/  FFMA.FTZ R3, R126, c[0x0][0x2d0], -R6 ;  /* 0x0000b4007e037a23 */ /* 0x004fca0000010806 */
[----:B----4-:R-:W-:Y:S01]  /*4b90*/  F2FP.PACK_AB R8, R191, R192 ;  /* 0x000000c0bf08723e */ /* 0x010fe200000000ff */
[----:B------:R-:W-:Y:S01]  /*4ba0*/  IMAD.MOV.U32 R126, RZ, RZ, R96 ;  /* 0x000000ffff7e7224 */ /* 0x000fe200078e0060 */
[----:B------:R2:W-:Y:S02]  /*4bb0*/  MUFU.EX2 R190, R3 ;  /* 0x0000000300be7308 */ /* 0x0005e40000000800 */
[----:B--2---:R-:W-:Y:S02]  /*4bc0*/  FFMA.FTZ R3, R128, c[0x0][0x2d0], -R6 ;  /* 0x0000b40080037a23 */ /* 0x004fe40000010806 */
[----:B------:R-:W-:-:S04]  /*4bd0*/  IMAD.MOV.U32 R128, RZ, RZ, R4 ;  /* 0x000000ffff807224 */ /* 0x000fc800078e0004 */
[----:B------:R2:W4:Y:S01]  /*4be0*/  MUFU.EX2 R189, R3 ;  /* 0x0000000300bd7308 */ /* 0x0005220000000800 */
[----:B------:R-:W-:-:S04]  /*4bf0*/  IMAD.MOV.U32 R4, RZ, RZ, R168 ;  /* 0x000000ffff047224 */ /* 0x000fc800078e00a8 */
[----:B------:R-:W-:Y:S02]  /*4c00*/  FFMA.FTZ R4, R4, c[0x0][0x2d0], -R7 ;  /* 0x0000b40004047a23 */ /* 0x000fe40000010807 */
[----:B--2---:R-:W-:Y:S01]  /*4c10*/  FFMA.FTZ R3, R131, c[0x0][0x2d0], -R5 ;  /* 0x0000b40083037a23 */ /* 0x004fe20000010805 */
[----:B----4-:R-:W-:Y:S01]  /*4c20*/  F2FP.PACK_AB R10, R189, R190 ;  /* 0x000000bebd0a723e */ /* 0x010fe200000000ff */
[----:B------:R-:W-:Y:S02]  /*4c30*/  IMAD.MOV.U32 R131, RZ, RZ, R91 ;  /* 0x000000ffff837224 */ /* 0x000fe400078e005b */
[----:B------:R2:W-:Y:S01]  /*4c40*/  MUFU.EX2 R188, R3 ;  /* 0x0000000300bc7308 */ /* 0x0005e20000000800 */
[----:B------:R-:W-:Y:S02]  /*4c50*/  IMAD.MOV.U32 R91, RZ, RZ, R167 ;  /* 0x000000ffff5b7224 */ /* 0x000fe400078e00a7 */
[----:B--2---:R-:W-:Y:S02]  /*4c60*/  FFMA.FTZ R3, R140, c[0x0][0x2d0], -R5 ;  /* 0x0000b4008c037a23 */ /* 0x004fe40000010805 */
[----:B------:R-:W-:-:S03]  /*4c70*/  IMAD.MOV.U32 R140, RZ, RZ, R113 ;  /* 0x000000ffff8c7224 */ /* 0x000fc600078e0071 */
[----:B------:R2:W4:Y:S02]  /*4c80*/  MUFU.EX2 R115, R3 ;  /* 0x0000000300737308 */ /* 0x0005240000000800 */
[----:B--2---:R-:W-:Y:S01]  /*4c90*/  FFMA.FTZ R3, R130, c[0x0][0x2d0], -R5 ;  /* 0x0000b40082037a23 */ /* 0x004fe20000010805 */
[----:B----4-:R-:W-:Y:S01]  /*4ca0*/  F2FP.PACK_AB R9, R115, R188 ;  /* 0x000000bc7309723e */ /* 0x010fe200000000ff */
[----:B------:R-:W-:-:S04]  /*4cb0*/  IMAD.MOV.U32 R130, RZ, RZ, R112 ;  /* 0x000000ffff827224 */ /* 0x000fc800078e0070 */
[----:B------:R2:W-:Y:S02]  /*4cc0*/  MUFU.EX2 R113, R3 ;  /* 0x0000000300717308 */ /* 0x0005e40000000800 */
[----:B--2---:R-:W-:Y:S02]  /*4cd0*/  FFMA.FTZ R3, R139, c[0x0][0x2d0], -R5 ;  /* 0x0000b4008b037a23 */ /* 0x004fe40000010805 */
[----:B------:R-:W-:-:S04]  /*4ce0*/  IMAD.MOV.U32 R139, RZ, RZ, R114 ;  /* 0x000000ffff8b7224 */ /* 0x000fc800078e0072 */
[----:B------:R2:W4:Y:S02]  /*4cf0*/  MUFU.EX2 R114, R3 ;  /* 0x0000000300727308 */ /* 0x0005240000000800 */
[----:B--2---:R-:W-:Y:S01]  /*4d00*/  FFMA.FTZ R3, R142, c[0x0][0x2d0], -R7 ;  /* 0x0000b4008e037a23 */ /* 0x004fe20000010807 */
[----:B----4-:R-:W-:Y:S01]  /*4d10*/  F2FP.PACK_AB R11, R114, R113 ;  /* 0x00000071720b723e */ /* 0x010fe200000000ff */
[----:B------:R-:W-:-:S04]  /*4d20*/  IMAD.MOV.U32 R142, RZ, RZ, R88 ;  /* 0x000000ffff8e7224 */ /* 0x000fc800078e0058 */
[----:B------:R2:W-:Y:S01]  /*4d30*/  MUFU.EX2 R112, R3 ;  /* 0x0000000300707308 */ /* 0x0005e20000000800 */
[----:B------:R-:W-:Y:S01]  /*4d40*/  IMAD.MOV.U32 R88, RZ, RZ, R152 ;  /* 0x000000ffff587224 */ /* 0x000fe200078e0098 */
[C---:B-1----:R-:W-:Y:S08]  /*4d50*/  HMMA.16816.F32 R144, R8.reuse, R16, R144 ;  /* 0x000000100890723c */ /* 0x042ff00000001890 */
[----:B---3--:R-:W-:Y:S01]  /*4d60*/  HMMA.16816.F32 R180, R8, R20, R180 ;  /* 0x0000001408b4723c */ /* 0x008fe200000018b4 */
[----:B--2---:R-:W-:-:S02]  /*4d70*/  FFMA.FTZ R3, R141, c[0x0][0x2d0], -R7 ;  /* 0x0000b4008d037a23 */ /* 0x004fc40000010807 */
[----:B------:R-:W-:Y:S02]  /*4d80*/  IMAD.MOV.U32 R141, RZ, RZ, R90 ;  /* 0x000000ffff8d7224 */ /* 0x000fe400078e005a */
[----:B------:R1:W-:Y:S01]  /*4d90*/  MUFU.EX2 R111, R3 ;  /* 0x00000003006f7308 */ /* 0x0003e20000000800 */
[----:B------:R-:W-:Y:S02]  /*4da0*/  IMAD.MOV.U32 R90, RZ, RZ, R170 ;  /* 0x000000ffff5a7224 */ /* 0x000fe400078e00aa */
[----:B------:R-:W-:Y:S01]  /*4db0*/  HMMA.16816.F32 R76, R8, R22, R64 ;  /* 0x00000016084c723c */ /* 0x000fe20000001840 */
[----:B-1----:R-:W-:Y:S02]  /*4dc0*/  FFMA.FTZ R3, R148, c[0x0][0x2d0], -R7 ;  /* 0x0000b40094037a23 */ /* 0x002fe40000010807 */
[----:B------:R-:W-:Y:S02]  /*4dd0*/  IMAD.MOV.U32 R148, RZ, RZ, R155 ;  /* 0x000000ffff947224 */ /* 0x000fe400078e009b */
[----:B------:R1:W-:Y:S02]  /*4de0*/  MUFU.EX2 R110, R3 ;  /* 0x00000003006e7308 */ /* 0x0003e40000000800 */
[----:B-1----:R-:W-:-:S02]  /*4df0*/  FFMA.FTZ R3, R149, c[0x0][0x2d0], -R7 ;  /* 0x0000b40095037a23 */ /* 0x002fc40000010807 */
[----:B------:R-:W-:-:S04]  /*4e00*/  IMAD.MOV.U32 R149, RZ, RZ, R154 ;  /* 0x000000ffff957224 */ /* 0x000fc800078e009a */
[----:B------:R1:W-:Y:S01]  /*4e10*/  MUFU.EX2 R109, R3 ;  /* 0x00000003006d7308 */ /* 0x0003e20000000800 */
[C---:B------:R-:W-:Y:S08]  /*4e20*/  HMMA.16816.F32 R152, R8.reuse, R18, R72 ;  /* 0x000000120898723c */ /* 0x040ff00000001848 */
[----:B-----5:R-:W-:Y:S01]  /*4e30*/  HMMA.16816.F32 R72, R8, R24, R84 ;  /* 0x000000180848723c */ /* 0x020fe20000001854 */
[----:B-1----:R-:W-:-:S02]  /*4e40*/  FFMA.FTZ R3, R156, c[0x0][0x2d0], -R0 ;  /* 0x0000b4009c037a23 */ /* 0x002fc40000010800 */
[----:B------:R-:W-:Y:S02]  /*4e50*/  IMAD.MOV.U32 R156, RZ, RZ, R164 ;  /* 0x000000ffff9c7224 */ /* 0x000fe400078e00a4 */
[----:B------:R1:W-:Y:S03]  /*4e60*/  MUFU.EX2 R107, R3 ;  /* 0x00000003006b7308 */ /* 0x0003e60000000800 */
[C---:B------:R-:W-:Y:S01]  /*4e70*/  HMMA.16816.F32 R164, R8.reuse, R12, R100 ;  /* 0x0000000c08a4723c */ /* 0x040fe20000001864 */
[--C-:B-1----:R-:W-:Y:S02]  /*4e80*/  FFMA.FTZ R3, R158, c[0x0][0x2d0], -R0.reuse ;  /* 0x0000b4009e037a23 */ /* 0x102fe40000010800 */
[----:B------:R-:W-:Y:S02]  /*4e90*/  IMAD.MOV.U32 R158, RZ, RZ, R171 ;  /* 0x000000ffff9e7224 */ /* 0x000fe400078e00ab */
[----:B------:R1:W2:Y:S03]  /*4ea0*/  MUFU.EX2 R106, R3 ;  /* 0x00000003006a7308 */ /* 0x0002a60000000800 */
[C---:B------:R-:W-:Y:S08]  /*4eb0*/  HMMA.16816.F32 R168, R8.reuse, R14, R68 ;  /* 0x0000000e08a8723c */ /* 0x040ff00000001844 */
[----:B------:R-:W-:Y:S01]  /*4ec0*/  HMMA.16816.F32 R68, R8, R26, R56 ;  /* 0x0000001a0844723c */ /* 0x000fe20000001838 */
[----:B-1----:R-:W-:-:S06]  /*4ed0*/  FFMA.FTZ R3, R151, c[0x0][0x2d0], -R0 ;  /* 0x0000b40097037a23 */ /* 0x002fcc0000010800 */
[----:B------:R-:W-:Y:S01]  /*4ee0*/  F2FP.PACK_AB R8, R193, R194 ;  /* 0x000000c2c108723e */ /* 0x000fe200000000ff */
[----:B------:R-:W-:Y:S01]  /*4ef0*/  IMAD.MOV.U32 R151, RZ, RZ, R95 ;  /* 0x000000ffff977224 */ /* 0x000fe200078e005f */
[----:B--2---:R-:W-:Y:S01]  /*4f00*/  F2FP.PACK_AB R9, R106, R107 ;  /* 0x0000006b6a09723e */ /* 0x004fe200000000ff */
[----:B------:R1:W-:Y:S01]  /*4f10*/  MUFU.EX2 R104, R3 ;  /* 0x0000000300687308 */ /* 0x0003e20000000800 */
[----:B------:R-:W-:Y:S01]  /*4f20*/  F2FP.PACK_AB R10, R111, R112 ;  /* 0x000000706f0a723e */ /* 0x000fe200000000ff */
[----:B-1----:R-:W-:Y:S02]  /*4f30*/  FFMA.FTZ R3, R157, c[0x0][0x2d0], -R0 ;  /* 0x0000b4009d037a23 */ /* 0x002fe40000010800 */
[----:B------:R-:W-:-:S04]  /*4f40*/  IMAD.MOV.U32 R157, RZ, RZ, R99 ;  /* 0x000000ffff9d7224 */ /* 0x000fc800078e0063 */
[----:B------:R1:W2:Y:S02]  /*4f50*/  MUFU.EX2 R103, R3 ;  /* 0x0000000300677308 */ /* 0x0002a40000000800 */
[----:B-1----:R-:W-:Y:S01]  /*4f60*/  FFMA.FTZ R3, R108, c[0x0][0x2d0], -R7 ;  /* 0x0000b4006c037a23 */ /* 0x002fe20000010807 */
[----:B--2---:R-:W-:-:S05]  /*4f70*/  F2FP.PACK_AB R11, R103, R104 ;  /* 0x00000068670b723e */ /* 0x004fca00000000ff */
[----:B------:R1:W-:Y:S02]  /*4f80*/  MUFU.EX2 R108, R3 ;  /* 0x00000003006c7308 */ /* 0x0003e40000000800 */
[C---:B------:R-:W-:Y:S08]  /*4f90*/  HMMA.16816.F32 R64, R8.reuse, R16, R52 ;  /* 0x000000100840723c */ /* 0x040ff00000001834 */
[----:B------:R-:W-:Y:S01]  /*4fa0*/  HMMA.16816.F32 R56, R8, R18, R48 ;  /* 0x000000120838723c */ /* 0x000fe20000001830 */
[----:B------:R-:W2:Y:S01]  /*4fb0*/  LDSM.16.MT88.4 R16, [R228+0x2100] ;  /* 0x00210000e410783b */ /* 0x000ea20000004200 */
[----:B-1----:R-:W-:-:S02]  /*4fc0*/  FFMA.FTZ R3, R150, c[0x0][0x2d0], -R7 ;  /* 0x0000b40096037a23 */ /* 0x002fc40000010807 */
[----:B------:R-:W-:Y:S02]  /*4fd0*/  IMAD.MOV.U32 R150, RZ, RZ, R88 ;  /* 0x000000ffff967224 */ /* 0x000fe400078e0058 */
[----:B------:R1:W-:Y:S02]  /*4fe0*/  MUFU.EX2 R105, R3 ;  /* 0x0000000300697308 */ /* 0x0003e40000000800 */
[C---:B------:R-:W-:Y:S08]  /*4ff0*/  HMMA.16816.F32 R52, R8.reuse, R12, R44 ;  /* 0x0000000c0834723c */ /* 0x040ff0000000182c */
[----:B------:R-:W-:Y:S01]  /*5000*/  HMMA.16816.F32 R48, R8, R14, R36 ;  /* 0x0000000e0830723c */ /* 0x000fe20000001824 */
[----:B------:R-:W3:Y:S01]  /*5010*/  LDSM.16.MT88.4 R12, [R231+0x2100] ;  /* 0x00210000e70c783b */ /* 0x000ee20000004200 */
[----:B-1----:R-:W-:-:S06]  /*5020*/  FFMA.FTZ R3, R159, c[0x0][0x2d0], -R6 ;  /* 0x0000b4009f037a23 */ /* 0x002fcc0000010806 */
[C---:B------:R-:W-:Y:S01]  /*5030*/  HMMA.16816.F32 R32, R8.reuse, R20, R28 ;  /* 0x000000140820723c */ /* 0x040fe2000000181c */
[----:B------:R-:W-:Y:S01]  /*5040*/  LDSM.16.MT88.4 R28, [R230+0x2100] ;  /* 0x00210000e61c783b */ /* 0x000fe20000004200 */
[----:B------:R-:W-:Y:S01]  /*5050*/  IMAD.MOV.U32 R159, RZ, RZ, R89 ;  /* 0x000000ffff9f7224 */ /* 0x000fe200078e0059 */
[----:B------:R1:W-:Y:S05]  /*5060*/  MUFU.EX2 R102, R3 ;  /* 0x0000000300667308 */ /* 0x0003ea0000000800 */
[C---:B------:R-:W-:Y:S01]  /*5070*/  HMMA.16816.F32 R40, R8.reuse, R22, R40 ;  /* 0x000000160828723c */ /* 0x040fe20000001828 */
[----:B------:R-:W4:Y:S07]  /*5080*/  LDSM.16.MT88.4 R20, [R229+0x2100] ;  /* 0x00210000e514783b */ /* 0x000f2e0000004200 */
[----:B------:R-:W-:Y:S01]  /*5090*/  HMMA.16816.F32 R36, R8, R26, R80 ;  /* 0x0000001a0824723c */ /* 0x000fe20000001850 */
[----:B-1----:R-:W-:-:S02]  /*50a0*/  FFMA.FTZ R3, R161, c[0x0][0x2d0], -R6 ;  /* 0x0000b400a1037a23 */ /* 0x002fc40000010806 */
[----:B------:R-:W-:Y:S02]  /*50b0*/  IMAD.MOV.U32 R161, RZ, RZ, R90 ;  /* 0x000000ffffa17224 */ /* 0x000fe400078e005a */
[----:B------:R1:W5:Y:S03]  /*50c0*/  MUFU.EX2 R101, R3 ;  /* 0x0000000300657308 */ /* 0x0003660000000800 */
[----:B------:R-:W-:Y:S01]  /*50d0*/  HMMA.16816.F32 R44, R8, R24, R60 ;  /* 0x00000018082c723c */ /* 0x000fe2000000183c */
[----:B------:R-:W2:Y:S01]  /*50e0*/  LDSM.16.MT88.4 R24, [R228+0x2900] ;  /* 0x00290000e418783b */ /* 0x000ea20000004200 */
[----:B-1----:R-:W-:-:S05]  /*50f0*/  FFMA.FTZ R3, R160, c[0x0][0x2d0], -R6 ;  /* 0x0000b400a0037a23 */ /* 0x002fca0000010806 */
[----:B-----5:R-:W-:Y:S01]  /*5100*/  F2FP.PACK_AB R8, R101, R102 ;  /* 0x000000666508723e */ /* 0x020fe200000000ff */
[----:B------:R-:W-:Y:S01]  /*5110*/  IMAD.MOV.U32 R160, RZ, RZ, R91 ;  /* 0x000000ffffa07224 */ /* 0x000fe200078e005b */
[----:B------:R1:W-:Y:S02]  /*5120*/  MUFU.EX2 R100, R3 ;  /* 0x0000000300647308 */ /* 0x0003e40000000800 */
[----:B-1----:R-:W-:Y:S02]  /*5130*/  FFMA.FTZ R3, R162, c[0x0][0x2d0], -R6 ;  /* 0x0000b400a2037a23 */ /* 0x002fe40000010806 */
[----:B------:R-:W-:-:S04]  /*5140*/  IMAD.MOV.U32 R162, RZ, RZ, R156 ;  /* 0x000000ffffa27224 */ /* 0x000fc800078e009c */
[----:B------:R1:W5:Y:S02]  /*5150*/  MUFU.EX2 R99, R3 ;  /* 0x0000000300637308 */ /* 0x0003640000000800 */
[----:B-1----:R-:W-:Y:S01]  /*5160*/  FFMA.FTZ R3, R163, c[0x0][0x2d0], -R5 ;  /* 0x0000b400a3037a23 */ /* 0x002fe20000010805 */
[----:B-----5:R-:W-:Y:S01]  /*5170*/  F2FP.PACK_AB R10, R99, R100 ;  /* 0x00000064630a723e */ /* 0x020fe200000000ff */
[----:B------:R-:W-:-:S04]  /*5180*/  IMAD.MOV.U32 R163, RZ, RZ, R148 ;  /* 0x000000ffffa37224 */ /* 0x000fc800078e0094 */
[----:B------:R1:W-:Y:S01]  /*5190*/  MUFU.EX2 R98, R3 ;  /* 0x0000000300627308 */ /* 0x0003e20000000800 */
[----:B------:R-:W-:Y:S02]  /*51a0*/  IMAD.MOV.U32 R148, RZ, RZ, R123 ;  /* 0x000000ffff947224 */ /* 0x000fe400078e007b */
[----:B-1----:R-:W-:Y:S02]  /*51b0*/  FFMA.FTZ R3, R186, c[0x0][0x2d0], -R5 ;  /* 0x0000b400ba037a23 */ /* 0x002fe40000010805 */
[----:B------:R-:W-:-:S03]  /*51c0*/  IMAD.MOV.U32 R186, RZ, RZ, R149 ;  /* 0x000000ffffba7224 */ /* 0x000fc600078e0095 */
[----:B------:R1:W5:Y:S01]  /*51d0*/  MUFU.EX2 R97, R3 ;  /* 0x0000000300617308 */ /* 0x0003620000000800 */
[----:B------:R-:W-:Y:S02]  /*51e0*/  IMAD.MOV.U32 R149, RZ, RZ, R140 ;  /* 0x000000ffff957224 */ /* 0x000fe400078e008c */
[----:B------:R-:W-:Y:S02]  /*51f0*/  IMAD.MOV.U32 R140, RZ, RZ, R119 ;  /* 0x000000ffff8c7224 */ /* 0x000fe400078e0077 */
[----:B-1----:R-:W-:Y:S01]  /*5200*/  FFMA.FTZ R3, R185, c[0x0][0x2d0], -R5 ;  /* 0x0000b400b9037a23 */ /* 0x002fe20000010805 */
[----:B-----5:R-:W-:Y:S01]  /*5210*/  F2FP.PACK_AB R9, R97, R98 ;  /* 0x000000626109723e */ /* 0x020fe200000000ff */
[----:B------:R-:W-:Y:S02]  /*5220*/  IMAD.MOV.U32 R185, RZ, RZ, R141 ;  /* 0x000000ffffb97224 */ /* 0x000fe400078e008d */
[----:B------:R1:W-:Y:S01]  /*5230*/  MUFU.EX2 R96, R3 ;  /* 0x0000000300607308 */ /* 0x0003e20000000800 */
[----:B------:R-:W-:-:S02]  /*5240*/  IMAD.MOV.U32 R141, RZ, RZ, R121 ;  /* 0x000000ffff8d7224 */ /* 0x000fc400078e0079 */
[----:B-1----:R-:W-:Y:S02]  /*5250*/  FFMA.FTZ R3, R184, c[0x0][0x2d0], -R5 ;  /* 0x0000b400b8037a23 */ /* 0x002fe40000010805 */
[----:B------:R-:W-:-:S03]  /*5260*/  IMAD.MOV.U32 R184, RZ, RZ, R116 ;  /* 0x000000ffffb87224 */ /* 0x000fc600078e0074 */
[----:B------:R1:W5:Y:S02]  /*5270*/  MUFU.EX2 R95, R3 ;  /* 0x00000003005f7308 */ /* 0x0003640000000800 */
[----:B-1----:R-:W-:Y:S01]  /*5280*/  FFMA.FTZ R3, R203, c[0x0][0x2d0], -R0 ;  /* 0x0000b400cb037a23 */ /* 0x002fe20000010800 */
[----:B-----5:R-:W-:Y:S01]  /*5290*/  F2FP.PACK_AB R11, R95, R96 ;  /* 0x000000605f0b723e */ /* 0x020fe200000000ff */
[----:B------:R-:W-:-:S04]  /*52a0*/  IMAD.MOV.U32 R203, RZ, RZ, R117 ;  /* 0x000000ffffcb7224 */ /* 0x000fc800078e0075 */
[----:B------:R1:W-:Y:S02]  /*52b0*/  MUFU.EX2 R94, R3 ;  /* 0x00000003005e7308 */ /* 0x0003e40000000800 */
[C---:B--2---:R-:W-:Y:S08]  /*52c0*/  HMMA.16816.F32 R144, R8.reuse, R16, R144 ;  /* 0x000000100890723c */ /* 0x044ff00000001890 */
[----:B------:R-:W-:Y:S01]  /*52d0*/  HMMA.16816.F32 R152, R8, R18, R152 ;  /* 0x000000120898723c */ /* 0x000fe20000001898 */
[----:B-1----:R-:W-:-:S02]  /*52e0*/  FFMA.FTZ R3, R187, c[0x0][0x2d0], -R0 ;  /* 0x0000b400bb037a23 */ /* 0x002fc40000010800 */
[----:B------:R-:W-:Y:S02]  /*52f0*/  IMAD.MOV.U32 R187, RZ, RZ, R150 ;  /* 0x000000ffffbb7224 */ /* 0x000fe400078e0096 */
[----:B------:R1:W2:Y:S03]  /*5300*/  MUFU.EX2 R93, R3 ;  /* 0x00000003005d7308 */ /* 0x0002a60000000800 */
[----:B---3--:R-:W-:Y:S01]  /*5310*/  HMMA.16816.F32 R164, R8, R12, R164 ;  /* 0x0000000c08a4723c */ /* 0x008fe200000018a4 */
[----:B------:R-:W-:Y:S02]  /*5320*/  IMAD.MOV.U32 R150, RZ, RZ, R142 ;  /* 0x000000ffff967224 */ /* 0x000fe400078e008e */
[----:B------:R-:W-:-:S05]  /*5330*/  IMAD.MOV.U32 R142, RZ, RZ, R120 ;  /* 0x000000ffff8e7224 */ /* 0x000fca00078e0078 */
[----:B------:R-:W-:Y:S01]  /*5340*/  HMMA.16816.F32 R168, R8, R14, R168 ;  /* 0x0000000e08a8723c */ /* 0x000fe200000018a8 */
[----:B-1----:R-:W-:-:S07]  /*5350*/  FFMA.FTZ R3, R202, c[0x0][0x2d0], -R0 ;  /* 0x0000b400ca037a23 */ /* 0x002fce0000010800 */
[C---:B----4-:R-:W-:Y:S01]  /*5360*/  HMMA.16816.F32 R180, R8.reuse, R20, R180 ;  /* 0x0000001408b4723c */ /* 0x050fe200000018b4 */
[----:B------:R-:W-:Y:S01]  /*5370*/  IMAD.MOV.U32 R202, RZ, RZ, R157 ;  /* 0x000000ffffca7224 */ /* 0x000fe200078e009d */
[----:B------:R1:W-:Y:S06]  /*5380*/  MUFU.EX2 R92, R3 ;  /* 0x00000003005c7308 */ /* 0x0003ec0000000800 */
[C---:B------:R-:W-:Y:S08]  /*5390*/  HMMA.16816.F32 R76, R8.reuse, R22, R76 ;  /* 0x00000016084c723c */ /* 0x040ff0000000184c */
[----:B------:R-:W-:Y:S01]  /*53a0*/  HMMA.16816.F32 R72, R8, R28, R72 ;  /* 0x0000001c0848723c */ /* 0x000fe20000001848 */
[----:B-1----:R-:W-:-:S02]  /*53b0*/  FFMA.FTZ R3, R204, c[0x0][0x2d0], -R0 ;  /* 0x0000b400cc037a23 */ /* 0x002fc40000010800 */
[----:B------:R-:W-:Y:S02]  /*53c0*/  IMAD.MOV.U32 R204, RZ, RZ, R118 ;  /* 0x000000ffffcc7224 */ /* 0x000fe400078e0076 */
[----:B------:R1:W3:Y:S03]  /*53d0*/  MUFU.EX2 R91, R3 ;  /* 0x00000003005b7308 */ /* 0x0002e60000000800 */
[----:B------:R-:W-:Y:S07]  /*53e0*/  HMMA.16816.F32 R68, R8, R30, R68 ;  /* 0x0000001e0844723c */ /* 0x000fee0000001844 */
[----:B------:R-:W-:-:S02]  /*53f0*/  F2FP.PACK_AB R8, R109, R110 ;  /* 0x0000006e6d08723e */ /* 0x000fc400000000ff */
[----:B--2---:R-:W-:Y:S02]  /*5400*/  F2FP.PACK_AB R9, R93, R94 ;  /* 0x0000005e5d09723e */ /* 0x004fe400000000ff */
[----:B------:R-:W-:Y:S01]  /*5410*/  F2FP.PACK_AB R10, R105, R108 ;  /* 0x0000006c690a723e */ /* 0x000fe200000000ff */
[----:B-1----:R-:W-:Y:S01]  /*5420*/  FFMA.FTZ R3, R134, c[0x0][0x2d0], -R6 ;  /* 0x0000b40086037a23 */ /* 0x002fe20000010806 */
[----:B---3--:R-:W-:-:S03]  /*5430*/  F2FP.PACK_AB R11, R91, R92 ;  /* 0x0000005c5b0b723e */ /* 0x008fc600000000ff */
[----:B------:R1:W-:Y:S04]  /*5440*/  MUFU.EX2 R90, R3 ;  /* 0x00000003005a7308 */ /* 0x0003e80000000800 */
[C---:B------:R-:W-:Y:S08]  /*5450*/  HMMA.16816.F32 R64, R8.reuse, R16, R64 ;  /* 0x000000100840723c */ /* 0x040ff00000001840 */
[----:B------:R-:W-:Y:S01]  /*5460*/  HMMA.16816.F32 R56, R8, R18, R56 ;  /* 0x000000120838723c */ /* 0x000fe20000001838 */
[----:B------:R-:W-:Y:S01]  /*5470*/  LDSM.16.MT88.4 R16, [R229+0x2900] ;  /* 0x00290000e510783b */ /* 0x000fe20000004200 */
[----:B-1----:R-:W-:-:S04]  /*5480*/  FFMA.FTZ R3, R133, c[0x0][0x2d0], -R6 ;  /* 0x0000b40085037a23 */ /* 0x002fc80000010806 */
[----:B------:R1:W2:Y:S02]  /*5490*/  MUFU.EX2 R89, R3 ;  /* 0x0000000300597308 */ /* 0x0002a40000000800 */
[C---:B------:R-:W-:Y:S08]  /*54a0*/  HMMA.16816.F32 R52, R8.reuse, R12, R52 ;  /* 0x0000000c0834723c */ /* 0x040ff00000001834 */
[----:B------:R-:W-:Y:S01]  /*54b0*/  HMMA.16816.F32 R48, R8, R14, R48 ;  /* 0x0000000e0830723c */ /* 0x000fe20000001830 */
[----:B------:R-:W-:Y:S01]  /*54c0*/  LDSM.16.MT88.4 R12, [R230+0x2900] ;  /* 0x00290000e60c783b */ /* 0x000fe20000004200 */
[----:B-1----:R-:W-:-:S06]  /*54d0*/  FFMA.FTZ R3, R172, c[0x0][0x2d0], -R6 ;  /* 0x0000b400ac037a23 */ /* 0x002fcc0000010806 */
[C---:B------:R-:W-:Y:S01]  /*54e0*/  HMMA.16816.F32 R32, R8.reuse, R20, R32 ;  /* 0x000000140820723c */ /* 0x040fe20000001820 */
[----:B------:R1:W-:Y:S07]  /*54f0*/  MUFU.EX2 R88, R3 ;  /* 0x0000000300587308 */ /* 0x0003ee0000000800 */
[C---:B------:R-:W-:Y:S01]  /*5500*/  HMMA.16816.F32 R40, R8.reuse, R22, R40 ;  /* 0x000000160828723c */ /* 0x040fe20000001828 */
[----:B------:R-:W3:Y:S07]  /*5510*/  LDSM.16.MT88.4 R20, [R231+0x2900] ;  /* 0x00290000e714783b */ /* 0x000eee0000004200 */
[----:B------:R-:W-:Y:S01]  /*5520*/  HMMA.16816.F32 R36, R8, R30, R36 ;  /* 0x0000001e0824723c */ /* 0x000fe20000001824 */
[----:B-1----:R-:W-:-:S04]  /*5530*/  FFMA.FTZ R3, R173, c[0x0][0x2d0], -R6 ;  /* 0x0000b400ad037a23 */ /* 0x002fc80000010806 */
[----:B------:R1:W4:Y:S03]  /*5540*/  MUFU.EX2 R87, R3 ;  /* 0x0000000300577308 */ /* 0x0003260000000800 */
[----:B------:R-:W-:Y:S07]  /*5550*/  HMMA.16816.F32 R44, R8, R28, R44 ;  /* 0x0000001c082c723c */ /* 0x000fee000000182c */
[----:B--2---:R-:W-:Y:S01]  /*5560*/  F2FP.PACK_AB R8, R89, R90 ;  /* 0x0000005a5908723e */ /* 0x004fe200000000ff */
[----:B-1----:R-:W-:Y:S01]  /*5570*/  FFMA.FTZ R3, R211, c[0x0][0x2d0], -R5 ;  /* 0x0000b400d3037a23 */ /* 0x002fe20000010805 */
[----:B----4-:R-:W-:Y:S01]  /*5580*/  F2FP.PACK_AB R10, R87, R88 ;  /* 0x00000058570a723e */ /* 0x010fe200000000ff */
[----:B------:R-:W-:-:S02]  /*5590*/  IMAD.MOV.U32 R211, RZ, RZ, R131 ;  /* 0x000000ffffd37224 */ /* 0x000fc400078e0083 */
[----:B------:R1:W-:Y:S02]  /*55a0*/  MUFU.EX2 R86, R3 ;  /* 0x0000000300567308 */ /* 0x0003e40000000800 */
[----:B-1----:R-:W-:Y:S02]  /*55b0*/  FFMA.FTZ R3, R214, c[0x0][0x2d0], -R5 ;  /* 0x0000b400d6037a23 */ /* 0x002fe40000010805 */
[----:B------:R-:W-:-:S04]  /*55c0*/  IMAD.MOV.U32 R214, RZ, RZ, R129 ;  /* 0x000000ffffd67224 */ /* 0x000fc800078e0081 */
[----:B------:R1:W2:Y:S02]  /*55d0*/  MUFU.EX2 R85, R3 ;  /* 0x0000000300557308 */ /* 0x0002a40000000800 */
[----:B-1----:R-:W-:Y:S01]  /*55e0*/  FFMA.FTZ R3, R174, c[0x0][0x2d0], -R5 ;  /* 0x0000b400ae037a23 */ /* 0x002fe20000010805 */
[----:B--2---:R-:W-:-:S05]  /*55f0*/  F2FP.PACK_AB R9, R85, R86 ;  /* 0x000000565509723e */ /* 0x004fca00000000ff */
[----:B------:R1:W-:Y:S02]  /*5600*/  MUFU.EX2 R83, R3 ;  /* 0x0000000300537308 */ /* 0x0003e40000000800 */
[----:B-1----:R-:W-:Y:S02]  /*5610*/  FFMA.FTZ R3, R175, c[0x0][0x2d0], -R5 ;  /* 0x0000b400af037a23 */ /* 0x002fe40000010805 */
[----:B------:R-:W-:Y:S04]  /*5620*/  LDSM.16.MT88.4 R172, [R231+0x3100] ;  /* 0x00310000e7ac783b */ /* 0x000fe80000004200 */
[----:B------:R1:W2:Y:S02]  /*5630*/  MUFU.EX2 R84, R3 ;  /* 0x0000000300547308 */ /* 0x0002a40000000800 */
[----:B-1----:R-:W-:Y:S01]  /*5640*/  FFMA.FTZ R3, R223, c[0x0][0x2d0], -R7 ;  /* 0x0000b400df037a23 */ /* 0x002fe20000010807 */
[----:B--2---:R-:W-:Y:S01]  /*5650*/  F2FP.PACK_AB R11, R84, R83 ;  /* 0x00000053540b723e */ /* 0x004fe200000000ff */
[----:B------:R-:W-:-:S04]  /*5660*/  IMAD.MOV.U32 R223, RZ, RZ, R128 ;  /* 0x000000ffffdf7224 */ /* 0x000fc800078e0080 */
[----:B------:R1:W-:Y:S02]  /*5670*/  MUFU.EX2 R82, R3 ;  /* 0x0000000300527308 */ /* 0x0003e40000000800 */
[C---:B------:R-:W-:Y:S08]  /*5680*/  HMMA.16816.F32 R144, R8.reuse, R24, R144 ;  /* 0x000000180890723c */ /* 0x040ff00000001890 */
[----:B------:R-:W-:Y:S01]  /*5690*/  HMMA.16816.F32 R152, R8, R26, R152 ;  /* 0x0000001a0898723c */ /* 0x000fe20000001898 */
[----:B-1----:R-:W-:-:S04]  /*56a0*/  FFMA.FTZ R3, R221, c[0x0][0x2d0], -R7 ;  /* 0x0000b400dd037a23 */ /* 0x002fc80000010807 */
[----:B------:R1:W2:Y:S03]  /*56b0*/  MUFU.EX2 R81, R3 ;  /* 0x0000000300517308 */ /* 0x0002a60000000800 */
[C---:B---3--:R-:W-:Y:S08]  /*56c0*/  HMMA.16816.F32 R164, R8.reuse, R20, R164 ;  /* 0x0000001408a4723c */ /* 0x048ff000000018a4 */
[----:B------:R-:W-:Y:S01]  /*56d0*/  HMMA.16816.F32 R168, R8, R22, R168 ;  /* 0x0000001608a8723c */ /* 0x000fe200000018a8 */
[----:B-1----:R-:W-:-:S07]  /*56e0*/  FFMA.FTZ R3, R251, c[0x0][0x2d0], -R7 ;  /* 0x0000b400fb037a23 */ /* 0x002fce0000010807 */
[C---:B------:R-:W-:Y:S01]  /*56f0*/  HMMA.16816.F32 R180, R8.reuse, R16, R180 ;  /* 0x0000001008b4723c */ /* 0x040fe200000018b4 */
[----:B------:R1:W-:Y:S07]  /*5700*/  MUFU.EX2 R80, R3 ;  /* 0x0000000300507308 */ /* 0x0003ee0000000800 */
[C---:B------:R-:W-:Y:S08]  /*5710*/  HMMA.16816.F32 R116, R8.reuse, R18, R76 ;  /* 0x000000120874723c */ /* 0x040ff0000000184c */
[----:B------:R-:W-:Y:S01]  /*5720*/  HMMA.16816.F32 R72, R8, R12, R72 ;  /* 0x0000000c0848723c */ /* 0x000fe20000001848 */
[----:B-1----:R-:W-:-:S04]  /*5730*/  FFMA.FTZ R3, R252, c[0x0][0x2d0], -R7 ;  /* 0x0000b400fc037a23 */ /* 0x002fc80000010807 */
[----:B------:R1:W3:Y:S03]  /*5740*/  MUFU.EX2 R63, R3 ;  /* 0x00000003003f7308 */ /* 0x0002e60000000800 */
[----:B------:R-:W-:Y:S07]  /*5750*/  HMMA.16816.F32 R68, R8, R14, R68 ;  /* 0x0000000e0844723c */ /* 0x000fee0000001844 */
[----:B--2---:R-:W-:Y:S01]  /*5760*/  F2FP.PACK_AB R8, R81, R82 ;  /* 0x000000525108723e */ /* 0x004fe200000000ff */
[----:B-1----:R-:W-:Y:S01]  /*5770*/  FFMA.FTZ R3, R160, c[0x0][0x2d0], -R0 ;  /* 0x0000b400a0037a23 */ /* 0x002fe20000010800 */
[----:B---3--:R-:W-:Y:S01]  /*5780*/  F2FP.PACK_AB R10, R63, R80 ;  /* 0x000000503f0a723e */ /* 0x008fe200000000ff */
[----:B------:R-:W-:-:S02]  /*5790*/  IMAD.MOV.U32 R160, RZ, RZ, R158 ;  /* 0x000000ffffa07224 */ /* 0x000fc400078e009e */
[----:B------:R1:W-:Y:S02]  /*57a0*/  MUFU.EX2 R62, R3 ;  /* 0x00000003003e7308 */ /* 0x0003e40000000800 */
[----:B-1----:R-:W-:Y:S02]  /*57b0*/  FFMA.FTZ R3, R161, c[0x0][0x2d0], -R0 ;  /* 0x0000b400a1037a23 */ /* 0x002fe40000010800 */
[----:B------:R-:W-:-:S04]  /*57c0*/  IMAD.MOV.U32 R161, RZ, RZ, R151 ;  /* 0x000000ffffa17224 */ /* 0x000fc800078e0097 */
[----:B------:R1:W2:Y:S01]  /*57d0*/  MUFU.EX2 R61, R3 ;  /* 0x00000003003d7308 */ /* 0x0002a20000000800 */
[----:B------:R-:W-:Y:S02]  /*57e0*/  IMAD.MOV.U32 R151, RZ, RZ, R139 ;  /* 0x000000ffff977224 */ /* 0x000fe400078e008b */
[----:B------:R-:W-:Y:S02]  /*57f0*/  IMAD.MOV.U32 R139, RZ, RZ, R122 ;  /* 0x000000ffff8b7224 */ /* 0x000fe400078e007a */
[----:B------:R-:W-:Y:S01]  /*5800*/  LDSM.16.MT88.4 R120, [R229+0x3100] ;  /* 0x00310000e578783b */ /* 0x000fe20000004200 */
[--C-:B-1----:R-:W-:Y:S01]  /*5810*/  FFMA.FTZ R3, R159, c[0x0][0x2d0], -R0.reuse ;  /* 0x0000b4009f037a23 */ /* 0x102fe20000010800 */
[----:B--2---:R-:W-:Y:S02]  /*5820*/  F2FP.PACK_AB R9, R61, R62 ;  /* 0x0000003e3d09723e */ /* 0x004fe400000000ff */
[----:B------:R-:W1:Y:S01]  /*5830*/  LDSM.16.MT88.4 R156, [R228+0x3100] ;  /* 0x00310000e49c783b */ /* 0x000e620000004200 */
[----:B------:R2:W-:Y:S02]  /*5840*/  MUFU.EX2 R60, R3 ;  /* 0x00000003003c7308 */ /* 0x0005e40000000800 */
[----:B--2---:R-:W-:-:S06]  /*5850*/  FFMA.FTZ R3, R132, c[0x0][0x2d0], -R0 ;  /* 0x0000b40084037a23 */ /* 0x004fcc0000010800 */
[----:B------:R2:W3:Y:S02]  /*5860*/  MUFU.EX2 R31, R3 ;  /* 0x00000003001f7308 */ /* 0x0004e40000000800 */
[----:B--2---:R-:W-:Y:S01]  /*5870*/  FFMA.FTZ R3, R216, c[0x0][0x2d0], -R6 ;  /* 0x0000b400d8037a23 */ /* 0x004fe20000010806 */
[----:B---3--:R-:W-:-:S05]  /*5880*/  F2FP.PACK_AB R11, R31, R60 ;  /* 0x0000003c1f0b723e */ /* 0x008fca00000000ff */
[----:B------:R2:W-:Y:S02]  /*5890*/  MUFU.EX2 R29, R3 ;  /* 0x00000003001d7308 */ /* 0x0005e40000000800 */
[C---:B------:R-:W-:Y:S08]  /*58a0*/  HMMA.16816.F32 R56, R8.reuse, R26, R56 ;  /* 0x0000001a0838723c */ /* 0x040ff00000001838 */
[----:B------:R-:W-:Y:S01]  /*58b0*/  HMMA.16816.F32 R64, R8, R24, R64 ;  /* 0x000000180840723c */ /* 0x000fe20000001840 */
[----:B--2---:R-:W-:-:S04]  /*58c0*/  FFMA.FTZ R3, R177, c[0x0][0x2d0], -R6 ;  /* 0x0000b400b1037a23 */ /* 0x004fc80000010806 */
[----:B------:R2:W3:Y:S03]  /*58d0*/  MUFU.EX2 R30, R3 ;  /* 0x00000003001e7308 */ /* 0x0004e60000000800 */
[C---:B------:R-:W-:Y:S05]  /*58e0*/  HMMA.16816.F32 R48, R8.reuse, R22, R48 ;  /* 0x000000160830723c */ /* 0x040fea0000001830 */
[----:B------:R4:W-:Y:S03]  /*58f0*/  MUFU.EX2 R22, R4 ;  /* 0x0000000400167308 */ /* 0x0009e60000000800 */
[----:B------:R-:W-:Y:S01]  /*5900*/  HMMA.16816.F32 R44, R8, R12, R44 ;  /* 0x0000000c082c723c */ /* 0x000fe2000000182c */
[----:B--2---:R-:W-:-:S07]  /*5910*/  FFMA.FTZ R3, R217, c[0x0][0x2d0], -R6 ;  /* 0x0000b400d9037a23 */ /* 0x004fce0000010806 */
[C---:B------:R-:W-:Y:S01]  /*5920*/  HMMA.16816.F32 R52, R8.reuse, R20, R52 ;  /* 0x000000140834723c */ /* 0x040fe20000001834 */
[--C-:B------:R-:W-:Y:S01]  /*5930*/  FFMA.FTZ R12, R222, c[0x0][0x2d0], -R0.reuse ;  /* 0x0000b400de0c7a23 */ /* 0x100fe20000010800 */
[----:B---3--:R-:W-:Y:S01]  /*5940*/  F2FP.PACK_AB R132, R30, R29 ;  /* 0x0000001d1e84723e */ /* 0x008fe200000000ff */
[----:B------:R2:W-:Y:S01]  /*5950*/  MUFU.EX2 R28, R3 ;  /* 0x00000003001c7308 */ /* 0x0005e20000000800 */
[----:B------:R-:W-:Y:S02]  /*5960*/  FADD.FTZ R13, R184, R203 ;  /* 0x000000cbb80d7221 */ /* 0x000fe40000010000 */
[----:B------:R-:W-:Y:S02]  /*5970*/  IMAD.MOV.U32 R203, RZ, RZ, R149 ;  /* 0x000000ffffcb7224 */ /* 0x000fe400078e0095 */
[----:B----4-:R-:W-:Y:S01]  /*5980*/  FFMA.FTZ R4, R249, c[0x0][0x2d0], -R0 ;  /* 0x0000b400f9047a23 */ /* 0x010fe20000010800 */
[----:B------:R-:W-:Y:S01]  /*5990*/  HMMA.16816.F32 R36, R8, R14, R36 ;  /* 0x0000000e0824723c */ /* 0x000fe20000001824 */
[----:B------:R-:W-:-:S07]  /*59a0*/  FADD.FTZ R20, R176, R135 ;  /* 0x00000087b0147221 */ /* 0x000fce0000010000 */
[C---:B------:R-:W-:Y:S01]  /*59b0*/  HMMA.16816.F32 R32, R8.reuse, R16, R32 ;  /* 0x000000100820723c */ /* 0x040fe20000001820 */
[----:B--2---:R-:W-:Y:S02]  /*59c0*/  FFMA.FTZ R3, R218, c[0x0][0x2d0], -R6 ;  /* 0x0000b400da037a23 */ /* 0x004fe40000010806 */
[--C-:B------:R-:W-:Y:S02]  /*59d0*/  FFMA.FTZ R6, R248, c[0x0][0x2d0], -R0.reuse ;  /* 0x0000b400f8067a23 */ /* 0x100fe40000010800 */
[----:B------:R2:W3:Y:S01]  /*59e0*/  MUFU.EX2 R27, R3 ;  /* 0x00000003001b7308 */ /* 0x0004e20000000800 */
[----:B------:R-:W-:Y:S02]  /*59f0*/  FFMA.FTZ R0, R219, c[0x0][0x2d0], -R0 ;  /* 0x0000b400db007a23 */ /* 0x000fe40000010800 */
[----:B------:R-:W-:Y:S01]  /*5a00*/  HMMA.16816.F32 R40, R8, R18, R40 ;  /* 0x000000120828723c */ /* 0x000fe20000001828 */
[----:B------:R-:W4:Y:S04]  /*5a10*/  LDSM.16.MT88.4 R16, [R230+0x3100] ;  /* 0x00310000e610783b */ /* 0x000f280000004200 */
[----:B------:R5:W-:Y:S01]  /*5a20*/  MUFU.EX2 R10, R4 ;  /* 0x00000004000a7308 */ /* 0x000be20000000800 */
[----:B--2---:R-:W-:-:S07]  /*5a30*/  FFMA.FTZ R3, R178, c[0x0][0x2d0], -R5 ;  /* 0x0000b400b2037a23 */ /* 0x004fce0000010805 */
[----:B------:R-:W-:Y:S01]  /*5a40*/  MUFU.EX2 R11, R12 ;  /* 0x0000000c000b7308 */ /* 0x000fe20000000800 */
[----:B---3--:R-:W-:Y:S01]  /*5a50*/  F2FP.PACK_AB R134, R27, R28 ;  /* 0x0000001c1b86723e */ /* 0x008fe200000000ff */
[----:B-----5:R-:W-:-:S06]  /*5a60*/  FADD.FTZ R4, R163, R186 ;  /* 0x000000baa3047221 */ /* 0x020fcc0000010000 */
[----:B------:R2:W-:Y:S01]  /*5a70*/  MUFU.EX2 R26, R3 ;  /* 0x00000003001a7308 */ /* 0x0005e20000000800 */
[----:B------:R-:W-:-:S07]  /*5a80*/  FADD.FTZ R4, R151, R4 ;  /* 0x0000000497047221 */ /* 0x000fce0000010000 */
[----:B------:R3:W-:Y:S01]  /*5a90*/  MUFU.EX2 R12, R0 ;  /* 0x00000000000c7308 */ /* 0x0007e20000000800 */
[----:B--2---:R-:W-:-:S07]  /*5aa0*/  FFMA.FTZ R3, R179, c[0x0][0x2d0], -R5 ;  /* 0x0000b400b3037a23 */ /* 0x004fce0000010805 */
[----:B------:R2:W-:Y:S01]  /*5ab0*/  MUFU.EX2 R9, R6 ;  /* 0x0000000600097308 */ /* 0x0005e20000000800 */
[----:B---3--:R-:W-:-:S07]  /*5ac0*/  FADD.FTZ R0, R246, R20 ;  /* 0x00000014f6007221 */ /* 0x008fce0000010000 */
[----:B------:R3:W5:Y:S01]  /*5ad0*/  MUFU.EX2 R25, R3 ;  /* 0x0000000300197308 */ /* 0x0007620000000800 */
[----:B--2---:R-:W-:-:S04]  /*5ae0*/  FADD.FTZ R6, R247, R0 ;  /* 0x00000000f7067221 */ /* 0x004fc80000010000 */
[----:B------:R-:W-:Y:S02]  /*5af0*/  FADD.FTZ R6, R226, R6 ;  /* 0x00000006e2067221 */ /* 0x000fe40000010000 */
[--C-:B---3--:R-:W-:Y:S01]  /*5b00*/  FFMA.FTZ R3, R220, c[0x0][0x2d0], -R5.reuse ;  /* 0x0000b400dc037a23 */ /* 0x108fe20000010805 */
[----:B-----5:R-:W-:Y:S01]  /*5b10*/  F2FP.PACK_AB R133, R25, R26 ;  /* 0x0000001a1985723e */ /* 0x020fe200000000ff */
[----:B------:R-:W-:Y:S02]  /*5b20*/  FADD.FTZ R8, R225, R6 ;  /* 0x00000006e1087221 */ /* 0x000fe40000010000 */
[----:B------:R2:W-:Y:S02]  /*5b30*/  MUFU.EX2 R24, R3 ;  /* 0x0000000300187308 */ /* 0x0005e40000000800 */
[----:B--2---:R-:W-:Y:S02]  /*5b40*/  FFMA.FTZ R3, R250, c[0x0][0x2d0], -R5 ;  /* 0x0000b400fa037a23 */ /* 0x004fe40000010805 */
[----:B------:R-:W-:-:S04]  /*5b50*/  FFMA.FTZ R5, R202, c[0x0][0x2d0], -R7 ;  /* 0x0000b400ca057a23 */ /* 0x000fc80000010807 */
[----:B------:R2:W3:Y:S01]  /*5b60*/  MUFU.EX2 R23, R3 ;  /* 0x0000000300177308 */ /* 0x0004e20000000800 */
[----:B------:R-:W-:-:S07]  /*5b70*/  IMAD.MOV.U32 R202, RZ, RZ, R161 ;  /* 0x000000ffffca7224 */ /* 0x000fce00078e00a1 */
[----:B------:R5:W-:Y:S01]  /*5b80*/  MUFU.EX2 R15, R5 ;  /* 0x00000005000f7308 */ /* 0x000be20000000800 */
[--C-:B--2---:R-:W-:Y:S01]  /*5b90*/  FFMA.FTZ R3, R204, c[0x0][0x2d0], -R7.reuse ;  /* 0x0000b400cc037a23 */ /* 0x104fe20000010807 */
[----:B---3--:R-:W-:Y:S01]  /*5ba0*/  F2FP.PACK_AB R135, R23, R24 ;  /* 0x000000181787723e */ /* 0x008fe200000000ff */
[----:B------:R-:W-:Y:S01]  /*5bb0*/  FFMA.FTZ R7, R187, c[0x0][0x2d0], -R7 ;  /* 0x0000b400bb077a23 */ /* 0x000fe20000010807 */
[----:B------:R-:W-:-:S04]  /*5bc0*/  F2FP.PACK_AB R187, R12, R11 ;  /* 0x0000000b0cbb723e */ /* 0x000fc800000000ff */
[----:B------:R2:W3:Y:S01]  /*5bd0*/  MUFU.EX2 R21, R3 ;  /* 0x0000000300157308 */ /* 0x0004e20000000800 */
[----:B------:R-:W-:Y:S02]  /*5be0*/  IMAD.MOV.U32 R204, RZ, RZ, R160 ;  /* 0x000000ffffcc7224 */ /* 0x000fe400078e00a0 */
[----:B-----5:R-:W-:Y:S01]  /*5bf0*/  FADD.FTZ R5, R130, R185 ;  /* 0x000000b982057221 */ /* 0x020fe20000010000 */
[----:B------:R-:W-:Y:S01]  /*5c00*/  F2FP.PACK_AB R185, R9, R10 ;  /* 0x0000000a09b9723e */ /* 0x000fe200000000ff */
[C---:B-1----:R-:W-:Y:S03]  /*5c10*/  HMMA.16816.F32 R144, R132.reuse, R156, R144 ;  /* 0x0000009c8490723c */ /* 0x042fe60000001890 */
[----:B------:R1:W5:Y:S05]  /*5c20*/  MUFU.EX2 R14, R7 ;  /* 0x00000007000e7308 */ /* 0x00036a0000000800 */
[----:B------:R-:W-:Y:S01]  /*5c30*/  HMMA.16816.F32 R152, R132, R158, R152 ;  /* 0x0000009e8498723c */ /* 0x000fe20000001898 */
[----:B--2---:R-:W-:Y:S01]  /*5c40*/  FADD.FTZ R3, R162, R13 ;  /* 0x0000000da2037221 */ /* 0x004fe20000010000 */
[----:B---3--:R-:W-:-:S06]  /*5c50*/  F2FP.PACK_AB R184, R21, R22 ;  /* 0x0000001615b8723e */ /* 0x008fcc00000000ff */
[C---:B------:R-:W-:Y:S01]  /*5c60*/  HMMA.16816.F32 R164, R132.reuse, R172, R164 ;  /* 0x000000ac84a4723c */ /* 0x040fe200000018a4 */
[----:B-1----:R-:W-:Y:S01]  /*5c70*/  FADD.FTZ R7, R150, R5 ;  /* 0x0000000596077221 */ /* 0x002fe20000010000 */
[----:B-----5:R-:W-:Y:S01]  /*5c80*/  F2FP.PACK_AB R186, R14, R15 ;  /* 0x0000000f0eba723e */ /* 0x020fe200000000ff */
[----:B------:R-:W-:Y:S02]  /*5c90*/  FADD.FTZ R5, R148, R3 ;  /* 0x0000000394057221 */ /* 0x000fe40000010000 */
[----:B------:R-:W-:Y:S02]  /*5ca0*/  FADD.FTZ R0, R223, R7 ;  /* 0x00000007df007221 */ /* 0x000fe40000010000 */
[----:B------:R-:W-:Y:S01]  /*5cb0*/  FADD.FTZ R3, R214, R4 ;  /* 0x00000004d6037221 */ /* 0x000fe20000010000 */
[----:B------:R-:W-:Y:S01]  /*5cc0*/  HMMA.16816.F32 R168, R132, R174, R168 ;  /* 0x000000ae84a8723c */ /* 0x000fe200000018a8 */
[----:B------:R-:W-:Y:S02]  /*5cd0*/  FADD.FTZ R5, R211, R5 ;  /* 0x00000005d3057221 */ /* 0x000fe40000010000 */
[----:B------:R-:W-:-:S02]  /*5ce0*/  FADD.FTZ R4, R204, R0 ;  /* 0x00000000cc047221 */ /* 0x000fc40000010000 */
[----:B------:R-:W-:Y:S02]  /*5cf0*/  FADD.FTZ R3, R202, R3 ;  /* 0x00000003ca037221 */ /* 0x000fe40000010000 */
[----:B------:R-:W-:Y:S01]  /*5d00*/  FADD.FTZ R0, R126, R5 ;  /* 0x000000057e007221 */ /* 0x000fe20000010000 */
[C---:B------:R-:W-:Y:S01]  /*5d10*/  HMMA.16816.F32 R180, R132.reuse, R120, R180 ;  /* 0x0000007884b4723c */ /* 0x040fe200000018b4 */
[----:B------:R-:W-:Y:S02]  /*5d20*/  FADD.FTZ R7, R127, R4 ;  /* 0x000000047f077221 */ /* 0x000fe40000010000 */
[----:B------:R-:W-:Y:S02]  /*5d30*/  FADD.FTZ R6, R124, R3 ;  /* 0x000000037c067221 */ /* 0x000fe40000010000 */
[----:B------:R-:W-:Y:S02]  /*5d40*/  FADD.FTZ R5, R125, R0 ;  /* 0x000000007d057221 */ /* 0x000fe40000010000 */
[----:B------:R-:W-:Y:S01]  /*5d50*/  FADD.FTZ R4, R227, R8 ;  /* 0x00000008e3047221 */ /* 0x000fe20000010000 */
[----:B------:R-:W-:Y:S01]  /*5d60*/  HMMA.16816.F32 R116, R132, R122, R116 ;  /* 0x0000007a8474723c */ /* 0x000fe20000001874 */
[----:B------:R-:W-:-:S02]  /*5d70*/  FADD.FTZ R3, R203, R7 ;  /* 0x00000007cb037221 */ /* 0x000fc40000010000 */
[----:B------:R-:W-:Y:S02]  /*5d80*/  FADD.FTZ R0, R141, R6 ;  /* 0x000000068d007221 */ /* 0x000fe40000010000 */
[----:B------:R-:W-:Y:S02]  /*5d90*/  FADD.FTZ R6, R142, R5 ;  /* 0x000000058e067221 */ /* 0x000fe40000010000 */
[----:B------:R-:W-:Y:S01]  /*5da0*/  FADD.FTZ R4, R224, R4 ;  /* 0x00000004e0047221 */ /* 0x000fe20000010000 */
[----:B------:R-:W-:Y:S01]  /*5db0*/  HMMA.16816.F32 R148, R184, R156, R64 ;  /* 0x0000009cb894723c */ /* 0x000fe20000001840 */
[----:B------:R-:W-:Y:S02]  /*5dc0*/  FADD.FTZ R5, R139, R3 ;  /* 0x000000038b057221 */ /* 0x000fe40000010000 */
[----:B------:R-:W-:Y:S02]  /*5dd0*/  FADD.FTZ R3, R140, R0 ;  /* 0x000000008c037221 */ /* 0x000fe40000010000 */
[----:B------:R-:W-:-:S02]  /*5de0*/  FADD.FTZ R0, R205, R6 ;  /* 0x00000006cd007221 */ /* 0x000fc40000010000 */
        /* <DEDUP_REMOVED lines=11> */
[----:B----4-:R-:W-:Y:S01]  /*5ea0*/  HMMA.16816.F32 R128, R132, R16, R72 ;  /* 0x000000108480723c */ /* 0x010fe20000001848 */
        /* <DEDUP_REMOVED lines=19> */
[----:B------:R-:W-:Y:S01]  /*5fe0*/  HMMA.16816.F32 R124, R184, R16, R44 ;  /* 0x00000010b87c723c */ /* 0x000fe2000000182c */
        /* <DEDUP_REMOVED lines=55> */
[----:B------:R1:W-:Y:S01]  /*6360*/  STL [R1], R6 ;  /* 0x0000000601007387 */ /* 0x0003e20000100800 */
[----:B------:R-:W-:-:S03]  /*6370*/  FADD.FTZ R0, R23, R5 ;  /* 0x0000000517007221 */ /* 0x000fc60000010000 */
[----:B------:R1:W-:Y:S04]  /*6380*/  STL [R1+0x8], R4 ;  /* 0x0000080401007387 */ /* 0x0003e80000100800 */
[----:B------:R1:W-:Y:S04]  /*6390*/  STL [R1+0xc], R0 ;  /* 0x00000c0001007387 */ /* 0x0003e80000100800 */
[----:B------:R1:W-:Y:S01]  /*63a0*/  STL [R1+0x4], R3 ;  /* 0x0000040301007387 */ /* 0x0003e20000100800 */
[----:B------:R-:W-:Y:S05]  /*63b0*/  @!P0 BRA `(.L_x_32) ;  /* 0x00003ef000008947 */ /* 0x000fea0003800000 */
[----:B------:R-:W2:Y:S01]  /*63c0*/  LDL.LU R140, [R1+0x38] ;  /* 0x00003800018c7983 */ /* 0x000ea20000300800 */
[----:B-1----:R-:W-:Y:S01]  /*63d0*/  IMAD.MOV.U32 R3, RZ, RZ, R137 ;  /* 0x000000ffff037224 */ /* 0x002fe200078e0089 */
[----:B------:R-:W-:Y:S01]  /*63e0*/  MOV R142, R2 ;  /* 0x00000002008e7202 */ /* 0x000fe20000000f00 */
[----:B------:R-:W-:Y:S01]  /*63f0*/  IMAD.MOV.U32 R0, RZ, RZ, R138 ;  /* 0x000000ffff007224 */ /* 0x000fe200078e008a */
[----:B------:R-:W3:Y:S01]  /*6400*/  LDL.LU.64 R202, [R1+0x30] ;  /* 0x0000300001ca7983 */ /* 0x000ee20000300a00 */
[----:B------:R-:W-:Y:S01]  /*6410*/  IMAD.MOV.U32 R139, RZ, RZ, R136 ;  /* 0x000000ffff8b7224 */ /* 0x000fe200078e0088 */
[----:B--2---:R-:W-:-:S02]  /*6420*/  IADD3 R246, R140, -0x2, RZ ;  /* 0xfffffffe8cf67810 */ /* 0x004fc40007ffe0ff */
[----:B------:R-:W2:Y:S01]  /*6430*/  LDL.LU.64 R140, [R1+0x40] ;  /* 0x00004000018c7983 */ /* 0x000ea20000300a00 */
[----:B---3--:R-:W-:Y:S02]  /*6440*/  MOV R5, R203 ;  /* 0x000000cb00057202 */ /* 0x008fe40000000f00 */
[----:B--2---:R-:W-:-:S05]  /*6450*/  MOV R4, R140 ;  /* 0x0000008c00047202 */ /* 0x004fca0000000f00 */
[----:B------:R1:W-:Y:S02]  /*6460*/  STL.64 [R1+0x18], R4 ;  /* 0x0000180401007387 */ /* 0x0003e40000100a00 */
.L_x_33:
        /* <DEDUP_REMOVED lines=10> */
[----:B------:R-:W-:Y:S08]  /*6510*/  LDSM.16.M88.4 R112, [R234+0x7100] ;  /* 0x00710000ea70783b */ /* 0x000ff00000000200 */
[----:B------:R-:W3:Y:S08]  /*6520*/  LDSM.16.M88.4 R16, [R143+0x3900] ;  /* 0x003900008f10783b */ /* 0x000ef00000000200 */
[----:B------:R-:W4:Y:S08]  /*6530*/  LDSM.16.M88.4 R108, [R234+0x9100] ;  /* 0x00910000ea6c783b */ /* 0x000f300000000200 */
[----:B------:R-:W5:Y:S08]  /*6540*/  LDSM.16.M88.4 R32, [R143+0x4100] ;  /* 0x004100008f20783b */ /* 0x000f700000000200 */
        /* <DEDUP_REMOVED lines=10> */
[-C--:B-----5:R-:W-:Y:S06]  /*65f0*/  HMMA.16816.F32 R20, R112, R32.reuse, RZ ;  /* 0x000000207014723c */ /* 0x0a0fec00000018ff */
[----:B------:R-:W5:Y:S02]  /*6600*/  LDSM.16.M88.4 R196, [R238] ;  /* 0x00000000eec4783b */ /* 0x000f640000000200 */
        /* <DEDUP_REMOVED lines=15> */
[----:B------:R-:W5:Y:S06]  /*6700*/  LDL.64 R250, [R1+0x20] ;  /* 0x0000200001fa7983 */ /* 0x000f6c0000100a00 */
[----:B------:R-:W5:Y:S01]  /*6710*/  LDL.64 R248, [R1+0x28] ;  /* 0x0000280001f87983 */ /* 0x000f620000100a00 */
[C---:B------:R-:W-:Y:S08]  /*6720*/  HMMA.16816.F32 R56, R108.reuse, R64, RZ ;  /* 0x000000406c38723c */ /* 0x040ff000000018ff */
[-C--:B------:R-:W-:Y:S08]  /*6730*/  HMMA.16816.F32 R60, R108, R66.reuse, RZ ;  /* 0x000000426c3c723c */ /* 0x080ff000000018ff */
[C---:B------:R-:W-:Y:S08]  /*6740*/  HMMA.16816.F32 R64, R112.reuse, R66, RZ ;  /* 0x000000427040723c */ /* 0x040ff000000018ff */
[-C--:B-1----:R-:W-:Y:S01]  /*6750*/  HMMA.16816.F32 R68, R112, R80.reuse, RZ ;  /* 0x000000507044723c */ /* 0x082fe200000018ff */
[----:B--2---:R-:W-:Y:S07]  /*6760*/  IMAD.WIDE.U32 R84, R84, 0x70, R72 ;  /* 0x0000007054547825 */ /* 0x004fee00078e0048 */
[C---:B------:R-:W-:Y:S04]  /*6770*/  HMMA.16816.F32 R72, R108.reuse, R80, RZ ;  /* 0x000000506c48723c */ /* 0x040fe800000018ff */
[----:B------:R-:W-:Y:S02]  /*6780*/  LEA R88, P0, R84, c[0x0][0x1f8], 0x1 ;  /* 0x00007e0054587a11 */ /* 0x000fe400078008ff */
[----:B------:R-:W-:Y:S02]  /*6790*/  IADD3 R2, R85, R2, RZ ;  /* 0x0000000255027210 */ /* 0x000fe40007ffe0ff */
[----:B------:R-:W-:Y:S01]  /*67a0*/  IADD3 R92, P1, R88, UR7, RZ ;  /* 0x00000007585c7c10 */ /* 0x000fe2000ff3e0ff */
[-C--:B------:R-:W-:Y:S03]  /*67b0*/  HMMA.16816.F32 R76, R108, R82.reuse, RZ ;  /* 0x000000526c4c723c */ /* 0x080fe600000018ff */
[----:B------:R-:W-:Y:S02]  /*67c0*/  LEA.HI.X R89, R84, c[0x0][0x1fc], R2, 0x1, P0 ;  /* 0x00007f0054597a11 */ /* 0x000fe400000f0c02 */
[----:B------:R-:W-:Y:S03]  /*67d0*/  IADD3 R94, P0, R92, UR7, RZ ;  /* 0x000000075c5e7c10 */ /* 0x000fe6000ff1e0ff */
[----:B------:R-:W-:Y:S01]  /*67e0*/  @!PT LDS RZ, [RZ] ;  /* 0x00000000fffff984 */ /* 0x000fe20000000800 */
[----:B------:R-:W-:Y:S01]  /*67f0*/  @!PT LDS RZ, [RZ] ;  /* 0x00000000fffff984 */ /* 0x000fe20000000800 */
[----:B------:R-:W-:Y:S01]  /*6800*/  @!PT LDS RZ, [RZ] ;  /* 0x00000000fffff984 */ /* 0x000fe20000000800 */
[----:B------:R1:W-:Y:S01]  /*6810*/  LDGSTS.E.BYPASS.LTC128B.128 [R245+0x100], [R88.64], !P2 ;  /* 0x0010000058f57fae */ /* 0x0003e2000d101d48 */
[----:B------:R-:W-:Y:S01]  /*6820*/  IADD3.X R93, R89, UR5, RZ, P1, !PT ;  /* 0x00000005595d7c10 */ /* 0x000fe20008ffe4ff */
[C---:B------:R-:W-:Y:S03]  /*6830*/  HMMA.16816.F32 R80, R112.reuse, R82, RZ ;  /* 0x000000527050723c */ /* 0x040fe600000018ff */
[----:B------:R-:W-:Y:S03]  /*6840*/  IADD3.X R95, R93, UR5, RZ, P0, !PT ;  /* 0x000000055d5f7c10 */ /* 0x000fe600087fe4ff */
[----:B------:R2:W-:Y:S01]  /*6850*/  LDGSTS.E.BYPASS.LTC128B.128 [R245+0x900], [R92.64], !P2 ;  /* 0x009000005cf57fae */ /* 0x0005e2000d101d48 */
[----:B------:R-:W-:Y:S01]  /*6860*/  IADD3 R102, P1, R94, UR7, RZ ;  /* 0x000000075e667c10 */ /* 0x000fe2000ff3e0ff */
[-C--:B---3--:R-:W-:Y:S04]  /*6870*/  HMMA.16816.F32 R84, R112, R96.reuse, RZ ;  /* 0x000000607054723c */ /* 0x088fe800000018ff */
[----:B------:R-:W-:Y:S02]  /*6880*/  IADD3.X R103, R95, UR5, RZ, P1, !PT ;  /* 0x000000055f677c10 */ /* 0x000fe40008ffe4ff */
[----:B------:R2:W-:Y:S08]  /*6890*/  LDGSTS.E.BYPASS.LTC128B.128 [R245+0x1100], [R94.64], !P2 ;  /* 0x011000005ef57fae */ /* 0x0005f0000d101d48 */
[----:B------:R3:W-:Y:S01]  /*68a0*/  LDGSTS.E.BYPASS.LTC128B.128 [R245+0x1900], [R102.64], !P2 ;  /* 0x0190000066f57fae */ /* 0x0007e2000d101d48 */
[C---:B-1----:R-:W-:Y:S07]  /*68b0*/  HMMA.16816.F32 R88, R108.reuse, R96, RZ ;  /* 0x000000606c58723c */ /* 0x042fee00000018ff */
[----:B------:R-:W-:Y:S05]  /*68c0*/  IADD3 R96, P0, R102, UR7, RZ ;  /* 0x0000000766607c10 */ /* 0x000fea000ff1e0ff */
[----:B------:R-:W-:Y:S02]  /*68d0*/  IADD3.X R97, R103, UR5, RZ, P0, !PT ;  /* 0x0000000567617c10 */ /* 0x000fe400087fe4ff */
[----:B------:R-:W-:Y:S01]  /*68e0*/  IADD3 R100, P1, R96, UR7, RZ ;  /* 0x0000000760647c10 */ /* 0x000fe2000ff3e0ff */
[-C--:B--2---:R-:W-:Y:S02]  /*68f0*/  HMMA.16816.F32 R92, R108, R98.reuse, RZ ;  /* 0x000000626c5c723c */ /* 0x084fe400000018ff */
[----:B------:R1:W-:Y:S01]  /*6900*/  LDGSTS.E.BYPASS.LTC128B.128 [R245+0x2100], [R96.64], !P2 ;  /* 0x0210000060f57fae */ /* 0x0003e2000d101d48 */
[----:B------:R-:W-:Y:S02]  /*6910*/  IADD3.X R101, R97, UR5, RZ, P1, !PT ;  /* 0x0000000561657c10 */ /* 0x000fe40008ffe4ff */
[----:B---3--:R-:W-:Y:S05]  /*6920*/  IADD3 R102, P0, R100, UR7, RZ ;  /* 0x0000000764667c10 */ /* 0x008fea000ff1e0ff */
[----:B------:R4:W-:Y:S02]  /*6930*/  LDGSTS.E.BYPASS.LTC128B.128 [R245+0x2900], [R100.64], !P2 ;  /* 0x0290000064f57fae */ /* 0x0009e4000d101d48 */
[----:B------:R-:W-:Y:S02]  /*6940*/  IADD3.X R103, R101, UR5, RZ, P0, !PT ;  /* 0x0000000565677c10 */ /* 0x000fe400087fe4ff */
[C---:B------:R-:W-:Y:S02]  /*6950*/  ISETP.GT.AND P0, PT, R246.reuse, RZ, PT ;  /* 0x000000fff600720c */ /* 0x040fe40003f04270 */
[----:B------:R-:W-:Y:S02]  /*6960*/  IADD3 R246, R246, -0x1, RZ ;  /* 0xfffffffff6f67810 */ /* 0x000fe40007ffe0ff */
[----:B------:R4:W-:Y:S08]  /*6970*/  LDGSTS.E.BYPASS.LTC128B.128 [R245+0x3100], [R102.64], !P2 ;  /* 0x0310000066f57fae */ /* 0x0009f0000d101d48 */
[----:B------:R-:W0:Y:S01]  /*6980*/  LDGDEPBAR ;  /* 0x00000000000079af */ /* 0x000e220000000000 */
[C---:B-1----:R-:W-:Y:S08]  /*6990*/  HMMA.16816.F32 R96, R112.reuse, R98, RZ ;  /* 0x000000627060723c */ /* 0x042ff000000018ff */
[-C--:B----4-:R-:W-:Y:S08]  /*69a0*/  HMMA.16816.F32 R100, R112, R188.reuse, RZ ;  /* 0x000000bc7064723c */ /* 0x090ff000000018ff */
[C---:B------:R-:W-:Y:S08]  /*69b0*/  HMMA.16816.F32 R104, R108.reuse, R188, RZ ;  /* 0x000000bc6c68723c */ /* 0x040ff000000018ff */
[-C--:B------:R-:W-:Y:S08]  /*69c0*/  HMMA.16816.F32 R108, R108, R190.reuse, RZ ;  /* 0x000000be6c6c723c */ /* 0x080ff000000018ff */
[----:B------:R-:W-:Y:S01]  /*69d0*/  HMMA.16816.F32 R112, R112, R190, RZ ;  /* 0x000000be7070723c */ /* 0x000fe200000018ff */
[----:B------:R-:W-:Y:S07]  /*69e0*/  LDSM.16.M88.4 R188, [R235+0x7100] ;  /* 0x00710000ebbc783b */ /* 0x000fee0000000200 */
[-C--:B-----5:R-:W-:Y:S08]  /*69f0*/  HMMA.16816.F32 R4, R192, R196.reuse, R4 ;  /* 0x000000c4c004723c */ /* 0x0a0ff00000001804 */
        /* <DEDUP_REMOVED lines=32> */
[----:B------:R-:W5:Y:S07]  /*6c00*/  LDSM.16.M88.4 R200, [R233+0x5100] ;  /* 0x00510000e9c8783b */ /* 0x000f6e0000000200 */
        /* <DEDUP_REMOVED lines=17> */
[-C--:B-----5:R-:W-:Y:S08]  /*6d20*/  HMMA.16816.F32 R52, R188, R200.reuse, R52 ;  /* 0x000000c8bc34723c */ /* 0x0a0ff00000001834 */
        /* <DEDUP_REMOVED lines=165> */
[----:B------:R-:W-:Y:S01]  /*7780*/  FADD.FTZ R0, -R138, R0 ;  /* 0x000000008a007221 */ /* 0x000fe20000010100 */
        /* <DEDUP_REMOVED lines=23> */
[----:B------:R-:W-:Y:S02]  /*7900*/  FFMA.FTZ R4, R4, c[0x0][0x2d0], -R192 ;  /* 0x0000b40004047a23 */ /* 0x000fe400000108c0 */
[--C-:B------:R-:W-:Y:S02]  /*7910*/  FFMA.FTZ R22, R22, c[0x0][0x2d0], -R194.reuse ;  /* 0x0000b40016167a23 */ /* 0x100fe400000108c2 */
[--C-:B------:R-:W-:Y:S01]  /*7920*/  FFMA.FTZ R23, R23, c[0x0][0x2d0], -R194.reuse ;  /* 0x0000b40017177a23 */ /* 0x100fe200000108c2 */
[----:B-1----:R-:W-:Y:S01]  /*7930*/  FMNMX.FTZ R136, R136, R189, !PT ;  /* 0x000000bd88887209 */ /* 0x002fe20007810000 */
[--C-:B------:R-:W-:Y:S02]  /*7940*/  FFMA.FTZ R54, R54, c[0x0][0x2d0], -R194.reuse ;  /* 0x0000b40036367a23 */ /* 0x100fe400000108c2 */
[--C-:B------:R-:W-:Y:S01]  /*7950*/  FFMA.FTZ R55, R55, c[0x0][0x2d0], -R194.reuse ;  /* 0x0000b40037377a23 */ /* 0x100fe200000108c2 */
[----:B------:R1:W-:Y:S01]  /*7960*/  MUFU.EX2 R221, R4 ;  /* 0x0000000400dd7308 */ /* 0x0003e20000000800 */
[--C-:B------:R-:W-:Y:S02]  /*7970*/  FFMA.FTZ R6, R6, c[0x0][0x2d0], -R194.reuse ;  /* 0x0000b40006067a23 */ /* 0x100fe400000108c2 */
[--C-:B------:R-:W-:Y:S02]  /*7980*/  FFMA.FTZ R66, R66, c[0x0][0x2d0], -R194.reuse ;  /* 0x0000b40042427a23 */ /* 0x100fe400000108c2 */
[----:B--2---:R-:W-:Y:S02]  /*7990*/  FADD.FTZ R2, -R137, R3 ;  /* 0x0000000389027221 */ /* 0x004fe40000010100 */
[----:B------:R-:W2:Y:S01]  /*79a0*/  SHFL.BFLY PT, R3, R0, 0x2, 0x1f ;  /* 0x0c401f0000037f89 */ /* 0x000ea200000e0000 */
[--C-:B------:R-:W-:Y:S02]  /*79b0*/  FFMA.FTZ R67, R67, c[0x0][0x2d0], -R194.reuse ;  /* 0x0000b40043437a23 */ /* 0x100fe400000108c2 */
[----:B------:R-:W-:Y:S01]  /*79c0*/  MUFU.EX2 R219, R6 ;  /* 0x0000000600db7308 */ /* 0x000fe20000000800 */
[----:B------:R-:W-:Y:S02]  /*79d0*/  FMUL.FTZ R2, R2, c[0x0][0x2d0] ;  /* 0x0000b40002027a20 */ /* 0x000fe40000410000 */
[--C-:B------:R-:W-:Y:S02]  /*79e0*/  FFMA.FTZ R70, R70, c[0x0][0x2d0], -R194.reuse ;  /* 0x0000b40046467a23 */ /* 0x100fe400000108c2 */
[--C-:B------:R-:W-:Y:S02]  /*79f0*/  FFMA.FTZ R71, R71, c[0x0][0x2d0], -R194.reuse ;  /* 0x0000b40047477a23 */ /* 0x100fe400000108c2 */
[----:B------:R-:W-:Y:S02]  /*7a00*/  FFMA.FTZ R7, R7, c[0x0][0x2d0], -R194 ;  /* 0x0000b40007077a23 */ /* 0x000fe400000108c2 */
[----:B------:R-:W-:Y:S01]  /*7a10*/  FMUL.FTZ R193, R136, c[0x0][0x2d0] ;  /* 0x0000b40088c17a20 */ /* 0x000fe20000410000 */
[----:B------:R4:W5:Y:S01]  /*7a20*/  MUFU.EX2 R140, R2 ;  /* 0x00000002008c7308 */ /* 0x0009620000000800 */
[----:B------:R-:W-:Y:S02]  /*7a30*/  FFMA.FTZ R5, R5, c[0x0][0x2d0], -R192 ;  /* 0x0000b40005057a23 */ /* 0x000fe400000108c0 */
[--C-:B------:R-:W-:Y:S01]  /*7a40*/  FFMA.FTZ R60, R60, c[0x0][0x2d0], -R193.reuse ;  /* 0x0000b4003c3c7a23 */ /* 0x100fe200000108c1 */
[----:B-1----:R-:W-:Y:S01]  /*7a50*/  @P0 SHF.R.S32.HI R4, RZ, 0x1f, R246 ;  /* 0x0000001fff040819 */ /* 0x002fe200000114f6 */
[--C-:B------:R-:W-:Y:S02]  /*7a60*/  FFMA.FTZ R61, R61, c[0x0][0x2d0], -R193.reuse ;  /* 0x0000b4003d3d7a23 */ /* 0x100fe400000108c1 */
[--C-:B------:R-:W-:Y:S02]  /*7a70*/  FFMA.FTZ R16, R16, c[0x0][0x2d0], -R192.reuse ;  /* 0x0000b40010107a23 */ /* 0x100fe400000108c0 */
[----:B------:R-:W-:Y:S01]  /*7a80*/  FFMA.FTZ R17, R17, c[0x0][0x2d0], -R192 ;  /* 0x0000b40011117a23 */ /* 0x000fe200000108c0 */
[----:B------:R-:W-:Y:S01]  /*7a90*/  MUFU.EX2 R220, R7 ;  /* 0x0000000700dc7308 */ /* 0x000fe20000000800 */
[----:B--2---:R-:W-:Y:S01]  /*7aa0*/  FMNMX.FTZ R0, R0, R3, !PT ;  /* 0x0000000300007209 */ /* 0x004fe20007810000 */
[--C-:B------:R-:W-:Y:S02]  /*7ab0*/  FFMA.FTZ R18, R18, c[0x0][0x2d0], -R194.reuse ;  /* 0x0000b40012127a23 */ /* 0x100fe400000108c2 */
[----:B------:R-:W-:Y:S02]  /*7ac0*/  FFMA.FTZ R19, R19, c[0x0][0x2d0], -R194 ;  /* 0x0000b40013137a23 */ /* 0x000fe400000108c2 */
[C---:B---3--:R-:W-:Y:S02]  /*7ad0*/  FMUL.FTZ R120, R141.reuse, R120 ;  /* 0x000000788d787220 */ /* 0x048fe40000410000 */
[----:B------:R-:W-:Y:S02]  /*7ae0*/  FMUL.FTZ R121, R141, R121 ;  /* 0x000000798d797220 */ /* 0x000fe40000410000 */
[----:B------:R-:W-:Y:S01]  /*7af0*/  MUFU.EX2 R224, R5 ;  /* 0x0000000500e07308 */ /* 0x000fe20000000800 */
[--C-:B------:R-:W-:Y:S02]  /*7b00*/  FFMA.FTZ R8, R8, c[0x0][0x2d0], -R193.reuse ;  /* 0x0000b40008087a23 */ /* 0x100fe400000108c1 */
[----:B------:R-:W-:Y:S02]  /*7b10*/  FFMA.FTZ R9, R9, c[0x0][0x2d0], -R193 ;  /* 0x0000b40009097a23 */ /* 0x000fe400000108c1 */
[----:B----4-:R-:W-:Y:S02]  /*7b20*/  FADD.FTZ R2, -R136, R139 ;  /* 0x0000008b88027221 */ /* 0x010fe40000010100 */
[----:B-----5:R-:W-:Y:S02]  /*7b30*/  FMUL.FTZ R122, R140, R122 ;  /* 0x0000007a8c7a7220 */ /* 0x020fe40000410000 */
[----:B------:R-:W-:Y:S01]  /*7b40*/  FMUL.FTZ R2, R2, c[0x0][0x2d0] ;  /* 0x0000b40002027a20 */ /* 0x000fe20000410000 */
[----:B------:R1:W-:Y:S01]  /*7b50*/  MUFU.EX2 R217, R8 ;  /* 0x0000000800d97308 */ /* 0x0003e20000000800 */
[C---:B------:R-:W-:Y:S02]  /*7b60*/  FMUL.FTZ R123, R140.reuse, R123 ;  /* 0x0000007b8c7b7220 */ /* 0x040fe40000410000 */
[C---:B------:R-:W-:Y:S02]  /*7b70*/  FMUL.FTZ R124, R141.reuse, R124 ;  /* 0x0000007c8d7c7220 */ /* 0x040fe40000410000 */
[----:B------:R-:W-:Y:S02]  /*7b80*/  FMUL.FTZ R125, R141, R125 ;  /* 0x0000007d8d7d7220 */ /* 0x000fe40000410000 */
[C---:B------:R-:W-:Y:S02]  /*7b90*/  FMUL.FTZ R126, R140.reuse, R126 ;  /* 0x0000007e8c7e7220 */ /* 0x040fe40000410000 */
[----:B------:R-:W-:Y:S01]  /*7ba0*/  FMUL.FTZ R127, R140, R127 ;  /* 0x0000007f8c7f7220 */ /* 0x000fe20000410000 */
[----:B------:R2:W3:Y:S01]  /*7bb0*/  MUFU.EX2 R139, R2 ;  /* 0x00000002008b7308 */ /* 0x0004e20000000800 */
[--C-:B------:R-:W-:Y:S02]  /*7bc0*/  FFMA.FTZ R56, R56, c[0x0][0x2d0], -R193.reuse ;  /* 0x0000b40038387a23 */ /* 0x100fe400000108c1 */
[--C-:B------:R-:W-:Y:S02]  /*7bd0*/  FFMA.FTZ R57, R57, c[0x0][0x2d0], -R193.reuse ;  /* 0x0000b40039397a23 */ /* 0x100fe400000108c1 */
[----:B------:R-:W-:Y:S02]  /*7be0*/  FFMA.FTZ R81, R81, c[0x0][0x2d0], -R192 ;  /* 0x0000b40051517a23 */ /* 0x000fe400000108c0 */
[--C-:B------:R-:W-:Y:S02]  /*7bf0*/  FFMA.FTZ R13, R13, c[0x0][0x2d0], -R193.reuse ;  /* 0x0000b4000d0d7a23 */ /* 0x100fe400000108c1 */
[--C-:B------:R-:W-:Y:S01]  /*7c00*/  FFMA.FTZ R25, R25, c[0x0][0x2d0], -R193.reuse ;  /* 0x0000b40019197a23 */ /* 0x100fe200000108c1 */
[----:B------:R4:W-:Y:S01]  /*7c10*/  MUFU.EX2 R218, R9 ;  /* 0x0000000900da7308 */ /* 0x0009e20000000800 */
[--C-:B------:R-:W-:Y:S02]  /*7c20*/  FFMA.FTZ R12, R12, c[0x0][0x2d0], -R193.reuse ;  /* 0x0000b4000c0c7a23 */ /* 0x100fe400000108c1 */
[--C-:B------:R-:W-:Y:S01]  /*7c30*/  FFMA.FTZ R24, R24, c[0x0][0x2d0], -R193.reuse ;  /* 0x0000b40018187a23 */ /* 0x100fe200000108c1 */
[----:B-1----:R-:W-:Y:S01]  /*7c40*/  @P0 MOV R8, R248 ;  /* 0x000000f800080202 */ /* 0x002fe20000000f00 */
[--C-:B------:R-:W-:Y:S01]  /*7c50*/  FFMA.FTZ R28, R28, c[0x0][0x2d0], -R193.reuse ;  /* 0x0000b4001c1c7a23 */ /* 0x100fe200000108c1 */
[----:B------:R-:W-:Y:S01]  /*7c60*/  MOV R248, c[0x0][0x1e4] ;  /* 0x0000790000f87a02 */ /* 0x000fe20000000f00 */
[----:B------:R-:W-:Y:S02]  /*7c70*/  FFMA.FTZ R29, R29, c[0x0][0x2d0], -R193 ;  /* 0x0000b4001d1d7a23 */ /* 0x000fe400000108c1 */
[----:B------:R-:W-:Y:S01]  /*7c80*/  FFMA.FTZ R35, R35, c[0x0][0x2d0], -R194 ;  /* 0x0000b40023237a23 */ /* 0x000fe200000108c2 */
[----:B------:R1:W-:Y:S01]  /*7c90*/  MUFU.EX2 R209, R13 ;  /* 0x0000000d00d17308 */ /* 0x0003e20000000800 */
[----:B------:R-:W-:Y:S02]  /*7ca0*/  @P0 IMAD R6, R4, c[0x0][0x1e0], RZ ;  /* 0x0000780004060a24 */ /* 0x000fe400078e02ff */
[----:B------:R-:W-:Y:S01]  /*7cb0*/  FFMA.FTZ R36, R36, c[0x0][0x2d0], -R192 ;  /* 0x0000b40024247a23 */ /* 0x000fe200000108c0 */
[----:B--2---:R-:W2:Y:S01]  /*7cc0*/  SHFL.BFLY PT, R2, R0, 0x1, 0x1f ;  /* 0x0c201f0000027f89 */ /* 0x004ea200000e0000 */
[C---:B---3--:R-:W-:Y:S02]  /*7cd0*/  FMUL.FTZ R116, R139.reuse, R116 ;  /* 0x000000748b747220 */ /* 0x048fe40000410000 */
[C---:B------:R-:W-:Y:S02]  /*7ce0*/  FMUL.FTZ R117, R139.reuse, R117 ;  /* 0x000000758b757220 */ /* 0x040fe40000410000 */
[C---:B------:R-:W-:Y:S01]  /*7cf0*/  FMUL.FTZ R128, R139.reuse, R128 ;  /* 0x000000808b807220 */ /* 0x040fe20000410000 */
[----:B------:R3:W-:Y:S01]  /*7d00*/  MUFU.EX2 R210, R12 ;  /* 0x0000000c00d27308 */ /* 0x0007e20000000800 */
[C---:B------:R-:W-:Y:S01]  /*7d10*/  @P0 IMAD.WIDE.U32 R4, R246.reuse, c[0x0][0x1e0], RZ ;  /* 0x00007800f6040a25 */ /* 0x040fe200078e00ff */
[----:B----4-:R-:W-:Y:S03]  /*7d20*/  @P0 MOV R9, R251 ;  /* 0x000000fb00090202 */ /* 0x010fe60000000f00 */
[----:B------:R-:W-:Y:S02]  /*7d30*/  @P0 IMAD R6, R246, c[0x0][0x1e4], R6 ;  /* 0x00007900f6060a24 */ /* 0x000fe400078e0206 */
[----:B------:R-:W-:Y:S02]  /*7d40*/  FMUL.FTZ R129, R139, R129 ;  /* 0x000000818b817220 */ /* 0x000fe40000410000 */
[----:B------:R-:W-:Y:S01]  /*7d50*/  @P0 IMAD.WIDE.U32 R8, R4, 0x70, R8 ;  /* 0x0000007004080825 */ /* 0x000fe200078e0008 */
[----:B------:R-:W-:Y:S01]  /*7d60*/  MUFU.EX2 R205, R22 ;  /* 0x0000001600cd7308 */ /* 0x000fe20000000800 */
[----:B------:R-:W-:Y:S02]  /*7d70*/  @P0 IADD3 R6, R5, R6, RZ ;  /* 0x0000000605060210 */ /* 0x000fe40007ffe0ff */
[----:B------:R-:W-:Y:S01]  /*7d80*/  FMUL.FTZ R132, R139, R132 ;  /* 0x000000848b847220 */ /* 0x000fe20000410000 */
[----:B-1----:R-:W-:Y:S01]  /*7d90*/  @P0 SHF.L.U32 R13, R247, 0x5, RZ ;  /* 0x00000005f70d0819 */ /* 0x002fe200000006ff */
[----:B------:R-:W-:Y:S02]  /*7da0*/  FMUL.FTZ R133, R139, R133 ;  /* 0x000000858b857220 */ /* 0x000fe40000410000 */
[----:B------:R-:W-:Y:S01]  /*7db0*/  @P0 IMAD R4, R6, 0x70, RZ ;  /* 0x0000007006040824 */ /* 0x000fe200078e02ff */
[----:B--2---:R-:W-:Y:S01]  /*7dc0*/  FMNMX.FTZ R2, R0, R2, !PT ;  /* 0x0000000200027209 */ /* 0x004fe20007810000 */
[----:B------:R-:W-:Y:S01]  /*7dd0*/  FFMA.FTZ R37, R37, c[0x0][0x2d0], -R192 ;  /* 0x0000b40025257a23 */ /* 0x000fe200000108c0 */
[----:B------:R-:W-:Y:S01]  /*7de0*/  MUFU.EX2 R207, R23 ;  /* 0x0000001700cf7308 */ /* 0x000fe20000000800 */
[----:B------:R-:W-:Y:S01]  /*7df0*/  @P0 LEA R6, P3, R8, c[0x0][0x1c8], 0x1 ;  /* 0x0000720008060a11 */ /* 0x000fe200078608ff */
[--C-:B------:R-:W-:Y:S01]  /*7e00*/  FFMA.FTZ R38, R38, c[0x0][0x2d0], -R194.reuse ;  /* 0x0000b40026267a23 */ /* 0x100fe200000108c2 */
[----:B------:R-:W-:Y:S01]  /*7e10*/  @P0 IADD3 R5, R9, R4, RZ ;  /* 0x0000000409050210 */ /* 0x000fe20007ffe0ff */
[----:B------:R-:W-:Y:S01]  /*7e20*/  FMUL.FTZ R3, R2, c[0x0][0x2d0] ;  /* 0x0000b40002037a20 */ /* 0x000fe20000410000 */
[-C--:B------:R-:W-:Y:S01]  /*7e30*/  @P0 IADD3 R4, P1, R6, R13.reuse, RZ ;  /* 0x0000000d06040210 */ /* 0x080fe20007f3e0ff */
[----:B------:R-:W-:Y:S01]  /*7e40*/  FFMA.FTZ R39, R39, c[0x0][0x2d0], -R194 ;  /* 0x0000b40027277a23 */ /* 0x000fe200000108c2 */
[----:B------:R-:W-:Y:S01]  /*7e50*/  @P0 LEA.HI.X R7, R8, c[0x0][0x1cc], R5, 0x1, P3 ;  /* 0x0000730008070a11 */ /* 0x000fe200018f0c05 */
[--C-:B------:R-:W-:Y:S01]  /*7e60*/  FFMA.FTZ R10, R10, c[0x0][0x2d0], -R3.reuse ;  /* 0x0000b4000a0a7a23 */ /* 0x100fe20000010803 */
[----:B---3--:R-:W-:Y:S01]  /*7e70*/  @P0 SHF.L.U64.HI R12, R247, 0x5, R248 ;  /* 0x00000005f70c0819 */ /* 0x008fe200000102f8 */
[----:B------:R1:W-:Y:S01]  /*7e80*/  MUFU.EX2 R227, R16 ;  /* 0x0000001000e37308 */ /* 0x0003e20000000800 */
[--C-:B------:R-:W-:Y:S01]  /*7e90*/  FFMA.FTZ R62, R62, c[0x0][0x2d0], -R3.reuse ;  /* 0x0000b4003e3e7a23 */ /* 0x100fe20000010803 */
[----:B------:R2:W-:Y:S01]  /*7ea0*/  @P0 LDGSTS.E.BYPASS.LTC128B.128 [R245+0x3900], [R6.64], !P2 ;  /* 0x0390000006f50fae */ /* 0x0005e2000d101d48 */
[----:B------:R-:W-:Y:S01]  /*7eb0*/  @P0 IADD3.X R5, R7, R12, RZ, P1, !PT ;  /* 0x0000000c07050210 */ /* 0x000fe20000ffe4ff */
[--C-:B------:R-:W-:Y:S02]  /*7ec0*/  FFMA.FTZ R63, R63, c[0x0][0x2d0], -R3.reuse ;  /* 0x0000b4003f3f7a23 */ /* 0x100fe40000010803 */
[--C-:B------:R-:W-:Y:S02]  /*7ed0*/  FFMA.FTZ R11, R11, c[0x0][0x2d0], -R3.reuse ;  /* 0x0000b4000b0b7a23 */ /* 0x100fe40000010803 */
[--C-:B------:R-:W-:Y:S02]  /*7ee0*/  FFMA.FTZ R14, R14, c[0x0][0x2d0], -R3.reuse ;  /* 0x0000b4000e0e7a23 */ /* 0x100fe40000010803 */
[----:B------:R3:W-:Y:S01]  /*7ef0*/  MUFU.EX2 R195, R10 ;  /* 0x0000000a00c37308 */ /* 0x0007e20000000800 */
[----:B------:R4:W-:Y:S01]  /*7f00*/  @P0 LDGSTS.E.BYPASS.LTC128B.128 [R245+0x4100], [R4.64], !P2 ;  /* 0x0410000004f50fae */ /* 0x0009e2000d101d48 */
[--C-:B------:R-:W-:Y:S02]  /*7f10*/  FFMA.FTZ R15, R15, c[0x0][0x2d0], -R3.reuse ;  /* 0x0000b4000f0f7a23 */ /* 0x100fe40000010803 */
[--C-:B------:R-:W-:Y:S02]  /*7f20*/  FFMA.FTZ R58, R58, c[0x0][0x2d0], -R3.reuse ;  /* 0x0000b4003a3a7a23 */ /* 0x100fe40000010803 */
[--C-:B------:R-:W-:Y:S02]  /*7f30*/  FFMA.FTZ R59, R59, c[0x0][0x2d0], -R3.reuse ;  /* 0x0000b4003b3b7a23 */ /* 0x100fe40000010803 */
[--C-:B------:R-:W-:Y:S02]  /*7f40*/  FFMA.FTZ R30, R30, c[0x0][0x2d0], -R3.reuse ;  /* 0x0000b4001e1e7a23 */ /* 0x100fe40000010803 */
[----:B------:R5:W-:Y:S01]  /*7f50*/  MUFU.EX2 R211, R17 ;  /* 0x0000001100d37308 */ /* 0x000be20000000800 */
[--C-:B------:R-:W-:Y:S02]  /*7f60*/  FFMA.FTZ R26, R26, c[0x0][0x2d0], -R3.reuse ;  /* 0x0000b4001a1a7a23 */ /* 0x100fe40000010803 */
[--C-:B------:R-:W-:Y:S02]  /*7f70*/  FFMA.FTZ R27, R27, c[0x0][0x2d0], -R3.reuse ;  /* 0x0000b4001b1b7a23 */ /* 0x100fe40000010803 */
[----:B-1----:R-:W-:Y:S02]  /*7f80*/  FMUL.FTZ R16, R141, R156 ;  /* 0x0000009c8d107220 */ /* 0x002fe40000410000 */
[----:B------:R-:W-:Y:S02]  /*7f90*/  FFMA.FTZ R31, R31, c[0x0][0x2d0], -R3 ;  /* 0x0000b4001f1f7a23 */ /* 0x000fe40000010803 */
[----:B------:R-:W-:Y:S01]  /*7fa0*/  FFMA.FTZ R48, R48, c[0x0][0x2d0], -R192 ;  /* 0x0000b40030307a23 */ /* 0x000fe200000108c0 */
[----:B------:R1:W-:Y:S01]  /*7fb0*/  MUFU.EX2 R196, R11 ;  /* 0x0000000b00c47308 */ /* 0x0003e20000000800 */
[----:B------:R-:W-:Y:S02]  /*7fc0*/  FADD.FTZ R0, -R2, R142 ;  /* 0x0000008e02007221 */ /* 0x000fe40000010100 */
[----:B------:R-:W-:Y:S01]  /*7fd0*/  FFMA.FTZ R49, R49, c[0x0][0x2d0], -R192 ;  /* 0x0000b40031317a23 */ /* 0x000fe200000108c0 */
[-C--:B---3--:R-:W-:Y:S01]  /*7fe0*/  @P0 IADD3 R10, P4, R4, R13.reuse, RZ ;  /* 0x0000000d040a0210 */ /* 0x088fe20007f9e0ff */
[----:B------:R-:W-:Y:S02]  /*7ff0*/  FMUL.FTZ R0, R0, c[0x0][0x2d0] ;  /* 0x0000b40000007a20 */ /* 0x000fe40000410000 */
[--C-:B------:R-:W-:Y:S01]  /*8000*/  FFMA.FTZ R50, R50, c[0x0][0x2d0], -R194.reuse ;  /* 0x0000b40032327a23 */ /* 0x100fe200000108c2 */
[-C--:B------:R-:W-:Y:S01]  /*8010*/  @P0 IADD3 R8, P3, R10, R13.reuse, RZ ;  /* 0x0000000d0a080210 */ /* 0x080fe20007f7e0ff */
[----:B------:R-:W-:Y:S01]  /*8020*/  FFMA.FTZ R51, R51, c[0x0][0x2d0], -R194 ;  /* 0x0000b40033337a23 */ /* 0x000fe200000108c2 */
[----:B------:R3:W-:Y:S01]  /*8030*/  MUFU.EX2 R213, R18 ;  /* 0x0000001200d57308 */ /* 0x0007e20000000800 */
[--C-:B------:R-:W-:Y:S01]  /*8040*/  FFMA.FTZ R40, R40, c[0x0][0x2d0], -R193.reuse ;  /* 0x0000b40028287a23 */ /* 0x100fe200000108c1 */
[----:B--2---:R-:W-:Y:S01]  /*8050*/  @P0 IADD3 R6, P1, R8, R13, RZ ;  /* 0x0000000d08060210 */ /* 0x004fe20007f3e0ff */
[----:B------:R-:W-:Y:S02]  /*8060*/  FFMA.FTZ R41, R41, c[0x0][0x2d0], -R193 ;  /* 0x0000b40029297a23 */ /* 0x000fe400000108c1 */
[----:B-----5:R-:W-:Y:S02]  /*8070*/  FMUL.FTZ R17, R141, R157 ;  /* 0x0000009d8d117220 */ /* 0x020fe40000410000 */
[--C-:B------:R-:W-:Y:S02]  /*8080*/  FFMA.FTZ R42, R42, c[0x0][0x2d0], -R3.reuse ;  /* 0x0000b4002a2a7a23 */ /* 0x100fe40000010803 */
[----:B------:R-:W-:Y:S01]  /*8090*/  FFMA.FTZ R43, R43, c[0x0][0x2d0], -R3 ;  /* 0x0000b4002b2b7a23 */ /* 0x000fe20000010803 */
[----:B------:R2:W-:Y:S01]  /*80a0*/  MUFU.EX2 R208, R19 ;  /* 0x0000001300d07308 */ /* 0x0005e20000000800 */
[--C-:B------:R-:W-:Y:S02]  /*80b0*/  FFMA.FTZ R44, R44, c[0x0][0x2d0], -R193.reuse ;  /* 0x0000b4002c2c7a23 */ /* 0x100fe400000108c1 */
[----:B------:R-:W-:Y:S01]  /*80c0*/  FFMA.FTZ R45, R45, c[0x0][0x2d0], -R193 ;  /* 0x0000b4002d2d7a23 */ /* 0x000fe200000108c1 */
[-C--:B-1----:R-:W-:Y:S01]  /*80d0*/  @P0 IADD3.X R11, R5, R12.reuse, RZ, P4, !PT ;  /* 0x0000000c050b0210 */ /* 0x082fe200027fe4ff */
[----:B------:R-:W-:Y:S02]  /*80e0*/  FFMA.FTZ R46, R46, c[0x0][0x2d0], -R3 ;  /* 0x0000b4002e2e7a23 */ /* 0x000fe40000010803 */
[--C-:B------:R-:W-:Y:S01]  /*80f0*/  FFMA.FTZ R72, R72, c[0x0][0x2d0], -R193.reuse ;  /* 0x0000b40048487a23 */ /* 0x100fe200000108c1 */
[-C--:B------:R-:W-:Y:S01]  /*8100*/  @P0 IADD3.X R9, R11, R12.reuse, RZ, P3, !PT ;  /* 0x0000000c0b090210 */ /* 0x080fe20001ffe4ff */
[----:B------:R1:W-:Y:S01]  /*8110*/  @P0 LDGSTS.E.BYPASS.LTC128B.128 [R245+0x4900], [R10.64], !P2 ;  /* 0x049000000af50fae */ /* 0x0003e2000d101d48 */
[----:B------:R-:W5:Y:S01]  /*8120*/  MUFU.EX2 R0, R0 ;  /* 0x0000000000007308 */ /* 0x000f620000000800 */
[----:B----4-:R-:W-:Y:S01]  /*8130*/  @P0 IADD3 R4, P3, R6, R13, RZ ;  /* 0x0000000d06040210 */ /* 0x010fe20007f7e0ff */
[----:B------:R-:W-:Y:S01]  /*8140*/  FFMA.FTZ R113, R113, c[0x0][0x2d0], -R192 ;  /* 0x0000b40071717a23 */ /* 0x000fe200000108c0 */
[----:B------:R-:W-:Y:S01]  /*8150*/  @P0 IADD3.X R7, R9, R12, RZ, P1, !PT ;  /* 0x0000000c09070210 */ /* 0x000fe20000ffe4ff */
[----:B---3--:R-:W-:Y:S02]  /*8160*/  FMUL.FTZ R18, R140, R158 ;  /* 0x0000009e8c127220 */ /* 0x008fe40000410000 */
[----:B------:R-:W-:Y:S01]  /*8170*/  FFMA.FTZ R115, R115, c[0x0][0x2d0], -R194 ;  /* 0x0000b40073737a23 */ /* 0x000fe200000108c2 */
[----:B------:R3:W-:Y:S01]  /*8180*/  @P0 LDGSTS.E.BYPASS.LTC128B.128 [R245+0x5100], [R8.64], !P2 ;  /* 0x0510000008f50fae */ /* 0x0007e2000d101d48 */
[----:B------:R-:W-:Y:S01]  /*8190*/  @P0 IADD3.X R5, R7, R12, RZ, P3, !PT ;  /* 0x0000000c07050210 */ /* 0x000fe20001ffe4ff */
[--C-:B------:R-:W-:Y:S01]  /*81a0*/  FFMA.FTZ R109, R109, c[0x0][0x2d0], -R193.reuse ;  /* 0x0000b4006d6d7a23 */ /* 0x100fe200000108c1 */
[----:B------:R4:W-:Y:S01]  /*81b0*/  MUFU.EX2 R201, R14 ;  /* 0x0000000e00c97308 */ /* 0x0009e20000000800 */
[--C-:B------:R-:W-:Y:S02]  /*81c0*/  FFMA.FTZ R32, R32, c[0x0][0x2d0], -R192.reuse ;  /* 0x0000b40020207a23 */ /* 0x100fe400000108c0 */
[----:B------:R-:W-:Y:S02]  /*81d0*/  FFMA.FTZ R33, R33, c[0x0][0x2d0], -R192 ;  /* 0x0000b40021217a23 */ /* 0x000fe400000108c0 */
[----:B------:R4:W-:Y:S01]  /*81e0*/  @P0 LDGSTS.E.BYPASS.LTC128B.128 [R245+0x5900], [R6.64], !P2 ;  /* 0x0590000006f50fae */ /* 0x0009e2000d101d48 */
[----:B--2---:R-:W-:Y:S02]  /*81f0*/  FMUL.FTZ R19, R140, R159 ;  /* 0x0000009f8c137220 */ /* 0x004fe40000410000 */
[--C-:B------:R-:W-:Y:S02]  /*8200*/  FFMA.FTZ R34, R34, c[0x0][0x2d0], -R194.reuse ;  /* 0x0000b40022227a23 */ /* 0x100fe400000108c2 */
[----:B------:R2:W2:Y:S01]  /*8210*/  MUFU.EX2 R202, R15 ;  /* 0x0000000f00ca7308 */ /* 0x0004a20000000800 */
[--C-:B------:R-:W-:Y:S02]  /*8220*/  FFMA.FTZ R82, R82, c[0x0][0x2d0], -R194.reuse ;  /* 0x0000b40052527a23 */ /* 0x100fe400000108c2 */
[----:B------:R2:W-:Y:S01]  /*8230*/  @P0 LDGSTS.E.BYPASS.LTC128B.128 [R245+0x6100], [R4.64], !P2 ;  /* 0x0610000004f50fae */ /* 0x0005e2000d101d48 */
[----:B-----5:R-:W-:Y:S01]  /*8240*/  FMUL.FTZ R118, R0, R118 ;  /* 0x0000007600767220 */ /* 0x020fe20000410000 */
[----:B-1----:R-:W-:Y:S01]  /*8250*/  @P0 IADD3 R10, P1, R4, R13, RZ ;  /* 0x0000000d040a0210 */ /* 0x002fe20007f3e0ff */
[----:B------:R-:W-:Y:S02]  /*8260*/  FMUL.FTZ R13, R139, R153 ;  /* 0x000000998b0d7220 */ /* 0x000fe40000410000 */
[----:B------:R-:W-:Y:S02]  /*8270*/  FMUL.FTZ R119, R0, R119 ;  /* 0x0000007700777220 */ /* 0x000fe40000410000 */
[----:B------:R-:W-:Y:S01]  /*8280*/  MUFU.EX2 R225, R32 ;  /* 0x0000002000e17308 */ /* 0x000fe20000000800 */
[----:B------:R-:W-:Y:S01]  /*8290*/  @P0 IADD3.X R11, R5, R12, RZ, P1, !PT ;  /* 0x0000000c050b0210 */ /* 0x000fe20000ffe4ff */
[C---:B------:R-:W-:Y:S02]  /*82a0*/  FMUL.FTZ R12, R139.reuse, R152 ;  /* 0x000000988b0c7220 */ /* 0x040fe40000410000 */
[C---:B---3--:R-:W-:Y:S01]  /*82b0*/  FMUL.FTZ R8, R139.reuse, R144 ;  /* 0x000000908b087220 */ /* 0x048fe20000410000 */
[----:B------:R-:W-:Y:S01]  /*82c0*/  F2FP.PACK_AB R144, R218, R217 ;  /* 0x000000d9da90723e */ /* 0x000fe200000000ff */
[----:B------:R1:W-:Y:S01]  /*82d0*/  @P0 LDGSTS.E.BYPASS.LTC128B.128 [R245+0x6900], [R10.64], !P2 ;  /* 0x069000000af50fae */ /* 0x0003e2000d101d48 */
[----:B------:R-:W-:Y:S01]  /*82e0*/  FMUL.FTZ R9, R139, R145 ;  /* 0x000000918b097220 */ /* 0x000fe20000410000 */
[----:B------:R-:W-:Y:S01]  /*82f0*/  F2FP.PACK_AB R145, R196, R195 ;  /* 0x000000c3c491723e */ /* 0x000fe200000000ff */
[C---:B----4-:R-:W-:Y:S01]  /*8300*/  FMUL.FTZ R14, R0.reuse, R154 ;  /* 0x0000009a000e7220 */ /* 0x050fe20000410000 */
[----:B------:R-:W3:Y:S01]  /*8310*/  MUFU.EX2 R226, R33 ;  /* 0x0000002100e27308 */ /* 0x000ee20000000800 */
[----:B------:R-:W-:Y:S02]  /*8320*/  FMUL.FTZ R130, R0, R130 ;  /* 0x0000008200827220 */ /* 0x000fe40000410000 */
[C---:B------:R-:W-:Y:S01]  /*8330*/  FMUL.FTZ R6, R140.reuse, R150 ;  /* 0x000000968c067220 */ /* 0x040fe20000410000 */
[----:B------:R-:W4:Y:S01]  /*8340*/  LDSM.16.MT88.4 R20, [R228+0x100] ;  /* 0x00010000e414783b */ /* 0x000f220000004200 */
[----:B------:R-:W-:Y:S01]  /*8350*/  F2FP.PACK_AB R150, R211, R227 ;  /* 0x000000e3d396723e */ /* 0x000fe200000000ff */
[----:B------:R-:W-:Y:S01]  /*8360*/  FMUL.FTZ R7, R140, R151 ;  /* 0x000000978c077220 */ /* 0x000fe20000410000 */
[----:B------:R-:W-:Y:S01]  /*8370*/  F2FP.PACK_AB R151, R208, R213 ;  /* 0x000000d5d097723e */ /* 0x000fe200000000ff */
[----:B--2---:R-:W-:Y:S02]  /*8380*/  FMUL.FTZ R15, R0, R155 ;  /* 0x0000009b000f7220 */ /* 0x004fe40000410000 */
[----:B------:R2:W-:Y:S01]  /*8390*/  MUFU.EX2 R32, R25 ;  /* 0x0000001900207308 */ /* 0x0005e20000000800 */
[C---:B------:R-:W-:Y:S01]  /*83a0*/  FMUL.FTZ R4, R141.reuse, R148 ;  /* 0x000000948d047220 */ /* 0x040fe20000410000 */
[----:B------:R-:W-:Y:S01]  /*83b0*/  F2FP.PACK_AB R148, R224, R221 ;  /* 0x000000dde094723e */ /* 0x000fe200000000ff */
[----:B------:R-:W-:Y:S01]  /*83c0*/  FMUL.FTZ R5, R141, R149 ;  /* 0x000000958d057220 */ /* 0x000fe20000410000 */
[----:B------:R-:W-:Y:S01]  /*83d0*/  F2FP.PACK_AB R149, R220, R219 ;  /* 0x000000dbdc95723e */ /* 0x000fe200000000ff */
[----:B------:R-:W5:Y:S01]  /*83e0*/  LDSM.16.MT88.4 R188, [R231+0x100] ;  /* 0x00010000e7bc783b */ /* 0x000f620000004200 */
[C---:B------:R-:W-:Y:S02]  /*83f0*/  FMUL.FTZ R131, R0.reuse, R131 ;  /* 0x0000008300837220 */ /* 0x040fe40000410000 */
[C---:B------:R-:W-:Y:S02]  /*8400*/  FMUL.FTZ R134, R0.reuse, R134 ;  /* 0x0000008600867220 */ /* 0x040fe40000410000 */
[----:B------:R-:W-:Y:S01]  /*8410*/  MUFU.EX2 R206, R60 ;  /* 0x0000003c00ce7308 */ /* 0x000fe20000000800 */
[C---:B------:R-:W-:Y:S02]  /*8420*/  FMUL.FTZ R135, R0.reuse, R135 ;  /* 0x0000008700877220 */ /* 0x040fe40000410000 */
[----:B------:R-:W5:Y:S01]  /*8430*/  LDSM.16.MT88.4 R152, [R229+0x100] ;  /* 0x00010000e598783b */ /* 0x000f620000004200 */
[C---:B-1----:R-:W-:Y:S01]  /*8440*/  FMUL.FTZ R10, R0.reuse, R146 ;  /* 0x00000092000a7220 */ /* 0x042fe20000410000 */
[----:B------:R-:W-:Y:S01]  /*8450*/  F2FP.PACK_AB R146, R209, R210 ;  /* 0x000000d2d192723e */ /* 0x000fe200000000ff */
[----:B------:R-:W-:Y:S01]  /*8460*/  FMUL.FTZ R11, R0, R147 ;  /* 0x00000093000b7220 */ /* 0x000fe20000410000 */
[----:B------:R-:W-:Y:S01]  /*8470*/  F2FP.PACK_AB R147, R202, R201 ;  /* 0x000000c9ca93723e */ /* 0x000fe200000000ff */
[----:B------:R-:W-:Y:S02]  /*8480*/  FFMA.FTZ R83, R83, c[0x0][0x2d0], -R194 ;  /* 0x0000b40053537a23 */ /* 0x000fe400000108c2 */
[----:B------:R1:W-:Y:S01]  /*8490*/  MUFU.EX2 R249, R37 ;  /* 0x0000002500f97308 */ /* 0x0003e20000000800 */
[----:B------:R-:W5:Y:S01]  /*84a0*/  LDSM.16.MT88.4 R156, [R230+0x100] ;  /* 0x00010000e69c783b */ /* 0x000f620000004200 */
[--C-:B------:R-:W-:Y:S02]  /*84b0*/  FFMA.FTZ R80, R80, c[0x0][0x2d0], -R192.reuse ;  /* 0x0000b40050507a23 */ /* 0x100fe400000108c0 */
[----:B--2---:R-:W-:Y:S01]  /*84c0*/  FMUL.FTZ R25, R139, R165 ;  /* 0x000000a58b197220 */ /* 0x004fe20000410000 */
[----:B---3--:R-:W-:Y:S01]  /*84d0*/  MOV R165, R226 ;  /* 0x000000e200a57202 */ /* 0x008fe20000000f00 */
[--C-:B------:R-:W-:Y:S02]  /*84e0*/  FFMA.FTZ R73, R73, c[0x0][0x2d0], -R193.reuse ;  /* 0x0000b40049497a23 */ /* 0x100fe400000108c1 */
[--C-:B------:R-:W-:Y:S01]  /*84f0*/  FFMA.FTZ R76, R76, c[0x0][0x2d0], -R193.reuse ;  /* 0x0000b4004c4c7a23 */ /* 0x100fe200000108c1 */
[----:B------:R-:W0:Y:S01]  /*8500*/  LDGDEPBAR ;  /* 0x00000000000079af */ /* 0x000e220000000000 */
[----:B------:R2:W-:Y:S01]  /*8510*/  MUFU.EX2 R248, R48 ;  /* 0x0000003000f87308 */ /* 0x0005e20000000800 */
[----:B------:R-:W-:Y:S02]  /*8520*/  FFMA.FTZ R77, R77, c[0x0][0x2d0], -R193 ;  /* 0x0000b4004d4d7a23 */ /* 0x000fe400000108c1 */
[--C-:B------:R-:W-:Y:S01]  /*8530*/  FFMA.FTZ R74, R74, c[0x0][0x2d0], -R3.reuse ;  /* 0x0000b4004a4a7a23 */ /* 0x100fe20000010803 */
[-C--:B----4-:R-:W-:Y:S05]  /*8540*/  HMMA.16816.F32 R4, R148, R20.reuse, R4 ;  /* 0x000000149404723c */ /* 0x090fea0000001804 */
[--C-:B------:R-:W-:Y:S01]  /*8550*/  FFMA.FTZ R75, R75, c[0x0][0x2d0], -R3.reuse ;  /* 0x0000b4004b4b7a23 */ /* 0x100fe20000010803 */
[----:B------:R3:W-:Y:S01]  /*8560*/  MUFU.EX2 R223, R50 ;  /* 0x0000003200df7308 */ /* 0x0007e20000000800 */
[--C-:B------:R-:W-:Y:S01]  /*8570*/  FFMA.FTZ R78, R78, c[0x0][0x2d0], -R3.reuse ;  /* 0x0000b4004e4e7a23 */ /* 0x100fe20000010803 */
[C---:B------:R-:W-:Y:S04]  /*8580*/  HMMA.16816.F32 R8, R144.reuse, R20, R8 ;  /* 0x000000149008723c */ /* 0x040fe80000001808 */
[----:B-1----:R-:W-:Y:S02]  /*8590*/  FMUL.FTZ R37, R141, R177 ;  /* 0x000000b18d257220 */ /* 0x002fe40000410000 */
[--C-:B------:R-:W-:Y:S02]  /*85a0*/  FFMA.FTZ R79, R79, c[0x0][0x2d0], -R3.reuse ;  /* 0x0000b4004f4f7a23 */ /* 0x100fe40000010803 */
[-C--:B------:R-:W-:Y:S01]  /*85b0*/  HMMA.16816.F32 R12, R144, R22.reuse, R12 ;  /* 0x00000016900c723c */ /* 0x080fe2000000180c */
[----:B------:R1:W-:Y:S03]  /*85c0*/  MUFU.EX2 R199, R30 ;  /* 0x0000001e00c77308 */ /* 0x0003e60000000800 */
[C---:B------:R-:W-:Y:S02]  /*85d0*/  FMUL.FTZ R20, R141.reuse, R160 ;  /* 0x000000a08d147220 */ /* 0x040fe40000410000 */
[----:B------:R-:W-:Y:S02]  /*85e0*/  FMUL.FTZ R21, R141, R161 ;  /* 0x000000a18d157220 */ /* 0x000fe40000410000 */
[C---:B------:R-:W-:Y:S03]  /*85f0*/  HMMA.16816.F32 R16, R148.reuse, R22, R16 ;  /* 0x000000169410723c */ /* 0x040fe60000001810 */
[----:B------:R4:W-:Y:S01]  /*8600*/  MUFU.EX2 R251, R24 ;  /* 0x0000001800fb7308 */ /* 0x0009e20000000800 */
[----:B--2---:R-:W-:Y:S02]  /*8610*/  FMUL.FTZ R48, R139, R180 ;  /* 0x000000b48b307220 */ /* 0x004fe40000410000 */
[----:B---3--:R-:W-:Y:S02]  /*8620*/  FMUL.FTZ R50, R0, R182 ;  /* 0x000000b600327220 */ /* 0x008fe40000410000 */
[C---:B------:R-:W-:Y:S04]  /*8630*/  FMUL.FTZ R22, R140.reuse, R162 ;  /* 0x000000a28c167220 */ /* 0x040fe80000410000 */
[----:B------:R-:W-:Y:S01]  /*8640*/  FMUL.FTZ R23, R140, R163 ;  /* 0x000000a38c177220 */ /* 0x000fe20000410000 */
[----:B------:R2:W-:Y:S01]  /*8650*/  MUFU.EX2 R197, R26 ;  /* 0x0000001a00c57308 */ /* 0x0005e20000000800 */
[----:B------:R-:W-:Y:S01]  /*8660*/  LDSM.16.MT88.4 R160, [R231+0x900] ;  /* 0x00090000e7a0783b */ /* 0x000fe20000004200 */
[--C-:B------:R-:W-:Y:S02]  /*8670*/  FFMA.FTZ R84, R84, c[0x0][0x2d0], -R192.reuse ;  /* 0x0000b40054547a23 */ /* 0x100fe400000108c0 */
[----:B-1----:R-:W-:Y:S01]  /*8680*/  FMUL.FTZ R30, R0, R170 ;  /* 0x000000aa001e7220 */ /* 0x002fe20000410000 */
[----:B------:R-:W-:Y:S01]  /*8690*/  MOV R170, R225 ;  /* 0x000000e100aa7202 */ /* 0x000fe20000000f00 */
[-C--:B-----5:R-:W-:Y:S03]  /*86a0*/  HMMA.16816.F32 R20, R148, R188.reuse, R20 ;  /* 0x000000bc9414723c */ /* 0x0a0fe60000001814 */
[--C-:B------:R-:W-:Y:S01]  /*86b0*/  FFMA.FTZ R85, R85, c[0x0][0x2d0], -R192.reuse ;  /* 0x0000b40055557a23 */ /* 0x100fe200000108c0 */
[----:B------:R1:W-:Y:S01]  /*86c0*/  MUFU.EX2 R198, R27 ;  /* 0x0000001b00c67308 */ /* 0x0003e20000000800 */
[--C-:B------:R-:W-:Y:S02]  /*86d0*/  FFMA.FTZ R96, R96, c[0x0][0x2d0], -R192.reuse ;  /* 0x0000b40060607a23 */ /* 0x100fe400000108c0 */
[----:B------:R-:W-:Y:S02]  /*86e0*/  FFMA.FTZ R97, R97, c[0x0][0x2d0], -R192 ;  /* 0x0000b40061617a23 */ /* 0x000fe400000108c0 */
[----:B----4-:R-:W-:Y:S03]  /*86f0*/  FMUL.FTZ R24, R139, R164 ;  /* 0x000000a48b187220 */ /* 0x010fe60000410000 */
[--C-:B------:R-:W-:Y:S02]  /*8700*/  FFMA.FTZ R86, R86, c[0x0][0x2d0], -R194.reuse ;  /* 0x0000b40056567a23 */ /* 0x100fe400000108c2 */
[----:B------:R-:W3:Y:S01]  /*8710*/  MUFU.EX2 R33, R34 ;  /* 0x0000002200217308 */ /* 0x000ee20000000800 */
[--C-:B------:R-:W-:Y:S02]  /*8720*/  FFMA.FTZ R87, R87, c[0x0][0x2d0], -R194.reuse ;  /* 0x0000b40057577a23 */ /* 0x100fe400000108c2 */
[--C-:B------:R-:W-:Y:S02]  /*8730*/  FFMA.FTZ R98, R98, c[0x0][0x2d0], -R194.reuse ;  /* 0x0000b40062627a23 */ /* 0x100fe400000108c2 */
[----:B--2---:R-:W-:Y:S02]  /*8740*/  FMUL.FTZ R26, R0, R166 ;  /* 0x000000a6001a7220 */ /* 0x004fe40000410000 */
[----:B------:R-:W-:Y:S02]  /*8750*/  FFMA.FTZ R99, R99, c[0x0][0x2d0], -R194 ;  /* 0x0000b40063637a23 */ /* 0x000fe400000108c2 */
[--C-:B------:R-:W-:Y:S01]  /*8760*/  FFMA.FTZ R90, R90, c[0x0][0x2d0], -R3.reuse ;  /* 0x0000b4005a5a7a23 */ /* 0x100fe20000010803 */
[----:B------:R2:W4:Y:S01]  /*8770*/  MUFU.EX2 R34, R28 ;  /* 0x0000001c00227308 */ /* 0x0005220000000800 */
[--C-:B------:R-:W-:Y:S02]  /*8780*/  FFMA.FTZ R91, R91, c[0x0][0x2d0], -R3.reuse ;  /* 0x0000b4005b5b7a23 */ /* 0x100fe40000010803 */
[--C-:B------:R-:W-:Y:S02]  /*8790*/  FFMA.FTZ R94, R94, c[0x0][0x2d0], -R3.reuse ;  /* 0x0000b4005e5e7a23 */ /* 0x100fe40000010803 */
[----:B-1----:R-:W-:Y:S02]  /*87a0*/  FMUL.FTZ R27, R0, R167 ;  /* 0x000000a7001b7220 */ /* 0x002fe40000410000 */
[--C-:B------:R-:W-:Y:S02]  /*87b0*/  FFMA.FTZ R95, R95, c[0x0][0x2d0], -R3.reuse ;  /* 0x0000b4005f5f7a23 */ /* 0x100fe40000010803 */
[--C-:B------:R-:W-:Y:S01]  /*87c0*/  FFMA.FTZ R106, R106, c[0x0][0x2d0], -R3.reuse ;  /* 0x0000b4006a6a7a23 */ /* 0x100fe20000010803 */
[----:B------:R1:W-:Y:S01]  /*87d0*/  MUFU.EX2 R252, R29 ;  /* 0x0000001d00fc7308 */ /* 0x0003e20000000800 */
[--C-:B------:R-:W-:Y:S01]  /*87e0*/  FFMA.FTZ R107, R107, c[0x0][0x2d0], -R3.reuse ;  /* 0x0000b4006b6b7a23 */ /* 0x100fe20000010803 */
[C---:B------:R-:W-:Y:S04]  /*87f0*/  HMMA.16816.F32 R24, R144.reuse, R188, R24 ;  /* 0x000000bc9018723c */ /* 0x040fe80000001818 */
[----:B---3--:R-:W-:Y:S01]  /*8800*/  MOV R167, R33 ;  /* 0x0000002100a77202 */ /* 0x008fe20000000f00 */
[----:B------:R-:W-:Y:S01]  /*8810*/  FMUL.FTZ R33, R141, R173 ;  /* 0x000000ad8d217220 */ /* 0x000fe20000410000 */
[----:B------:R-:W-:Y:S01]  /*8820*/  MOV R173, R210 ;  /* 0x000000d200ad7202 */ /* 0x000fe20000000f00 */
[----:B------:R-:W-:Y:S01]  /*8830*/  FFMA.FTZ R110, R110, c[0x0][0x2d0], -R3 ;  /* 0x0000b4006e6e7a23 */ /* 0x000fe20000010803 */
[----:B------:R3:W-:Y:S01]  /*8840*/  MUFU.EX2 R200, R31 ;  /* 0x0000001f00c87308 */ /* 0x0007e20000000800 */
[--C-:B------:R-:W-:Y:S03]  /*8850*/  FFMA.FTZ R100, R100, c[0x0][0x2d0], -R192.reuse ;  /* 0x0000b40064647a23 */ /* 0x100fe600000108c0 */
[----:B--2---:R-:W-:Y:S01]  /*8860*/  FMUL.FTZ R28, R139, R168 ;  /* 0x000000a88b1c7220 */ /* 0x004fe20000410000 */
[----:B----4-:R-:W-:Y:S01]  /*8870*/  MOV R166, R34 ;  /* 0x0000002200a67202 */ /* 0x010fe20000000f00 */
[----:B------:R-:W-:Y:S01]  /*8880*/  FMUL.FTZ R34, R140, R174 ;  /* 0x000000ae8c227220 */ /* 0x000fe20000410000 */
[----:B------:R-:W-:Y:S01]  /*8890*/  MOV R174, R213 ;  /* 0x000000d500ae7202 */ /* 0x000fe20000000f00 */
[--C-:B------:R-:W-:Y:S02]  /*88a0*/  FFMA.FTZ R101, R101, c[0x0][0x2d0], -R192.reuse ;  /* 0x0000b40065657a23 */ /* 0x100fe400000108c0 */
[----:B------:R2:W4:Y:S01]  /*88b0*/  MUFU.EX2 R142, R35 ;  /* 0x00000023008e7308 */ /* 0x0005220000000800 */
[----:B------:R-:W-:Y:S02]  /*88c0*/  FFMA.FTZ R112, R112, c[0x0][0x2d0], -R192 ;  /* 0x0000b40070707a23 */ /* 0x000fe400000108c0 */
[--C-:B------:R-:W-:Y:S02]  /*88d0*/  FFMA.FTZ R102, R102, c[0x0][0x2d0], -R194.reuse ;  /* 0x0000b40066667a23 */ /* 0x100fe400000108c2 */
[----:B-1----:R-:W-:Y:S02]  /*88e0*/  FMUL.FTZ R29, R139, R169 ;  /* 0x000000a98b1d7220 */ /* 0x002fe40000410000 */
[--C-:B------:R-:W-:Y:S02]  /*88f0*/  FFMA.FTZ R103, R103, c[0x0][0x2d0], -R194.reuse ;  /* 0x0000b40067677a23 */ /* 0x100fe400000108c2 */
[----:B------:R-:W-:Y:S01]  /*8900*/  FFMA.FTZ R114, R114, c[0x0][0x2d0], -R194 ;  /* 0x0000b40072727a23 */ /* 0x000fe200000108c2 */
[----:B------:R1:W-:Y:S01]  /*8910*/  MUFU.EX2 R225, R39 ;  /* 0x0000002700e17308 */ /* 0x0003e20000000800 */
[--C-:B------:R-:W-:Y:S02]  /*8920*/  FFMA.FTZ R105, R105, c[0x0][0x2d0], -R193.reuse ;  /* 0x0000b40069697a23 */ /* 0x100fe400000108c1 */
[--C-:B------:R-:W-:Y:S02]  /*8930*/  FFMA.FTZ R108, R108, c[0x0][0x2d0], -R193.reuse ;  /* 0x0000b4006c6c7a23 */ /* 0x100fe400000108c1 */
[----:B---3--:R-:W-:Y:S01]  /*8940*/  FMUL.FTZ R31, R0, R171 ;  /* 0x000000ab001f7220 */ /* 0x008fe20000410000 */
[----:B------:R-:W-:Y:S01]  /*8950*/  MOV R171, R32 ;  /* 0x0000002000ab7202 */ /* 0x000fe20000000f00 */
[----:B------:R-:W-:Y:S01]  /*8960*/  FMUL.FTZ R32, R141, R172 ;  /* 0x000000ac8d207220 */ /* 0x000fe20000410000 */
[----:B------:R-:W-:Y:S01]  /*8970*/  MOV R172, R211 ;  /* 0x000000d300ac7202 */ /* 0x000fe20000000f00 */
[--C-:B------:R-:W-:Y:S01]  /*8980*/  FFMA.FTZ R88, R88, c[0x0][0x2d0], -R193.reuse ;  /* 0x0000b40058587a23 */ /* 0x100fe200000108c1 */
[----:B------:R3:W5:Y:S01]  /*8990*/  MUFU.EX2 R250, R36 ;  /* 0x0000002400fa7308 */ /* 0x0007620000000800 */
[--C-:B------:R-:W-:Y:S01]  /*89a0*/  FFMA.FTZ R89, R89, c[0x0][0x2d0], -R193.reuse ;  /* 0x0000b40059597a23 */ /* 0x100fe200000108c1 */
[-C--:B------:R-:W-:Y:S03]  /*89b0*/  HMMA.16816.F32 R28, R144, R190.reuse, R28 ;  /* 0x000000be901c723c */ /* 0x080fe6000000181c */
[----:B--2---:R-:W-:Y:S01]  /*89c0*/  FMUL.FTZ R35, R140, R175 ;  /* 0x000000af8c237220 */ /* 0x004fe20000410000 */
[----:B------:R-:W-:Y:S01]  /*89d0*/  MOV R175, R208 ;  /* 0x000000d000af7202 */ /* 0x000fe20000000f00 */
[----:B------:R-:W-:Y:S01]  /*89e0*/  FFMA.FTZ R92, R92, c[0x0][0x2d0], -R193 ;  /* 0x0000b4005c5c7a23 */ /* 0x000fe200000108c1 */
[----:B----4-:R-:W-:Y:S01]  /*89f0*/  MOV R164, R142 ;  /* 0x0000008e00a47202 */ /* 0x010fe20000000f00 */
[--C-:B------:R-:W-:Y:S01]  /*8a00*/  FFMA.FTZ R142, R47, c[0x0][0x2d0], -R3.reuse ;  /* 0x0000b4002f8e7a23 */ /* 0x100fe20000010803 */
[----:B------:R2:W-:Y:S01]  /*8a10*/  MUFU.EX2 R226, R38 ;  /* 0x0000002600e27308 */ /* 0x0005e20000000800 */
[----:B------:R-:W-:Y:S01]  /*8a20*/  FFMA.FTZ R3, R111, c[0x0][0x2d0], -R3 ;  /* 0x0000b4006f037a23 */ /* 0x000fe20000010803 */
[C---:B------:R-:W-:Y:S04]  /*8a30*/  HMMA.16816.F32 R32, R148.reuse, R190, R32 ;  /* 0x000000be9420723c */ /* 0x040fe80000001820 */
[----:B-1----:R-:W-:Y:S01]  /*8a40*/  FMUL.FTZ R39, R140, R179 ;  /* 0x000000b38c277220 */ /* 0x002fe20000410000 */
[----:B------:R-:W-:Y:S01]  /*8a50*/  F2FP.PACK_AB R47, R164, R167 ;  /* 0x000000a7a42f723e */ /* 0x000fe200000000ff */
[--C-:B------:R-:W-:Y:S02]  /*8a60*/  FFMA.FTZ R93, R93, c[0x0][0x2d0], -R193.reuse ;  /* 0x0000b4005d5d7a23 */ /* 0x100fe400000108c1 */
[----:B------:R1:W2:Y:S01]  /*8a70*/  MUFU.EX2 R247, R49 ;  /* 0x0000003100f77308 */ /* 0x0002a20000000800 */
[----:B------:R-:W-:Y:S03]  /*8a80*/  FFMA.FTZ R104, R104, c[0x0][0x2d0], -R193 ;  /* 0x0000b40068687a23 */ /* 0x000fe600000108c1 */
[----:B---3--:R-:W-:Y:S06]  /*8a90*/  FMUL.FTZ R36, R141, R176 ;  /* 0x000000b08d247220 */ /* 0x008fec0000410000 */
[----:B------:R3:W3:Y:S01]  /*8aa0*/  MUFU.EX2 R222, R51 ;  /* 0x0000003300de7308 */ /* 0x0006e20000000800 */
[----:B--2---:R-:W-:Y:S09]  /*8ab0*/  FMUL.FTZ R38, R140, R178 ;  /* 0x000000b28c267220 */ /* 0x004ff20000410000 */
[----:B------:R-:W-:Y:S01]  /*8ac0*/  MUFU.EX2 R213, R52 ;  /* 0x0000003400d57308 */ /* 0x000fe20000000800 */
[-C--:B------:R-:W-:Y:S03]  /*8ad0*/  HMMA.16816.F32 R36, R148, R152.reuse, R36 ;  /* 0x000000989424723c */ /* 0x080fe60000001824 */
[----:B-1----:R-:W-:Y:S06]  /*8ae0*/  FMUL.FTZ R49, R139, R181 ;  /* 0x000000b58b317220 */ /* 0x002fec0000410000 */
[----:B------:R1:W-:Y:S03]  /*8af0*/  MUFU.EX2 R169, R40 ;  /* 0x0000002800a97308 */ /* 0x0003e60000000800 */
[----:B---3--:R-:W-:Y:S07]  /*8b00*/  FMUL.FTZ R51, R0, R183 ;  /* 0x000000b700337220 */ /* 0x008fee0000410000 */
[----:B------:R-:W-:Y:S01]  /*8b10*/  MUFU.EX2 R208, R55 ;  /* 0x0000003700d07308 */ /* 0x000fe20000000800 */
[C---:B------:R-:W-:Y:S08]  /*8b20*/  HMMA.16816.F32 R48, R144.reuse, R152, R48 ;  /* 0x000000989030723c */ /* 0x040ff00000001830 */
[-C--:B------:R-:W-:Y:S01]  /*8b30*/  HMMA.16816.F32 R116, R144, R154.reuse, R116 ;  /* 0x0000009a9074723c */ /* 0x080fe20000001874 */
[----:B------:R-:W-:Y:S03]  /*8b40*/  MUFU.EX2 R211, R64 ;  /* 0x0000004000d37308 */ /* 0x000fe60000000800 */
[C---:B-1----:R-:W-:Y:S01]  /*8b50*/  FMUL.FTZ R40, R141.reuse, R184 ;  /* 0x000000b88d287220 */ /* 0x042fe20000410000 */
[----:B------:R-:W-:Y:S03]  /*8b60*/  MOV R184, R207 ;  /* 0x000000cf00b87202 */ /* 0x000fe60000000f00 */
[C---:B------:R-:W-:Y:S01]  /*8b70*/  HMMA.16816.F32 R120, R148.reuse, R154, R120 ;  /* 0x0000009a9478723c */ /* 0x040fe20000001878 */
[----:B------:R-:W1:Y:S02]  /*8b80*/  LDSM.16.MT88.4 R152, [R228+0x900] ;  /* 0x00090000e498783b */ /* 0x000e640000004200 */
[----:B------:R2:W3:Y:S05]  /*8b90*/  MUFU.EX2 R216, R41 ;  /* 0x0000002900d87308 */ /* 0x0004ea0000000800 */
[-C--:B------:R-:W-:Y:S05]  /*8ba0*/  HMMA.16816.F32 R124, R148, R156.reuse, R124 ;  /* 0x0000009c947c723c */ /* 0x080fea000000187c */
[----:B------:R3:W-:Y:S03]  /*8bb0*/  MUFU.EX2 R168, R42 ;  /* 0x0000002a00a87308 */ /* 0x0007e60000000800 */
[C---:B------:R-:W-:Y:S01]  /*8bc0*/  HMMA.16816.F32 R128, R144.reuse, R156, R128 ;  /* 0x0000009c9080723c */ /* 0x040fe20000001880 */
[----:B------:R-:W4:Y:S06]  /*8bd0*/  LDL.LU R156, [R1+0xc] ;  /* 0x00000c00019c7983 */ /* 0x000f2c0000300800 */
[----:B------:R1:W1:Y:S01]  /*8be0*/  MUFU.EX2 R178, R43 ;  /* 0x0000002b00b27308 */ /* 0x0002620000000800 */
[-C--:B------:R-:W-:Y:S04]  /*8bf0*/  HMMA.16816.F32 R132, R144, R158.reuse, R132 ;  /* 0x0000009e9084723c */ /* 0x080fe80000001884 */
[----:B--2---:R-:W-:Y:S01]  /*8c00*/  FMUL.FTZ R41, R141, R185 ;  /* 0x000000b98d297220 */ /* 0x004fe20000410000 */
[----:B------:R-:W-:Y:S02]  /*8c10*/  MOV R185, R204 ;  /* 0x000000cc00b97202 */ /* 0x000fe40000000f00 */
[----:B------:R-:W-:Y:S02]  /*8c20*/  F2FP.PACK_AB R144, R171, R251 ;  /* 0x000000fbab90723e */ /* 0x000fe400000000ff */
[----:B------:R2:W-:Y:S03]  /*8c30*/  MUFU.EX2 R215, R44 ;  /* 0x0000002c00d77308 */ /* 0x0005e60000000800 */
[----:B------:R-:W-:Y:S01]  /*8c40*/  F2FP.PACK_AB R146, R252, R166 ;  /* 0x000000a6fc92723e */ /* 0x000fe200000000ff */
[----:B---3--:R-:W-:Y:S01]  /*8c50*/  FMUL.FTZ R42, R140, R186 ;  /* 0x000000ba8c2a7220 */ /* 0x008fe20000410000 */
[----:B------:R-:W-:Y:S02]  /*8c60*/  MOV R186, R205 ;  /* 0x000000cd00ba7202 */ /* 0x000fe40000000f00 */
[----:B------:R-:W-:Y:S02]  /*8c70*/  F2FP.PACK_AB R145, R198, R197 ;  /* 0x000000c5c691723e */ /* 0x000fe400000000ff */
[----:B------:R-:W-:Y:S01]  /*8c80*/  F2FP.PACK_AB R147, R200, R199 ;  /* 0x000000c7c893723e */ /* 0x000fe200000000ff */
[----:B------:R3:W3:Y:S01]  /*8c90*/  MUFU.EX2 R214, R45 ;  /* 0x0000002d00d67308 */ /* 0x0006e20000000800 */
[----:B------:R-:W-:Y:S01]  /*8ca0*/  MOV R157, R209 ;  /* 0x000000d1009d7202 */ /* 0x000fe20000000f00 */
[----:B-1----:R-:W-:Y:S01]  /*8cb0*/  FMUL.FTZ R43, R140, R187 ;  /* 0x000000bb8c2b7220 */ /* 0x002fe20000410000 */
[----:B------:R-:W-:Y:S07]  /*8cc0*/  MOV R187, R212 ;  /* 0x000000d400bb7202 */ /* 0x000fee0000000f00 */
[----:B------:R1:W-:Y:S01]  /*8cd0*/  MUFU.EX2 R177, R46 ;  /* 0x0000002e00b17308 */ /* 0x0003e20000000800 */
[----:B------:R-:W-:Y:S01]  /*8ce0*/  HMMA.16816.F32 R40, R148, R158, R40 ;  /* 0x0000009e9428723c */ /* 0x000fe20000001828 */
[----:B------:R-:W5:Y:S03]  /*8cf0*/  LDSM.16.MT88.4 R148, [R229+0x900] ;  /* 0x00090000e594783b */ /* 0x000f660000004200 */
[----:B--2---:R-:W-:Y:S05]  /*8d00*/  F2FP.PACK_AB R44, R185, R187 ;  /* 0x000000bbb92c723e */ /* 0x004fea00000000ff */
[----:B------:R-:W2:Y:S01]  /*8d10*/  LDL.LU R158, [R1+0x8] ;  /* 0x00000800019e7983 */ /* 0x000ea20000300800 */
[----:B------:R-:W-:Y:S02]  /*8d20*/  MUFU.EX2 R212, R53 ;  /* 0x0000003500d47308 */ /* 0x000fe40000000800 */
[----:B---3--:R-:W-:Y:S01]  /*8d30*/  F2FP.PACK_AB R45, R184, R186 ;  /* 0x000000bab82d723e */ /* 0x008fe200000000ff */
[----:B------:R-:W3:Y:S07]  /*8d40*/  LDL.LU R159, [R1+0x4] ;  /* 0x00000400019f7983 */ /* 0x000eee0000300800 */
[----:B------:R5:W-:Y:S01]  /*8d50*/  MUFU.EX2 R209, R54 ;  /* 0x0000003600d17308 */ /* 0x000be20000000800 */
[----:B-1----:R-:W-:Y:S07]  /*8d60*/  F2FP.PACK_AB R46, R165, R170 ;  /* 0x000000aaa52e723e */ /* 0x002fee00000000ff */
[-C--:B------:R-:W-:Y:S02]  /*8d70*/  HMMA.16816.F32 R4, R44, R152.reuse, R4 ;  /* 0x000000982c04723c */ /* 0x080fe40000001804 */
[----:B------:R-:W-:Y:S06]  /*8d80*/  MUFU.EX2 R210, R65 ;  /* 0x0000004100d27308 */ /* 0x000fec0000000800 */
[C---:B------:R-:W-:Y:S04]  /*8d90*/  HMMA.16816.F32 R8, R144.reuse, R152, R8 ;  /* 0x000000989008723c */ /* 0x040fe80000001808 */
[----:B------:R-:W-:Y:S01]  /*8da0*/  MUFU.EX2 R183, R66 ;  /* 0x0000004200b77308 */ /* 0x000fe20000000800 */
[----:B-----5:R-:W-:Y:S03]  /*8db0*/  LDSM.16.MT88.4 R52, [R228+0x1100] ;  /* 0x00110000e434783b */ /* 0x020fe60000004200 */
[-C--:B------:R-:W-:Y:S06]  /*8dc0*/  HMMA.16816.F32 R12, R144, R154.reuse, R12 ;  /* 0x0000009a900c723c */ /* 0x080fec000000180c */
[----:B------:R1:W-:Y:S02]  /*8dd0*/  MUFU.EX2 R207, R67 ;  /* 0x0000004300cf7308 */ /* 0x0003e40000000800 */
[C---:B------:R-:W-:Y:S01]  /*8de0*/  HMMA.16816.F32 R16, R44.reuse, R154, R16 ;  /* 0x0000009a2c10723c */ /* 0x040fe20000001810 */
[----:B------:R-:W5:Y:S07]  /*8df0*/  LDSM.16.MT88.4 R152, [R230+0x900] ;  /* 0x00090000e698783b */ /* 0x000f6e0000004200 */
[----:B------:R-:W-:Y:S01]  /*8e00*/  MUFU.EX2 R205, R61 ;  /* 0x0000003d00cd7308 */ /* 0x000fe20000000800 */
[-C--:B------:R-:W-:Y:S08]  /*8e10*/  HMMA.16816.F32 R20, R44, R160.reuse, R20 ;  /* 0x000000a02c14723c */ /* 0x080ff00000001814 */
[C---:B------:R-:W-:Y:S01]  /*8e20*/  HMMA.16816.F32 R24, R144.reuse, R160, R24 ;  /* 0x000000a09018723c */ /* 0x040fe20000001818 */
[----:B------:R-:W3:Y:S01]  /*8e30*/  LDL.LU R161, [R1] ;  /* 0x0000000001a17983 */ /* 0x000ee20000300800 */
[----:B------:R-:W-:Y:S03]  /*8e40*/  MUFU.EX2 R188, R62 ;  /* 0x0000003e00bc7308 */ /* 0x000fe60000000800 */
[----:B-1----:R-:W1:Y:S02]  /*8e50*/  LDSM.16.MT88.4 R64, [R231+0x1100] ;  /* 0x00110000e740783b */ /* 0x002e640000004200 */
[----:B------:R-:W-:Y:S01]  /*8e60*/  MOV R160, R175 ;  /* 0x000000af00a07202 */ /* 0x000fe20000000f00 */
[-C--:B------:R-:W-:Y:S04]  /*8e70*/  HMMA.16816.F32 R28, R144, R162.reuse, R28 ;  /* 0x000000a2901c723c */ /* 0x080fe8000000181c */
[----:B------:R-:W-:Y:S04]  /*8e80*/  MUFU.EX2 R191, R68 ;  /* 0x0000004400bf7308 */ /* 0x000fe80000000800 */
[C---:B------:R-:W-:Y:S06]  /*8e90*/  HMMA.16816.F32 R32, R44.reuse, R162, R32 ;  /* 0x000000a22c20723c */ /* 0x040fec0000001820 */
[----:B------:R-:W-:Y:S02]  /*8ea0*/  MUFU.EX2 R204, R69 ;  /* 0x0000004500cc7308 */ /* 0x000fe40000000800 */
[-C--:B------:R-:W-:Y:S08]  /*8eb0*/  HMMA.16816.F32 R36, R44, R148.reuse, R36 ;  /* 0x000000942c24723c */ /* 0x080ff00000001824 */
[C---:B------:R-:W-:Y:S01]  /*8ec0*/  HMMA.16816.F32 R48, R144.reuse, R148, R48 ;  /* 0x000000949030723c */ /* 0x040fe20000001830 */
[----:B------:R-:W-:Y:S07]  /*8ed0*/  MUFU.EX2 R189, R70 ;  /* 0x0000004600bd7308 */ /* 0x000fee0000000800 */
[-C--:B------:R-:W-:Y:S03]  /*8ee0*/  HMMA.16816.F32 R116, R144, R150.reuse, R116 ;  /* 0x000000969074723c */ /* 0x080fe60000001874 */
[----:B------:R-:W1:Y:S05]  /*8ef0*/  MUFU.EX2 R176, R142 ;  /* 0x0000008e00b07308 */ /* 0x000e6a0000000800 */
[C---:B------:R-:W-:Y:S05]  /*8f00*/  HMMA.16816.F32 R120, R44.reuse, R150, R120 ;  /* 0x000000962c78723c */ /* 0x040fea0000001878 */
[----:B------:R1:W-:Y:S03]  /*8f10*/  MUFU.EX2 R142, R63 ;  /* 0x0000003f008e7308 */ /* 0x0003e60000000800 */
[-C--:B-----5:R-:W-:Y:S07]  /*8f20*/  HMMA.16816.F32 R124, R44, R152.reuse, R124 ;  /* 0x000000982c7c723c */ /* 0x0a0fee000000187c */
[----:B------:R5:W-:Y:S01]  /*8f30*/  MUFU.EX2 R179, R56 ;  /* 0x0000003800b37308 */ /* 0x000be20000000800 */
[C---:B------:R-:W-:Y:S08]  /*8f40*/  HMMA.16816.F32 R128, R144.reuse, R152, R128 ;  /* 0x000000989080723c */ /* 0x040ff00000001880 */
[-C--:B------:R-:W-:Y:S01]  /*8f50*/  HMMA.16816.F32 R132, R144, R154.reuse, R132 ;  /* 0x0000009a9084723c */ /* 0x080fe20000001884 */
[----:B------:R5:W4:Y:S01]  /*8f60*/  MUFU.EX2 R182, R57 ;  /* 0x0000003900b67308 */ /* 0x000b220000000800 */
[----:B-1----:R-:W1:Y:S06]  /*8f70*/  LDSM.16.MT88.4 R60, [R229+0x1100] ;  /* 0x00110000e53c783b */ /* 0x002e6c0000004200 */
[----:B------:R-:W-:Y:S03]  /*8f80*/  HMMA.16816.F32 R40, R44, R154, R40 ;  /* 0x0000009a2c28723c */ /* 0x000fe60000001828 */
[----:B------:R1:W-:Y:S04]  /*8f90*/  MUFU.EX2 R181, R58 ;  /* 0x0000003a00b57308 */ /* 0x0003e80000000800 */
[----:B------:R-:W-:Y:S02]  /*8fa0*/  F2FP.PACK_AB R44, R249, R250 ;  /* 0x000000faf92c723e */ /* 0x000fe400000000ff */
[----:B------:R-:W-:Y:S03]  /*8fb0*/  F2FP.PACK_AB R46, R247, R248 ;  /* 0x000000f8f72e723e */ /* 0x000fe600000000ff */
[----:B------:R-:W-:Y:S01]  /*8fc0*/  F2FP.PACK_AB R45, R225, R226 ;  /* 0x000000e2e12d723e */ /* 0x000fe200000000ff */
[----:B------:R1:W1:Y:S01]  /*8fd0*/  MUFU.EX2 R180, R59 ;  /* 0x0000003b00b47308 */ /* 0x0002620000000800 */
[----:B------:R-:W-:Y:S02]  /*8fe0*/  F2FP.PACK_AB R47, R222, R223 ;  /* 0x000000dfde2f723e */ /* 0x000fe400000000ff */
[----:B-----5:R-:W-:Y:S02]  /*8ff0*/  F2FP.PACK_AB R56, R216, R169 ;  /* 0x000000a9d838723e */ /* 0x020fe400000000ff */
[----:B------:R-:W-:Y:S03]  /*9000*/  F2FP.PACK_AB R57, R178, R168 ;  /* 0x000000a8b239723e */ /* 0x000fe600000000ff */
[-C--:B------:R-:W-:Y:S02]  /*9010*/  HMMA.16816.F32 R4, R44, R52.reuse, R4 ;  /* 0x000000342c04723c */ /* 0x080fe40000001804 */
[----:B------:R-:W-:Y:S01]  /*9020*/  MUFU.EX2 R190, R81 ;  /* 0x0000005100be7308 */ /* 0x000fe20000000800 */
[----:B-1----:R-:W-:Y:S09]  /*9030*/  F2FP.PACK_AB R58, R214, R215 ;  /* 0x000000d7d63a723e */ /* 0x002ff200000000ff */
[----:B------:R1:W-:Y:S01]  /*9040*/  MUFU.EX2 R81, R71 ;  /* 0x0000004700517308 */ /* 0x0003e20000000800 */
[----:B------:R-:W-:Y:S09]  /*9050*/  F2FP.PACK_AB R59, R176, R177 ;  /* 0x000000b1b03b723e */ /* 0x000ff200000000ff */
[----:B------:R-:W-:Y:S01]  /*9060*/  MUFU.EX2 R113, R113 ;  /* 0x0000007100717308 */ /* 0x000fe20000000800 */
[C---:B------:R-:W-:Y:S08]  /*9070*/  HMMA.16816.F32 R8, R56.reuse, R52, R8 ;  /* 0x000000343808723c */ /* 0x040ff00000001808 */
[-C--:B------:R-:W-:Y:S01]  /*9080*/  HMMA.16816.F32 R12, R56, R54.reuse, R12 ;  /* 0x00000036380c723c */ /* 0x080fe2000000180c */
[----:B------:R-:W-:Y:S01]  /*9090*/  MUFU.EX2 R115, R115 ;  /* 0x0000007300737308 */ /* 0x000fe20000000800 */
[----:B-1----:R-:W-:Y:S06]  /*90a0*/  LDSM.16.MT88.4 R68, [R229+0x2100] ;  /* 0x00210000e544783b */ /* 0x002fec0000004200 */
[C---:B------:R-:W-:Y:S03]  /*90b0*/  HMMA.16816.F32 R16, R44.reuse, R54, R16 ;  /* 0x000000362c10723c */ /* 0x040fe60000001810 */
[----:B------:R-:W-:Y:S01]  /*90c0*/  MUFU.EX2 R109, R109 ;  /* 0x0000006d006d7308 */ /* 0x000fe20000000800 */
[----:B------:R-:W1:Y:S04]  /*90d0*/  LDSM.16.MT88.4 R52, [R230+0x1100] ;  /* 0x00110000e634783b */ /* 0x000e680000004200 */
[-C--:B------:R-:W-:Y:S05]  /*90e0*/  HMMA.16816.F32 R20, R44, R64.reuse, R20 ;  /* 0x000000402c14723c */ /* 0x080fea0000001814 */
[----:B------:R-:W-:Y:S03]  /*90f0*/  MUFU.EX2 R203, R80 ;  /* 0x0000005000cb7308 */ /* 0x000fe60000000800 */
[C---:B------:R-:W-:Y:S07]  /*9100*/  HMMA.16816.F32 R24, R56.reuse, R64, R24 ;  /* 0x000000403818723c */ /* 0x040fee0000001818 */
[----:B------:R-:W-:Y:S01]  /*9110*/  MUFU.EX2 R82, R82 ;  /* 0x0000005200527308 */ /* 0x000fe20000000800 */
[-C--:B------:R-:W-:Y:S08]  /*9120*/  HMMA.16816.F32 R28, R56, R66.reuse, R28 ;  /* 0x00000042381c723c */ /* 0x080ff0000000181c */
[C---:B------:R-:W-:Y:S01]  /*9130*/  HMMA.16816.F32 R32, R44.reuse, R66, R32 ;  /* 0x000000422c20723c */ /* 0x040fe20000001820 */
[----:B------:R-:W5:Y:S01]  /*9140*/  LDSM.16.MT88.4 R64, [R228+0x1900] ;  /* 0x00190000e440783b */ /* 0x000f620000004200 */
[----:B------:R-:W-:Y:S06]  /*9150*/  MUFU.EX2 R83, R83 ;  /* 0x0000005300537308 */ /* 0x000fec0000000800 */
[-C--:B------:R-:W-:Y:S04]  /*9160*/  HMMA.16816.F32 R36, R44, R60.reuse, R36 ;  /* 0x0000003c2c24723c */ /* 0x080fe80000001824 */
[----:B------:R1:W-:Y:S04]  /*9170*/  MUFU.EX2 R80, R72 ;  /* 0x0000004800507308 */ /* 0x0003e80000000800 */
[C---:B------:R-:W-:Y:S04]  /*9180*/  HMMA.16816.F32 R48, R56.reuse, R60, R48 ;  /* 0x0000003c3830723c */ /* 0x040fe80000001830 */
[----:B----4-:R-:W-:Y:S02]  /*9190*/  FFMA.FTZ R0, R0, R156, R195 ;  /* 0x0000009c00007223 */ /* 0x010fe400000100c3 */
[----:B------:R-:W4:Y:S02]  /*91a0*/  MUFU.EX2 R73, R73 ;  /* 0x0000004900497308 */ /* 0x000f240000000800 */
[-C--:B------:R-:W-:Y:S08]  /*91b0*/  HMMA.16816.F32 R116, R56, R62.reuse, R116 ;  /* 0x0000003e3874723c */ /* 0x080ff00000001874 */
[C---:B------:R-:W-:Y:S01]  /*91c0*/  HMMA.16816.F32 R120, R44.reuse, R62, R120 ;  /* 0x0000003e2c78723c */ /* 0x040fe20000001878 */
[----:B------:R-:W-:Y:S01]  /*91d0*/  LDSM.16.MT88.4 R60, [R229+0x1900] ;  /* 0x00190000e53c783b */ /* 0x000fe20000004200 */
[----:B------:R-:W-:Y:S02]  /*91e0*/  MUFU.EX2 R76, R76 ;  /* 0x0000004c004c7308 */ /* 0x000fe40000000800 */
[----:B-1----:R-:W-:Y:S04]  /*91f0*/  FADD.FTZ R72, R196, R0 ;  /* 0x00000000c4487221 */ /* 0x002fe80000010000 */
[-C--:B------:R-:W-:Y:S04]  /*9200*/  HMMA.16816.F32 R124, R44, R52.reuse, R124 ;  /* 0x000000342c7c723c */ /* 0x080fe8000000187c */
[----:B------:R-:W1:Y:S04]  /*9210*/  MUFU.EX2 R77, R77 ;  /* 0x0000004d004d7308 */ /* 0x000e680000000800 */
[C---:B------:R-:W-:Y:S06]  /*9220*/  HMMA.16816.F32 R128, R56.reuse, R52, R128 ;  /* 0x000000343880723c */ /* 0x040fec0000001880 */
[----:B------:R-:W-:Y:S01]  /*9230*/  MUFU.EX2 R74, R74 ;  /* 0x0000004a004a7308 */ /* 0x000fe20000000800 */
[----:B------:R-:W-:Y:S01]  /*9240*/  F2FP.PACK_AB R52, R182, R179 ;  /* 0x000000b3b634723e */ /* 0x000fe200000000ff */
[-C--:B------:R-:W-:Y:S01]  /*9250*/  HMMA.16816.F32 R132, R56, R54.reuse, R132 ;  /* 0x000000363884723c */ /* 0x080fe20000001884 */
[----:B------:R-:W1:Y:S03]  /*9260*/  LDSM.16.MT88.4 R56, [R231+0x1900] ;  /* 0x00190000e738783b */ /* 0x000e660000004200 */
[----:B------:R-:W-:Y:S04]  /*9270*/  F2FP.PACK_AB R53, R180, R181 ;  /* 0x000000b5b435723e */ /* 0x000fe800000000ff */
[----:B------:R-:W-:Y:S01]  /*9280*/  HMMA.16816.F32 R40, R44, R54, R40 ;  /* 0x000000362c28723c */ /* 0x000fe20000001828 */
[----:B------:R-:W1:Y:S03]  /*9290*/  MUFU.EX2 R75, R75 ;  /* 0x0000004b004b7308 */ /* 0x000e660000000800 */
[----:B--2---:R-:W-:Y:S03]  /*92a0*/  FFMA.FTZ R140, R140, R158, R219 ;  /* 0x0000009e8c8c7223 */ /* 0x004fe600000100db */
[----:B------:R-:W-:Y:S01]  /*92b0*/  F2FP.PACK_AB R44, R212, R213 ;  /* 0x000000d5d42c723e */ /* 0x000fe200000000ff */
[----:B---3--:R-:W-:Y:S01]  /*92c0*/  FFMA.FTZ R139, R139, R159, R217 ;  /* 0x0000009f8b8b7223 */ /* 0x008fe200000100d9 */
[----:B------:R-:W-:Y:S02]  /*92d0*/  F2FP.PACK_AB R46, R210, R211 ;  /* 0x000000d3d22e723e */ /* 0x000fe400000000ff */
[----:B------:R-:W-:Y:S01]  /*92e0*/  MUFU.EX2 R78, R78 ;  /* 0x0000004e004e7308 */ /* 0x000fe20000000800 */
[----:B------:R-:W-:Y:S01]  /*92f0*/  F2FP.PACK_AB R45, R208, R209 ;  /* 0x000000d1d02d723e */ /* 0x000fe200000000ff */
[----:B------:R-:W-:Y:S01]  /*9300*/  FADD.FTZ R140, R220, R140 ;  /* 0x0000008cdc8c7221 */ /* 0x000fe20000010000 */
[----:B------:R-:W-:Y:S01]  /*9310*/  F2FP.PACK_AB R47, R207, R183 ;  /* 0x000000b7cf2f723e */ /* 0x000fe200000000ff */
[----:B------:R-:W-:Y:S01]  /*9320*/  FADD.FTZ R139, R218, R139 ;  /* 0x0000008bda8b7221 */ /* 0x000fe20000010000 */
[----:B------:R-:W-:Y:S02]  /*9330*/  F2FP.PACK_AB R54, R205, R206 ;  /* 0x000000cecd36723e */ /* 0x000fe400000000ff */
[----:B------:R-:W-:Y:S01]  /*9340*/  F2FP.PACK_AB R55, R142, R188 ;  /* 0x000000bc8e37723e */ /* 0x000fe200000000ff */
[----:B------:R-:W-:Y:S01]  /*9350*/  FADD.FTZ R0, R173, R139 ;  /* 0x0000008bad007221 */ /* 0x000fe20000010000 */
[----:B------:R-:W-:Y:S01]  /*9360*/  MOV R139, R136 ;  /* 0x00000088008b7202 */ /* 0x000fe20000000f00 */
[-C--:B-----5:R-:W-:Y:S01]  /*9370*/  HMMA.16816.F32 R4, R44, R64.reuse, R4 ;  /* 0x000000402c04723c */ /* 0x0a0fe20000001804 */
[----:B------:R-:W2:Y:S07]  /*9380*/  MUFU.EX2 R79, R79 ;  /* 0x0000004f004f7308 */ /* 0x000eae0000000800 */
[C---:B------:R-:W-:Y:S03]  /*9390*/  HMMA.16816.F32 R8, R52.reuse, R64, R8 ;  /* 0x000000403408723c */ /* 0x040fe60000001808 */
[----:B------:R-:W-:Y:S05]  /*93a0*/  MUFU.EX2 R84, R84 ;  /* 0x0000005400547308 */ /* 0x000fea0000000800 */
[-C--:B------:R-:W-:Y:S05]  /*93b0*/  HMMA.16816.F32 R12, R52, R66.reuse, R12 ;  /* 0x00000042340c723c */ /* 0x080fea000000180c */
[----:B------:R-:W-:Y:S03]  /*93c0*/  MUFU.EX2 R85, R85 ;  /* 0x0000005500557308 */ /* 0x000fe60000000800 */
[C---:B------:R-:W-:Y:S01]  /*93d0*/  HMMA.16816.F32 R16, R44.reuse, R66, R16 ;  /* 0x000000422c10723c */ /* 0x040fe20000001810 */
[----:B------:R-:W3:Y:S06]  /*93e0*/  LDSM.16.MT88.4 R64, [R230+0x1900] ;  /* 0x00190000e640783b */ /* 0x000eec0000004200 */
[----:B------:R-:W-:Y:S01]  /*93f0*/  MUFU.EX2 R96, R96 ;  /* 0x0000006000607308 */ /* 0x000fe20000000800 */
[-C--:B-1----:R-:W-:Y:S08]  /*9400*/  HMMA.16816.F32 R20, R44, R56.reuse, R20 ;  /* 0x000000382c14723c */ /* 0x082ff00000001814 */
[C---:B------:R-:W-:Y:S01]  /*9410*/  HMMA.16816.F32 R24, R52.reuse, R56, R24 ;  /* 0x000000383418723c */ /* 0x040fe20000001818 */
[----:B------:R-:W-:Y:S03]  /*9420*/  MUFU.EX2 R97, R97 ;  /* 0x0000006100617308 */ /* 0x000fe60000000800 */
[----:B------:R-:W-:Y:S01]  /*9430*/  FFMA.FTZ R141, R141, R161, R221 ;  /* 0x000000a18d8d7223 */ /* 0x000fe200000100dd */
[----:B------:R-:W-:Y:S02]  /*9440*/  MOV R161, R157 ;  /* 0x0000009d00a17202 */ /* 0x000fe40000000f00 */
[----:B------:R-:W-:Y:S01]  /*9450*/  LDSM.16.MT88.4 R156, [R228+0x3100] ;  /* 0x00310000e49c783b */ /* 0x000fe20000004200 */
[-C--:B------:R-:W-:Y:S03]  /*9460*/  HMMA.16816.F32 R28, R52, R58.reuse, R28 ;  /* 0x0000003a341c723c */ /* 0x080fe6000000181c */
[----:B------:R-:W-:Y:S01]  /*9470*/  MUFU.EX2 R86, R86 ;  /* 0x0000005600567308 */ /* 0x000fe20000000800 */
[----:B------:R-:W-:Y:S04]  /*9480*/  FADD.FTZ R141, R224, R141 ;  /* 0x0000008de08d7221 */ /* 0x000fe80000010000 */
[C---:B------:R-:W-:Y:S01]  /*9490*/  HMMA.16816.F32 R32, R44.reuse, R58, R32 ;  /* 0x0000003a2c20723c */ /* 0x040fe20000001820 */
[----:B------:R-:W1:Y:S03]  /*94a0*/  LDSM.16.MT88.4 R56, [R228+0x2100] ;  /* 0x00210000e438783b */ /* 0x000e660000004200 */
[----:B------:R-:W-:Y:S01]  /*94b0*/  FADD.FTZ R141, R227, R141 ;  /* 0x0000008de38d7221 */ /* 0x000fe20000010000 */
[----:B------:R-:W-:Y:S03]  /*94c0*/  MUFU.EX2 R87, R87 ;  /* 0x0000005700577308 */ /* 0x000fe60000000800 */
[-C--:B------:R-:W-:Y:S07]  /*94d0*/  HMMA.16816.F32 R36, R44, R60.reuse, R36 ;  /* 0x0000003c2c24723c */ /* 0x080fee0000001824 */
[----:B------:R-:W-:Y:S01]  /*94e0*/  MUFU.EX2 R98, R98 ;  /* 0x0000006200627308 */ /* 0x000fe20000000800 */
[C---:B------:R-:W-:Y:S08]  /*94f0*/  HMMA.16816.F32 R48, R52.reuse, R60, R48 ;  /* 0x0000003c3430723c */ /* 0x040ff00000001830 */
[-C--:B------:R-:W-:Y:S01]  /*9500*/  HMMA.16816.F32 R116, R52, R62.reuse, R116 ;  /* 0x0000003e3474723c */ /* 0x080fe20000001874 */
[----:B------:R-:W-:Y:S07]  /*9510*/  MUFU.EX2 R99, R99 ;  /* 0x0000006300637308 */ /* 0x000fee0000000800 */
[C---:B------:R-:W-:Y:S01]  /*9520*/  HMMA.16816.F32 R120, R44.reuse, R62, R120 ;  /* 0x0000003e2c78723c */ /* 0x040fe20000001878 */
[----:B------:R-:W5:Y:S02]  /*9530*/  LDSM.16.MT88.4 R60, [R231+0x2100] ;  /* 0x00210000e73c783b */ /* 0x000f640000004200 */
[----:B------:R-:W-:Y:S05]  /*9540*/  MUFU.EX2 R100, R100 ;  /* 0x0000006400647308 */ /* 0x000fea0000000800 */
[-C--:B---3--:R-:W-:Y:S05]  /*9550*/  HMMA.16816.F32 R124, R44, R64.reuse, R124 ;  /* 0x000000402c7c723c */ /* 0x088fea000000187c */
[----:B------:R-:W-:Y:S03]  /*9560*/  MUFU.EX2 R101, R101 ;  /* 0x0000006500657308 */ /* 0x000fe60000000800 */
[C---:B------:R-:W-:Y:S07]  /*9570*/  HMMA.16816.F32 R128, R52.reuse, R64, R128 ;  /* 0x000000403480723c */ /* 0x040fee0000001880 */
[----:B------:R-:W-:Y:S01]  /*9580*/  MUFU.EX2 R112, R112 ;  /* 0x0000007000707308 */ /* 0x000fe20000000800 */
[-C--:B------:R-:W-:Y:S07]  /*9590*/  HMMA.16816.F32 R132, R52, R66.reuse, R132 ;  /* 0x000000423484723c */ /* 0x080fee0000001884 */
[----:B----4-:R-:W-:Y:S01]  /*95a0*/  F2FP.PACK_AB R52, R73, R80 ;  /* 0x000000504934723e */ /* 0x010fe200000000ff */
[----:B------:R-:W-:Y:S01]  /*95b0*/  HMMA.16816.F32 R40, R44, R66, R40 ;  /* 0x000000422c28723c */ /* 0x000fe20000001828 */
[----:B------:R-:W3:Y:S01]  /*95c0*/  LDSM.16.MT88.4 R64, [R230+0x2100] ;  /* 0x00210000e640783b */ /* 0x000ee20000004200 */
[----:B------:R-:W-:Y:S02]  /*95d0*/  MUFU.EX2 R102, R102 ;  /* 0x0000006600667308 */ /* 0x000fe40000000800 */
[----:B------:R-:W-:Y:S02]  /*95e0*/  F2FP.PACK_AB R54, R77, R76 ;  /* 0x0000004c4d36723e */ /* 0x000fe400000000ff */
[----:B------:R-:W-:Y:S02]  /*95f0*/  F2FP.PACK_AB R53, R75, R74 ;  /* 0x0000004a4b35723e */ /* 0x000fe400000000ff */
[----:B------:R-:W-:Y:S04]  /*9600*/  F2FP.PACK_AB R44, R204, R191 ;  /* 0x000000bfcc2c723e */ /* 0x000fe800000000ff */
[----:B------:R-:W-:Y:S01]  /*9610*/  F2FP.PACK_AB R46, R190, R203 ;  /* 0x000000cbbe2e723e */ /* 0x000fe200000000ff */
[----:B------:R-:W-:Y:S01]  /*9620*/  MUFU.EX2 R103, R103 ;  /* 0x0000006700677308 */ /* 0x000fe20000000800 */
[----:B------:R-:W-:Y:S02]  /*9630*/  F2FP.PACK_AB R45, R81, R189 ;  /* 0x000000bd512d723e */ /* 0x000fe400000000ff */
[----:B------:R-:W-:Y:S02]  /*9640*/  F2FP.PACK_AB R47, R83, R82 ;  /* 0x00000052532f723e */ /* 0x000fe400000000ff */
[----:B--2---:R-:W-:Y:S05]  /*9650*/  F2FP.PACK_AB R55, R79, R78 ;  /* 0x0000004e4f37723e */ /* 0x004fea00000000ff */
[-C--:B-1----:R-:W-:Y:S01]  /*9660*/  HMMA.16816.F32 R4, R44, R56.reuse, R4 ;  /* 0x000000382c04723c */ /* 0x082fe20000001804 */
[----:B------:R-:W-:Y:S07]  /*9670*/  MUFU.EX2 R114, R114 ;  /* 0x0000007200727308 */ /* 0x000fee0000000800 */
[C---:B------:R-:W-:Y:S03]  /*9680*/  HMMA.16816.F32 R8, R52.reuse, R56, R8 ;  /* 0x000000383408723c */ /* 0x040fe60000001808 */
[----:B------:R-:W-:Y:S05]  /*9690*/  MUFU.EX2 R105, R105 ;  /* 0x0000006900697308 */ /* 0x000fea0000000800 */
[-C--:B------:R-:W-:Y:S05]  /*96a0*/  HMMA.16816.F32 R12, R52, R58.reuse, R12 ;  /* 0x0000003a340c723c */ /* 0x080fea000000180c */
[----:B------:R-:W-:Y:S03]  /*96b0*/  MUFU.EX2 R108, R108 ;  /* 0x0000006c006c7308 */ /* 0x000fe60000000800 */
[C---:B------:R-:W-:Y:S01]  /*96c0*/  HMMA.16816.F32 R16, R44.reuse, R58, R16 ;  /* 0x0000003a2c10723c */ /* 0x040fe20000001810 */
[----:B------:R-:W1:Y:S06]  /*96d0*/  LDSM.16.MT88.4 R56, [R228+0x2900] ;  /* 0x00290000e438783b */ /* 0x000e6c0000004200 */
[----:B------:R-:W-:Y:S01]  /*96e0*/  MUFU.EX2 R88, R88 ;  /* 0x0000005800587308 */ /* 0x000fe20000000800 */
[-C--:B-----5:R-:W-:Y:S08]  /*96f0*/  HMMA.16816.F32 R20, R44, R60.reuse, R20 ;  /* 0x0000003c2c14723c */ /* 0x0a0ff00000001814 */
[C---:B------:R-:W-:Y:S01]  /*9700*/  HMMA.16816.F32 R24, R52.reuse, R60, R24 ;  /* 0x0000003c3418723c */ /* 0x040fe20000001818 */
[----:B------:R-:W2:Y:S07]  /*9710*/  MUFU.EX2 R89, R89 ;  /* 0x0000005900597308 */ /* 0x000eae0000000800 */
[-C--:B------:R-:W-:Y:S03]  /*9720*/  HMMA.16816.F32 R28, R52, R62.reuse, R28 ;  /* 0x0000003e341c723c */ /* 0x080fe6000000181c */
[----:B------:R-:W-:Y:S05]  /*9730*/  MUFU.EX2 R92, R92 ;  /* 0x0000005c005c7308 */ /* 0x000fea0000000800 */
[C---:B------:R-:W-:Y:S01]  /*9740*/  HMMA.16816.F32 R32, R44.reuse, R62, R32 ;  /* 0x0000003e2c20723c */ /* 0x040fe20000001820 */
[----:B------:R-:W4:Y:S04]  /*9750*/  LDSM.16.MT88.4 R60, [R231+0x2900] ;  /* 0x00290000e73c783b */ /* 0x000f280000004200 */
[----:B------:R-:W5:Y:S03]  /*9760*/  MUFU.EX2 R93, R93 ;  /* 0x0000005d005d7308 */ /* 0x000f660000000800 */
[-C--:B------:R-:W-:Y:S07]  /*9770*/  HMMA.16816.F32 R36, R44, R68.reuse, R36 ;  /* 0x000000442c24723c */ /* 0x080fee0000001824 */
[----:B------:R-:W-:Y:S01]  /*9780*/  MUFU.EX2 R90, R90 ;  /* 0x0000005a005a7308 */ /* 0x000fe20000000800 */
[C---:B------:R-:W-:Y:S08]  /*9790*/  HMMA.16816.F32 R48, R52.reuse, R68, R48 ;  /* 0x000000443430723c */ /* 0x040ff00000001830 */
[-C--:B------:R-:W-:Y:S01]  /*97a0*/  HMMA.16816.F32 R116, R52, R70.reuse, R116 ;  /* 0x000000463474723c */ /* 0x080fe20000001874 */
[----:B------:R-:W1:Y:S07]  /*97b0*/  MUFU.EX2 R91, R91 ;  /* 0x0000005b005b7308 */ /* 0x000e6e0000000800 */
[C---:B------:R-:W-:Y:S01]  /*97c0*/  HMMA.16816.F32 R120, R44.reuse, R70, R120 ;  /* 0x000000462c78723c */ /* 0x040fe20000001878 */
[----:B------:R-:W4:Y:S02]  /*97d0*/  LDSM.16.MT88.4 R68, [R229+0x2900] ;  /* 0x00290000e544783b */ /* 0x000f240000004200 */
[----:B------:R-:W-:Y:S05]  /*97e0*/  MUFU.EX2 R94, R94 ;  /* 0x0000005e005e7308 */ /* 0x000fea0000000800 */
[-C--:B---3--:R-:W-:Y:S05]  /*97f0*/  HMMA.16816.F32 R124, R44, R64.reuse, R124 ;  /* 0x000000402c7c723c */ /* 0x088fea000000187c */
[----:B------:R-:W3:Y:S03]  /*9800*/  MUFU.EX2 R95, R95 ;  /* 0x0000005f005f7308 */ /* 0x000ee60000000800 */
[C---:B------:R-:W-:Y:S07]  /*9810*/  HMMA.16816.F32 R128, R52.reuse, R64, R128 ;  /* 0x000000403480723c */ /* 0x040fee0000001880 */
[----:B------:R-:W3:Y:S01]  /*9820*/  MUFU.EX2 R104, R104 ;  /* 0x0000006800687308 */ /* 0x000ee20000000800 */
[-C--:B------:R-:W-:Y:S07]  /*9830*/  HMMA.16816.F32 R132, R52, R66.reuse, R132 ;  /* 0x000000423484723c */ /* 0x080fee0000001884 */
[----:B--2---:R-:W-:Y:S01]  /*9840*/  F2FP.PACK_AB R52, R89, R88 ;  /* 0x000000585934723e */ /* 0x004fe200000000ff */
[----:B------:R-:W-:Y:S01]  /*9850*/  HMMA.16816.F32 R40, R44, R66, R40 ;  /* 0x000000422c28723c */ /* 0x000fe20000001828 */
[----:B------:R-:W2:Y:S01]  /*9860*/  LDSM.16.MT88.4 R64, [R230+0x2900] ;  /* 0x00290000e640783b */ /* 0x000ea20000004200 */
[----:B------:R-:W-:Y:S02]  /*9870*/  MUFU.EX2 R106, R106 ;  /* 0x0000006a006a7308 */ /* 0x000fe40000000800 */
[----:B-----5:R-:W-:Y:S02]  /*9880*/  F2FP.PACK_AB R54, R93, R92 ;  /* 0x0000005c5d36723e */ /* 0x020fe400000000ff */
[----:B-1----:R-:W-:Y:S02]  /*9890*/  F2FP.PACK_AB R53, R91, R90 ;  /* 0x0000005a5b35723e */ /* 0x002fe400000000ff */
[----:B------:R-:W-:Y:S04]  /*98a0*/  F2FP.PACK_AB R44, R85, R84 ;  /* 0x00000054552c723e */ /* 0x000fe800000000ff */
[----:B------:R-:W-:Y:S01]  /*98b0*/  F2FP.PACK_AB R46, R97, R96 ;  /* 0x00000060612e723e */ /* 0x000fe200000000ff */
[----:B------:R-:W1:Y:S01]  /*98c0*/  MUFU.EX2 R107, R107 ;  /* 0x0000006b006b7308 */ /* 0x000e620000000800 */
[----:B------:R-:W-:Y:S02]  /*98d0*/  F2FP.PACK_AB R45, R87, R86 ;  /* 0x00000056572d723e */ /* 0x000fe400000000ff */
[----:B------:R-:W-:Y:S02]  /*98e0*/  F2FP.PACK_AB R47, R99, R98 ;  /* 0x00000062632f723e */ /* 0x000fe400000000ff */
[----:B---3--:R-:W-:Y:S05]  /*98f0*/  F2FP.PACK_AB R55, R95, R94 ;  /* 0x0000005e5f37723e */ /* 0x008fea00000000ff */
[-C--:B------:R-:W-:Y:S08]  /*9900*/  HMMA.16816.F32 R4, R44, R56.reuse, R4 ;  /* 0x000000382c04723c */ /* 0x080ff00000001804 */
[C---:B------:R-:W-:Y:S07]  /*9910*/  HMMA.16816.F32 R8, R52.reuse, R56, R8 ;  /* 0x000000383408723c */ /* 0x040fee0000001808 */
[----:B------:R-:W-:Y:S01]  /*9920*/  FADD.FTZ R57, R174, R140 ;  /* 0x0000008cae397221 */ /* 0x000fe20000010000 */
[-C--:B------:R-:W-:Y:S04]  /*9930*/  HMMA.16816.F32 R12, R52, R58.reuse, R12 ;  /* 0x0000003a340c723c */ /* 0x080fe8000000180c */
[----:B------:R-:W-:Y:S04]  /*9940*/  FADD.FTZ R56, R201, R72 ;  /* 0x00000048c9387221 */ /* 0x000fe80000010000 */
[C---:B------:R-:W-:Y:S07]  /*9950*/  HMMA.16816.F32 R16, R44.reuse, R58, R16 ;  /* 0x0000003a2c10723c */ /* 0x040fee0000001810 */
[----:B------:R-:W-:Y:S01]  /*9960*/  FADD.FTZ R59, R172, R141 ;  /* 0x0000008dac3b7221 */ /* 0x000fe20000010000 */
[-C--:B----4-:R-:W-:Y:S01]  /*9970*/  HMMA.16816.F32 R20, R44, R60.reuse, R20 ;  /* 0x0000003c2c14723c */ /* 0x090fe20000001814 */
[----:B------:R-:W3:Y:S03]  /*9980*/  LDSM.16.MT88.4 R172, [R231+0x3100] ;  /* 0x00310000e7ac783b */ /* 0x000ee60000004200 */
[----:B------:R-:W-:Y:S02]  /*9990*/  FADD.FTZ R58, R160, R57 ;  /* 0x00000039a03a7221 */ /* 0x000fe40000010000 */
[----:B------:R-:W-:Y:S02]  /*99a0*/  FADD.FTZ R57, R161, R0 ;  /* 0x00000000a1397221 */ /* 0x000fe40000010000 */
[C---:B------:R-:W-:Y:S01]  /*99b0*/  HMMA.16816.F32 R24, R52.reuse, R60, R24 ;  /* 0x0000003c3418723c */ /* 0x040fe20000001818 */
[----:B------:R4:W-:Y:S03]  /*99c0*/  MUFU.EX2 R60, R3 ;  /* 0x00000003003c7308 */ /* 0x0009e60000000800 */
[----:B------:R-:W-:Y:S01]  /*99d0*/  FADD.FTZ R0, R186, R58 ;  /* 0x0000003aba007221 */ /* 0x000fe20000010000 */
[----:B------:R-:W-:Y:S01]  /*99e0*/  F2FP.PACK_AB R186, R113, R112 ;  /* 0x0000007071ba723e */ /* 0x000fe200000000ff */
[----:B------:R-:W-:Y:S02]  /*99f0*/  FADD.FTZ R57, R251, R57 ;  /* 0x00000039fb397221 */ /* 0x000fe40000010000 */
[-C--:B------:R-:W-:Y:S03]  /*9a00*/  HMMA.16816.F32 R28, R52, R62.reuse, R28 ;  /* 0x0000003e341c723c */ /* 0x080fe6000000181c */
[----:B------:R-:W5:Y:S01]  /*9a10*/  MUFU.EX2 R61, R110 ;  /* 0x0000006e003d7308 */ /* 0x000f620000000800 */
[----:B------:R-:W-:Y:S01]  /*9a20*/  FADD.FTZ R0, R184, R0 ;  /* 0x00000000b8007221 */ /* 0x000fe20000010000 */
[----:B------:R-:W-:Y:S01]  /*9a30*/  F2FP.PACK_AB R184, R101, R100 ;  /* 0x0000006465b8723e */ /* 0x000fe200000000ff */
[----:B------:R-:W-:Y:S02]  /*9a40*/  FADD.FTZ R57, R171, R57 ;  /* 0x00000039ab397221 */ /* 0x000fe40000010000 */
[C---:B------:R-:W-:Y:S04]  /*9a50*/  HMMA.16816.F32 R32, R44.reuse, R62, R32 ;  /* 0x0000003e2c20723c */ /* 0x040fe80000001820 */
[----:B------:R-:W-:Y:S04]  /*9a60*/  FADD.FTZ R0, R167, R0 ;  /* 0x00000000a7007221 */ /* 0x000fe80000010000 */
[-C--:B------:R-:W-:Y:S04]  /*9a70*/  HMMA.16816.F32 R36, R44, R68.reuse, R36 ;  /* 0x000000442c24723c */ /* 0x080fe80000001824 */
[----:B----4-:R-:W-:Y:S01]  /*9a80*/  FADD.FTZ R3, R187, R59 ;  /* 0x0000003bbb037221 */ /* 0x010fe20000010000 */
[----:B------:R-:W-:Y:S03]  /*9a90*/  F2FP.PACK_AB R187, R115, R114 ;  /* 0x0000007273bb723e */ /* 0x000fe600000000ff */
[C---:B------:R-:W-:Y:S04]  /*9aa0*/  HMMA.16816.F32 R48, R52.reuse, R68, R48 ;  /* 0x000000443430723c */ /* 0x040fe80000001830 */
[----:B------:R-:W-:Y:S01]  /*9ab0*/  FADD.FTZ R3, R185, R3 ;  /* 0x00000003b9037221 */ /* 0x000fe20000010000 */
[----:B------:R-:W-:Y:S03]  /*9ac0*/  F2FP.PACK_AB R185, R103, R102 ;  /* 0x0000006667b9723e */ /* 0x000fe600000000ff */
[-C--:B------:R-:W-:Y:S08]  /*9ad0*/  HMMA.16816.F32 R116, R52, R70.reuse, R116 ;  /* 0x000000463474723c */ /* 0x080ff00000001874 */
[C---:B------:R-:W-:Y:S08]  /*9ae0*/  HMMA.16816.F32 R120, R44.reuse, R70, R120 ;  /* 0x000000462c78723c */ /* 0x040ff00000001878 */
[-C--:B--2---:R-:W-:Y:S08]  /*9af0*/  HMMA.16816.F32 R124, R44, R64.reuse, R124 ;  /* 0x000000402c7c723c */ /* 0x084ff0000000187c */
[C---:B------:R-:W-:Y:S08]  /*9b00*/  HMMA.16816.F32 R128, R52.reuse, R64, R128 ;  /* 0x000000403480723c */ /* 0x040ff00000001880 */
[-C--:B------:R-:W-:Y:S07]  /*9b10*/  HMMA.16816.F32 R132, R52, R66.reuse, R132 ;  /* 0x000000423484723c */ /* 0x080fee0000001884 */
[----:B------:R-:W-:Y:S01]  /*9b20*/  FADD.FTZ R52, R202, R56 ;  /* 0x00000038ca347221 */ /* 0x000fe20000010000 */
[----:B------:R-:W-:Y:S04]  /*9b30*/  HMMA.16816.F32 R40, R44, R66, R40 ;  /* 0x000000422c28723c */ /* 0x000fe80000001828 */
[----:B------:R-:W-:Y:S03]  /*9b40*/  FADD.FTZ R52, R197, R52 ;  /* 0x00000034c5347221 */ /* 0x000fe60000010000 */
[----:B------:R-:W-:Y:S01]  /*9b50*/  F2FP.PACK_AB R44, R105, R104 ;  /* 0x00000068692c723e */ /* 0x000fe200000000ff */
[----:B------:R-:W-:Y:S01]  /*9b60*/  FADD.FTZ R53, R198, R52 ;  /* 0x00000034c6357221 */ /* 0x000fe20000010000 */
[-C--:B------:R-:W-:Y:S01]  /*9b70*/  HMMA.16816.F32 R148, R184, R156.reuse, R4 ;  /* 0x0000009cb894723c */ /* 0x080fe20000001804 */
[----:B------:R-:W2:Y:S04]  /*9b80*/  LDSM.16.MT88.4 R4, [R229+0x3100] ;  /* 0x00310000e504783b */ /* 0x000ea80000004200 */
[----:B------:R-:W-:Y:S01]  /*9b90*/  FADD.FTZ R52, R170, R3 ;  /* 0x00000003aa347221 */ /* 0x000fe20000010000 */
[----:B------:R-:W-:Y:S01]  /*9ba0*/  F2FP.PACK_AB R46, R109, R108 ;  /* 0x0000006c6d2e723e */ /* 0x000fe200000000ff */
[----:B------:R-:W-:Y:S01]  /*9bb0*/  FADD.FTZ R3, R199, R53 ;  /* 0x00000035c7037221 */ /* 0x000fe20000010000 */
[----:B-1----:R-:W-:Y:S04]  /*9bc0*/  F2FP.PACK_AB R45, R107, R106 ;  /* 0x0000006a6b2d723e */ /* 0x002fe800000000ff */
[----:B------:R-:W-:Y:S01]  /*9bd0*/  FADD.FTZ R3, R200, R3 ;  /* 0x00000003c8037221 */ /* 0x000fe20000010000 */
[----:B-----5:R-:W-:Y:S07]  /*9be0*/  F2FP.PACK_AB R47, R60, R61 ;  /* 0x0000003d3c2f723e */ /* 0x020fee00000000ff */
[C---:B------:R-:W-:Y:S07]  /*9bf0*/  HMMA.16816.F32 R144, R44.reuse, R156, R8 ;  /* 0x0000009c2c90723c */ /* 0x040fee0000001808 */
[----:B------:R-:W-:Y:S01]  /*9c00*/  FADD.FTZ R8, R166, R57 ;  /* 0x00000039a6087221 */ /* 0x000fe20000010000 */
[-C--:B------:R-:W-:Y:S04]  /*9c10*/  HMMA.16816.F32 R152, R44, R158.reuse, R12 ;  /* 0x0000009e2c98723c */ /* 0x080fe8000000180c */
[----:B------:R-:W-:Y:S02]  /*9c20*/  FADD.FTZ R9, R165, R52 ;  /* 0x00000034a5097221 */ /* 0x000fe40000010000 */
[----:B------:R-:W-:Y:S02]  /*9c30*/  FADD.FTZ R8, R252, R8 ;  /* 0x00000008fc087221 */ /* 0x000fe40000010000 */
[----:B------:R-:W-:Y:S01]  /*9c40*/  FADD.FTZ R12, R164, R0 ;  /* 0x00000000a40c7221 */ /* 0x000fe20000010000 */
[C---:B------:R-:W-:Y:S04]  /*9c50*/  HMMA.16816.F32 R156, R184.reuse, R158, R16 ;  /* 0x0000009eb89c723c */ /* 0x040fe80000001810 */
[----:B------:R-:W-:Y:S02]  /*9c60*/  FADD.FTZ R0, R250, R9 ;  /* 0x00000009fa007221 */ /* 0x000fe40000010000 */
[----:B------:R-:W-:Y:S02]  /*9c70*/  FADD.FTZ R12, R226, R12 ;  /* 0x0000000ce20c7221 */ /* 0x000fe40000010000 */
[----:B------:R-:W-:Y:S01]  /*9c80*/  FADD.FTZ R11, R169, R8 ;  /* 0x00000008a90b7221 */ /* 0x000fe20000010000 */
[-C--:B---3--:R-:W-:Y:S03]  /*9c90*/  HMMA.16816.F32 R160, R184, R172.reuse, R20 ;  /* 0x000000acb8a0723c */ /* 0x088fe60000001814 */
        /* <DEDUP_REMOVED lines=9> */
[----:B------:R-:W-:Y:S01]  /*9d30*/  FADD.FTZ R14, R215, R3 ;  /* 0x00000003d70e7221 */ /* 0x000fe20000010000 */
[----:B------:R-:W1:Y:S01]  /*9d40*/  LDSM.16.MT88.4 R8, [R230+0x3100] ;  /* 0x00310000e608783b */ /* 0x000e620000004200 */
        /* <DEDUP_REMOVED lines=8> */
[----:B------:R-:W-:Y:S01]  /*9dd0*/  FADD.FTZ R15, R213, R12 ;  /* 0x0000000cd50f7221 */ /* 0x000fe20000010000 */
[-C--:B--2---:R-:W-:Y:S03]  /*9de0*/  HMMA.16816.F32 R176, R184, R4.reuse, R36 ;  /* 0x00000004b8b0723c */ /* 0x084fe60000001824 */
[----:B------:R-:W-:Y:S02]  /*9df0*/  FADD.FTZ R12, R181, R16 ;  /* 0x00000010b50c7221 */ /* 0x000fe40000010000 */
[----:B------:R-:W-:Y:S02]  /*9e00*/  FADD.FTZ R0, R208, R14 ;  /* 0x0000000ed0007221 */ /* 0x000fe40000010000 */
[----:B------:R-:W-:Y:S02]  /*9e10*/  FADD.FTZ R3, R212, R15 ;  /* 0x0000000fd4037221 */ /* 0x000fe40000010000 */
[----:B------:R-:W-:Y:S03]  /*9e20*/  FADD.FTZ R15, R182, R13 ;  /* 0x0000000db60f7221 */ /* 0x000fe60000010000 */
        /* <DEDUP_REMOVED lines=12> */
[----:B------:R-:W-:Y:S01]  /*9ef0*/  FADD.FTZ R12, R142, R3 ;  /* 0x000000038e0c7221 */ /* 0x000fe20000010000 */
[----:B------:R-:W-:Y:S01]  /*9f00*/  MOV R142, R2 ;  /* 0x00000002008e7202 */ /* 0x000fe20000000f00 */
        /* <DEDUP_REMOVED lines=48> */
[----:B------:R-:W-:Y:S01]  /*a210*/  STL [R1], R5 ;  /* 0x0000000501007387 */ /* 0x000fe20000100800 */
[----:B------:R-:W-:Y:S02]  /*a220*/  FADD.FTZ R3, R109, R3 ;  /* 0x000000036d037221 */ /* 0x000fe40000010000 */
[----:B------:R-:W-:Y:S01]  /*a230*/  FADD.FTZ R0, R61, R7 ;  /* 0x000000073d007221 */ /* 0x000fe20000010000 */
[----:B------:R-:W-:Y:S03]  /*a240*/  STL [R1+0x8], R4 ;  /* 0x0000080401007387 */ /* 0x000fe60000100800 */
[----:B------:R-:W-:Y:S01]  /*a250*/  FADD.FTZ R0, R60, R0 ;  /* 0x000000003c007221 */ /* 0x000fe20000010000 */
[----:B------:R1:W-:Y:S04]  /*a260*/  STL [R1+0x4], R3 ;  /* 0x0000040301007387 */ /* 0x0003e80000100800 */
[----:B------:R2:W-:Y:S01]  /*a270*/  STL [R1+0xc], R0 ;  /* 0x00000c0001007387 */ /* 0x0005e20000100800 */
[----:B-1----:R-:W-:Y:S02]  /*a280*/  MOV R3, R137 ;  /* 0x0000008900037202 */ /* 0x002fe40000000f00 */
[----:B--2---:R-:W-:Y:S01]  /*a290*/  MOV R0, R138 ;  /* 0x0000008a00007202 */ /* 0x004fe20000000f00 */
[----:B------:R-:W-:-:S05]  /*a2a0*/  @P0 BRA `(.L_x_33) ;  /* 0xffffc1c000000947 */ /* 0x000fca000383ffff */
.L_x_32:
[----:B------:R-:W2:Y:S04]  /*a2b0*/  LDL.LU R7, [R1] ;  /* 0x0000000001077983 */ /* 0x000ea80000300800 */
[----:B-1----:R-:W3:Y:S04]  /*a2c0*/  LDL.LU R4, [R1+0x8] ;  /* 0x0000080001047983 */ /* 0x002ee80000300800 */
[----:B------:R-:W4:Y:S04]  /*a2d0*/  LDL.LU R10, [R1+0x4] ;  /* 0x00000400010a7983 */ /* 0x000f280000300800 */
[----:B------:R-:W5:Y:S01]  /*a2e0*/  LDL.LU R9, [R1+0xc] ;  /* 0x00000c0001097983 */ /* 0x000f620000300800 */
[----:B------:R-:W-:-:S02]  /*a2f0*/  MOV R37, 0xff800000 ;  /* 0xff80000000257802 */ /* 0x000fc40000000f00 */
[----:B------:R-:W-:Y:S02]  /*a300*/  MOV R38, 0xff800000 ;  /* 0xff80000000267802 */ /* 0x000fe40000000f00 */
[----:B------:R-:W-:Y:S02]  /*a310*/  MOV R39, 0xff800000 ;  /* 0xff80000000277802 */ /* 0x000fe40000000f00 */
[----:B------:R-:W-:Y:S02]  /*a320*/  MOV R40, 0xff800000 ;  /* 0xff80000000287802 */ /* 0x000fe40000000f00 */
[----:B------:R-:W-:Y:S01]  /*a330*/  PLOP3.LUT P4, PT, PT, PT, PT, 0x8, 0x0 ;  /* 0x000000000000781c */ /* 0x000fe20003f8e170 */
[----:B--2---:R-:W1:Y:S04]  /*a340*/  SHFL.BFLY PT, R5, R7, 0x2, 0x1f ;  /* 0x0c401f0007057f89 */ /* 0x004e6800000e0000 */
[----:B---3--:R-:W2:Y:S04]  /*a350*/  SHFL.BFLY PT, R6, R4, 0x2, 0x1f ;  /* 0x0c401f0004067f89 */ /* 0x008ea800000e0000 */
[----:B-----5:R-:W3:Y:S01]  /*a360*/  SHFL.BFLY PT, R8, R9, 0x2, 0x1f ;  /* 0x0c401f0009087f89 */ /* 0x020ee200000e0000 */
[----:B-1----:R-:W-:-:S03]  /*a370*/  FADD.FTZ R5, R5, R7 ;  /* 0x0000000705057221 */ /* 0x002fc60000010000 */
[----:B----4-:R-:W1:Y:S01]  /*a380*/  SHFL.BFLY PT, R7, R10, 0x2, 0x1f ;  /* 0x0c401f000a077f89 */ /* 0x010e6200000e0000 */
[----:B--2---:R-:W-:-:S03]  /*a390*/  FADD.FTZ R6, R6, R4 ;  /* 0x0000000406067221 */ /* 0x004fc60000010000 */
[----:B------:R-:W2:Y:S04]  /*a3a0*/  SHFL.BFLY PT, R0, R5, 0x1, 0x1f ;  /* 0x0c201f0005007f89 */ /* 0x000ea800000e0000 */
[----:B------:R-:W4:Y:S01]  /*a3b0*/  SHFL.BFLY PT, R4, R6, 0x1, 0x1f ;  /* 0x0c201f0006047f89 */ /* 0x000f2200000e0000 */
[----:B---3--:R-:W-:-:S05]  /*a3c0*/  FADD.FTZ R8, R8, R9 ;  /* 0x0000000908087221 */ /* 0x008fca0000010000 */
[----:B------:R-:W3:Y:S01]  /*a3d0*/  SHFL.BFLY PT, R9, R8, 0x1, 0x1f ;  /* 0x0c201f0008097f89 */ /* 0x000ee200000e0000 */
[----:B-1----:R-:W-:Y:S02]  /*a3e0*/  FADD.FTZ R7, R7, R10 ;  /* 0x0000000a07077221 */ /* 0x002fe40000010000 */
[----:B--2---:R-:W-:-:S03]  /*a3f0*/  FADD.FTZ R5, R5, R0 ;  /* 0x0000000005057221 */ /* 0x004fc60000010000 */
[----:B------:R-:W1:Y:S01]  /*a400*/  SHFL.BFLY PT, R3, R7, 0x1, 0x1f ;  /* 0x0c201f0007037f89 */ /* 0x000e6200000e0000 */
[----:B------:R-:W-:Y:S01]  /*a410*/  MOV R0, RZ ;  /* 0x000000ff00007202 */ /* 0x000fe20000000f00 */
[----:B----4-:R-:W-:Y:S01]  /*a420*/  FADD.FTZ R6, R6, R4 ;  /* 0x0000000406067221 */ /* 0x010fe20000010000 */
[----:B------:R-:W-:Y:S02]  /*a430*/  FSETP.NE.FTZ.AND P3, PT, R5, RZ, PT ;  /* 0x000000ff0500720b */ /* 0x000fe40003f75000 */
[----:B------:R-:W-:Y:S02]  /*a440*/  MOV R4, RZ ;  /* 0x000000ff00047202 */ /* 0x000fe40000000f00 */
[----:B------:R-:W-:Y:S01]  /*a450*/  FSETP.NE.FTZ.AND P2, PT, R6, RZ, PT ;  /* 0x000000ff0600720b */ /* 0x000fe20003f55000 */
[----:B---3--:R-:W-:-:S05]  /*a460*/  FADD.FTZ R8, R9, R8 ;  /* 0x0000000809087221 */ /* 0x008fca0000010000 */
[----:B------:R-:W-:-:S03]  /*a470*/  FSETP.NE.FTZ.AND P0, PT, R8, RZ, PT ;  /* 0x000000ff0800720b */ /* 0x000fc60003f15000 */
[----:B------:R-:W2:Y:S01]  /*a480*/  @P3 MUFU.RCP R0, R5 ;  /* 0x0000000500003308 */ /* 0x000ea20000001000 */
[----:B-1----:R-:W-:Y:S01]  /*a490*/  FADD.FTZ R7, R7, R3 ;  /* 0x0000000307077221 */ /* 0x002fe20000010000 */
[----:B------:R-:W-:-:S06]  /*a4a0*/  MOV R3, RZ ;  /* 0x000000ff00037202 */ /* 0x000fcc0000000f00 */
[----:B------:R-:W-:Y:S01]  /*a4b0*/  @P2 MUFU.RCP R4, R6 ;  /* 0x0000000600042308 */ /* 0x000fe20000001000 */
[----:B------:R-:W-:Y:S01]  /*a4c0*/  FSETP.NE.FTZ.AND P1, PT, R7, RZ, PT ;  /* 0x000000ff0700720b */ /* 0x000fe20003f35000 */
[----:B--2---:R-:W-:-:S06]  /*a4d0*/  FMUL.FTZ R148, R0, R148 ;  /* 0x0000009400947220 */ /* 0x004fcc0000410000 */
[----:B------:R-:W-:Y:S01]  /*a4e0*/  @P2 MUFU.LG2 R9, R6 ;  /* 0x0000000600092308 */ /* 0x000fe20000000c00 */
[C---:B------:R-:W-:Y:S02]  /*a4f0*/  FMUL.FTZ R149, R0.reuse, R149 ;  /* 0x0000009500957220 */ /* 0x040fe40000410000 */
[C---:B------:R-:W-:Y:S02]  /*a500*/  FMUL.FTZ R156, R0.reuse, R156 ;  /* 0x0000009c009c7220 */ /* 0x040fe40000410000 */
[C---:B------:R-:W-:Y:S02]  /*a510*/  FMUL.FTZ R157, R0.reuse, R157 ;  /* 0x0000009d009d7220 */ /* 0x040fe40000410000 */
[C---:B------:R-:W-:Y:S01]  /*a520*/  FMUL.FTZ R160, R0.reuse, R160 ;  /* 0x000000a000a07220 */ /* 0x040fe20000410000 */
[----:B------:R-:W1:Y:S01]  /*a530*/  @P1 MUFU.RCP R3, R7 ;  /* 0x0000000700031308 */ /* 0x000e620000001000 */
[C---:B------:R-:W-:Y:S02]  /*a540*/  FMUL.FTZ R29, R0.reuse, R161 ;  /* 0x000000a1001d7220 */ /* 0x040fe40000410000 */
[----:B------:R-:W-:-:S02]  /*a550*/  FMUL.FTZ R172, R0, R172 ;  /* 0x000000ac00ac7220 */ /* 0x000fc40000410000 */
[C---:B------:R-:W-:Y:S02]  /*a560*/  FMUL.FTZ R14, R0.reuse, R173 ;  /* 0x000000ad000e7220 */ /* 0x040fe40000410000 */
[C---:B------:R-:W-:Y:S01]  /*a570*/  FMUL.FTZ R176, R0.reuse, R176 ;  /* 0x000000b000b07220 */ /* 0x040fe20000410000 */
[----:B------:R-:W-:Y:S01]  /*a580*/  @P3 MUFU.LG2 R11, R5 ;  /* 0x00000005000b3308 */ /* 0x000fe20000000c00 */
[C---:B------:R-:W-:Y:S02]  /*a590*/  FMUL.FTZ R25, R0.reuse, R177 ;  /* 0x000000b100197220 */ /* 0x040fe40000410000 */
[C---:B------:R-:W-:Y:S02]  /*a5a0*/  FMUL.FTZ R120, R0.reuse, R120 ;  /* 0x0000007800787220 */ /* 0x040fe40000410000 */
[C---:B------:R-:W-:Y:S02]  /*a5b0*/  FMUL.FTZ R21, R0.reuse, R121 ;  /* 0x0000007900157220 */ /* 0x040fe40000410000 */
[C---:B------:R-:W-:Y:S01]  /*a5c0*/  FMUL.FTZ R124, R0.reuse, R124 ;  /* 0x0000007c007c7220 */ /* 0x040fe20000410000 */
[----:B------:R-:W-:Y:S01]  /*a5d0*/  @P1 MUFU.LG2 R7, R7 ;  /* 0x0000000700071308 */ /* 0x000fe20000000c00 */
[----:B------:R-:W-:-:S02]  /*a5e0*/  FMUL.FTZ R19, R0, R125 ;  /* 0x0000007d00137220 */ /* 0x000fc40000410000 */
[C---:B------:R-:W-:Y:S02]  /*a5f0*/  FMUL.FTZ R184, R0.reuse, R184 ;  /* 0x000000b800b87220 */ /* 0x040fe40000410000 */
[----:B------:R-:W-:Y:S01]  /*a600*/  FMUL.FTZ R12, R0, R185 ;  /* 0x000000b9000c7220 */ /* 0x000fe20000410000 */
[----:B------:R-:W-:Y:S01]  /*a610*/  MOV R0, RZ ;  /* 0x000000ff00007202 */ /* 0x000fe20000000f00 */
[C---:B-1----:R-:W-:Y:S01]  /*a620*/  FMUL.FTZ R144, R3.reuse, R144 ;  /* 0x0000009003907220 */ /* 0x042fe20000410000 */
[----:B------:R-:W-:Y:S01]  /*a630*/  @P0 MUFU.LG2 R6, R8 ;  /* 0x0000000800060308 */ /* 0x000fe20000000c00 */
[C---:B------:R-:W-:Y:S02]  /*a640*/  FMUL.FTZ R34, R3.reuse, R145 ;  /* 0x0000009103227220 */ /* 0x040fe40000410000 */
[C---:B------:R-:W-:Y:S02]  /*a650*/  FMUL.FTZ R152, R3.reuse, R152 ;  /* 0x0000009803987220 */ /* 0x040fe40000410000 */
[----:B------:R-:W-:-:S02]  /*a660*/  FMUL.FTZ R33, R3, R153 ;  /* 0x0000009903217220 */ /* 0x000fc40000410000 */
[C---:B------:R-:W-:Y:S01]  /*a670*/  FMUL.FTZ R164, R3.reuse, R164 ;  /* 0x000000a403a47220 */ /* 0x040fe20000410000 */
[----:B------:R1:W2:Y:S01]  /*a680*/  @P0 MUFU.RCP R0, R8 ;  /* 0x0000000800000308 */ /* 0x0002a20000001000 */
[C---:B------:R-:W-:Y:S02]  /*a690*/  FMUL.FTZ R32, R3.reuse, R165 ;  /* 0x000000a503207220 */ /* 0x040fe40000410000 */
[C---:B------:R-:W-:Y:S02]  /*a6a0*/  FMUL.FTZ R168, R3.reuse, R168 ;  /* 0x000000a803a87220 */ /* 0x040fe40000410000 */
[C---:B------:R-:W-:Y:S02]  /*a6b0*/  FMUL.FTZ R31, R3.reuse, R169 ;  /* 0x000000a9031f7220 */ /* 0x040fe40000410000 */
[C---:B------:R-:W-:Y:S02]  /*a6c0*/  FMUL.FTZ R180, R3.reuse, R180 ;  /* 0x000000b403b47220 */ /* 0x040fe40000410000 */
[----:B------:R-:W-:-:S02]  /*a6d0*/  FMUL.FTZ R23, R3, R181 ;  /* 0x000000b503177220 */ /* 0x000fc40000410000 */
[C---:B------:R-:W-:Y:S02]  /*a6e0*/  FMUL.FTZ R116, R3.reuse, R116 ;  /* 0x0000007403747220 */ /* 0x040fe40000410000 */
[C---:B------:R-:W-:Y:S02]  /*a6f0*/  FMUL.FTZ R20, R3.reuse, R117 ;  /* 0x0000007503147220 */ /* 0x040fe40000410000 */
[C---:B------:R-:W-:Y:S01]  /*a700*/  FMUL.FTZ R128, R3.reuse, R128 ;  /* 0x0000008003807220 */ /* 0x040fe20000410000 */
[----:B-1----:R-:W-:Y:S01]  /*a710*/  @P0 MOV R8, 0x3f317218 ;  /* 0x3f31721800080802 */ /* 0x002fe20000000f00 */
[C---:B------:R-:W-:Y:S02]  /*a720*/  FMUL.FTZ R13, R3.reuse, R129 ;  /* 0x00000081030d7220 */ /* 0x040fe40000410000 */
[C---:B------:R-:W-:Y:S02]  /*a730*/  FMUL.FTZ R132, R3.reuse, R132 ;  /* 0x0000008403847220 */ /* 0x040fe40000410000 */
[----:B------:R-:W-:Y:S01]  /*a740*/  FMUL.FTZ R133, R3, R133 ;  /* 0x0000008503857220 */ /* 0x000fe20000410000 */
[----:B------:R-:W-:Y:S01]  /*a750*/  @P2 MOV R3, 0x3f317218 ;  /* 0x3f31721800032802 */ /* 0x000fe20000000f00 */
        /* <DEDUP_REMOVED lines=16> */
[----:B------:R-:W-:Y:S01]  /*a860*/  @P3 MOV R4, 0x3f317218 ;  /* 0x3f31721800043802 */ /* 0x000fe20000000f00 */
[C---:B--2---:R-:W-:Y:S02]  /*a870*/  FMUL.FTZ R146, R0.reuse, R146 ;  /* 0x0000009200927220 */ /* 0x044fe40000410000 */
        /* <DEDUP_REMOVED lines=14> */
[----:B------:R-:W-:Y:S01]  /*a960*/  FMUL.FTZ R135, R0, R135 ;  /* 0x0000008700877220 */ /* 0x000fe20000410000 */
[----:B------:R-:W-:Y:S01]  /*a970*/  @P1 MOV R0, 0x3f317218 ;  /* 0x3f31721800001802 */ /* 0x000fe20000000f00 */
[----:B------:R-:W-:Y:S02]  /*a980*/  @P2 FMUL.FTZ R5, R3, c[0x0][0x2d0] ;  /* 0x0000b40003052a20 */ /* 0x000fe40000410000 */
[----:B------:R-:W-:Y:S02]  /*a990*/  @P3 FMUL.FTZ R10, R4, c[0x0][0x2d0] ;  /* 0x0000b400040a3a20 */ /* 0x000fe40000410000 */
[----:B------:R-:W-:Y:S02]  /*a9a0*/  @P1 FMUL.FTZ R3, R0, c[0x0][0x2d0] ;  /* 0x0000b40000031a20 */ /* 0x000fe40000410000 */
[----:B------:R-:W-:Y:S02]  /*a9b0*/  @P3 FMUL.FTZ R11, R11, 0.69314718246459960938 ;  /* 0x3f3172180b0b3820 */ /* 0x000fe40000410000 */
[----:B------:R-:W-:-:S02]  /*a9c0*/  @P2 FMUL.FTZ R9, R9, 0.69314718246459960938 ;  /* 0x3f31721809092820 */ /* 0x000fc40000410000 */
[----:B------:R-:W-:Y:S02]  /*a9d0*/  @P1 FMUL.FTZ R7, R7, 0.69314718246459960938 ;  /* 0x3f31721807071820 */ /* 0x000fe40000410000 */
[----:B------:R-:W-:Y:S02]  /*a9e0*/  @P0 FMUL.FTZ R4, R6, 0.69314718246459960938 ;  /* 0x3f31721806040820 */ /* 0x000fe40000410000 */
[----:B------:R-:W-:Y:S02]  /*a9f0*/  @P0 FMUL.FTZ R0, R8, c[0x0][0x2d0] ;  /* 0x0000b40008000a20 */ /* 0x000fe40000410000 */
[----:B------:R-:W-:Y:S02]  /*aa00*/  @P3 FFMA.FTZ R37, R10, R138, R11 ;  /* 0x0000008a0a253223 */ /* 0x000fe4000001000b */
[----:B------:R-:W-:Y:S02]  /*aa10*/  @P2 FFMA.FTZ R38, R5, R137, R9 ;  /* 0x0000008905262223 */ /* 0x000fe40000010009 */
[----:B------:R-:W-:-:S02]  /*aa20*/  @P1 FFMA.FTZ R39, R3, R136, R7 ;  /* 0x0000008803271223 */ /* 0x000fc40000010007 */
[----:B------:R-:W-:Y:S02]  /*aa30*/  @P0 FFMA.FTZ R40, R0, R2, R4 ;  /* 0x0000000200280223 */ /* 0x000fe40000010004 */
.L_x_16:
[----:B-1----:R-:W-:Y:S05]  /*aa40*/  @P4 BRA `(.L_x_34) ;  /* 0x0000131000004947 */ /* 0x002fea0003800000 */
[----:B------:R-:W2:Y:S01]  /*aa50*/  LDL R43, [R1+0x10] ;  /* 0x00001000012b7983 */ /* 0x000ea20000100800 */
[----:B------:R-:W-:Y:S01]  /*aa60*/  IMAD.MOV.U32 R6, RZ, RZ, -0x10 ;  /* 0xfffffff0ff067424 */ /* 0x000fe200078e00ff */
[----:B------:R-:W-:Y:S02]  /*aa70*/  F2FP.PACK_AB R5, R149, R148 ;  /* 0x000000949505723e */ /* 0x000fe400000000ff */
[----:B------:R-:W1:Y:S01]  /*aa80*/  S2R R41, SR_TID.X ;  /* 0x0000000000297919 */ /* 0x000e620000002100 */
[----:B------:R-:W-:Y:S02]  /*aa90*/  F2FP.PACK_AB R7, R151, R150 ;  /* 0x000000969707723e */ /* 0x000fe400000000ff */
[----:B------:R-:W-:Y:S02]  /*aaa0*/  F2FP.PACK_AB R8, R157, R156 ;  /* 0x0000009c9d08723e */ /* 0x000fe400000000ff */
[----:B------:R-:W-:Y:S02]  /*aab0*/  F2FP.PACK_AB R30, R30, R158 ;  /* 0x0000009e1e1e723e */ /* 0x000fe400000000ff */
[----:B------:R-:W-:-:S02]  /*aac0*/  F2FP.PACK_AB R34, R34, R144 ;  /* 0x000000902222723e */ /* 0x000fc400000000ff */
[----:B------:R-:W-:Y:S02]  /*aad0*/  F2FP.PACK_AB R146, R147, R146 ;  /* 0x000000929392723e */ /* 0x000fe400000000ff */
[----:B------:R-:W-:Y:S02]  /*aae0*/  F2FP.PACK_AB R33, R33, R152 ;  /* 0x000000982121723e */ /* 0x000fe400000000ff */
[----:B------:R-:W-:Y:S02]  /*aaf0*/  F2FP.PACK_AB R154, R155, R154 ;  /* 0x0000009a9b9a723e */ /* 0x000fe400000000ff */
[----:B------:R-:W-:Y:S02]  /*ab00*/  F2FP.PACK_AB R29, R29, R160 ;  /* 0x000000a01d1d723e */ /* 0x000fe400000000ff */
[----:B------:R-:W-:Y:S02]  /*ab10*/  F2FP.PACK_AB R28, R28, R162 ;  /* 0x000000a21c1c723e */ /* 0x000fe400000000ff */
[----:B------:R-:W-:-:S02]  /*ab20*/  F2FP.PACK_AB R14, R14, R172 ;  /* 0x000000ac0e0e723e */ /* 0x000fc400000000ff */
[----:B------:R-:W-:Y:S02]  /*ab30*/  F2FP.PACK_AB R26, R26, R174 ;  /* 0x000000ae1a1a723e */ /* 0x000fe400000000ff */
[----:B------:R-:W-:Y:S02]  /*ab40*/  F2FP.PACK_AB R32, R32, R164 ;  /* 0x000000a42020723e */ /* 0x000fe400000000ff */
[----:B-1----:R-:W-:Y:S02]  /*ab50*/  SHF.R.S32.HI R42, RZ, 0x1f, R41 ;  /* 0x0000001fff2a7819 */ /* 0x002fe40000011429 */
[----:B------:R-:W-:Y:S02]  /*ab60*/  F2FP.PACK_AB R166, R167, R166 ;  /* 0x000000a6a7a6723e */ /* 0x000fe400000000ff */
[CC--:B------:R-:W-:Y:S02]  /*ab70*/  LEA.HI R2, R42.reuse, R41.reuse, RZ, 0x2 ;  /* 0x000000292a027211 */ /* 0x0c0fe400078f10ff */
[----:B------:R-:W-:-:S02]  /*ab80*/  LEA.HI R36, R42, R41, RZ, 0x5 ;  /* 0x000000292a247211 */ /* 0x000fc400078f28ff */
[--C-:B------:R-:W-:Y:S02]  /*ab90*/  SHF.R.S32.HI R4, RZ, 0x2, R2.reuse ;  /* 0x00000002ff047819 */ /* 0x100fe40000011402 */
[----:B------:R-:W-:Y:S02]  /*aba0*/  SHF.R.S32.HI R0, RZ, 0x1f, R2 ;  /* 0x0000001fff007819 */ /* 0x000fe40000011402 */
[----:B------:R-:W-:Y:S02]  /*abb0*/  SHF.R.S32.HI R35, RZ, 0x5, R36 ;  /* 0x00000005ff237819 */ /* 0x000fe40000011424 */
[----:B------:R-:W-:Y:S02]  /*abc0*/  LEA.HI R0, R0, R4, RZ, 0x3 ;  /* 0x0000000400007211 */ /* 0x000fe400078f18ff */
[----:B------:R-:W-:Y:S02]  /*abd0*/  F2FP.PACK_AB R31, R31, R168 ;  /* 0x000000a81f1f723e */ /* 0x000fe400000000ff */
[----:B------:R-:W-:-:S02]  /*abe0*/  LOP3.LUT R0, R0, 0xfffffff8, RZ, 0xc0, !PT ;  /* 0xfffffff800007812 */ /* 0x000fc400078ec0ff */
[----:B------:R-:W-:Y:S02]  /*abf0*/  F2FP.PACK_AB R170, R171, R170 ;  /* 0x000000aaabaa723e */ /* 0x000fe400000000ff */
[----:B------:R-:W-:Y:S01]  /*ac00*/  F2FP.PACK_AB R25, R25, R176 ;  /* 0x000000b01919723e */ /* 0x000fe200000000ff */
[----:B------:R-:W-:Y:S01]  /*ac10*/  IMAD.IADD R4, R4, 0x1, -R0 ;  /* 0x0000000104047824 */ /* 0x000fe200078e0a00 */
[----:B------:R-:W-:Y:S02]  /*ac20*/  LOP3.LUT R0, R2, 0xfffffffc, RZ, 0xc0, !PT ;  /* 0xfffffffc02007812 */ /* 0x000fe400078ec0ff */
[----:B------:R-:W-:Y:S01]  /*ac30*/  F2FP.PACK_AB R24, R24, R178 ;  /* 0x000000b21818723e */ /* 0x000fe200000000ff */
[C---:B------:R-:W-:Y:S01]  /*ac40*/  IMAD.SHL.U32 R2, R4.reuse, 0x40, RZ ;  /* 0x0000004004027824 */ /* 0x040fe200078e00ff */
[----:B------:R-:W-:Y:S01]  /*ac50*/  LOP3.LUT R3, R4, 0x1, RZ, 0xc0, !PT ;  /* 0x0000000104037812 */ /* 0x000fe200078ec0ff */
[----:B------:R-:W-:Y:S01]  /*ac60*/  IMAD.IADD R18, R41, 0x1, -R0 ;  /* 0x0000000129127824 */ /* 0x000fe200078e0a00 */
[----:B------:R-:W-:-:S02]  /*ac70*/  F2FP.PACK_AB R21, R21, R120 ;  /* 0x000000781515723e */ /* 0x000fc400000000ff */
[----:B------:R-:W-:Y:S01]  /*ac80*/  LOP3.LUT R2, R2, 0x1c0, RZ, 0xc0, !PT ;  /* 0x000001c002027812 */ /* 0x000fe200078ec0ff */
[----:B------:R-:W-:Y:S01]  /*ac90*/  IMAD R0, R35, 0x200, R18 ;  /* 0x0000020023007824 */ /* 0x000fe200078e0212 */
[----:B------:R-:W-:Y:S02]  /*aca0*/  ISETP.NE.U32.AND P0, PT, R3, 0x1, PT ;  /* 0x000000010300780c */ /* 0x000fe40003f05070 */
[----:B------:R-:W-:Y:S02]  /*acb0*/  LEA.HI R2, R2, R2, RZ, 0x1d ;  /* 0x0000000202027211 */ /* 0x000fe400078fe8ff */
[----:B------:R-:W-:Y:S02]  /*acc0*/  R2P PR, R4, 0x6 ;  /* 0x0000000604007804 */ /* 0x000fe40000000000 */
[----:B------:R-:W-:Y:S01]  /*acd0*/  SEL R6, R6, 0x10, !P0 ;  /* 0x0000001006067807 */ /* 0x000fe20004000000 */
[----:B------:R-:W-:Y:S01]  /*ace0*/  IMAD.U32 R2, R0, 0x2, R2 ;  /* 0x0000000200027824 */ /* 0x000fe200078e0002 */
[----:B------:R-:W-:-:S02]  /*acf0*/  F2FP.PACK_AB R17, R123, R122 ;  /* 0x0000007a7b11723e */ /* 0x000fc400000000ff */
[----:B------:R-:W-:Y:S01]  /*ad00*/  F2FP.PACK_AB R23, R23, R180 ;  /* 0x000000b41717723e */ /* 0x000fe200000000ff */
[----:B------:R-:W-:Y:S01]  /*ad10*/  IMAD.SHL.U32 R2, R2, 0x2, RZ ;  /* 0x0000000202027824 */ /* 0x000fe200078e00ff */
[----:B------:R-:W-:Y:S01]  /*ad20*/  BAR.SYNC.DEFER_BLOCKING 0x1, 0x80 ;  /* 0x0042000000007b1d */ /* 0x000fe20000010000 */
[----:B------:R-:W-:Y:S02]  /*ad30*/  F2FP.PACK_AB R22, R22, R182 ;  /* 0x000000b61616723e */ /* 0x000fe400000000ff */
[C---:B------:R-:W-:Y:S01]  /*ad40*/  IMAD.IADD R3, R2.reuse, 0x1, R6 ;  /* 0x0000000102037824 */ /* 0x040fe200078e0206 */
[C---:B------:R-:W-:Y:S02]  /*ad50*/  IADD3 R4, R2.reuse, 0x80, RZ ;  /* 0x0000008002047810 */ /* 0x040fe40007ffe0ff */
[----:B------:R-:W-:Y:S02]  /*ad60*/  IADD3 R0, R2, 0xc0, RZ ;  /* 0x000000c002007810 */ /* 0x000fe40007ffe0ff */
[----:B------:R-:W-:-:S02]  /*ad70*/  @P2 IADD3 R0, R4, -0x40, RZ ;  /* 0xffffffc004002810 */ /* 0x000fc40007ffe0ff */
[----:B------:R-:W-:Y:S02]  /*ad80*/  F2FP.PACK_AB R20, R20, R116 ;  /* 0x000000741414723e */ /* 0x000fe400000000ff */
[----:B------:R-:W-:Y:S02]  /*ad90*/  F2FP.PACK_AB R27, R27, R118 ;  /* 0x000000761b1b723e */ /* 0x000fe400000000ff */
[----:B------:R-:W-:Y:S02]  /*ada0*/  F2FP.PACK_AB R19, R19, R124 ;  /* 0x0000007c1313723e */ /* 0x000fe400000000ff */
[----:B------:R-:W-:Y:S02]  /*adb0*/  F2FP.PACK_AB R16, R16, R126 ;  /* 0x0000007e1010723e */ /* 0x000fe400000000ff */
[----:B------:R-:W-:Y:S02]  /*adc0*/  F2FP.PACK_AB R12, R12, R184 ;  /* 0x000000b80c0c723e */ /* 0x000fe400000000ff */
[----:B------:R-:W-:-:S02]  /*add0*/  F2FP.PACK_AB R11, R187, R186 ;  /* 0x000000babb0b723e */ /* 0x000fc400000000ff */
[----:B------:R-:W-:Y:S01]  /*ade0*/  F2FP.PACK_AB R13, R13, R128 ;  /* 0x000000800d0d723e */ /* 0x000fe200000000ff */
[----:B------:R1:W-:Y:S01]  /*adf0*/  STS [R2+0x80], R5 ;  /* 0x0000800502007388 */ /* 0x0003e20000000800 */
[----:B------:R-:W-:Y:S02]  /*ae00*/  F2FP.PACK_AB R15, R15, R130 ;  /* 0x000000820f0f723e */ /* 0x000fe400000000ff */
[----:B------:R-:W-:Y:S01]  /*ae10*/  F2FP.PACK_AB R10, R133, R132 ;  /* 0x00000084850a723e */ /* 0x000fe200000000ff */
[----:B------:R-:W-:Y:S01]  /*ae20*/  STS [R2+0x480], R7 ;  /* 0x0004800702007388 */ /* 0x000fe20000000800 */
[----:B------:R-:W-:Y:S02]  /*ae30*/  F2FP.PACK_AB R9, R135, R134 ;  /* 0x000000868709723e */ /* 0x000fe400000000ff */
[----:B------:R-:W-:Y:S01]  /*ae40*/  ISETP.NE.U32.AND P0, PT, RZ, c[0x0][0x500], PT ;  /* 0x00014000ff007a0c */ /* 0x000fe20003f05070 */
[----:B------:R3:W-:Y:S03]  /*ae50*/  STS [R3+0x80], R8 ;  /* 0x0000800803007388 */ /* 0x0007e60000000800 */
[----:B------:R-:W-:Y:S01]  /*ae60*/  ISETP.NE.AND.EX P0, PT, RZ, c[0x0][0x504], PT, P0 ;  /* 0x00014100ff007a0c */ /* 0x000fe20003f05300 */
[----:B------:R-:W-:Y:S04]  /*ae70*/  STS [R3+0x480], R30 ;  /* 0x0004801e03007388 */ /* 0x000fe80000000800 */
[----:B------:R-:W-:Y:S04]  /*ae80*/  STS [R2+0x2080], R34 ;  /* 0x0020802202007388 */ /* 0x000fe80000000800 */
[----:B------:R4:W-:Y:S04]  /*ae90*/  STS [R2+0x2480], R146 ;  /* 0x0024809202007388 */ /* 0x0009e80000000800 */
[----:B------:R-:W-:Y:S01]  /*aea0*/  STS [R3+0x2080], R33 ;  /* 0x0020802103007388 */ /* 0x000fe20000000800 */
[----:B-1----:R-:W-:-:S03]  /*aeb0*/  IMAD.MOV.U32 R5, RZ, RZ, 0x20 ;  /* 0x00000020ff057424 */ /* 0x002fc600078e00ff */
[----:B------:R1:W-:Y:S02]  /*aec0*/  STS [R3+0x2480], R154 ;  /* 0x0024809a03007388 */ /* 0x0003e40000000800 */
[----:B---3--:R-:W-:Y:S02]  /*aed0*/  SEL R8, R5, 0xffffffe0, !P1 ;  /* 0xffffffe005087807 */ /* 0x008fe40004800000 */
[----:B------:R-:W-:-:S03]  /*aee0*/  ISETP.NE.U32.AND P1, PT, RZ, c[0x0][0x508], PT ;  /* 0x00014200ff007a0c */ /* 0x000fc60003f25070 */
[----:B------:R-:W-:Y:S01]  /*aef0*/  IMAD.IADD R5, R2, 0x1, R8 ;  /* 0x0000000102057824 */ /* 0x000fe200078e0208 */
[----:B------:R-:W-:Y:S01]  /*af00*/  ISETP.NE.AND.EX P1, PT, RZ, c[0x0][0x50c], PT, P1 ;  /* 0x00014300ff007a0c */ /* 0x000fe20003f25310 */
[----:B------:R-:W-:-:S03]  /*af10*/  IMAD.IADD R4, R8, 0x1, R3 ;  /* 0x0000000108047824 */ /* 0x000fc600078e0203 */
[----:B------:R-:W-:Y:S01]  /*af20*/  STS [R5+0x80], R29 ;  /* 0x0000801d05007388 */ /* 0x000fe20000000800 */
[----:B----4-:R-:W-:-:S03]  /*af30*/  IADD3 R2, R8, 0x400, R0 ;  /* 0x0000040008027810 */ /* 0x010fc60007ffe000 */
[----:B------:R-:W-:Y:S02]  /*af40*/  STS [R5+0x480], R28 ;  /* 0x0004801c05007388 */ /* 0x000fe40000000800 */
[C---:B------:R-:W-:Y:S02]  /*af50*/  IMAD.IADD R7, R6.reuse, 0x1, R2 ;  /* 0x0000000106077824 */ /* 0x040fe400078e0202 */
[----:B------:R-:W-:Y:S01]  /*af60*/  STS [R4+0x80], R14 ;  /* 0x0000800e04007388 */ /* 0x000fe20000000800 */
[----:B------:R-:W-:-:S03]  /*af70*/  IMAD.IADD R2, R6, 0x1, R0 ;  /* 0x0000000106027824 */ /* 0x000fc600078e0200 */
[----:B------:R-:W-:Y:S01]  /*af80*/  STS [R4+0x480], R26 ;  /* 0x0004801a04007388 */ /* 0x000fe20000000800 */
[----:B-1----:R-:W-:-:S03]  /*af90*/  IMAD.IADD R3, R8, 0x1, R2 ;  /* 0x0000000108037824 */ /* 0x002fc600078e0202 */
[----:B------:R-:W-:Y:S04]  /*afa0*/  STS [R5+0x2080], R32 ;  /* 0x0020802005007388 */ /* 0x000fe80000000800 */
[----:B------:R-:W-:Y:S04]  /*afb0*/  STS [R5+0x2480], R166 ;  /* 0x002480a605007388 */ /* 0x000fe80000000800 */
[----:B------:R-:W-:Y:S04]  /*afc0*/  STS [R4+0x2080], R31 ;  /* 0x0020801f04007388 */ /* 0x000fe80000000800 */
[----:B------:R-:W-:Y:S04]  /*afd0*/  STS [R4+0x2480], R170 ;  /* 0x002480aa04007388 */ /* 0x000fe80000000800 */
[----:B------:R-:W-:Y:S04]  /*afe0*/  STS [R0], R25 ;  /* 0x0000001900007388 */ /* 0x000fe80000000800 */
[----:B------:R-:W-:Y:S04]  /*aff0*/  STS [R0+0x400], R24 ;  /* 0x0004001800007388 */ /* 0x000fe80000000800 */
[----:B------:R-:W-:Y:S04]  /*b000*/  STS [R2], R21 ;  /* 0x0000001502007388 */ /* 0x000fe80000000800 */
[----:B------:R-:W-:Y:S04]  /*b010*/  STS [R2+0x400], R17 ;  /* 0x0004001102007388 */ /* 0x000fe80000000800 */
[----:B------:R-:W-:Y:S04]  /*b020*/  STS [R0+0x2000], R23 ;  /* 0x0020001700007388 */ /* 0x000fe80000000800 */
[----:B------:R1:W-:Y:S04]  /*b030*/  STS [R0+0x2400], R22 ;  /* 0x0024001600007388 */ /* 0x0003e80000000800 */
[----:B------:R-:W-:Y:S04]  /*b040*/  STS [R2+0x2000], R20 ;  /* 0x0020001402007388 */ /* 0x000fe80000000800 */
[----:B------:R3:W-:Y:S01]  /*b050*/  STS [R2+0x2400], R27 ;  /* 0x0024001b02007388 */ /* 0x0007e20000000800 */
[----:B-1----:R-:W-:-:S05]  /*b060*/  IMAD.IADD R0, R8, 0x1, R0 ;  /* 0x0000000108007824 */ /* 0x002fca00078e0200 */
[----:B------:R-:W-:Y:S01]  /*b070*/  STS [R0], R19 ;  /* 0x0000001300007388 */ /* 0x000fe20000000800 */
[----:B---3--:R-:W-:-:S03]  /*b080*/  IMAD.MOV.U32 R2, RZ, RZ, 0x4 ;  /* 0x00000004ff027424 */ /* 0x008fc600078e00ff */
[----:B------:R-:W-:Y:S04]  /*b090*/  STS [R0+0x400], R16 ;  /* 0x0004001000007388 */ /* 0x000fe80000000800 */
[----:B------:R-:W-:Y:S04]  /*b0a0*/  STS [R3], R12 ;  /* 0x0000000c03007388 */ /* 0x000fe80000000800 */
[----:B------:R-:W-:Y:S04]  /*b0b0*/  STS [R7], R11 ;  /* 0x0000000b07007388 */ /* 0x000fe80000000800 */
[----:B------:R-:W-:Y:S04]  /*b0c0*/  STS [R0+0x2000], R13 ;  /* 0x0020000d00007388 */ /* 0x000fe80000000800 */
[----:B------:R1:W-:Y:S04]  /*b0d0*/  STS [R0+0x2400], R15 ;  /* 0x0024000f00007388 */ /* 0x0003e80000000800 */
[----:B------:R3:W-:Y:S04]  /*b0e0*/  STS [R3+0x2000], R10 ;  /* 0x0020000a03007388 */ /* 0x0007e80000000800 */
[----:B------:R4:W-:Y:S01]  /*b0f0*/  STS [R7+0x2000], R9 ;  /* 0x0020000907007388 */ /* 0x0009e20000000800 */
[----:B--2---:R-:W-:-:S03]  /*b100*/  IMAD.WIDE R4, R43, R2, c[0x0][0x500] ;  /* 0x000140002b047625 */ /* 0x004fc600078e0202 */
[----:B------:R-:W-:Y:S06]  /*b110*/  BAR.SYNC.DEFER_BLOCKING 0x1, 0x80 ;  /* 0x0042000000007b1d */ /* 0x000fec0000010000 */
[----:B-1----:R-:W2:Y:S01]  /*b120*/  @P0 LDG.E R0, [R4.64] ;  /* 0x0000000804000981 */ /* 0x002ea2000c1e1900 */
[----:B------:R-:W-:Y:S02]  /*b130*/  IMAD.MOV.U32 R17, RZ, RZ, c[0x0][0x388] ;  /* 0x0000e200ff117624 */ /* 0x000fe400078e00ff */
[----:B---3--:R-:W-:-:S05]  /*b140*/  @P1 IMAD.WIDE R2, R43, R2, c[0x0][0x508] ;  /* 0x000142002b021625 */ /* 0x008fca00078e0202 */
[----:B------:R1:W5:Y:S02]  /*b150*/  @P1 LDG.E R17, [R2.64] ;  /* 0x0000000802111981 */ /* 0x000364000c1e1900 */
[----:B-1----:R-:W-:Y:S02]  /*b160*/  CS2R R2, SRZ ;  /* 0x0000000000027805 */ /* 0x002fe4000001ff00 */
[--C-:B--2---:R-:W-:Y:S01]  /*b170*/  @P0 SHF.R.S32.HI R3, RZ, 0x1f, R0.reuse ;  /* 0x0000001fff030819 */ /* 0x104fe20000011400 */
[----:B------:R-:W-:Y:S01]  /*b180*/  @P0 IMAD.MOV.U32 R2, RZ, RZ, R0 ;  /* 0x000000ffff020224 */ /* 0x000fe200078e0000 */
[----:B------:R-:W-:Y:S05]  /*b190*/  @P1 BRA `(.L_x_35) ;  /* 0x0000004000001947 */ /* 0x000fea0003800000 */
[----:B----4-:R-:W-:Y:S05]  /*b1a0*/  @!P0 BRA `(.L_x_35) ;  /* 0x0000003000008947 */ /* 0x010fea0003800000 */
[----:B------:R-:W2:Y:S04]  /*b1b0*/  LDG.E R6, [R4.64] ;  /* 0x0000000804067981 */ /* 0x000ea8000c1e1900 */
[----:B------:R-:W2:Y:S02]  /*b1c0*/  LDG.E R0, [R4.64+0x4] ;  /* 0x0000040804007981 */ /* 0x000ea4000c1e1900 */
[----:B--2--5:R-:W-:-:S02]  /*b1d0*/  IADD3 R17, -R6, R0, RZ ;  /* 0x0000000006117210 */ /* 0x024fc40007ffe1ff */
.L_x_35:
[----:B----4-:R-:W-:Y:S01]  /*b1e0*/  IMAD.MOV.U32 R4, RZ, RZ, c[0x0][0x4e8] ;  /* 0x00013a00ff047624 */ /* 0x010fe200078e00ff */
[----:B------:R-:W-:Y:S01]  /*b1f0*/  LEA.HI R6, R18, R18, RZ, 0x1 ;  /* 0x0000001212067211 */ /* 0x000fe200078f08ff */
[----:B------:R-:W1:Y:S01]  /*b200*/  S2R R19, SR_CTAID.Y ;  /* 0x0000000000137919 */ /* 0x000e620000002600 */
[----:B------:R-:W-:Y:S01]  /*b210*/  LEA.HI R20, R42, R41, RZ, 0x3 ;  /* 0x000000292a147211 */ /* 0x000fe200078f18ff */
[----:B------:R-:W-:Y:S01]  /*b220*/  IMAD R7, R3, c[0x0][0x3a0], RZ ;  /* 0x0000e80003077a24 */ /* 0x000fe200078e02ff */
[----:B------:R-:W-:Y:S01]  /*b230*/  LOP3.LUT R0, R6, 0x1ffffffe, RZ, 0xc0, !PT ;  /* 0x1ffffffe06007812 */ /* 0x000fe200078ec0ff */
[----:B------:R-:W2:Y:S01]  /*b240*/  S2R R23, SR_CTAID.X ;  /* 0x0000000000177919 */ /* 0x000ea20000002500 */
[----:B------:R-:W-:Y:S01]  /*b250*/  ISETP.NE.AND P2, PT, R4, 0x1, PT ;  /* 0x000000010400780c */ /* 0x000fe20003f45270 */
[----:B------:R-:W-:Y:S01]  /*b260*/  IMAD.SHL.U32 R8, R6, 0x20, RZ ;  /* 0x0000002006087824 */ /* 0x000fe200078e00ff */
[----:B------:R-:W-:Y:S01]  /*b270*/  LOP3.LUT R4, R36, 0xffffffe0, RZ, 0xc0, !PT ;  /* 0xffffffe024047812 */ /* 0x000fe200078ec0ff */
[----:B------:R-:W-:Y:S01]  /*b280*/  IMAD.IADD R10, R18, 0x1, -R0 ;  /* 0x00000001120a7824 */ /* 0x000fe200078e0a00 */
[----:B------:R-:W-:Y:S01]  /*b290*/  SHF.R.S32.HI R9, RZ, 0x1f, R35 ;  /* 0x0000001fff097819 */ /* 0x000fe20000011423 */
[----:B------:R-:W-:Y:S01]  /*b2a0*/  IMAD R6, R2, c[0x0][0x3a4], R7 ;  /* 0x0000e90002067a24 */ /* 0x000fe200078e0207 */
[----:B------:R-:W-:Y:S01]  /*b2b0*/  LOP3.LUT R5, R20, 0xfffffff8, RZ, 0xc0, !PT ;  /* 0xfffffff814057812 */ /* 0x000fe200078ec0ff */
[----:B------:R-:W-:Y:S01]  /*b2c0*/  IMAD.IADD R0, R41, 0x1, -R4 ;  /* 0x0000000129007824 */ /* 0x000fe200078e0a04 */
[----:B------:R-:W-:-:S02]  /*b2d0*/  LEA.HI R9, R9, R35, RZ, 0x2 ;  /* 0x0000002309097211 */ /* 0x000fc400078f10ff */
[----:B------:R-:W-:Y:S01]  /*b2e0*/  LOP3.LUT R8, R8, 0xffffffc0, RZ, 0xc0, !PT ;  /* 0xffffffc008087812 */ /* 0x000fe200078ec0ff */
[----:B------:R-:W-:Y:S01]  /*b2f0*/  IMAD.IADD R13, R41, 0x1, -R5 ;  /* 0x00000001290d7824 */ /* 0x000fe200078e0a05 */
[----:B------:R-:W-:Y:S01]  /*b300*/  SHF.R.S32.HI R11, RZ, 0x1f, R0 ;  /* 0x0000001fff0b7819 */ /* 0x000fe20000011400 */
[----:B------:R-:W-:Y:S01]  /*b310*/  IMAD.WIDE.U32 R4, R2, c[0x0][0x3a0], RZ ;  /* 0x0000e80002047a25 */ /* 0x000fe200078e00ff */
[----:B------:R-:W-:Y:S02]  /*b320*/  LOP3.LUT R9, R9, 0xffffffc, RZ, 0xc0, !PT ;  /* 0x0ffffffc09097812 */ /* 0x000fe400078ec0ff */
[----:B------:R-:W-:Y:S01]  /*b330*/  LEA.HI R7, R11, R0, RZ, 0x2 ;  /* 0x000000000b077211 */ /* 0x000fe200078f10ff */
[----:B------:R-:W-:Y:S01]  /*b340*/  IMAD.IADD R5, R5, 0x1, R6 ;  /* 0x0000000105057824 */ /* 0x000fe200078e0206 */
[----:B------:R-:W-:Y:S01]  /*b350*/  LOP3.LUT P1, RZ, R0, 0x3, RZ, 0xc0, !PT ;  /* 0x0000000300ff7812 */ /* 0x000fe2000782c0ff */
[----:B------:R-:W-:Y:S01]  /*b360*/  IMAD.IADD R0, R35, 0x1, -R9 ;  /* 0x0000000123007824 */ /* 0x000fe200078e0a09 */
[----:B------:R-:W-:Y:S01]  /*b370*/  SHF.R.S32.HI R6, RZ, 0x2, R7 ;  /* 0x00000002ff067819 */ /* 0x000fe20000011407 */
[----:B------:R-:W-:Y:S01]  /*b380*/  IMAD R8, R10, 0x8, R8 ;  /* 0x000000080a087824 */ /* 0x000fe200078e0208 */
[----:B-1----:R-:W-:Y:S01]  /*b390*/  SHF.R.S32.HI R7, RZ, 0x1f, R19 ;  /* 0x0000001fff077819 */ /* 0x002fe20000011413 */
[----:B------:R-:W-:Y:S01]  /*b3a0*/  IMAD.WIDE.U32 R14, R19, c[0x0][0x490], R2 ;  /* 0x00012400130e7a25 */ /* 0x000fe200078e0002 */
[----:B------:R-:W-:-:S02]  /*b3b0*/  SHF.R.S32.HI R20, RZ, 0x3, R20 ;  /* 0x00000003ff147819 */ /* 0x000fc40000011414 */
[----:B------:R-:W-:Y:S01]  /*b3c0*/  LEA.HI R22, R42, R41, RZ, 0x6 ;  /* 0x000000292a167211 */ /* 0x000fe200078f30ff */
[----:B------:R-:W-:Y:S02]  /*b3d0*/  IMAD R16, R0, 0x10, R6 ;  /* 0x0000001000107824 */ /* 0x000fe400078e0206 */
[C---:B------:R-:W-:Y:S02]  /*b3e0*/  IMAD R9, R7.reuse, c[0x0][0x490], RZ ;  /* 0x0001240007097a24 */ /* 0x040fe400078e02ff */
[----:B------:R-:W-:Y:S02]  /*b3f0*/  IMAD.IADD R0, R16, 0x1, R8 ;  /* 0x0000000110007824 */ /* 0x000fe400078e0208 */
[----:B------:R-:W-:Y:S02]  /*b400*/  IMAD R12, R7, c[0x0][0x3e8], RZ ;  /* 0x0000fa00070c7a24 */ /* 0x000fe400078e02ff */
[----:B------:R-:W-:Y:S02]  /*b410*/  IMAD.SHL.U32 R7, R20, 0x40, RZ ;  /* 0x0000004014077824 */ /* 0x000fe400078e00ff */
[----:B--2---:R-:W-:-:S02]  /*b420*/  IMAD R6, R23, 0x80, R0 ;  /* 0x0000008017067824 */ /* 0x004fc400078e0200 */
[----:B------:R-:W-:Y:S01]  /*b430*/  IMAD R9, R19, c[0x0][0x494], R9 ;  /* 0x0001250013097a24 */ /* 0x000fe200078e0209 */
[----:B------:R-:W-:Y:S01]  /*b440*/  LOP3.LUT R7, R7, 0x1c0, RZ, 0xc0, !PT ;  /* 0x000001c007077812 */ /* 0x000fe200078ec0ff */
[----:B------:R-:W-:Y:S02]  /*b450*/  IMAD.SHL.U32 R8, R13, 0x8, RZ ;  /* 0x000000080d087824 */ /* 0x000fe400078e00ff */
[----:B------:R-:W-:-:S03]  /*b460*/  @P2 IMAD.HI.U32 R10, R6, c[0x0][0x4ec], RZ ;  /* 0x00013b00060a2a27 */ /* 0x000fc600078e00ff */
[----:B------:R-:W-:Y:S01]  /*b470*/  LOP3.LUT R11, R7, 0x38, R8, 0xf8, !PT ;  /* 0x00000038070b7812 */ /* 0x000fe200078ef808 */
[----:B------:R-:W-:Y:S01]  /*b480*/  IMAD.WIDE.U32 R2, R19, c[0x0][0x3e8], R4 ;  /* 0x0000fa0013027a25 */ /* 0x000fe200078e0004 */
[----:B------:R-:W-:Y:S02]  /*b490*/  SHF.R.U32.HI R7, RZ, 0x3, R7 ;  /* 0x00000003ff077819 */ /* 0x000fe40000011607 */
[----:B------:R-:W-:Y:S01]  /*b4a0*/  ISETP.GE.AND P6, PT, R8, c[0x0][0x3c8], PT ;  /* 0x0000f20008007a0c */ /* 0x000fe20003fc6270 */
[----:B------:R-:W-:Y:S01]  /*b4b0*/  IMAD.IADD R5, R15, 0x1, R9 ;  /* 0x000000010f057824 */ /* 0x000fe200078e0209 */
[----:B------:R-:W-:Y:S01]  /*b4c0*/  SHF.R.S32.HI R9, RZ, 0x1f, R43 ;  /* 0x0000001fff097819 */ /* 0x000fe2000001142b */
[----:B------:R-:W-:Y:S01]  /*b4d0*/  IMAD.MOV.U32 R0, RZ, RZ, R6 ;  /* 0x000000ffff007224 */ /* 0x000fe200078e0006 */
[----:B------:R-:W-:Y:S01]  /*b4e0*/  @P2 SHF.R.U32.HI R0, RZ, c[0x0][0x4f0], R10 ;  /* 0x00013c00ff002a19 */ /* 0x000fe2000001160a */
[----:B------:R-:W-:Y:S01]  /*b4f0*/  IMAD R12, R19, c[0x0][0x3ec], R12 ;  /* 0x0000fb00130c7a24 */ /* 0x000fe200078e020c */
[----:B------:R-:W-:Y:S01]  /*b500*/  SEL R9, R9, RZ, !P0 ;  /* 0x000000ff09097207 */ /* 0x000fe20004000000 */
[----:B------:R-:W-:Y:S01]  /*b510*/  IMAD.MOV.U32 R4, RZ, RZ, R14 ;  /* 0x000000ffff047224 */ /* 0x000fe200078e000e */
[----:B------:R-:W-:Y:S01]  /*b520*/  SEL R10, R43, RZ, !P0 ;  /* 0x000000ff2b0a7207 */ /* 0x000fe20004000000 */
[----:B------:R-:W-:Y:S01]  /*b530*/  IMAD.IADD R3, R3, 0x1, R12 ;  /* 0x0000000103037824 */ /* 0x000fe200078e020c */
[----:B------:R-:W-:Y:S01]  /*b540*/  LOP3.LUT R21, R11, R7, RZ, 0x3c, !PT ;  /* 0x000000070b157212 */ /* 0x000fe200078e3cff */
[----:B------:R-:W-:Y:S01]  /*b550*/  IMAD R7, R13, 0x10, R20 ;  /* 0x000000100d077824 */ /* 0x000fe200078e0214 */
[----:B------:R-:W-:Y:S01]  /*b560*/  SHF.R.S32.HI R53, RZ, 0x1f, R8 ;  /* 0x0000001fff357819 */ /* 0x000fe20000011408 */
[----:B------:R-:W-:-:S02]  /*b570*/  IMAD.MOV R12, RZ, RZ, -R0 ;  /* 0x000000ffff0c7224 */ /* 0x000fc400078e0a00 */
[----:B------:R-:W-:Y:S02]  /*b580*/  IMAD R13, R9, c[0x0][0x498], RZ ;  /* 0x00012600090d7a24 */ /* 0x000fe400078e02ff */
[----:B------:R-:W-:-:S04]  /*b590*/  IMAD.WIDE.U32 R4, R10, c[0x0][0x498], R4 ;  /* 0x000126000a047a25 */ /* 0x000fc800078e0004 */
[----:B------:R-:W-:Y:S01]  /*b5a0*/  IMAD R11, R23, 0x80, R7 ;  /* 0x00000080170b7824 */ /* 0x000fe200078e0207 */
[----:B------:R-:W-:Y:S01]  /*b5b0*/  IADD3 R4, P0, R0, R4, RZ ;  /* 0x0000000400047210 */ /* 0x000fe20007f1e0ff */
[----:B------:R-:W-:Y:S02]  /*b5c0*/  IMAD R7, R12, c[0x0][0x4e8], R6 ;  /* 0x00013a000c077a24 */ /* 0x000fe400078e0206 */
[----:B------:R-:W-:Y:S01]  /*b5d0*/  IMAD R12, R10, c[0x0][0x49c], R13 ;  /* 0x000127000a0c7a24 */ /* 0x000fe200078e020d */
[----:B------:R-:W-:Y:S01]  /*b5e0*/  SHF.R.S32.HI R13, RZ, 0x1f, R0 ;  /* 0x0000001fff0d7819 */ /* 0x000fe20000011400 */
[----:B------:R-:W-:Y:S01]  /*b5f0*/  IMAD R0, R9, c[0x0][0x3f0], RZ ;  /* 0x0000fc0009007a24 */ /* 0x000fe200078e02ff */
[----:B------:R-:W-:Y:S01]  /*b600*/  SHF.R.S32.HI R9, RZ, 0x1f, R7 ;  /* 0x0000001fff097819 */ /* 0x000fe20000011407 */
[----:B------:R-:W-:Y:S01]  /*b610*/  @P2 IMAD.HI.U32 R14, R11, c[0x0][0x4ec], RZ ;  /* 0x00013b000b0e2a27 */ /* 0x000fe200078e00ff */
[----:B------:R-:W-:-:S03]  /*b620*/  IADD3.X R5, R13, R5, R12, P0, !PT ;  /* 0x000000050d057210 */ /* 0x000fc600007fe40c */
[----:B------:R-:W-:Y:S02]  /*b630*/  IMAD R12, R10, c[0x0][0x3f4], R0 ;  /* 0x0000fd000a0c7a24 */ /* 0x000fe400078e0200 */
[----:B------:R-:W-:Y:S02]  /*b640*/  IMAD R0, R9, c[0x0][0x488], RZ ;  /* 0x0001220009007a24 */ /* 0x000fe400078e02ff */
[----:B------:R-:W-:Y:S01]  /*b650*/  IMAD.MOV.U32 R6, RZ, RZ, R11 ;  /* 0x000000ffff067224 */ /* 0x000fe200078e000b */
[----:B------:R-:W-:Y:S01]  /*b660*/  @P2 SHF.R.U32.HI R6, RZ, c[0x0][0x4f0], R14 ;  /* 0x00013c00ff062a19 */ /* 0x000fe2000001160e */
[----:B------:R-:W-:-:S04]  /*b670*/  IMAD.WIDE.U32 R4, R7, c[0x0][0x488], R4 ;  /* 0x0001220007047a25 */ /* 0x000fc800078e0004 */
[----:B------:R-:W-:Y:S01]  /*b680*/  IMAD R9, R7, c[0x0][0x48c], R0 ;  /* 0x0001230007097a24 */ /* 0x000fe200078e0200 */
[----:B------:R-:W-:Y:S01]  /*b690*/  LEA R7, P0, R4, c[0x0][0x450], 0x2 ;  /* 0x0001140004077a11 */ /* 0x000fe200078010ff */
[----:B------:R-:W-:Y:S01]  /*b6a0*/  IMAD.WIDE.U32 R2, R10, c[0x0][0x3f0], R2 ;  /* 0x0000fc000a027a25 */ /* 0x000fe200078e0002 */
[----:B------:R-:W-:-:S03]  /*b6b0*/  SHF.R.S32.HI R10, RZ, 0x1f, R6 ;  /* 0x0000001fff0a7819 */ /* 0x000fc60000011406 */
[----:B------:R-:W-:Y:S01]  /*b6c0*/  IMAD.IADD R5, R5, 0x1, R9 ;  /* 0x0000000105057824 */ /* 0x000fe200078e0209 */
[----:B------:R-:W-:Y:S01]  /*b6d0*/  SHFL.IDX PT, R14, R7, 0x1, 0x1c1f ;  /* 0x003c1f00070e7f89 */ /* 0x000fe200000e0000 */
[----:B------:R-:W-:Y:S02]  /*b6e0*/  IMAD R0, R10, c[0x0][0x3e0], RZ ;  /* 0x0000f8000a007a24 */ /* 0x000fe400078e02ff */
[----:B------:R-:W-:Y:S01]  /*b6f0*/  IMAD.MOV R18, RZ, RZ, -R6 ;  /* 0x000000ffff127224 */ /* 0x000fe200078e0a06 */
[----:B------:R-:W-:Y:S01]  /*b700*/  LEA.HI.X R4, R4, c[0x0][0x454], R5, 0x2, P0 ;  /* 0x0001150004047a11 */ /* 0x000fe200000f1405 */
[----:B------:R-:W-:Y:S01]  /*b710*/  IMAD R9, R6, c[0x0][0x3e4], R0 ;  /* 0x0000f90006097a24 */ /* 0x000fe200078e0200 */
[----:B------:R-:W-:Y:S01]  /*b720*/  SHFL.IDX PT, R10, R7, 0x3, 0x1c1f ;  /* 0x007c1f00070a7f89 */ /* 0x000fe200000e0000 */
[----:B------:R-:W-:Y:S02]  /*b730*/  IMAD.IADD R3, R3, 0x1, R12 ;  /* 0x0000000103037824 */ /* 0x000fe400078e020c */
[----:B-----5:R-:W-:Y:S01]  /*b740*/  IMAD R0, R17, c[0x0][0x4e8], RZ ;  /* 0x00013a0011007a24 */ /* 0x020fe200078e02ff */
[----:B------:R-:W-:Y:S01]  /*b750*/  SHFL.IDX PT, R15, R4, 0x1, 0x1c1f ;  /* 0x003c1f00040f7f89 */ /* 0x000fe200000e0000 */
[----:B------:R-:W-:-:S02]  /*b760*/  IMAD R5, R23, 0x80, R16 ;  /* 0x0000008017057824 */ /* 0x000fc400078e0210 */
[----:B------:R-:W-:Y:S01]  /*b770*/  IMAD R18, R18, c[0x0][0x4e8], R11 ;  /* 0x00013a0012127a24 */ /* 0x000fe200078e020b */
[----:B------:R-:W-:Y:S01]  /*b780*/  SHFL.IDX PT, R16, R7, RZ, 0x1c1f ;  /* 0x001c1fff07107589 */ /* 0x000fe200000e0000 */
[----:B------:R-:W-:Y:S01]  /*b790*/  IMAD.WIDE.U32 R2, R6, c[0x0][0x3e0], R2 ;  /* 0x0000f80006027a25 */ /* 0x000fe200078e0002 */
[-C--:B------:R-:W-:Y:S02]  /*b7a0*/  ISETP.GE.OR P4, PT, R5, R0.reuse, P1 ;  /* 0x000000000500720c */ /* 0x080fe40000f86670 */
[----:B------:R-:W1:Y:S01]  /*b7b0*/  SHFL.IDX PT, R17, R4, RZ, 0x1c1f ;  /* 0x001c1fff04117589 */ /* 0x000e6200000e0000 */
[----:B------:R-:W-:Y:S01]  /*b7c0*/  SHF.R.S32.HI R6, RZ, 0x1f, R18 ;  /* 0x0000001fff067819 */ /* 0x000fe20000011412 */
[----:B------:R-:W-:Y:S01]  /*b7d0*/  IMAD.IADD R3, R3, 0x1, R9 ;  /* 0x0000000103037824 */ /* 0x000fe200078e0209 */
[----:B------:R-:W-:Y:S01]  /*b7e0*/  IADD3 R9, R5, 0x8, RZ ;  /* 0x0000000805097810 */ /* 0x000fe20007ffe0ff */
[----:B------:R2:W-:Y:S02]  /*b7f0*/  SHFL.IDX PT, R12, R7, 0x2, 0x1c1f ;  /* 0x005c1f00070c7f89 */ /* 0x0005e400000e0000 */
[----:B------:R-:W-:Y:S01]  /*b800*/  IMAD R6, R6, c[0x0][0x3d8], RZ ;  /* 0x0000f60006067a24 */ /* 0x000fe200078e02ff */
[----:B------:R-:W-:Y:S01]  /*b810*/  ISETP.GE.OR P3, PT, R9, R0, P1 ;  /* 0x000000000900720c */ /* 0x000fe20000f66670 */
[----:B------:R-:W3:Y:S01]  /*b820*/  SHFL.IDX PT, R13, R4, 0x2, 0x1c1f ;  /* 0x005c1f00040d7f89 */ /* 0x000ee200000e0000 */
[----:B------:R-:W-:-:S02]  /*b830*/  IMAD.SHL.U32 R9, R22, 0x8, RZ ;  /* 0x0000000816097824 */ /* 0x000fc400078e00ff */
[C---:B------:R-:W-:Y:S01]  /*b840*/  IMAD R19, R18.reuse, c[0x0][0x3dc], R6 ;  /* 0x0000f70012137a24 */ /* 0x040fe200078e0206 */
[----:B------:R4:W3:Y:S04]  /*b850*/  SHFL.IDX PT, R11, R4, 0x3, 0x1c1f ;  /* 0x007c1f00040b7f89 */ /* 0x0008e800000e0000 */
[----:B-1----:R-:W-:Y:S01]  /*b860*/  @!P4 ST.E [R16.64], R37 ;  /* 0x000000251000c985 */ /* 0x002fe2000c101908 */
[----:B--2---:R-:W-:Y:S01]  /*b870*/  IMAD.WIDE.U32 R6, R18, c[0x0][0x3d8], R2 ;  /* 0x0000f60012067a25 */ /* 0x004fe200078e0002 */
[----:B------:R-:W-:Y:S02]  /*b880*/  IADD3 R18, R5, 0x48, RZ ;  /* 0x0000004805127810 */ /* 0x000fe40007ffe0ff */
[----:B------:R-:W-:Y:S01]  /*b890*/  @!P3 ST.E [R14.64], R38 ;  /* 0x000000260e00b985 */ /* 0x000fe2000c101908 */
[----:B------:R-:W-:-:S02]  /*b8a0*/  IMAD.IADD R3, R7, 0x1, R19 ;  /* 0x0000000107037824 */ /* 0x000fc400078e0213 */
[----:B------:R-:W-:Y:S01]  /*b8b0*/  IMAD R2, R23, 0x80, R20 ;  /* 0x0000008017027824 */ /* 0x000fe200078e0214 */
[----:B----4-:R-:W-:Y:S02]  /*b8c0*/  IADD3 R4, R5, 0x40, RZ ;  /* 0x0000004005047810 */ /* 0x010fe40007ffe0ff */
[----:B------:R-:W-:Y:S02]  /*b8d0*/  LOP3.LUT R5, R21, 0x7ffffe00, R9, 0xf8, !PT ;  /* 0x7ffffe0015057812 */ /* 0x000fe400078ef809 */
[-C--:B------:R-:W-:Y:S02]  /*b8e0*/  ISETP.GE.OR P2, PT, R4, R0.reuse, P1 ;  /* 0x000000000400720c */ /* 0x080fe40000f46670 */
[----:B------:R-:W-:Y:S01]  /*b8f0*/  LEA R4, P0, R6, c[0x0][0x380], 0x1 ;  /* 0x0000e00006047a11 */ /* 0x000fe200078008ff */
[----:B------:R-:W-:Y:S01]  /*b900*/  IMAD.SHL.U32 R5, R5, 0x2, RZ ;  /* 0x0000000205057824 */ /* 0x000fe200078e00ff */
[-C--:B------:R-:W-:Y:S02]  /*b910*/  ISETP.GE.OR P1, PT, R18, R0.reuse, P1 ;  /* 0x000000001200720c */ /* 0x080fe40000f26670 */
[----:B------:R-:W-:Y:S01]  /*b920*/  LEA.HI.X R3, R6, c[0x0][0x384], R3, 0x1, P0 ;  /* 0x0000e10006037a11 */ /* 0x000fe200000f0c03 */
[----:B------:R-:W-:Y:S01]  /*b930*/  SHFL.IDX PT, R7, R4, 0x1, 0x181f ;  /* 0x00381f0004077f89 */ /* 0x000fe200000e0000 */
[----:B------:R-:W-:-:S02]  /*b940*/  ISETP.GE.OR P3, PT, R2, R0, P6 ;  /* 0x000000000200720c */ /* 0x000fc40003766670 */
[C---:B------:R-:W-:Y:S01]  /*b950*/  IADD3 R6, R2.reuse, 0x10, RZ ;  /* 0x0000001002067810 */ /* 0x040fe20007ffe0ff */
[----:B------:R-:W-:Y:S01]  /*b960*/  SHFL.IDX PT, R9, R3, RZ, 0x181f ;  /* 0x00181fff03097589 */ /* 0x000fe200000e0000 */
[C---:B------:R-:W-:Y:S02]  /*b970*/  IADD3 R32, R2.reuse, 0x40, RZ ;  /* 0x0000004002207810 */ /* 0x040fe40007ffe0ff */
[----:B------:R-:W-:Y:S01]  /*b980*/  IADD3 R54, R2, 0x60, RZ ;  /* 0x0000006002367810 */ /* 0x000fe20007ffe0ff */
[----:B---3--:R-:W-:Y:S01]  /*b990*/  @!P2 ST.E [R12.64], R39 ;  /* 0x000000270c00a985 */ /* 0x008fe2000c101908 */
[-C--:B------:R-:W-:Y:S02]  /*b9a0*/  ISETP.GE.OR P2, PT, R6, R0.reuse, P6 ;  /* 0x000000000600720c */ /* 0x080fe40003746670 */
[----:B------:R-:W-:Y:S01]  /*b9b0*/  IADD3 R6, R2, 0x20, RZ ;  /* 0x0000002002067810 */ /* 0x000fe20007ffe0ff */
[----:B------:R-:W1:Y:S04]  /*b9c0*/  SHFL.IDX PT, R12, R4, RZ, 0x181f ;  /* 0x00181fff040c7589 */ /* 0x000e6800000e0000 */
[----:B------:R2:W-:Y:S01]  /*b9d0*/  @!P1 ST.E [R10.64], R40 ;  /* 0x000000280a009985 */ /* 0x0005e2000c101908 */
[----:B------:R-:W-:-:S02]  /*b9e0*/  ISETP.GE.OR P1, PT, R6, R0, P6 ;  /* 0x000000000600720c */ /* 0x000fc40003726670 */
[----:B------:R-:W-:Y:S01]  /*b9f0*/  IADD3 R6, R2, 0x30, RZ ;  /* 0x0000003002067810 */ /* 0x000fe20007ffe0ff */
[----:B------:R-:W-:Y:S03]  /*ba00*/  LDS.128 R24, [R5+0x80] ;  /* 0x0000800005187984 */ /* 0x000fe60000000c00 */
[----:B------:R-:W-:Y:S01]  /*ba10*/  ISETP.GE.OR P0, PT, R6, R0, P6 ;  /* 0x000000000600720c */ /* 0x000fe20003706670 */
[----:B------:R-:W3:Y:S04]  /*ba20*/  SHFL.IDX PT, R11, R3, 0x1, 0x181f ;  /* 0x00381f00030b7f89 */ /* 0x000ee800000e0000 */
[----:B------:R-:W4:Y:S04]  /*ba30*/  SHFL.IDX PT, R14, R4, 0x2, 0x181f ;  /* 0x00581f00040e7f89 */ /* 0x000f2800000e0000 */
[----:B------:R-:W4:Y:S04]  /*ba40*/  SHFL.IDX PT, R44, R3, 0x2, 0x181f ;  /* 0x00581f00032c7f89 */ /* 0x000f2800000e0000 */
[----:B------:R-:W4:Y:S01]  /*ba50*/  SHFL.IDX PT, R15, R4, 0x3, 0x181f ;  /* 0x00781f00040f7f89 */ /* 0x000f2200000e0000 */
[----:B-1----:R-:W-:-:S03]  /*ba60*/  @!P3 LEA R12, P5, R8, R12, 0x1 ;  /* 0x0000000c080cb211 */ /* 0x002fc600078a08ff */
[----:B------:R-:W-:Y:S01]  /*ba70*/  LDS.128 R20, [R5+0x880] ;  /* 0x0008800005147984 */ /* 0x000fe20000000c00 */
[----:B------:R-:W-:Y:S02]  /*ba80*/  @!P3 LEA.HI.X R13, R8, R9, R53, 0x1, P5 ;  /* 0x00000009080db211 */ /* 0x000fe400028f0c35 */
[----:B------:R-:W-:Y:S01]  /*ba90*/  ISETP.GE.OR P5, PT, R32, R0, P6 ;  /* 0x000000002000720c */ /* 0x000fe200037a6670 */
[----:B------:R-:W-:Y:S01]  /*baa0*/  LDS.128 R16, [R5+0x1080] ;  /* 0x0010800005107984 */ /* 0x000fe20000000c00 */
[----:B--2---:R-:W-:-:S03]  /*bab0*/  @!P2 LEA R10, P4, R8, R7, 0x1 ;  /* 0x00000007080aa211 */ /* 0x004fc600078808ff */
[----:B------:R-:W1:Y:S01]  /*bac0*/  SHFL.IDX PT, R45, R3, 0x3, 0x181f ;  /* 0x00781f00032d7f89 */ /* 0x000e6200000e0000 */
[----:B---3--:R-:W-:-:S03]  /*bad0*/  @!P2 LEA.HI.X R11, R8, R11, R53, 0x1, P4 ;  /* 0x0000000b080ba211 */ /* 0x008fc600020f0c35 */
[----:B------:R-:W2:Y:S01]  /*bae0*/  LDS.128 R28, [R5+0x1880] ;  /* 0x00188000051c7984 */ /* 0x000ea20000000c00 */
[----:B----4-:R-:W-:-:S03]  /*baf0*/  @!P1 LEA R6, P4, R8, R14, 0x1 ;  /* 0x0000000e08069211 */ /* 0x010fc600078808ff */
[----:B------:R-:W-:Y:S01]  /*bb00*/  LDS.128 R32, [R5+0x2080] ;  /* 0x0020800005207984 */ /* 0x000fe20000000c00 */
[--C-:B------:R-:W-:Y:S02]  /*bb10*/  @!P1 LEA.HI.X R7, R8, R44, R53.reuse, 0x1, P4 ;  /* 0x0000002c08079211 */ /* 0x100fe400020f0c35 */
[----:B------:R-:W-:Y:S01]  /*bb20*/  IADD3 R44, R2, 0x50, RZ ;  /* 0x00000050022c7810 */ /* 0x000fe20007ffe0ff */
[----:B------:R-:W-:Y:S01]  /*bb30*/  LDS.128 R36, [R5+0x2880] ;  /* 0x0028800005247984 */ /* 0x000fe20000000c00 */
[----:B------:R-:W-:Y:S02]  /*bb40*/  @!P0 LEA R14, P4, R8, R15, 0x1 ;  /* 0x0000000f080e8211 */ /* 0x000fe400078808ff */
[----:B------:R-:W-:Y:S01]  /*bb50*/  IADD3 R2, R2, 0x70, RZ ;  /* 0x0000007002027810 */ /* 0x000fe20007ffe0ff */
[----:B------:R-:W-:Y:S04]  /*bb60*/  LDS.128 R40, [R5+0x3080] ;  /* 0x0030800005287984 */ /* 0x000fe80000000c00 */
[----:B------:R-:W3:Y:S04]  /*bb70*/  SHFL.IDX PT, R48, R4, 0x4, 0x181f ;  /* 0x00981f0004307f89 */ /* 0x000ee800000e0000 */
[----:B------:R-:W4:Y:S01]  /*bb80*/  SHFL.IDX PT, R9, R4, 0x5, 0x181f ;  /* 0x00b81f0004097f89 */ /* 0x000f2200000e0000 */
[----:B-1----:R-:W-:-:S02]  /*bb90*/  @!P0 LEA.HI.X R15, R8, R45, R53, 0x1, P4 ;  /* 0x0000002d080f8211 */ /* 0x002fc400020f0c35 */
[-C--:B------:R-:W-:Y:S01]  /*bba0*/  ISETP.GE.OR P4, PT, R44, R0.reuse, P6 ;  /* 0x000000002c00720c */ /* 0x080fe20003786670 */
[----:B------:R-:W-:Y:S04]  /*bbb0*/  SHFL.IDX PT, R49, R4, 0x6, 0x181f ;  /* 0x00d81f0004317f89 */ /* 0x000fe800000e0000 */
[----:B------:R-:W1:Y:S04]  /*bbc0*/  SHFL.IDX PT, R52, R3, 0x4, 0x181f ;  /* 0x00981f0003347f89 */ /* 0x000e6800000e0000 */
[----:B------:R-:W1:Y:S04]  /*bbd0*/  SHFL.IDX PT, R51, R3, 0x5, 0x181f ;  /* 0x00b81f0003337f89 */ /* 0x000e6800000e0000 */
[----:B------:R-:W1:Y:S04]  /*bbe0*/  SHFL.IDX PT, R50, R3, 0x6, 0x181f ;  /* 0x00d81f0003327f89 */ /* 0x000e6800000e0000 */
[----:B------:R-:W1:Y:S04]  /*bbf0*/  LDS.128 R44, [R5+0x3880] ;  /* 0x00388000052c7984 */ /* 0x000e680000000c00 */
[----:B------:R3:W-:Y:S01]  /*bc00*/  @!P3 ST.E.128 [R12.64], R24 ;  /* 0x000000180c00b985 */ /* 0x0007e2000c101d08 */
[----:B------:R-:W-:-:S02]  /*bc10*/  ISETP.GE.OR P3, PT, R54, R0, P6 ;  /* 0x000000003600720c */ /* 0x000fc40003766670 */
[----:B------:R-:W-:Y:S01]  /*bc20*/  ISETP.GE.OR P6, PT, R2, R0, P6 ;  /* 0x000000000200720c */ /* 0x000fe200037c6670 */
[----:B------:R4:W-:Y:S04]  /*bc30*/  @!P2 ST.E.128 [R10.64], R20 ;  /* 0x000000140a00a985 */ /* 0x0009e8000c101d08 */
[----:B------:R1:W-:Y:S04]  /*bc40*/  @!P1 ST.E.128 [R6.64], R16 ;  /* 0x0000001006009985 */ /* 0x0003e8000c101d08 */
[----:B--2---:R2:W-:Y:S04]  /*bc50*/  @!P0 ST.E.128 [R14.64], R28 ;  /* 0x0000001c0e008985 */ /* 0x0045e8000c101d08 */
[----:B------:R-:W1:Y:S04]  /*bc60*/  SHFL.IDX PT, R4, R4, 0x7, 0x181f ;  /* 0x00f81f0004047f89 */ /* 0x000e6800000e0000 */
[----:B------:R-:W2:Y:S01]  /*bc70*/  SHFL.IDX PT, R3, R3, 0x7, 0x181f ;  /* 0x00f81f0003037f89 */ /* 0x000ea200000e0000 */
[----:B---3--:R-:W-:-:S02]  /*bc80*/  @!P5 LEA R12, P2, R8, R48, 0x1 ;  /* 0x00000030080cd211 */ /* 0x008fc400078408ff */
[C---:B----4-:R-:W-:Y:S02]  /*bc90*/  @!P4 LEA R10, P1, R8.reuse, R9, 0x1 ;  /* 0x00000009080ac211 */ /* 0x050fe400078208ff */
[C-C-:B-1----:R-:W-:Y:S02]  /*bca0*/  @!P5 LEA.HI.X R13, R8.reuse, R52, R53.reuse, 0x1, P2 ;  /* 0x00000034080dd211 */ /* 0x142fe400010f0c35 */
[C---:B------:R-:W-:Y:S02]  /*bcb0*/  @!P3 LEA R6, P0, R8.reuse, R49, 0x1 ;  /* 0x000000310806b211 */ /* 0x040fe400078008ff */
[C-C-:B------:R-:W-:Y:S01]  /*bcc0*/  @!P4 LEA.HI.X R11, R8.reuse, R51, R53.reuse, 0x1, P1 ;  /* 0x00000033080bc211 */ /* 0x140fe200008f0c35 */
[----:B------:R1:W-:Y:S01]  /*bcd0*/  @!P5 ST.E.128 [R12.64], R32 ;  /* 0x000000200c00d985 */ /* 0x0003e2000c101d08 */
[----:B------:R-:W-:-:S03]  /*bce0*/  @!P3 LEA.HI.X R7, R8, R50, R53, 0x1, P0 ;  /* 0x000000320807b211 */ /* 0x000fc600000f0c35 */
[----:B------:R1:W-:Y:S04]  /*bcf0*/  @!P4 ST.E.128 [R10.64], R36 ;  /* 0x000000240a00c985 */ /* 0x0003e8000c101d08 */
[----:B------:R1:W-:Y:S01]  /*bd00*/  @!P3 ST.E.128 [R6.64], R40 ;  /* 0x000000280600b985 */ /* 0x0003e2000c101d08 */
[----:B------:R-:W-:Y:S05]  /*bd10*/  @P6 EXIT ;  /* 0x000000000000694d */ /* 0x000fea0003800000 */
[----:B--2---:R-:W-:-:S04]  /*bd20*/  LEA R2, P0, R8, R4, 0x1 ;  /* 0x0000000408027211 */ /* 0x004fc800078008ff */
[----:B------:R-:W-:-:S05]  /*bd30*/  LEA.HI.X R3, R8, R3, R53, 0x1, P0 ;  /* 0x0000000308037211 */ /* 0x000fca00000f0c35 */
[----:B------:R-:W-:Y:S01]  /*bd40*/  ST.E.128 [R2.64], R44 ;  /* 0x0000002c02007985 */ /* 0x000fe2000c101d08 */
[----:B------:R-:W-:Y:S05]  /*bd50*/  EXIT ;  /* 0x000000000000794d */ /* 0x000fea0003800000 */
.L_x_34:
[----:B------:R-:W2:Y:S01]  /*bd60*/  LDL R8, [R1+0x10] ;  /* 0x0000100001087983 */ /* 0x000ea20000100800 */
[----:B------:R-:W-:Y:S01]  /*bd70*/  ISETP.NE.U32.AND P0, PT, RZ, c[0x0][0x508], PT ;  /* 0x00014200ff007a0c */ /* 0x000fe20003f05070 */
[----:B------:R-:W-:Y:S01]  /*bd80*/  IMAD.MOV.U32 R2, RZ, RZ, 0x4 ;  /* 0x00000004ff027424 */ /* 0x000fe200078e00ff */
[----:B------:R-:W-:Y:S02]  /*bd90*/  ISETP.NE.U32.AND P1, PT, RZ, c[0x0][0x500], PT ;  /* 0x00014000ff007a0c */ /* 0x000fe40003f25070 */
[----:B------:R-:W-:Y:S02]  /*bda0*/  ISETP.NE.AND.EX P0, PT, RZ, c[0x0][0x50c], PT, P0 ;  /* 0x00014300ff007a0c */ /* 0x000fe40003f05300 */
[----:B------:R-:W-:Y:S01]  /*bdb0*/  ISETP.NE.AND.EX P1, PT, RZ, c[0x0][0x504], PT, P1 ;  /* 0x00014100ff007a0c */ /* 0x000fe20003f25310 */
[----:B------:R-:W-:Y:S02]  /*bdc0*/  IMAD.MOV.U32 R18, RZ, RZ, c[0x0][0x388] ;  /* 0x0000e200ff127624 */ /* 0x000fe400078e00ff */
[----:B--2---:R-:W-:-:S08]  /*bdd0*/  IMAD.WIDE R6, R8, R2, c[0x0][0x500] ;  /* 0x0001400008067625 */ /* 0x004fd000078e0202 */
[----:B------:R-:W-:Y:S02]  /*bde0*/  @P0 IMAD.WIDE R2, R8, R2, c[0x0][0x508] ;  /* 0x0001420008020625 */ /* 0x000fe400078e0202 */
[----:B------:R-:W2:Y:S04]  /*bdf0*/  @P1 LDG.E R0, [R6.64] ;  /* 0x0000000806001981 */ /* 0x000ea8000c1e1900 */
[----:B------:R1:W5:Y:S01]  /*be00*/  @P0 LDG.E R18, [R2.64] ;  /* 0x0000000802120981 */ /* 0x000362000c1e1900 */
[----:B------:R-:W-:Y:S02]  /*be10*/  CS2R R4, SRZ ;  /* 0x0000000000047805 */ /* 0x000fe4000001ff00 */
[--C-:B--2---:R-:W-:Y:S01]  /*be20*/  @P1 SHF.R.S32.HI R5, RZ, 0x1f, R0.reuse ;  /* 0x0000001fff051819 */ /* 0x104fe20000011400 */
[----:B------:R-:W-:Y:S01]  /*be30*/  @P1 IMAD.MOV.U32 R4, RZ, RZ, R0 ;  /* 0x000000ffff041224 */ /* 0x000fe200078e0000 */
[----:B------:R-:W-:Y:S05]  /*be40*/  @P0 BRA `(.L_x_36) ;  /* 0x0000004000000947 */ /* 0x000fea0003800000 */
[----:B-1----:R-:W-:Y:S05]  /*be50*/  @!P1 BRA `(.L_x_36) ;  /* 0x0000003000009947 */ /* 0x002fea0003800000 */
[----:B------:R1:W2:Y:S04]  /*be60*/  LDG.E R0, [R6.64] ;  /* 0x0000000806007981 */ /* 0x0002a8000c1e1900 */
[----:B-1----:R-:W2:Y:S02]  /*be70*/  LDG.E R6, [R6.64+0x4] ;  /* 0x0000040806067981 */ /* 0x002ea4000c1e1900 */
[----:B--2--5:R-:W-:-:S02]  /*be80*/  IADD3 R18, -R0, R6, RZ ;  /* 0x0000000600127210 */ /* 0x024fc40007ffe1ff */
.L_x_36:
[----:B-1----:R-:W1:Y:S01]  /*be90*/  S2R R12, SR_TID.X ;  /* 0x00000000000c7919 */ /* 0x002e620000002100 */
[----:B------:R-:W-:Y:S01]  /*bea0*/  SHF.R.S32.HI R0, RZ, 0x1f, R8 ;  /* 0x0000001fff007819 */ /* 0x000fe20000011408 */
[----:B------:R-:W-:Y:S01]  /*beb0*/  BSSY B0, `(.L_x_37) ;  /* 0x0000028000007945 */ /* 0x000fe20003800000 */
[----:B------:R-:W-:-:S02]  /*bec0*/  SEL R10, R8, RZ, !P1 ;  /* 0x000000ff080a7207 */ /* 0x000fc40004800000 */
[----:B------:R-:W-:Y:S02]  /*bed0*/  SEL R11, R0, RZ, !P1 ;  /* 0x000000ff000b7207 */ /* 0x000fe40004800000 */
[----:B-1----:R-:W-:-:S13]  /*bee0*/  ISETP.GE.AND P0, PT, R12, 0x80, PT ;  /* 0x000000800c00780c */ /* 0x002fda0003f06270 */
[----:B------:R-:W-:Y:S05]  /*bef0*/  @P0 BRA `(.L_x_38) ;  /* 0x0000023000000947 */ /* 0x000fea0003800000 */
[----:B------:R-:W1:Y:S01]  /*bf00*/  S2R R9, SR_CTAID.X ;  /* 0x0000000000097919 */ /* 0x000e620000002500 */
[----:B-----5:R-:W-:Y:S01]  /*bf10*/  IMAD R0, R18, c[0x0][0x4e8], RZ ;  /* 0x00013a0012007a24 */ /* 0x020fe200078e02ff */
[----:B-1----:R-:W-:-:S04]  /*bf20*/  LEA R9, R9, R12, 0x7 ;  /* 0x0000000c09097211 */ /* 0x002fc800078e38ff */
[----:B------:R-:W-:-:S13]  /*bf30*/  ISETP.GE.AND P0, PT, R9, R0, PT ;  /* 0x000000000900720c */ /* 0x000fda0003f06270 */
[----:B------:R-:W-:Y:S05]  /*bf40*/  @P0 BRA `(.L_x_38) ;  /* 0x000001e000000947 */ /* 0x000fea0003800000 */
[----:B------:R-:W1:Y:S01]  /*bf50*/  S2R R8, SR_CTAID.Y ;  /* 0x0000000000087919 */ /* 0x000e620000002600 */
[----:B------:R-:W-:Y:S01]  /*bf60*/  MOV R0, c[0x0][0x4e8] ;  /* 0x00013a0000007a02 */ /* 0x000fe20000000f00 */
[----:B------:R-:W-:Y:S01]  /*bf70*/  IMAD.MOV.U32 R3, RZ, RZ, R5 ;  /* 0x000000ffff037224 */ /* 0x000fe200078e0005 */
[----:B------:R-:W-:Y:S02]  /*bf80*/  MOV R2, R4 ;  /* 0x0000000400027202 */ /* 0x000fe40000000f00 */
[----:B------:R-:W-:-:S13]  /*bf90*/  ISETP.NE.AND P0, PT, R0, 0x1, PT ;  /* 0x000000010000780c */ /* 0x000fda0003f05270 */
[----:B------:R-:W-:Y:S01]  /*bfa0*/  @P0 IMAD.HI.U32 R7, R9, c[0x0][0x4ec], RZ ;  /* 0x00013b0009070a27 */ /* 0x000fe200078e00ff */
[----:B-1----:R-:W-:-:S03]  /*bfb0*/  SHF.R.S32.HI R0, RZ, 0x1f, R8 ;  /* 0x0000001fff007819 */ /* 0x002fc60000011408 */
[----:B------:R-:W-:-:S04]  /*bfc0*/  IMAD.WIDE.U32 R2, R8, c[0x0][0x490], R2 ;  /* 0x0001240008027a25 */ /* 0x000fc800078e0002 */
[----:B------:R-:W-:Y:S02]  /*bfd0*/  IMAD R6, R0, c[0x0][0x490], RZ ;  /* 0x0001240000067a24 */ /* 0x000fe400078e02ff */
[----:B------:R-:W-:Y:S01]  /*bfe0*/  IMAD.MOV.U32 R0, RZ, RZ, R9 ;  /* 0x000000ffff007224 */ /* 0x000fe200078e0009 */
[----:B------:R-:W-:Y:S01]  /*bff0*/  @P0 SHF.R.U32.HI R0, RZ, c[0x0][0x4f0], R7 ;  /* 0x00013c00ff000a19 */ /* 0x000fe20000011607 */
[----:B------:R-:W-:Y:S02]  /*c000*/  IMAD R6, R8, c[0x0][0x494], R6 ;  /* 0x0001250008067a24 */ /* 0x000fe400078e0206 */
[----:B------:R-:W-:Y:S01]  /*c010*/  IMAD R8, R11, c[0x0][0x498], RZ ;  /* 0x000126000b087a24 */ /* 0x000fe200078e02ff */
[----:B------:R-:W-:Y:S01]  /*c020*/  IADD3 R7, -R0, RZ, RZ ;  /* 0x000000ff00077210 */ /* 0x000fe20007ffe1ff */
[----:B------:R-:W-:Y:S02]  /*c030*/  IMAD.IADD R3, R6, 0x1, R3 ;  /* 0x0000000106037824 */ /* 0x000fe400078e0203 */
[----:B------:R-:W-:-:S02]  /*c040*/  IMAD R8, R10, c[0x0][0x49c], R8 ;  /* 0x000127000a087a24 */ /* 0x000fc400078e0208 */
[----:B------:R-:W-:Y:S01]  /*c050*/  IMAD R6, R7, c[0x0][0x4e8], R9 ;  /* 0x00013a0007067a24 */ /* 0x000fe200078e0209 */
[----:B------:R-:W-:Y:S01]  /*c060*/  SHF.R.S32.HI R9, RZ, 0x1f, R0 ;  /* 0x0000001fff097819 */ /* 0x000fe20000011400 */
[----:B------:R-:W-:-:S03]  /*c070*/  IMAD.WIDE.U32 R2, R10, c[0x0][0x498], R2 ;  /* 0x000126000a027a25 */ /* 0x000fc600078e0002 */
[----:B------:R-:W-:Y:S02]  /*c080*/  SHF.R.S32.HI R7, RZ, 0x1f, R6 ;  /* 0x0000001fff077819 */ /* 0x000fe40000011406 */
[----:B------:R-:W-:-:S03]  /*c090*/  IADD3 R2, P0, R0, R2, RZ ;  /* 0x0000000200027210 */ /* 0x000fc60007f1e0ff */
[----:B------:R-:W-:Y:S01]  /*c0a0*/  IMAD R0, R7, c[0x0][0x488], RZ ;  /* 0x0001220007007a24 */ /* 0x000fe200078e02ff */
[----:B------:R-:W-:-:S03]  /*c0b0*/  IADD3.X R3, R9, R3, R8, P0, !PT ;  /* 0x0000000309037210 */ /* 0x000fc600007fe408 */
[C---:B------:R-:W-:Y:S02]  /*c0c0*/  IMAD R0, R6.reuse, c[0x0][0x48c], R0 ;  /* 0x0001230006007a24 */ /* 0x040fe400078e0200 */
[----:B------:R-:W-:-:S05]  /*c0d0*/  IMAD.WIDE.U32 R2, R6, c[0x0][0x488], R2 ;  /* 0x0001220006027a25 */ /* 0x000fca00078e0002 */
[----:B------:R-:W-:Y:S02]  /*c0e0*/  IADD3 R0, R3, R0, RZ ;  /* 0x0000000003007210 */ /* 0x000fe40007ffe0ff */
[----:B------:R-:W-:-:S04]  /*c0f0*/  LEA R6, P0, R2, c[0x0][0x450], 0x2 ;  /* 0x0001140002067a11 */ /* 0x000fc800078010ff */
[----:B------:R-:W-:Y:S02]  /*c100*/  LEA.HI.X R7, R2, c[0x0][0x454], R0, 0x2, P0 ;  /* 0x0001150002077a11 */ /* 0x000fe400000f1400 */
[----:B------:R-:W-:-:S05]  /*c110*/  MOV R0, 0xff800000 ;  /* 0xff80000000007802 */ /* 0x000fca0000000f00 */
[----:B------:R1:W-:Y:S02]  /*c120*/  STG.E [R6.64], R0 ;  /* 0x0000000006007986 */ /* 0x0003e4000c101908 */
.L_x_38:
[----:B------:R-:W-:Y:S05]  /*c130*/  BSYNC B0 ;  /* 0x0000000000007941 */ /* 0x000fea0003800000 */
.L_x_37:
[----:B-1----:R-:W1:Y:S01]  /*c140*/  S2R R6, SR_CTAID.Y ;  /* 0x0000000000067919 */ /* 0x002e620000002600 */
[----:B------:R-:W-:Y:S01]  /*c150*/  IMAD R0, R5, c[0x0][0x3a0], RZ ;  /* 0x0000e80005007a24 */ /* 0x000fe200078e02ff */
[----:B------:R-:W-:Y:S01]  /*c160*/  SHF.R.S32.HI R5, RZ, 0x1f, R12 ;  /* 0x0000001fff057819 */ /* 0x000fe2000001140c */
[C---:B------:R-:W-:Y:S01]  /*c170*/  IMAD.WIDE.U32 R2, R4.reuse, c[0x0][0x3a0], RZ ;  /* 0x0000e80004027a25 */ /* 0x040fe200078e00ff */
[----:B------:R-:W2:Y:S02]  /*c180*/  S2R R13, SR_CTAID.X ;  /* 0x00000000000d7919 */ /* 0x000ea40000002500 */
[----:B------:R-:W-:Y:S01]  /*c190*/  LEA.HI R5, R5, R12, RZ, 0x3 ;  /* 0x0000000c05057211 */ /* 0x000fe200078f18ff */
[----:B------:R-:W-:Y:S02]  /*c1a0*/  IMAD R0, R4, c[0x0][0x3a4], R0 ;  /* 0x0000e90004007a24 */ /* 0x000fe400078e0200 */
[----:B------:R-:W-:Y:S01]  /*c1b0*/  IMAD.MOV.U32 R8, RZ, RZ, c[0x0][0x4e8] ;  /* 0x00013a00ff087624 */ /* 0x000fe200078e00ff */
[----:B------:R-:W-:Y:S01]  /*c1c0*/  LOP3.LUT R4, R5, 0xfffffff8, RZ, 0xc0, !PT ;  /* 0xfffffff805047812 */ /* 0x000fe200078ec0ff */
[----:B------:R-:W-:Y:S01]  /*c1d0*/  IMAD.IADD R3, R3, 0x1, R0 ;  /* 0x0000000103037824 */ /* 0x000fe200078e0200 */
[----:B------:R-:W-:Y:S01]  /*c1e0*/  SHF.R.S32.HI R9, RZ, 0x3, R5 ;  /* 0x00000003ff097819 */ /* 0x000fe20000011405 */
[----:B-----5:R-:W-:Y:S01]  /*c1f0*/  IMAD R18, R18, c[0x0][0x4e8], RZ ;  /* 0x00013a0012127a24 */ /* 0x020fe200078e02ff */
[----:B------:R-:W-:Y:S01]  /*c200*/  ISETP.NE.AND P0, PT, R8, 0x1, PT ;  /* 0x000000010800780c */ /* 0x000fe20003f05270 */
[----:B------:R-:W-:-:S04]  /*c210*/  IMAD.IADD R8, R12, 0x1, -R4 ;  /* 0x000000010c087824 */ /* 0x000fc800078e0a04 */
[----:B------:R-:W-:Y:S01]  /*c220*/  IMAD R4, R8, 0x10, R9 ;  /* 0x0000001008047824 */ /* 0x000fe200078e0209 */
[----:B-1----:R-:W-:Y:S01]  /*c230*/  SHF.R.S32.HI R7, RZ, 0x1f, R6 ;  /* 0x0000001fff077819 */ /* 0x002fe20000011406 */
[----:B------:R-:W-:-:S04]  /*c240*/  IMAD.WIDE.U32 R2, R6, c[0x0][0x3e8], R2 ;  /* 0x0000fa0006027a25 */ /* 0x000fc800078e0002 */
[----:B------:R-:W-:Y:S02]  /*c250*/  IMAD R0, R7, c[0x0][0x3e8], RZ ;  /* 0x0000fa0007007a24 */ /* 0x000fe400078e02ff */
[----:B--2---:R-:W-:Y:S02]  /*c260*/  IMAD R4, R13, 0x80, R4 ;  /* 0x000000800d047824 */ /* 0x004fe400078e0204 */
[----:B------:R-:W-:Y:S02]  /*c270*/  IMAD R0, R6, c[0x0][0x3ec], R0 ;  /* 0x0000fb0006007a24 */ /* 0x000fe400078e0200 */
[----:B------:R-:W-:-:S04]  /*c280*/  @P0 IMAD.HI.U32 R5, R4, c[0x0][0x4ec], RZ ;  /* 0x00013b0004050a27 */ /* 0x000fc800078e00ff */
[----:B------:R-:W-:Y:S02]  /*c290*/  IMAD.IADD R3, R0, 0x1, R3 ;  /* 0x0000000100037824 */ /* 0x000fe400078e0203 */
[----:B------:R-:W-:Y:S01]  /*c2a0*/  IMAD.MOV.U32 R0, RZ, RZ, R4 ;  /* 0x000000ffff007224 */ /* 0x000fe200078e0004 */
[----:B------:R-:W-:Y:S01]  /*c2b0*/  @P0 SHF.R.U32.HI R0, RZ, c[0x0][0x4f0], R5 ;  /* 0x00013c00ff000a19 */ /* 0x000fe20000011605 */
[----:B------:R-:W-:Y:S02]  /*c2c0*/  IMAD R6, R11, c[0x0][0x3f0], RZ ;  /* 0x0000fc000b067a24 */ /* 0x000fe400078e02ff */
[----:B------:R-:W-:-:S04]  /*c2d0*/  IMAD.WIDE.U32 R2, R10, c[0x0][0x3f0], R2 ;  /* 0x0000fc000a027a25 */ /* 0x000fc800078e0002 */
[----:B------:R-:W-:Y:S01]  /*c2e0*/  IMAD R7, R10, c[0x0][0x3f4], R6 ;  /* 0x0000fd000a077a24 */ /* 0x000fe200078e0206 */
[--C-:B------:R-:W-:Y:S01]  /*c2f0*/  SHF.R.S32.HI R6, RZ, 0x1f, R0.reuse ;  /* 0x0000001fff067819 */ /* 0x100fe20000011400 */
[----:B------:R-:W-:Y:S02]  /*c300*/  IMAD.MOV R5, RZ, RZ, -R0 ;  /* 0x000000ffff057224 */ /* 0x000fe400078e0a00 */
[----:B------:R-:W-:Y:S02]  /*c310*/  IMAD.IADD R3, R3, 0x1, R7 ;  /* 0x0000000103037824 */ /* 0x000fe400078e0207 */
[----:B------:R-:W-:Y:S02]  /*c320*/  IMAD R5, R5, c[0x0][0x4e8], R4 ;  /* 0x00013a0005057a24 */ /* 0x000fe400078e0204 */
[----:B------:R-:W-:Y:S02]  /*c330*/  IMAD R6, R6, c[0x0][0x3e0], RZ ;  /* 0x0000f80006067a24 */ /* 0x000fe400078e02ff */
[----:B------:R-:W-:Y:S01]  /*c340*/  IMAD.WIDE.U32 R2, R0, c[0x0][0x3e0], R2 ;  /* 0x0000f80000027a25 */ /* 0x000fe200078e0002 */
[----:B------:R-:W-:-:S03]  /*c350*/  SHF.R.S32.HI R4, RZ, 0x1f, R5 ;  /* 0x0000001fff047819 */ /* 0x000fc60000011405 */
[----:B------:R-:W-:-:S04]  /*c360*/  IMAD R0, R0, c[0x0][0x3e4], R6 ;  /* 0x0000f90000007a24 */ /* 0x000fc800078e0206 */
[----:B------:R-:W-:Y:S02]  /*c370*/  IMAD.IADD R3, R3, 0x1, R0 ;  /* 0x0000000103037824 */ /* 0x000fe400078e0200 */
[----:B------:R-:W-:Y:S02]  /*c380*/  IMAD R0, R4, c[0x0][0x3d8], RZ ;  /* 0x0000f60004007a24 */ /* 0x000fe400078e02ff */
[----:B------:R-:W-:-:S04]  /*c390*/  IMAD.WIDE.U32 R2, R5, c[0x0][0x3d8], R2 ;  /* 0x0000f60005027a25 */ /* 0x000fc800078e0002 */
[----:B------:R-:W-:Y:S01]  /*c3a0*/  IMAD R0, R5, c[0x0][0x3dc], R0 ;  /* 0x0000f70005007a24 */ /* 0x000fe200078e0200 */
[----:B------:R-:W-:-:S03]  /*c3b0*/  LEA R4, P0, R2, c[0x0][0x380], 0x1 ;  /* 0x0000e00002047a11 */ /* 0x000fc600078008ff */
[----:B------:R-:W-:Y:S02]  /*c3c0*/  IMAD.IADD R3, R3, 0x1, R0 ;  /* 0x0000000103037824 */ /* 0x000fe400078e0200 */
[----:B------:R-:W1:Y:S01]  /*c3d0*/  SHFL.IDX PT, R6, R4, RZ, 0x181f ;  /* 0x00181fff04067589 */ /* 0x000e6200000e0000 */
[----:B------:R-:W-:Y:S02]  /*c3e0*/  IMAD.SHL.U32 R0, R8, 0x8, RZ ;  /* 0x0000000808007824 */ /* 0x000fe400078e00ff */
[----:B------:R-:W-:Y:S01]  /*c3f0*/  LEA.HI.X R3, R2, c[0x0][0x384], R3, 0x1, P0 ;  /* 0x0000e10002037a11 */ /* 0x000fe200000f0c03 */
[----:B------:R-:W-:Y:S01]  /*c400*/  IMAD R2, R13, 0x80, R9 ;  /* 0x000000800d027824 */ /* 0x000fe200078e0209 */
[----:B------:R-:W-:Y:S01]  /*c410*/  SHFL.IDX PT, R5, R4, 0x1, 0x181f ;  /* 0x00381f0004057f89 */ /* 0x000fe200000e0000 */
[----:B------:R-:W-:Y:S02]  /*c420*/  ISETP.GE.AND P0, PT, R0, c[0x0][0x3c8], PT ;  /* 0x0000f20000007a0c */ /* 0x000fe40003f06270 */
[----:B------:R-:W-:Y:S01]  /*c430*/  SHF.R.S32.HI R19, RZ, 0x1f, R0 ;  /* 0x0000001fff137819 */ /* 0x000fe20000011400 */
[----:B------:R-:W2:Y:S01]  /*c440*/  SHFL.IDX PT, R7, R3, RZ, 0x181f ;  /* 0x00181fff03077589 */ /* 0x000ea200000e0000 */
[----:B------:R-:W-:-:S02]  /*c450*/  ISETP.GE.OR P2, PT, R2, R18, P0 ;  /* 0x000000120200720c */ /* 0x000fc40000746670 */
[C---:B------:R-:W-:Y:S01]  /*c460*/  IADD3 R8, R2.reuse, 0x10, RZ ;  /* 0x0000001002087810 */ /* 0x040fe20007ffe0ff */
[----:B------:R-:W3:Y:S01]  /*c470*/  SHFL.IDX PT, R9, R3, 0x1, 0x181f ;  /* 0x00381f0003097f89 */ /* 0x000ee200000e0000 */
[----:B------:R-:W-:Y:S02]  /*c480*/  IADD3 R14, R2, 0x20, RZ ;  /* 0x00000020020e7810 */ /* 0x000fe40007ffe0ff */
[-C--:B------:R-:W-:Y:S01]  /*c490*/  ISETP.GE.OR P4, PT, R8, R18.reuse, P0 ;  /* 0x000000120800720c */ /* 0x080fe20000786670 */
[----:B------:R-:W-:Y:S01]  /*c4a0*/  SHFL.IDX PT, R12, R3, 0x2, 0x181f ;  /* 0x00581f00030c7f89 */ /* 0x000fe200000e0000 */
[C---:B------:R-:W-:Y:S02]  /*c4b0*/  IADD3 R10, R2.reuse, 0x40, RZ ;  /* 0x00000040020a7810 */ /* 0x040fe40007ffe0ff */
[----:B------:R-:W-:Y:S01]  /*c4c0*/  IADD3 R13, R2, 0x30, RZ ;  /* 0x00000030020d7810 */ /* 0x000fe20007ffe0ff */
[----:B------:R-:W4:Y:S01]  /*c4d0*/  SHFL.IDX PT, R8, R4, 0x2, 0x181f ;  /* 0x00581f0004087f89 */ /* 0x000f2200000e0000 */
[----:B------:R-:W-:-:S02]  /*c4e0*/  ISETP.GE.OR P3, PT, R14, R18, P0 ;  /* 0x000000120e00720c */ /* 0x000fc40000766670 */
[----:B-1----:R-:W-:Y:S01]  /*c4f0*/  @!P2 LEA R6, P1, R0, R6, 0x1 ;  /* 0x000000060006a211 */ /* 0x002fe200078208ff */
[----:B------:R-:W-:Y:S01]  /*c500*/  SHFL.IDX PT, R11, R4, 0x3, 0x181f ;  /* 0x00781f00040b7f89 */ /* 0x000fe200000e0000 */
[----:B------:R-:W-:-:S03]  /*c510*/  ISETP.GE.OR P6, PT, R10, R18, P0 ;  /* 0x000000120a00720c */ /* 0x000fc600007c6670 */
[----:B------:R-:W-:Y:S01]  /*c520*/  SHFL.IDX PT, R14, R3, 0x3, 0x181f ;  /* 0x00781f00030e7f89 */ /* 0x000fe200000e0000 */
[----:B--2---:R-:W-:-:S03]  /*c530*/  @!P2 LEA.HI.X R7, R0, R7, R19, 0x1, P1 ;  /* 0x000000070007a211 */ /* 0x004fc600008f0c13 */
[----:B------:R-:W1:Y:S01]  /*c540*/  SHFL.IDX PT, R10, R4, 0x4, 0x181f ;  /* 0x00981f00040a7f89 */ /* 0x000e6200000e0000 */
[----:B------:R-:W-:-:S03]  /*c550*/  ISETP.GE.OR P1, PT, R13, R18, P0 ;  /* 0x000000120d00720c */ /* 0x000fc60000726670 */
[----:B------:R2:W-:Y:S04]  /*c560*/  @!P2 ST.E.128 [R6.64], RZ ;  /* 0x000000ff0600a985 */ /* 0x0005e8000c101d08 */
[----:B------:R-:W-:Y:S04]  /*c570*/  SHFL.IDX PT, R13, R4, 0x5, 0x181f ;  /* 0x00b81f00040d7f89 */ /* 0x000fe800000e0000 */
[----:B------:R-:W1:Y:S04]  /*c580*/  SHFL.IDX PT, R17, R3, 0x4, 0x181f ;  /* 0x00981f0003117f89 */ /* 0x000e6800000e0000 */
[----:B------:R-:W1:Y:S04]  /*c590*/  SHFL.IDX PT, R16, R3, 0x5, 0x181f ;  /* 0x00b81f0003107f89 */ /* 0x000e6800000e0000 */
[----:B------:R-:W-:Y:S04]  /*c5a0*/  SHFL.IDX PT, R15, R3, 0x6, 0x181f ;  /* 0x00d81f00030f7f89 */ /* 0x000fe800000e0000 */
[----:B------:R-:W-:Y:S01]  /*c5b0*/  SHFL.IDX PT, R3, R3, 0x7, 0x181f ;  /* 0x00f81f0003037f89 */ /* 0x000fe200000e0000 */
[----:B--2---:R-:W-:-:S02]  /*c5c0*/  @!P4 LEA R6, P2, R0, R5, 0x1 ;  /* 0x000000050006c211 */ /* 0x004fc400078408ff */
[----:B------:R-:W-:Y:S01]  /*c5d0*/  IADD3 R7, R2, 0x50, RZ ;  /* 0x0000005002077810 */ /* 0x000fe20007ffe0ff */
[----:B------:R-:W2:Y:S03]  /*c5e0*/  SHFL.IDX PT, R5, R4, 0x6, 0x181f ;  /* 0x00d81f0004057f89 */ /* 0x000ea600000e0000 */
[----:B------:R-:W-:Y:S01]  /*c5f0*/  ISETP.GE.OR P5, PT, R7, R18, P0 ;  /* 0x000000120700720c */ /* 0x000fe200007a6670 */
[----:B------:R-:W2:Y:S01]  /*c600*/  SHFL.IDX PT, R4, R4, 0x7, 0x181f ;  /* 0x00f81f0004047f89 */ /* 0x000ea200000e0000 */
[----:B---3--:R-:W-:Y:S02]  /*c610*/  @!P4 LEA.HI.X R7, R0, R9, R19, 0x1, P2 ;  /* 0x000000090007c211 */ /* 0x008fe400010f0c13 */
[----:B------:R-:W-:Y:S02]  /*c620*/  IADD3 R9, R2, 0x60, RZ ;  /* 0x0000006002097810 */ /* 0x000fe40007ffe0ff */
[----:B----4-:R-:W-:Y:S01]  /*c630*/  @!P3 LEA R8, P2, R0, R8, 0x1 ;  /* 0x000000080008b211 */ /* 0x010fe200078408ff */
[----:B------:R3:W-:Y:S01]  /*c640*/  @!P4 ST.E.128 [R6.64], RZ ;  /* 0x000000ff0600c985 */ /* 0x0007e2000c101d08 */
[----:B------:R-:W-:-:S02]  /*c650*/  ISETP.GE.OR P4, PT, R9, R18, P0 ;  /* 0x000000120900720c */ /* 0x000fc40000786670 */
[----:B------:R-:W-:Y:S02]  /*c660*/  @!P3 LEA.HI.X R9, R0, R12, R19, 0x1, P2 ;  /* 0x0000000c0009b211 */ /* 0x000fe400010f0c13 */
[----:B------:R-:W-:-:S03]  /*c670*/  IADD3 R2, R2, 0x70, RZ ;  /* 0x0000007002027810 */ /* 0x000fc60007ffe0ff */
[----:B------:R4:W-:Y:S01]  /*c680*/  @!P3 ST.E.128 [R8.64], RZ ;  /* 0x000000ff0800b985 */ /* 0x0009e2000c101d08 */
[----:B------:R-:W-:Y:S02]  /*c690*/  ISETP.GE.OR P0, PT, R2, R18, P0 ;  /* 0x000000120200720c */ /* 0x000fe40000706670 */
[C---:B-1----:R-:W-:Y:S02]  /*c6a0*/  @!P6 LEA R10, P3, R0.reuse, R10, 0x1 ;  /* 0x0000000a000ae211 */ /* 0x042fe400078608ff */
[C---:B---3--:R-:W-:Y:S02]  /*c6b0*/  @!P1 LEA R6, P2, R0.reuse, R11, 0x1 ;  /* 0x0000000b00069211 */ /* 0x048fe400078408ff */
[C-C-:B------:R-:W-:Y:S02]  /*c6c0*/  @!P6 LEA.HI.X R11, R0.reuse, R17, R19.reuse, 0x1, P3 ;  /* 0x00000011000be211 */ /* 0x140fe400018f0c13 */
[C---:B------:R-:W-:Y:S02]  /*c6d0*/  @!P1 LEA.HI.X R7, R0.reuse, R14, R19, 0x1, P2 ;  /* 0x0000000e00079211 */ /* 0x040fe400010f0c13 */
[----:B----4-:R-:W-:-:S03]  /*c6e0*/  @!P5 LEA R8, P2, R0, R13, 0x1 ;  /* 0x0000000d0008d211 */ /* 0x010fc600078408ff */
[----:B------:R2:W-:Y:S01]  /*c6f0*/  @!P1 ST.E.128 [R6.64], RZ ;  /* 0x000000ff06009985 */ /* 0x0005e2000c101d08 */
[----:B------:R-:W-:-:S03]  /*c700*/  @!P5 LEA.HI.X R9, R0, R16, R19, 0x1, P2 ;  /* 0x000000100009d211 */ /* 0x000fc600010f0c13 */
[----:B------:R1:W-:Y:S04]  /*c710*/  @!P6 ST.E.128 [R10.64], RZ ;  /* 0x000000ff0a00e985 */ /* 0x0003e8000c101d08 */
[----:B------:R1:W-:Y:S01]  /*c720*/  @!P5 ST.E.128 [R8.64], RZ ;  /* 0x000000ff0800d985 */ /* 0x0003e2000c101d08 */
[----:B--2---:R-:W-:-:S04]  /*c730*/  @!P4 LEA R6, P1, R0, R5, 0x1 ;  /* 0x000000050006c211 */ /* 0x004fc800078208ff */
[----:B------:R-:W-:-:S05]  /*c740*/  @!P4 LEA.HI.X R7, R0, R15, R19, 0x1, P1 ;  /* 0x0000000f0007c211 */ /* 0x000fca00008f0c13 */
[----:B------:R1:W-:Y:S01]  /*c750*/  @!P4 ST.E.128 [R6.64], RZ ;  /* 0x000000ff0600c985 */ /* 0x0003e2000c101d08 */
[----:B------:R-:W-:Y:S05]  /*c760*/  @P0 EXIT ;  /* 0x000000000000094d */ /* 0x000fea0003800000 */
[----:B------:R-:W-:-:S04]  /*c770*/  LEA R2, P0, R0, R4, 0x1 ;  /* 0x0000000400027211 */ /* 0x000fc800078008ff */
[----:B------:R-:W-:-:S05]  /*c780*/  LEA.HI.X R3, R0, R3, R19, 0x1, P0 ;  /* 0x0000000300037211 */ /* 0x000fca00000f0c13 */
[----:B------:R-:W-:Y:S01]  /*c790*/  ST.E.128 [R2.64], RZ ;  /* 0x000000ff02007985 */ /* 0x000fe2000c101d08 */
[----:B------:R-:W-:Y:S05]  /*c7a0*/  EXIT ;  /* 0x000000000000794d */ /* 0x000fea0003800000 */
.L_x_39:
        /* <DEDUP_REMOVED lines=13> */
.L_x_736:


//--------------------- .text._ZN7cutlass13device_kernelIN5flash19enable_sm80_to_sm89INS1_16FlashAttnFwdSm80INS1_25CollectiveMainloopFwdSm80ILi4ELi1ELb0EN4cute5tupleIJNS5_1CILi128EEENS7_ILi112EEENS7_ILi64EEEEEELi64ENS_6half_tEfNS_4arch4Sm80ELb0ELb0ELb0ELb1ELb0ELb1ELb1ELb0EEENS1_21CollectiveEpilogueFwdINS6_IJS8_SA_S9_EEENS6_IJNS7_ILi1EEESI_SI_EEESC_SE_Li128ELb1ELb1ELb0ELb0EEENS1_19SingleTileSchedulerILb1ELb0ELb1ELi128EEEEEEEEEvNT_6ParamsE --------------------------
	.section	.text._ZN7cutlass13device_kernelIN5flash19enable_sm80_to_sm89INS1_16FlashAttnFwdSm80INS1_25CollectiveMainloopFwdSm80ILi4ELi1ELb0EN4cute5tupleIJNS5_1CILi128EEENS7_ILi112EEENS7_ILi64EEEEEELi64ENS_6half_tEfNS_4arch4Sm80ELb0ELb0ELb0ELb1ELb0ELb1ELb1ELb0EEENS1_21CollectiveEpilogueFwdINS6_IJS8_SA_S9_EEENS6_IJNS7_ILi1EEESI_SI_EEESC_SE_Li128ELb1ELb1ELb0ELb0EEENS1_19SingleTileSchedulerILb1ELb0ELb1ELi128EEEEEEEEEvNT_6ParamsE,"ax",@progbits
	.sectioninfo	@"SHI_REGISTERS=255"
	.align	128
.text._ZN7cutlass13device_kernelIN5flash19enable_sm80_to_sm89INS1_16FlashAttnFwdSm80INS1_25CollectiveMainloopFwdSm80ILi4ELi1ELb0EN4cute5tupleIJNS5_1CILi128EEENS7_ILi112EEENS7_ILi64EEEEEELi64ENS_6half_tEfNS_4arch4Sm80ELb0ELb0ELb0ELb1ELb0ELb1ELb1ELb0EEENS1_21CollectiveEpilogueFwdINS6_IJS8_SA_S9_EEENS6_IJNS7_ILi1EEESI_SI_EEESC_SE_Li128ELb1ELb1ELb0ELb0EEENS1_19SingleTileSchedulerILb1ELb0ELb1ELi128EEEEEEEEEvNT_6ParamsE:
        .type           _ZN7cutlass13device_kernelIN5flash19enable_sm80_to_sm89INS1_16FlashAttnFwdSm80INS1_25CollectiveMainloopFwdSm80ILi4ELi1ELb0EN4cute5tupleIJNS5_1CILi128EEENS7_ILi112EEENS7_ILi64EEEEEELi64ENS_6half_tEfNS_4arch4Sm80ELb0ELb0ELb0ELb1ELb0ELb1ELb1ELb0EEENS1_21CollectiveEpilogueFwdINS6_IJS8_SA_S9_EEENS6_IJNS7_ILi1EEESI_SI_EEESC_SE_Li128ELb1ELb1ELb0ELb0EEENS1_19SingleTileSchedulerILb1ELb0ELb1ELi128EEEEEEEEEvNT_6ParamsE,@function
        .size           _ZN7cutlass13device_kernelIN5flash19enable_sm80_to_sm89INS1_16FlashAttnFwdSm80INS1_25CollectiveMainloopFwdSm80ILi4ELi1ELb0EN4cute5tupleIJNS5_1CILi128EEENS7_ILi112EEENS7_ILi64EEEEEELi64ENS_6half_tEfNS_4arch4Sm80ELb0ELb0ELb0ELb1ELb0ELb1ELb1ELb0EEENS1_21CollectiveEpilogueFwdINS6_IJS8_SA_S9_EEENS6_IJNS7_ILi1EEESI_SI_EEESC_SE_Li128ELb1ELb1ELb0ELb0EEENS1_19SingleTileSchedulerILb1ELb0ELb1ELi128EEEEEEEEEvNT_6ParamsE,(.L_x_737 - _ZN7cutlass13device_kernelIN5flash19enable_sm80_to_sm89INS1_16FlashAttnFwdSm80INS1_25CollectiveMainloopFwdSm80ILi4ELi1ELb0EN4cute5tupleIJNS5_1CILi128EEENS7_ILi112EEENS7_ILi64EEEEEELi64ENS_6half_tEfNS_4arch4Sm80ELb0ELb0ELb0ELb1ELb0ELb1ELb1ELb0EEENS1_21CollectiveEpilogueFwdINS6_IJS8_SA_S9_EEENS6_IJNS7_ILi1EEESI_SI_EEESC_SE_Li128ELb1ELb1ELb0ELb0EEENS1_19SingleTileSchedulerILb1ELb0ELb1ELi128EEEEEEEEEvNT_6ParamsE)
        .other          _ZN7cutlass13device_kernelIN5flash19enable_sm80_to_sm89INS1_16FlashAttnFwdSm80INS1_25CollectiveMainloopFwdSm80ILi4ELi1ELb0EN4cute5tupleIJNS5_1CILi128EEENS7_ILi112EEENS7_ILi64EEEEEELi64ENS_6half_tEfNS_4arch4Sm80ELb0ELb0ELb0ELb1ELb0ELb1ELb1ELb0EEENS1_21CollectiveEpilogueFwdINS6_IJS8_SA_S9_EEENS6_IJNS7_ILi1EEESI_SI_EEESC_SE_Li128ELb1ELb1ELb0ELb0EEENS1_19SingleTileSchedulerILb1ELb0ELb1ELi128EEEEEEEEEvNT_6ParamsE,@"STO_CUDA_ENTRY STV_DEFAULT"
_ZN7cutlass13device_kernelIN5flash19enable_sm80_to_sm89INS1_16FlashAttnFwdSm80INS1_25CollectiveMainloopFwdSm80ILi4ELi1ELb0EN4cute5tupleIJNS5_1CILi128EEENS7_ILi112EEENS7_ILi64EEEEEELi64ENS_6half_tEfNS_4arch4Sm80ELb0ELb0ELb0ELb1ELb0ELb1ELb1ELb0EEENS1_21CollectiveEpilogueFwdINS6_IJS8_SA_S9_EEENS6_IJNS7_ILi1EEESI_SI_EEESC_SE_Li128ELb1ELb1ELb0ELb0EEENS1_19SingleTileSchedulerILb1ELb0ELb1ELi128EEEEEEEEEvNT_6ParamsE:
        /* <DEDUP_REMOVED lines=17> */
.L_x_41:
        /* <DEDUP_REMOVED lines=8> */
.L_x_43:
[----:B------:R-:W-:-:S05]  /*0190*/  MOV R0, c[0x0][0x54c] ;  /* 0x0001530000007a02 */ /* 0x000fca0000000f00 */
.L_x_42:
[----:B-----5:R-:W-:Y:S01]  /*01a0*/  IMAD R0, R0, c[0x0][0x548], RZ ;  /* 0x0001520000007a24 */ /* 0x020fe200078e02ff */
[----:B-1----:R-:W-:-:S04]  /*01b0*/  SHF.L.U32 R2, R214, 0x7, RZ ;  /* 0x00000007d6027819 */ /* 0x002fc800000006ff */
[----:B------:R-:W-:-:S04]  /*01c0*/  ISETP.GE.AND P0, PT, R2, R0, PT ;  /* 0x000000000200720c */ /* 0x000fc80003f06270 */
[----:B------:R-:W-:-:S05]  /*01d0*/  SEL R0, R5, 0xffffffff, !P0 ;  /* 0xffffffff05007807 */ /* 0x000fca0004000000 */
[----:B------:R1:W-:Y:S01]  /*01e0*/  STL [R1+0x10], R0 ;  /* 0x0000100001007387 */ /* 0x0003e20000100800 */
[----:B------:R-:W-:Y:S05]  /*01f0*/  BRA `(.L_x_44) ;  /* 0x0000013000007947 */ /* 0x000fea0003800000 */
.L_x_40:
[----:B---3--:R-:W-:-:S04]  /*0200*/  ISETP.NE.U32.AND P0, PT, RZ, c[0x0][0x568], PT ;  /* 0x00015a00ff007a0c */ /* 0x008fc80003f05070 */
[----:B------:R-:W-:-:S13]  /*0210*/  ISETP.NE.AND.EX P0, PT, RZ, c[0x0][0x56c], PT, P0 ;  /* 0x00015b00ff007a0c */ /* 0x000fda0003f05300 */
[----:B------:R-:W-:Y:S05]  /*0220*/  @!P0 BRA `(.L_x_45) ;  /* 0x0000002000008947 */ /* 0x000fea0003800000 */
[----:B------:R1:W5:Y:S01]  /*0230*/  LDG.E R0, [R2.64] ;  /* 0x0000000a02007981 */ /* 0x000362000c1e1900 */
[----:B------:R-:W-:Y:S05]  /*0240*/  BRA `(.L_x_46) ;  /* 0x0000009000007947 */ /* 0x000fea0003800000 */
.L_x_45:
        /* <DEDUP_REMOVED lines=8> */
.L_x_47:
[----:B------:R-:W-:-:S05]  /*02d0*/  MOV R0, c[0x0][0x54c] ;  /* 0x0001530000007a02 */ /* 0x000fca0000000f00 */
.L_x_46:
[----:B-----5:R-:W-:Y:S01]  /*02e0*/  IMAD R0, R0, c[0x0][0x548], RZ ;  /* 0x0001520000007a24 */ /* 0x020fe200078e02ff */
[----:B-1----:R-:W-:-:S04]  /*02f0*/  SHF.L.U32 R2, R214, 0x7, RZ ;  /* 0x00000007d6027819 */ /* 0x002fc800000006ff */
[----:B------:R-:W-:-:S04]  /*0300*/  ISETP.GE.AND P0, PT, R2, R0, PT ;  /* 0x000000000200720c */ /* 0x000fc80003f06270 */
[----:B------:R-:W-:-:S05]  /*0310*/  SEL R0, R5, 0xffffffff, !P0 ;  /* 0xffffffff05007807 */ /* 0x000fca0004000000 */
[----:B------:R1:W-:Y:S04]  /*0320*/  STL [R1+0x10], R0 ;  /* 0x0000100001007387 */ /* 0x0003e80000100800 */
.L_x_44:
        /* <DEDUP_REMOVED lines=10> */
[----:B------:R-:W-:Y:S01]  /*03d0*/  IMAD.MOV.U32 R12, RZ, RZ, RZ ;  /* 0x000000ffff0c7224 */ /* 0x000fe200078e00ff */
[----:B------:R-:W-:Y:S01]  /*03e0*/  ISETP.NE.U32.AND P1, PT, RZ, c[0x0][0x348], PT ;  /* 0x0000d200ff007a0c */ /* 0x000fe20003f25070 */
[----:B------:R-:W-:Y:S01]  /*03f0*/  IMAD.WIDE R6, R38, R14, c[0x0][0x348] ;  /* 0x0000d20026067625 */ /* 0x000fe200078e020e */
[----:B------:R-:W-:-:S02]  /*0400*/  ISETP.NE.U32.AND P5, PT, RZ, c[0x0][0x350], PT ;  /* 0x0000d400ff007a0c */ /* 0x000fc40003fa5070 */
[----:B------:R-:W-:Y:S01]  /*0410*/  ISETP.NE.U32.AND P3, PT, RZ, c[0x0][0x358], PT ;  /* 0x0000d600ff007a0c */ /* 0x000fe20003f65070 */
[CC--:B------:R-:W-:Y:S01]  /*0420*/  IMAD.WIDE R4, R38.reuse, R14.reuse, c[0x0][0x350] ;  /* 0x0000d40026047625 */ /* 0x0c0fe200078e020e */
[----:B------:R-:W-:Y:S02]  /*0430*/  ISETP.NE.AND.EX P1, PT, RZ, c[0x0][0x34c], PT, P1 ;  /* 0x0000d300ff007a0c */ /* 0x000fe40003f25310 */
[----:B------:R-:W-:Y:S01]  /*0440*/  ISETP.NE.AND.EX P5, PT, RZ, c[0x0][0x354], PT, P5 ;  /* 0x0000d500ff007a0c */ /* 0x000fe20003fa5350 */
[----:B------:R-:W-:Y:S01]  /*0450*/  @P2 IMAD.WIDE R10, R38, R14, c[0x0][0x370] ;  /* 0x0000dc00260a2625 */ /* 0x000fe200078e020e */
[----:B------:R-:W-:-:S03]  /*0460*/  ISETP.NE.AND.EX P3, PT, RZ, c[0x0][0x35c], PT, P3 ;  /* 0x0000d700ff007a0c */ /* 0x000fc60003f65330 */
[CC--:B------:R-:W-:Y:S01]  /*0470*/  @P0 IMAD.WIDE R8, R38.reuse, R14.reuse, c[0x0][0x360] ;  /* 0x0000d80026080625 */ /* 0x0c0fe200078e020e */
[----:B------:R2:W5:Y:S03]  /*0480*/  @P2 LDG.E R190, [R10.64] ;  /* 0x0000000a0abe2981 */ /* 0x000566000c1e1900 */
[----:B------:R-:W-:Y:S01]  /*0490*/  IMAD.WIDE R2, R38, R14, c[0x0][0x358] ;  /* 0x0000d60026027625 */ /* 0x000fe200078e020e */
[----:B------:R2:W5:Y:S04]  /*04a0*/  @P0 LDG.E R192, [R8.64] ;  /* 0x0000000a08c00981 */ /* 0x000568000c1e1900 */
[----:B------:R2:W5:Y:S04]  /*04b0*/  @P1 LDG.E R173, [R6.64] ;  /* 0x0000000a06ad1981 */ /* 0x000568000c1e1900 */
[----:B------:R2:W5:Y:S04]  /*04c0*/  @P5 LDG.E R191, [R4.64] ;  /* 0x0000000a04bf5981 */ /* 0x000568000c1e1900 */
[----:B------:R2:W5:Y:S04]  /*04d0*/  @P3 LDG.E R12, [R2.64] ;  /* 0x0000000a020c3981 */ /* 0x000568000c1e1900 */
[----:B------:R-:W3:Y:S01]  /*04e0*/  S2R R39, SR_CTAID.Y ;  /* 0x0000000000277919 */ /* 0x000ee20000002600 */
[----:B------:R-:W-:-:S02]  /*04f0*/  IMAD.MOV.U32 R13, RZ, RZ, c[0x0][0x1d0] ;  /* 0x00007400ff0d7624 */ /* 0x000fc400078e00ff */
[----:B-1----:R-:W-:Y:S01]  /*0500*/  IMAD.MOV.U32 R0, RZ, RZ, c[0x0][0x228] ;  /* 0x00008a00ff007624 */ /* 0x002fe200078e00ff */
[----:B---3--:R-:W-:Y:S01]  /*0510*/  SHF.R.S32.HI R218, RZ, 0x1f, R39 ;  /* 0x0000001fffda7819 */ /* 0x008fe20000011427 */
[----:B------:R-:W-:Y:S05]  /*0520*/  @P0 BRA `(.L_x_48) ;  /* 0x0000004000000947 */ /* 0x000fea0003800000 */
[----:B--2---:R-:W-:Y:S05]  /*0530*/  @!P1 BRA `(.L_x_48) ;  /* 0x0000003000009947 */ /* 0x004fea0003800000 */
[----:B------:R1:W2:Y:S04]  /*0540*/  LDG.E R8, [R6.64] ;  /* 0x0000000a06087981 */ /* 0x0002a8000c1e1900 */
[----:B-1----:R-:W2:Y:S02]  /*0550*/  LDG.E R6, [R6.64+0x4] ;  /* 0x0000040a06067981 */ /* 0x002ea4000c1e1900 */
[----:B--2--5:R-:W-:Y:S02]  /*0560*/  IADD3 R192, -R8, R6, RZ ;  /* 0x0000000608c07210 */ /* 0x024fe40007ffe1ff */
.L_x_48:
[----:B--2---:R-:W-:-:S04]  /*0570*/  ISETP.NE.U32.AND P0, PT, RZ, c[0x0][0x368], PT ;  /* 0x0000da00ff007a0c */ /* 0x004fc80003f05070 */
[----:B------:R-:W-:-:S13]  /*0580*/  ISETP.NE.AND.EX P0, PT, RZ, c[0x0][0x36c], PT, P0 ;  /* 0x0000db00ff007a0c */ /* 0x000fda0003f05300 */
[----:B------:R-:W-:Y:S05]  /*0590*/  @!P0 BRA `(.L_x_49) ;  /* 0x0000003000008947 */ /* 0x000fea0003800000 */
[----:B------:R-:W-:-:S05]  /*05a0*/  IMAD.WIDE R4, R38, R14, c[0x0][0x368] ;  /* 0x0000da0026047625 */ /* 0x000fca00078e020e */
[----:B------:R1:W5:Y:S01]  /*05b0*/  LDG.E R13, [R4.64] ;  /* 0x0000000a040d7981 */ /* 0x000362000c1e1900 */
[----:B------:R-:W-:Y:S05]  /*05c0*/  BRA `(.L_x_50) ;  /* 0x0000004000007947 */ /* 0x000fea0003800000 */
.L_x_49:
[----:B------:R-:W-:Y:S05]  /*05d0*/  @!P5 BRA `(.L_x_50) ;  /* 0x000000300000d947 */ /* 0x000fea0003800000 */
[----:B------:R1:W2:Y:S04]  /*05e0*/  LDG.E R6, [R4.64] ;  /* 0x0000000a04067981 */ /* 0x0002a8000c1e1900 */
[----:B-1----:R-:W2:Y:S02]  /*05f0*/  LDG.E R4, [R4.64+0x4] ;  /* 0x0000040a04047981 */ /* 0x002ea4000c1e1900 */
[----:B--2---:R-:W-:Y:S02]  /*0600*/  IADD3 R13, -R6, R4, RZ ;  /* 0x00000004060d7210 */ /* 0x004fe40007ffe1ff */
.L_x_50:
[----:B------:R2:W3:Y:S04]  /*0610*/  @P3 LDG.E R6, [R2.64] ;  /* 0x0000000a02063981 */ /* 0x0004e8000c1e1900 */
[----:B-1----:R2:W3:Y:S01]  /*0620*/  @P3 LDG.E R5, [R2.64+0x4] ;  /* 0x0000040a02053981 */ /* 0x0024e2000c1e1900 */
[----:B------:R-:W-:Y:S01]  /*0630*/  ISETP.NE.U32.AND P0, PT, RZ, c[0x0][0x378], PT ;  /* 0x0000de00ff007a0c */ /* 0x000fe20003f05070 */
[----:B-----5:R-:W-:-:S03]  /*0640*/  IMAD.MOV.U32 R171, RZ, RZ, R13 ;  /* 0x000000ffffab7224 */ /* 0x020fc600078e000d */
[----:B------:R-:W-:Y:S01]  /*0650*/  ISETP.NE.AND.EX P0, PT, RZ, c[0x0][0x37c], PT, P0 ;  /* 0x0000df00ff007a0c */ /* 0x000fe20003f05300 */
[----:B------:R-:W-:-:S12]  /*0660*/  IMAD.IADD R4, R13, 0x1, -R190 ;  /* 0x000000010d047824 */ /* 0x000fd800078e0abe */
[----:B--2---:R-:W-:-:S05]  /*0670*/  @P0 IMAD.WIDE R2, R38, R14, c[0x0][0x378] ;  /* 0x0000de0026020625 */ /* 0x004fca00078e020e */
[----:B------:R1:W5:Y:S02]  /*0680*/  @P0 LDG.E R171, [R2.64] ;  /* 0x0000000a02ab0981 */ /* 0x000364000c1e1900 */
[----:B-1----:R-:W-:Y:S01]  /*0690*/  MOV R2, RZ ;  /* 0x000000ff00027202 */ /* 0x002fe20000000f00 */
[----:B---3--:R-:W-:-:S04]  /*06a0*/  @P3 IMAD.IADD R0, R5, 0x1, -R6 ;  /* 0x0000000105003824 */ /* 0x008fc800078e0a06 */
[----:B------:R-:W-:-:S05]  /*06b0*/  IMAD.IADD R228, R4, 0x1, R0 ;  /* 0x0000000104e47824 */ /* 0x000fca00078e0200 */
[----:B------:R-:W-:-:S05]  /*06c0*/  IADD3 R3, R228, 0x6f, RZ ;  /* 0x0000006fe4037810 */ /* 0x000fca0007ffe0ff */
[----:B------:R-:W-:-:S05]  /*06d0*/  IMAD.HI R2, R3, -0x6db6db6d, R2 ;  /* 0x9249249303027827 */ /* 0x000fca00078e0202 */
[----:B------:R-:W-:-:S04]  /*06e0*/  SHF.R.U32.HI R3, RZ, 0x1f, R2 ;  /* 0x0000001fff037819 */ /* 0x000fc80000011602 */
[----:B------:R-:W-:Y:S01]  /*06f0*/  LEA.HI.SX32 R7, R2, R3, 0x1a ;  /* 0x0000000302077211 */ /* 0x000fe200078fd2ff */
[----:B------:R-:W-:-:S04]  /*0700*/  IMAD.MOV R2, RZ, RZ, -R4 ;  /* 0x000000ffff027224 */ /* 0x000fc800078e0a04 */
[----:B------:R-:W-:Y:S01]  /*0710*/  IMAD R3, R7, 0x70, -R4 ;  /* 0x0000007007037824 */ /* 0x000fe200078e0a04 */
[----:B------:R-:W-:Y:S01]  /*0720*/  IMNMX R2, RZ, R2, !PT ;  /* 0x00000002ff027217 */ /* 0x000fe20007800200 */
[----:B------:R1:W-:Y:S03]  /*0730*/  STL [R1+0x30], R7 ;  /* 0x0000300701007387 */ /* 0x0003e60000100800 */
[----:B------:R-:W-:-:S04]  /*0740*/  IMNMX R3, R3, R0, PT ;  /* 0x0000000003037217 */ /* 0x000fc80003800200 */
[----:B------:R-:W-:Y:S02]  /*0750*/  ISETP.GT.AND P0, PT, R3, R2, PT ;  /* 0x000000020300720c */ /* 0x000fe40003f04270 */
[----:B------:R-:W-:-:S05]  /*0760*/  SHF.R.U32.HI R2, RZ, 0x4, R2 ;  /* 0x00000004ff027819 */ /* 0x000fca0000011602 */
[----:B------:R-:W-:-:S04]  /*0770*/  IMAD.WIDE.U32 R4, R2, 0x24924925, RZ ;  /* 0x2492492502047825 */ /* 0x000fc800078e00ff */
[----:B------:R-:W-:Y:S02]  /*0780*/  IMAD.MOV.U32 R165, RZ, RZ, R5 ;  /* 0x000000ffffa57224 */ /* 0x000fe400078e0005 */
[----:B------:R-:W-:Y:S02]  /*0790*/  @P0 IADD3 R3, R3, 0x6f, RZ ;  /* 0x0000006f03030810 */ /* 0x000fe40007ffe0ff */
[----:B------:R-:W-:Y:S01]  /*07a0*/  @P0 MOV R2, RZ ;  /* 0x000000ff00020202 */ /* 0x000fe20000000f00 */
[----:B------:R-:W-:-:S04]  /*07b0*/  IMAD.MOV.U32 R6, RZ, RZ, R165 ;  /* 0x000000ffff067224 */ /* 0x000fc800078e00a5 */
[----:B------:R-:W-:-:S05]  /*07c0*/  @P0 IMAD.HI R2, R3, -0x6db6db6d, R2 ;  /* 0x9249249303020827 */ /* 0x000fca00078e0202 */
[----:B------:R-:W-:-:S04]  /*07d0*/  @P0 SHF.R.U32.HI R3, RZ, 0x1f, R2 ;  /* 0x0000001fff030819 */ /* 0x000fc80000011602 */
[----:B------:R-:W-:-:S04]  /*07e0*/  @P0 LEA.HI.SX32 R6, R2, R3, 0x1a ;  /* 0x0000000302060211 */ /* 0x000fc800078fd2ff */
[----:B------:R-:W-:-:S13]  /*07f0*/  ISETP.GT.AND P0, PT, R6, R165, PT ;  /* 0x000000a50600720c */ /* 0x000fda0003f04270 */
[----:B------:R-:W-:Y:S05]  /*0800*/  @!P0 BRA `(.L_x_51) ;  /* 0x0000777000008947 */ /* 0x000fea0003800000 */
[----:B-1----:R-:W-:-:S04]  /*0810*/  ISETP.NE.U32.AND P0, PT, RZ, c[0x0][0x340], PT ;  /* 0x0000d000ff007a0c */ /* 0x002fc80003f05070 */
[----:B------:R-:W-:-:S13]  /*0820*/  ISETP.NE.AND.EX P4, PT, RZ, c[0x0][0x344], PT, P0 ;  /* 0x0000d100ff007a0c */ /* 0x000fda0003f85300 */
[----:B------:R-:W-:-:S05]  /*0830*/  @P4 IMAD.WIDE R2, R38, R14, c[0x0][0x340] ;  /* 0x0000d00026024625 */ /* 0x000fca00078e020e */
[----:B------:R1:W2:Y:S01]  /*0840*/  @P4 LDG.E R30, [R2.64] ;  /* 0x0000000a021e4981 */ /* 0x0002a2000c1e1900 */
[----:B------:R-:W-:Y:S01]  /*0850*/  SHF.R.S32.HI R36, RZ, 0x1f, R231 ;  /* 0x0000001fff247819 */ /* 0x000fe200000114e7 */
[----:B------:R-:W-:Y:S01]  /*0860*/  IMAD R7, R218, c[0x0][0x240], RZ ;  /* 0x00009000da077a24 */ /* 0x000fe200078e02ff */
[----:B------:R-:W-:Y:S01]  /*0870*/  SHF.R.S32.HI R28, RZ, 0x1f, R38 ;  /* 0x0000001fff1c7819 */ /* 0x000fe20000011426 */
[----:B------:R-:W-:Y:S01]  /*0880*/  IMAD.MOV.U32 R174, RZ, RZ, 0x70 ;  /* 0x00000070ffae7424 */ /* 0x000fe200078e00ff */
[----:B------:R-:W-:Y:S01]  /*0890*/  IADD3 R42, R6, -0x1, RZ ;  /* 0xffffffff062a7810 */ /* 0x000fe20007ffe0ff */
[----:B------:R-:W-:Y:S01]  /*08a0*/  IMAD.MOV.U32 R167, RZ, RZ, c[0x0][0x238] ;  /* 0x00008e00ffa77624 */ /* 0x000fe200078e00ff */
[----:B------:R-:W-:Y:S01]  /*08b0*/  SEL R25, R28, RZ, !P3 ;  /* 0x000000ff1c197207 */ /* 0x000fe20005800000 */
[----:B------:R-:W-:Y:S01]  /*08c0*/  IMAD.WIDE.U32 R180, R174, c[0x0][0x238], RZ ;  /* 0x00008e00aeb47a25 */ /* 0x000fe200078e00ff */
[----:B------:R-:W-:Y:S01]  /*08d0*/  SEL R104, R38, RZ, !P3 ;  /* 0x000000ff26687207 */ /* 0x000fe20005800000 */
[----:B------:R-:W-:Y:S01]  /*08e0*/  ULDC.U8 UR6, c[0x0][0x298] ;  /* 0x0000a60000067ab9 */ /* 0x000fe20000000000 */
[----:B------:R-:W-:Y:S01]  /*08f0*/  SHF.R.S32.HI R6, RZ, 0x1f, R42 ;  /* 0x0000001fff067819 */ /* 0x000fe2000001142a */
[----:B------:R-:W-:Y:S01]  /*0900*/  IMAD.MOV.U32 R37, RZ, RZ, c[0x0][0x23c] ;  /* 0x00008f00ff257624 */ /* 0x000fe200078e00ff */
[-C--:B------:R-:W-:Y:S01]  /*0910*/  LEA.HI R21, R36, R231.reuse, RZ, 0x2 ;  /* 0x000000e724157211 */ /* 0x080fe200078f10ff */
[----:B------:R-:W-:Y:S01]  /*0920*/  IMAD.IADD R26, R191, 0x1, R13 ;  /* 0x00000001bf1a7824 */ /* 0x000fe200078e020d */
[----:B------:R-:W-:Y:S01]  /*0930*/  MOV R217, c[0x0][0x27c] ;  /* 0x00009f0000d97a02 */ /* 0x000fe20000000f00 */
[----:B------:R-:W-:Y:S01]  /*0940*/  IMAD R17, R218, c[0x0][0x210], RZ ;  /* 0x00008400da117a24 */ /* 0x000fe200078e02ff */
[----:B------:R-:W-:Y:S01]  /*0950*/  LOP3.LUT R34, R21, 0xfffffffc, RZ, 0xc0, !PT ;  /* 0xfffffffc15227812 */ /* 0x000fe200078ec0ff */
[----:B------:R-:W-:Y:S01]  /*0960*/  IMAD.MOV.U32 R187, RZ, RZ, 0x5 ;  /* 0x00000005ffbb7424 */ /* 0x000fe200078e00ff */
[----:B------:R-:W-:Y:S01]  /*0970*/  SHF.R.S32.HI R29, RZ, 0x1f, R26 ;  /* 0x0000001fff1d7819 */ /* 0x000fe2000001141a */
[----:B------:R-:W-:Y:S01]  /*0980*/  IMAD R17, R39, c[0x0][0x214], R17 ;  /* 0x0000850027117a24 */ /* 0x000fe200078e0211 */
[----:B------:R-:W-:Y:S01]  /*0990*/  SHF.R.S32.HI R102, RZ, 0x2, R21 ;  /* 0x00000002ff667819 */ /* 0x000fe20000011415 */
[----:B------:R-:W-:Y:S01]  /*09a0*/  IMAD.IADD R34, R231, 0x1, -R34 ;  /* 0x00000001e7227824 */ /* 0x000fe200078e0a22 */
[----:B------:R-:W-:Y:S01]  /*09b0*/  MOV R185, 0x6 ;  /* 0x0000000600b97802 */ /* 0x000fe20000000f00 */
[----:B------:R-:W-:Y:S01]  /*09c0*/  IMAD.MOV.U32 R182, RZ, RZ, c[0x0][0x1e0] ;  /* 0x00007800ffb67624 */ /* 0x000fe200078e00ff */
[----:B-1----:R-:W-:Y:S01]  /*09d0*/  LEA.HI R3, R36, R231, RZ, 0x3 ;  /* 0x000000e724037211 */ /* 0x002fe200078f18ff */
[C---:B------:R-:W-:Y:S01]  /*09e0*/  IMAD.SHL.U32 R32, R34.reuse, 0x8, RZ ;  /* 0x0000000822207824 */ /* 0x040fe200078e00ff */
[----:B------:R-:W-:Y:S01]  /*09f0*/  SHF.R.S32.HI R31, RZ, 0x1f, R102 ;  /* 0x0000001fff1f7819 */ /* 0x000fe20000011466 */
[----:B------:R-:W-:Y:S01]  /*0a00*/  IMAD.SHL.U32 R34, R34, 0x4, RZ ;  /* 0x0000000422227824 */ /* 0x000fe200078e00ff */
[----:B------:R-:W-:Y:S01]  /*0a10*/  LOP3.LUT R2, R3, 0x1ffffff8, RZ, 0xc0, !PT ;  /* 0x1ffffff803027812 */ /* 0x000fe200078ec0ff */
[----:B------:R-:W-:Y:S01]  /*0a20*/  IMAD.SHL.U32 R172, R167, 0x20, RZ ;  /* 0x00000020a7ac7824 */ /* 0x000fe200078e00ff */
[----:B------:R-:W-:Y:S01]  /*0a30*/  SHF.R.S32.HI R5, RZ, 0x3, R3 ;  /* 0x00000003ff057819 */ /* 0x000fe20000011403 */
[----:B------:R-:W-:Y:S01]  /*0a40*/  IMAD R16, R31, c[0x0][0x280], RZ ;  /* 0x0000a0001f107a24 */ /* 0x000fe200078e02ff */
[----:B------:R-:W-:Y:S01]  /*0a50*/  SHF.R.S32.HI R3, RZ, 0x1f, R12 ;  /* 0x0000001fff037819 */ /* 0x000fe2000001140c */
[----:B------:R-:W-:Y:S01]  /*0a60*/  IMAD.IADD R2, R231, 0x1, -R2 ;  /* 0x00000001e7027824 */ /* 0x000fe200078e0a02 */
[C---:B------:R-:W-:Y:S01]  /*0a70*/  IADD3 R161, P0, R5.reuse, R12, RZ ;  /* 0x0000000c05a17210 */ /* 0x040fe20007f1e0ff */
[----:B------:R-:W-:Y:S01]  /*0a80*/  IMAD.IADD R135, R0, 0x1, -R5 ;  /* 0x0000000100877824 */ /* 0x000fe200078e0a05 */
[----:B------:R-:W-:Y:S01]  /*0a90*/  SHF.R.S32.HI R33, RZ, 0x1f, R32 ;  /* 0x0000001fff217819 */ /* 0x000fe20000011420 */
[----:B------:R-:W-:Y:S01]  /*0aa0*/  IMAD.SHL.U32 R10, R2, 0x8, RZ ;  /* 0x00000008020a7824 */ /* 0x000fe200078e00ff */
[C---:B------:R-:W-:Y:S01]  /*0ab0*/  LEA.HI.X.SX32 R166, R5.reuse, R3, 0x1, P0 ;  /* 0x0000000305a67211 */ /* 0x040fe200000f0eff */
[----:B------:R-:W-:Y:S01]  /*0ac0*/  IMAD.SHL.U32 R5, R5, 0x40, RZ ;  /* 0x0000004005057824 */ /* 0x000fe200078e00ff */
[----:B------:R-:W-:Y:S01]  /*0ad0*/  IADD3 R118, R32, 0x20, RZ ;  /* 0x0000002020767810 */ /* 0x000fe20007ffe0ff */
[----:B------:R-:W-:Y:S01]  /*0ae0*/  IMAD R14, R42, -0x70, R135 ;  /* 0xffffff902a0e7824 */ /* 0x000fe200078e0287 */
[----:B------:R-:W-:Y:S01]  /*0af0*/  SHF.R.S32.HI R11, RZ, 0x1f, R10 ;  /* 0x0000001fff0b7819 */ /* 0x000fe2000001140a */
[----:B------:R-:W-:Y:S01]  /*0b00*/  IMAD R2, R166, c[0x0][0x238], RZ ;  /* 0x00008e00a6027a24 */ /* 0x000fe200078e02ff */
[----:B------:R-:W-:Y:S01]  /*0b10*/  ISETP.GE.AND P6, PT, R10, c[0x0][0x1d4], PT ;  /* 0x000075000a007a0c */ /* 0x000fe20003fc6270 */
[----:B------:R-:W-:Y:S01]  /*0b20*/  IMAD R16, R102, c[0x0][0x284], R16 ;  /* 0x0000a10066107a24 */ /* 0x000fe200078e0210 */
[C---:B------:R-:W-:Y:S01]  /*0b30*/  ISETP.GE.AND P1, PT, R14.reuse, 0x1, PT ;  /* 0x000000010e00780c */ /* 0x040fe20003f26270 */
[C---:B------:R-:W-:Y:S01]  /*0b40*/  IMAD R4, R161.reuse, c[0x0][0x23c], R2 ;  /* 0x00008f00a1047a24 */ /* 0x040fe200078e0202 */
[C---:B------:R-:W-:Y:S01]  /*0b50*/  ISETP.GE.AND P0, PT, R14.reuse, 0x11, PT ;  /* 0x000000110e00780c */ /* 0x040fe20003f06270 */
[----:B------:R-:W-:Y:S01]  /*0b60*/  IMAD.WIDE.U32 R2, R161, c[0x0][0x238], R10 ;  /* 0x00008e00a1027a25 */ /* 0x000fe200078e000a */
[----:B------:R-:W-:Y:S01]  /*0b70*/  ISETP.GE.AND P3, PT, R14, 0x21, PT ;  /* 0x000000210e00780c */ /* 0x000fe20003f66270 */
[----:B------:R-:W-:Y:S01]  /*0b80*/  ULDC UR8, c[0x0][0x1e4] ;  /* 0x0000790000087ab9 */ /* 0x000fe20000000800 */
[----:B------:R-:W-:Y:S01]  /*0b90*/  SHF.R.S32.HI R35, RZ, 0x1f, R34 ;  /* 0x0000001fff237819 */ /* 0x000fe20000011422 */
[----:B------:R-:W-:Y:S01]  /*0ba0*/  IMAD.IADD R3, R3, 0x1, R4 ;  /* 0x0000000103037824 */ /* 0x000fe200078e0204 */
[C---:B------:R-:W-:Y:S01]  /*0bb0*/  IADD3 R170, R102.reuse, 0x20, RZ ;  /* 0x0000002066aa7810 */ /* 0x040fe20007ffe0ff */
[C---:B------:R-:W-:Y:S01]  /*0bc0*/  IMAD R4, R39.reuse, c[0x0][0x244], R7 ;  /* 0x0000910027047a24 */ /* 0x040fe200078e0207 */
[C---:B------:R-:W-:Y:S01]  /*0bd0*/  IADD3 R169, R102.reuse, 0x40, RZ ;  /* 0x0000004066a97810 */ /* 0x040fe20007ffe0ff */
[----:B------:R-:W-:Y:S01]  /*0be0*/  IMAD.WIDE.U32 R2, R39, c[0x0][0x240], R2 ;  /* 0x0000900027027a25 */ /* 0x000fe200078e0002 */
[----:B------:R-:W-:Y:S01]  /*0bf0*/  IADD3 R168, R102, 0x60, RZ ;  /* 0x0000006066a87810 */ /* 0x000fe20007ffe0ff */
[----:B------:R-:W-:Y:S01]  /*0c00*/  UMOV UR7, 0x60 ;  /* 0x0000006000077882 */ /* 0x000fe20000000000 */
[----:B------:R-:W-:Y:S01]  /*0c10*/  SHF.L.U32 R215, R182, 0x5, RZ ;  /* 0x00000005b6d77819 */ /* 0x000fe200000006ff */
[----:B------:R-:W-:Y:S01]  /*0c20*/  IMAD R7, R174, c[0x0][0x23c], RZ ;  /* 0x00008f00ae077a24 */ /* 0x000fe200078e02ff */
[C---:B------:R-:W-:Y:S01]  /*0c30*/  SHF.L.U64.HI R204, R182.reuse, R185, c[0x0][0x1e4] ;  /* 0x00007900b6cc7619 */ /* 0x040fe200000102b9 */
[----:B------:R-:W-:Y:S01]  /*0c40*/  IMAD.IADD R3, R3, 0x1, R4 ;  /* 0x0000000103037824 */ /* 0x000fe200078e0204 */
[----:B------:R-:W-:Y:S01]  /*0c50*/  SHF.L.U64.HI R193, R182, R187, c[0x0][0x1e4] ;  /* 0x00007900b6c17619 */ /* 0x000fe200000102bb */
[----:B------:R-:W-:Y:S01]  /*0c60*/  IMAD R4, R25, c[0x0][0x248], RZ ;  /* 0x0000920019047a24 */ /* 0x000fe200078e02ff */
[----:B------:R-:W-:Y:S01]  /*0c70*/  IADD3 R205, R181, R7, RZ ;  /* 0x00000007b5cd7210 */ /* 0x000fe20007ffe0ff */
[----:B------:R-:W-:Y:S01]  /*0c80*/  IMAD.WIDE.U32 R140, R104, c[0x0][0x248], R2 ;  /* 0x00009200688c7a25 */ /* 0x000fe200078e0002 */
[----:B------:R-:W-:Y:S01]  /*0c90*/  LOP3.LUT R2, R5, 0x1c0, RZ, 0xc0, !PT ;  /* 0x000001c005027812 */ /* 0x000fe200078ec0ff */
[----:B------:R-:W-:Y:S01]  /*0ca0*/  ULDC UR5, c[0x0][0x284] ;  /* 0x0000a10000057ab9 */ /* 0x000fe20000000800 */
[----:B------:R-:W-:Y:S01]  /*0cb0*/  LEA.HI R5, R36, R231, RZ, 0x6 ;  /* 0x000000e724057211 */ /* 0x000fe200078f30ff */
[----:B------:R-:W-:Y:S01]  /*0cc0*/  IMAD R7, R104, c[0x0][0x24c], R4 ;  /* 0x0000930068077a24 */ /* 0x000fe200078e0204 */
[----:B------:R-:W-:Y:S01]  /*0cd0*/  ULDC UR4, c[0x0][0x294] ;  /* 0x0000a50000047ab9 */ /* 0x000fe20000000800 */
[----:B------:R-:W-:Y:S01]  /*0ce0*/  IMAD R4, R205, R42, RZ ;  /* 0x0000002acd047224 */ /* 0x000fe200078e02ff */
[----:B------:R-:W-:Y:S01]  /*0cf0*/  UIMAD UR8, UR8, 0x60, URZ ;  /* 0x00000060080878a4 */ /* 0x000fe2000f8e023f */
[----:B------:R-:W-:Y:S01]  /*0d00*/  IMAD.IADD R137, R141, 0x1, R7 ;  /* 0x000000018d897824 */ /* 0x000fe200078e0207 */
[----:B------:R-:W-:Y:S01]  /*0d10*/  UIMAD UR5, UR7, UR5, URZ ;  /* 0x00000005070572a4 */ /* 0x000fe2000f8e023f */
[-C--:B------:R-:W-:Y:S01]  /*0d20*/  IMAD R3, R6, R180.reuse, R4 ;  /* 0x000000b406037224 */ /* 0x080fe200078e0204 */
[----:B------:R-:W-:Y:S01]  /*0d30*/  LOP3.LUT R4, R2, 0x38, R10, 0xf8, !PT ;  /* 0x0000003802047812 */ /* 0x000fe200078ef80a */
[----:B------:R-:W-:Y:S01]  /*0d40*/  IMAD.MOV.U32 R136, RZ, RZ, R140 ;  /* 0x000000ffff887224 */ /* 0x000fe200078e008c */
[----:B------:R-:W-:Y:S01]  /*0d50*/  SHF.R.U32.HI R2, RZ, 0x3, R2 ;  /* 0x00000003ff027819 */ /* 0x000fe20000011602 */
[----:B------:R-:W-:Y:S01]  /*0d60*/  IMAD.SHL.U32 R5, R5, 0x8, RZ ;  /* 0x0000000805057824 */ /* 0x000fe200078e00ff */
[----:B------:R-:W-:Y:S01]  /*0d70*/  UIMAD UR4, UR7, UR4, URZ ;  /* 0x00000004070472a4 */ /* 0x000fe2000f8e023f */
[----:B------:R-:W-:Y:S01]  /*0d80*/  IMAD.WIDE.U32 R22, R42, R180, R136 ;  /* 0x000000b42a167225 */ /* 0x000fe200078e0088 */
[----:B------:R-:W-:-:S02]  /*0d90*/  LOP3.LUT R2, R4, R2, RZ, 0x3c, !PT ;  /* 0x0000000204027212 */ /* 0x000fc400078e3cff */
[----:B------:R-:W-:Y:S01]  /*0da0*/  P2R R134, PR, RZ, 0x40 ;  /* 0x00000040ff867803 */ /* 0x000fe20000000000 */
[----:B------:R-:W-:Y:S01]  /*0db0*/  IMAD.WIDE.U32 R6, R167, 0x20, RZ ;  /* 0x00000020a7067825 */ /* 0x000fe200078e00ff */
[----:B------:R-:W-:Y:S02]  /*0dc0*/  LOP3.LUT R2, R2, 0xfffffe00, R5, 0xf8, !PT ;  /* 0xfffffe0002027812 */ /* 0x000fe400078ef805 */
[----:B------:R-:W-:Y:S01]  /*0dd0*/  IADD3 R3, R23, R3, RZ ;  /* 0x0000000317037210 */ /* 0x000fe20007ffe0ff */
[----:B------:R-:W-:Y:S01]  /*0de0*/  IMAD.WIDE.U32 R188, R102, c[0x0][0x1e0], RZ ;  /* 0x0000780066bc7a25 */ /* 0x000fe200078e00ff */
[----:B------:R-:W-:-:S03]  /*0df0*/  @P1 LEA R4, P2, R22, c[0x0][0x220], 0x1 ;  /* 0x0000880016041a11 */ /* 0x000fc600078408ff */
[----:B------:R-:W-:Y:S01]  /*0e00*/  IMAD.SHL.U32 R93, R2, 0x2, RZ ;  /* 0x00000002025d7824 */ /* 0x000fe200078e00ff */
[----:B------:R-:W-:Y:S01]  /*0e10*/  @P1 LEA.HI.X R5, R22, c[0x0][0x224], R3, 0x1, P2 ;  /* 0x0000890016051a11 */ /* 0x000fe200010f0c03 */
[----:B------:R-:W-:Y:S01]  /*0e20*/  IMAD.SHL.U32 R216, R182, 0x40, RZ ;  /* 0x00000040b6d87824 */ /* 0x000fe200078e00ff */
[----:B------:R-:W-:Y:S01]  /*0e30*/  @P0 LEA R2, P2, R167, R22, 0x4 ;  /* 0x00000016a7020211 */ /* 0x000fe200078420ff */
[----:B------:R-:W-:Y:S02]  /*0e40*/  IMAD R201, R174, c[0x0][0x294], RZ ;  /* 0x0000a500aec97a24 */ /* 0x000fe400078e02ff */
[----:B------:R-:W-:Y:S01]  /*0e50*/  @!PT LDS RZ, [RZ] ;  /* 0x00000000fffff984 */ /* 0x000fe20000000800 */
[----:B------:R-:W-:Y:S01]  /*0e60*/  @!PT LDS RZ, [RZ] ;  /* 0x00000000fffff984 */ /* 0x000fe20000000800 */
[----:B------:R-:W-:Y:S01]  /*0e70*/  @!PT LDS RZ, [RZ] ;  /* 0x00000000fffff984 */ /* 0x000fe20000000800 */
[----:B------:R1:W-:Y:S01]  /*0e80*/  @P1 LDGSTS.E.BYPASS.LTC128B.128 [R93+0x3900], [R4.64], !P6 ;  /* 0x03900000045d1fae */ /* 0x0003e2000f101d4a */
[----:B------:R-:W-:Y:S01]  /*0e90*/  ISETP.GE.AND P1, PT, R14, 0x31, PT ;  /* 0x000000310e00780c */ /* 0x000fe20003f26270 */
[C---:B------:R-:W-:Y:S02]  /*0ea0*/  IMAD R202, R174.reuse, c[0x0][0x284], RZ ;  /* 0x0000a100aeca7a24 */ /* 0x040fe400078e02ff */
[----:B------:R-:W-:-:S02]  /*0eb0*/  IMAD R203, R174, c[0x0][0x1e4], RZ ;  /* 0x00007900aecb7a24 */ /* 0x000fc400078e02ff */
[----:B------:R-:W-:-:S04]  /*0ec0*/  IMAD.WIDE.U32 R178, R174, c[0x0][0x290], RZ ;  /* 0x0000a400aeb27a25 */ /* 0x000fc800078e00ff */
[----:B------:R-:W-:-:S04]  /*0ed0*/  IMAD.WIDE.U32 R176, R174, c[0x0][0x280], RZ ;  /* 0x0000a000aeb07a25 */ /* 0x000fc800078e00ff */
[----:B------:R-:W-:Y:S02]  /*0ee0*/  @P1 IMAD R12, R37, 0x30, RZ ;  /* 0x00000030250c1824 */ /* 0x000fe400078e02ff */
[----:B------:R-:W-:-:S04]  /*0ef0*/  IMAD.WIDE.U32 R182, R182, 0x60, RZ ;  /* 0x00000060b6b67825 */ /* 0x000fc800078e00ff */
[----:B------:R-:W-:Y:S01]  /*0f00*/  IMAD.WIDE.U32 R196, R169, c[0x0][0x1e0], RZ ;  /* 0x00007800a9c47a25 */ /* 0x000fe200078e00ff */
[----:B------:R-:W-:-:S03]  /*0f10*/  IADD3 R200, R183, UR8, RZ ;  /* 0x00000008b7c87c10 */ /* 0x000fc6000fffe0ff */
[----:B------:R-:W-:Y:S01]  /*0f20*/  IMAD.WIDE.U32 R174, R174, c[0x0][0x1e0], RZ ;  /* 0x00007800aeae7a25 */ /* 0x000fe200078e00ff */
[----:B-1----:R-:W-:-:S03]  /*0f30*/  @P0 LEA.HI.X R5, R167, R3, R37, 0x4, P2 ;  /* 0x00000003a7050211 */ /* 0x002fc600010f2425 */
[----:B------:R-:W-:Y:S01]  /*0f40*/  IMAD.WIDE.U32 R198, R170, c[0x0][0x1e0], RZ ;  /* 0x00007800aac67a25 */ /* 0x000fe200078e00ff */
[----:B------:R-:W-:-:S03]  /*0f50*/  @P0 LEA R4, P2, R2, c[0x0][0x220], 0x1 ;  /* 0x0000880002040a11 */ /* 0x000fc600078408ff */
[----:B------:R-:W-:Y:S01]  /*0f60*/  IMAD.WIDE.U32 R194, R168, c[0x0][0x1e0], RZ ;  /* 0x00007800a8c27a25 */ /* 0x000fe200078e00ff */
[----:B------:R-:W-:Y:S02]  /*0f70*/  @P0 LEA.HI.X R5, R2, c[0x0][0x224], R5, 0x1, P2 ;  /* 0x0000890002050a11 */ /* 0x000fe400010f0c05 */
[----:B------:R-:W-:Y:S01]  /*0f80*/  @P3 IADD3 R6, P2, R22, R6, RZ ;  /* 0x0000000616063210 */ /* 0x000fe20007f5e0ff */
[----:B------:R-:W-:Y:S02]  /*0f90*/  IMAD.SHL.U32 R2, R37, 0x20, RZ ;  /* 0x0000002025027824 */ /* 0x000fe400078e00ff */
[----:B------:R1:W-:Y:S01]  /*0fa0*/  @P0 LDGSTS.E.BYPASS.LTC128B.128 [R93+0x4100], [R4.64], !P6 ;  /* 0x04100000045d0fae */ /* 0x0003e2000f101d4a */
[----:B------:R-:W-:Y:S01]  /*0fb0*/  @P3 LEA R8, P0, R6, c[0x0][0x220], 0x1 ;  /* 0x0000880006083a11 */ /* 0x000fe200078008ff */
[----:B------:R-:W-:Y:S01]  /*0fc0*/  IMAD.IADD R201, R179, 0x1, R201 ;  /* 0x00000001b3c97824 */ /* 0x000fe200078e02c9 */
[----:B------:R-:W-:Y:S01]  /*0fd0*/  @P3 IADD3.X R7, R3, R7, R2, P2, !PT ;  /* 0x0000000703073210 */ /* 0x000fe200017fe402 */
[----:B------:R-:W-:Y:S01]  /*0fe0*/  IMAD.IADD R202, R177, 0x1, R202 ;  /* 0x00000001b1ca7824 */ /* 0x000fe200078e02ca */
[----:B------:R-:W-:Y:S01]  /*0ff0*/  @P1 MOV R2, R22 ;  /* 0x0000001600021202 */ /* 0x000fe20000000f00 */
[----:B------:R-:W-:Y:S01]  /*1000*/  IMAD.IADD R203, R175, 0x1, R203 ;  /* 0x00000001afcb7824 */ /* 0x000fe200078e02cb */
[----:B------:R-:W-:-:S02]  /*1010*/  ISETP.GE.AND P2, PT, R14, 0x41, PT ;  /* 0x000000410e00780c */ /* 0x000fc40003f46270 */
[----:B------:R-:W-:-:S05]  /*1020*/  @P3 LEA.HI.X R9, R6, c[0x0][0x224], R7, 0x1, P0 ;  /* 0x0000890006093a11 */ /* 0x000fca00000f0c07 */
[----:B------:R3:W-:Y:S01]  /*1030*/  @P3 LDGSTS.E.BYPASS.LTC128B.128 [R93+0x4900], [R8.64], !P6 ;  /* 0x04900000085d3fae */ /* 0x0007e2000f101d4a */
[----:B-1----:R-:W-:-:S04]  /*1040*/  @P1 IMAD.WIDE.U32 R4, R167, 0x30, R2 ;  /* 0x00000030a7041825 */ /* 0x002fc800078e0002 */
[----:B------:R-:W-:Y:S01]  /*1050*/  @P1 IMAD.IADD R2, R5, 0x1, R12 ;  /* 0x0000000105021824 */ /* 0x000fe200078e020c */
[----:B------:R-:W-:Y:S01]  /*1060*/  @P1 LEA R6, P0, R4, c[0x0][0x220], 0x1 ;  /* 0x0000880004061a11 */ /* 0x000fe200078008ff */
[----:B------:R-:W-:-:S03]  /*1070*/  IMAD R12, R218, c[0x0][0x1e8], RZ ;  /* 0x00007a00da0c7a24 */ /* 0x000fc600078e02ff */
[----:B------:R-:W-:Y:S01]  /*1080*/  @P1 LEA.HI.X R7, R4, c[0x0][0x224], R2, 0x1, P0 ;  /* 0x0000890004071a11 */ /* 0x000fe200000f0c02 */
[----:B------:R-:W-:Y:S01]  /*1090*/  IMAD R12, R39, c[0x0][0x1ec], R12 ;  /* 0x00007b00270c7a24 */ /* 0x000fe200078e020c */
[----:B------:R-:W-:-:S03]  /*10a0*/  @P2 LEA R2, P0, R167, R22, 0x6 ;  /* 0x00000016a7022211 */ /* 0x000fc600078030ff */
[----:B------:R1:W-:Y:S01]  /*10b0*/  @P1 LDGSTS.E.BYPASS.LTC128B.128 [R93+0x5100], [R6.64], !P6 ;  /* 0x05100000065d1fae */ /* 0x0003e2000f101d4a */
[----:B------:R-:W-:Y:S01]  /*10c0*/  @P2 LEA.HI.X R4, R167, R3, R37, 0x6, P0 ;  /* 0x00000003a7042211 */ /* 0x000fe200000f3425 */
[----:B---3--:R-:W-:Y:S01]  /*10d0*/  IMAD R9, R218, c[0x0][0x260], RZ ;  /* 0x00009800da097a24 */ /* 0x008fe200078e02ff */
[C---:B------:R-:W-:Y:S02]  /*10e0*/  @P2 LEA R18, P0, R2.reuse, c[0x0][0x220], 0x1 ;  /* 0x0000880002122a11 */ /* 0x040fe400078008ff */
[----:B------:R-:W-:Y:S01]  /*10f0*/  ISETP.GE.AND P1, PT, R217, 0x1, PT ;  /* 0x00000001d900780c */ /* 0x000fe20003f26270 */
[----:B------:R-:W-:Y:S01]  /*1100*/  IMAD R9, R39, c[0x0][0x264], R9 ;  /* 0x0000990027097a24 */ /* 0x000fe200078e0209 */
[----:B------:R-:W-:Y:S01]  /*1110*/  @P2 LEA.HI.X R19, R2, c[0x0][0x224], R4, 0x1, P0 ;  /* 0x0000890002132a11 */ /* 0x000fe200000f0c04 */
[----:B------:R-:W-:Y:S01]  /*1120*/  IMAD.WIDE.U32 R4, R26, c[0x0][0x1e0], RZ ;  /* 0x000078001a047a25 */ /* 0x000fe200078e00ff */
[C---:B------:R-:W-:Y:S02]  /*1130*/  ISETP.GE.AND P0, PT, R32.reuse, c[0x0][0x27c], PT ;  /* 0x00009f0020007a0c */ /* 0x040fe40003f06270 */
[----:B------:R-:W-:Y:S01]  /*1140*/  ISETP.GE.AND P1, PT, R32, c[0x0][0x1d4], PT ;  /* 0x0000750020007a0c */ /* 0x000fe20003f26270 */
[----:B------:R-:W-:Y:S01]  /*1150*/  IMAD.SHL.U32 R2, R217, 0x2, RZ ;  /* 0x00000002d9027824 */ /* 0x000fe200078e00ff */
[----:B------:R-:W-:Y:S01]  /*1160*/  SEL R8, RZ, c[0x0][0x27c], !P0 ;  /* 0x00009f00ff087a07 */ /* 0x000fe20004000000 */
[----:B------:R3:W-:Y:S01]  /*1170*/  @P2 LDGSTS.E.BYPASS.LTC128B.128 [R93+0x5900], [R18.64], !P6 ;  /* 0x05900000125d2fae */ /* 0x0007e2000f101d4a */
[----:B------:R-:W-:-:S02]  /*1180*/  SEL R24, RZ, 0x1, P1 ;  /* 0x00000001ff187807 */ /* 0x000fc40000800000 */
[----:B------:R-:W-:Y:S01]  /*1190*/  ISETP.GE.AND P1, PT, R14, 0x51, PT ;  /* 0x000000510e00780c */ /* 0x000fe20003f26270 */
[----:B------:R-:W-:-:S04]  /*11a0*/  IMAD.IADD R8, R32, 0x1, R8 ;  /* 0x0000000120087824 */ /* 0x000fc800078e0208 */
[----:B------:R-:W-:Y:S02]  /*11b0*/  @P0 IADD3 R2, -R2, c[0x0][0x1d4], RZ ;  /* 0x0000750002020a10 */ /* 0x000fe40007ffe1ff */
[----:B------:R-:W-:Y:S01]  /*11c0*/  ISETP.GE.AND P0, PT, R118, c[0x0][0x1d4], PT ;  /* 0x0000750076007a0c */ /* 0x000fe20003f06270 */
[----:B-1----:R-:W-:-:S03]  /*11d0*/  IMAD R6, R29, c[0x0][0x1e0], RZ ;  /* 0x000078001d067a24 */ /* 0x002fc600078e02ff */
[----:B------:R-:W-:Y:S02]  /*11e0*/  SEL R23, RZ, 0xffffffff, P0 ;  /* 0xffffffffff177807 */ /* 0x000fe40000000000 */
[----:B------:R-:W-:Y:S01]  /*11f0*/  ISETP.GT.AND P0, PT, R14, 0x60, PT ;  /* 0x000000600e00780c */ /* 0x000fe20003f04270 */
[----:B------:R-:W-:Y:S02]  /*1200*/  IMAD R6, R26, c[0x0][0x1e4], R6 ;  /* 0x000079001a067a24 */ /* 0x000fe400078e0206 */
[----:B------:R-:W-:-:S04]  /*1210*/  IMAD.WIDE.U32 R14, R102, c[0x0][0x280], R34 ;  /* 0x0000a000660e7a25 */ /* 0x000fc800078e0022 */
[----:B------:R-:W-:Y:S02]  /*1220*/  IMAD.IADD R5, R5, 0x1, R6 ;  /* 0x0000000105057824 */ /* 0x000fe400078e0206 */
[----:B------:R-:W-:Y:S02]  /*1230*/  IMAD.IADD R117, R15, 0x1, R16 ;  /* 0x000000010f757824 */ /* 0x000fe400078e0210 */
[----:B------:R-:W-:-:S04]  /*1240*/  IMAD.WIDE.U32 R6, R39, c[0x0][0x1e8], R4 ;  /* 0x00007a0027067a25 */ /* 0x000fc800078e0004 */
[----:B------:R-:W-:Y:S01]  /*1250*/  IMAD.WIDE.U32 R4, R39, c[0x0][0x260], R10 ;  /* 0x0000980027047a25 */ /* 0x000fe200078e000a */
[----:B------:R-:W-:-:S03]  /*1260*/  SHF.R.S32.HI R10, RZ, 0x1f, R2 ;  /* 0x0000001fff0a7819 */ /* 0x000fc60000011402 */
[----:B------:R-:W-:Y:S01]  /*1270*/  IMAD.IADD R95, R7, 0x1, R12 ;  /* 0x00000001075f7824 */ /* 0x000fe200078e020c */
[----:B------:R-:W-:Y:S01]  /*1280*/  LEA.HI R27, R10, R2, RZ, 0x4 ;  /* 0x000000020a1b7211 */ /* 0x000fe200078f20ff */
[----:B------:R-:W-:Y:S01]  /*1290*/  IMAD.WIDE.U32 R12, R102, c[0x0][0x290], R34 ;  /* 0x0000a400660c7a25 */ /* 0x000fe200078e0022 */
[----:B------:R-:W-:Y:S02]  /*12a0*/  SHF.R.S32.HI R2, RZ, 0x1f, R8 ;  /* 0x0000001fff027819 */ /* 0x000fe40000011408 */
[----:B------:R-:W-:Y:S01]  /*12b0*/  IADD3 R5, R5, R9, RZ ;  /* 0x0000000905057210 */ /* 0x000fe20007ffe0ff */
[----:B------:R-:W-:Y:S01]  /*12c0*/  IMAD.MOV.U32 R94, RZ, RZ, R6 ;  /* 0x000000ffff5e7224 */ /* 0x000fe200078e0006 */
[----:B------:R-:W-:Y:S01]  /*12d0*/  LEA.HI R20, R2, R8, RZ, 0x3 ;  /* 0x0000000802147211 */ /* 0x000fe200078f18ff */
[----:B------:R-:W-:Y:S02]  /*12e0*/  IMAD R2, R31, c[0x0][0x290], RZ ;  /* 0x0000a4001f027a24 */ /* 0x000fe400078e02ff */
[----:B------:R-:W-:Y:S01]  /*12f0*/  IMAD.WIDE.U32 R8, R102, c[0x0][0x290], R32 ;  /* 0x0000a40066087a25 */ /* 0x000fe200078e0020 */
[----:B------:R-:W-:-:S03]  /*1300*/  LOP3.LUT R121, R20, 0xfffffff8, RZ, 0xc0, !PT ;  /* 0xfffffff814797812 */ /* 0x000fc600078ec0ff */
[----:B------:R-:W-:Y:S01]  /*1310*/  IMAD R2, R102, c[0x0][0x294], R2 ;  /* 0x0000a50066027a24 */ /* 0x000fe200078e0202 */
[----:B------:R-:W-:Y:S01]  /*1320*/  SHF.R.S32.HI R127, RZ, 0x1f, R121 ;  /* 0x0000001fff7f7819 */ /* 0x000fe20000011479 */
[----:B------:R-:W-:Y:S02]  /*1330*/  IMAD.MOV.U32 R110, RZ, RZ, R8 ;  /* 0x000000ffff6e7224 */ /* 0x000fe400078e0008 */
[----:B------:R-:W-:Y:S02]  /*1340*/  IMAD R8, R25, c[0x0][0x268], RZ ;  /* 0x00009a0019087a24 */ /* 0x000fe400078e02ff */
[----:B------:R-:W-:Y:S02]  /*1350*/  IMAD.IADD R115, R13, 0x1, R2 ;  /* 0x000000010d737824 */ /* 0x000fe400078e0202 */
[----:B------:R-:W-:-:S04]  /*1360*/  IMAD.WIDE.U32 R6, R39, c[0x0][0x210], R32 ;  /* 0x0000840027067a25 */ /* 0x000fc800078e0020 */
[----:B------:R-:W-:Y:S01]  /*1370*/  IMAD.IADD R111, R2, 0x1, R9 ;  /* 0x00000001026f7824 */ /* 0x000fe200078e0209 */
[----:B------:R-:W-:Y:S01]  /*1380*/  SHF.R.S32.HI R2, RZ, 0x1f, R21 ;  /* 0x0000001fff027819 */ /* 0x000fe20000011415 */
[C---:B------:R-:W-:Y:S02]  /*1390*/  IMAD R103, R104.reuse, c[0x0][0x26c], R8 ;  /* 0x00009b0068677a24 */ /* 0x040fe400078e0208 */
[----:B------:R-:W-:Y:S01]  /*13a0*/  IMAD.WIDE.U32 R104, R104, c[0x0][0x268], R4 ;  /* 0x00009a0068687a25 */ /* 0x000fe200078e0004 */
[----:B------:R-:W-:Y:S02]  /*13b0*/  @P1 MOV R5, R3 ;  /* 0x0000000300051202 */ /* 0x000fe40000000f00 */
[----:B------:R-:W-:Y:S01]  /*13c0*/  LEA.HI R2, R2, R102, RZ, 0x3 ;  /* 0x0000006602027211 */ /* 0x000fe200078f18ff */
[----:B------:R-:W-:Y:S02]  /*13d0*/  IMAD.IADD R15, R7, 0x1, R17 ;  /* 0x00000001070f7824 */ /* 0x000fe400078e0211 */
[----:B------:R-:W-:Y:S01]  /*13e0*/  IMAD.SHL.U32 R7, R23, 0x2, RZ ;  /* 0x0000000217077824 */ /* 0x000fe200078e00ff */
[----:B------:R-:W-:Y:S01]  /*13f0*/  LOP3.LUT R2, R2, 0xfffffff8, RZ, 0xc0, !PT ;  /* 0xfffffff802027812 */ /* 0x000fe200078ec0ff */
[----:B------:R-:W-:-:S02]  /*1400*/  @P1 IMAD.MOV.U32 R4, RZ, RZ, R22 ;  /* 0x000000ffff041224 */ /* 0x000fc400078e0016 */
[----:B------:R-:W-:Y:S01]  /*1410*/  IMAD.MOV.U32 R116, RZ, RZ, R14 ;  /* 0x000000ffff747224 */ /* 0x000fe200078e000e */
[----:B------:R-:W-:Y:S01]  /*1420*/  LOP3.LUT R24, R7, 0x2, R24, 0xe2, !PT ;  /* 0x0000000207187812 */ /* 0x000fe200078ee218 */
[----:B------:R-:W-:Y:S01]  /*1430*/  IMAD.MOV.U32 R14, RZ, RZ, R6 ;  /* 0x000000ffff0e7224 */ /* 0x000fe200078e0006 */
[----:B------:R-:W-:Y:S01]  /*1440*/  LEA.HI R7, R36, R231, RZ, 0x5 ;  /* 0x000000e724077211 */ /* 0x000fe200078f28ff */
[----:B------:R-:W-:Y:S01]  /*1450*/  @P1 IMAD R6, R37, 0x50, RZ ;  /* 0x0000005025061824 */ /* 0x000fe200078e02ff */
[----:B------:R-:W-:Y:S01]  /*1460*/  IADD3 R36, R34, 0x10, RZ ;  /* 0x0000001022247810 */ /* 0x000fe20007ffe0ff */
[----:B------:R-:W-:Y:S01]  /*1470*/  @P1 IMAD.WIDE.U32 R4, R167, 0x50, R4 ;  /* 0x00000050a7041825 */ /* 0x000fe200078e0004 */
[C---:B------:R-:W-:Y:S02]  /*1480*/  LOP3.LUT R99, R24.reuse, 0x1, RZ, 0xc0, !PT ;  /* 0x0000000118637812 */ /* 0x040fe400078ec0ff */
[----:B------:R-:W-:Y:S01]  /*1490*/  LOP3.LUT R100, R24, 0x2, RZ, 0xc0, !PT ;  /* 0x0000000218647812 */ /* 0x000fe200078ec0ff */
[----:B------:R-:W-:Y:S01]  /*14a0*/  @P1 IMAD.IADD R5, R5, 0x1, R6 ;  /* 0x0000000105051824 */ /* 0x000fe200078e0206 */
[----:B------:R-:W-:Y:S01]  /*14b0*/  @P1 LEA R8, P2, R4, c[0x0][0x220], 0x1 ;  /* 0x0000880004081a11 */ /* 0x000fe200078408ff */
[----:B------:R-:W-:-:S02]  /*14c0*/  IMAD.IADD R2, R102, 0x1, -R2 ;  /* 0x0000000166027824 */ /* 0x000fc400078e0a02 */
[----:B------:R-:W-:Y:S01]  /*14d0*/  IMAD.SHL.U32 R6, R7, 0x10, RZ ;  /* 0x0000001007067824 */ /* 0x000fe200078e00ff */
[----:B------:R-:W-:Y:S01]  /*14e0*/  SHF.R.S32.HI R7, RZ, 0x1f, R170 ;  /* 0x0000001fff077819 */ /* 0x000fe200000114aa */
[----:B------:R-:W-:Y:S01]  /*14f0*/  IMAD.WIDE.U32 R10, R102, c[0x0][0x280], R32 ;  /* 0x0000a000660a7a25 */ /* 0x000fe200078e0020 */
[----:B------:R-:W-:Y:S02]  /*1500*/  @P1 LEA.HI.X R9, R4, c[0x0][0x224], R5, 0x1, P2 ;  /* 0x0000890004091a11 */ /* 0x000fe400010f0c05 */
[C---:B------:R-:W-:Y:S01]  /*1510*/  LOP3.LUT P3, RZ, R2.reuse, 0x4, RZ, 0xc0, !PT ;  /* 0x0000000402ff7812 */ /* 0x040fe2000786c0ff */
[----:B------:R-:W-:Y:S01]  /*1520*/  IMAD.SHL.U32 R2, R2, 0x40, RZ ;  /* 0x0000004002027824 */ /* 0x000fe200078e00ff */
[----:B------:R-:W-:Y:S01]  /*1530*/  SHF.R.S32.HI R5, RZ, 0x4, R27 ;  /* 0x00000004ff057819 */ /* 0x000fe2000001141b */
[----:B------:R-:W-:Y:S01]  /*1540*/  IMAD.MOV.U32 R114, RZ, RZ, R12 ;  /* 0x000000ffff727224 */ /* 0x000fe200078e000c */
[----:B------:R-:W-:Y:S01]  /*1550*/  LEA.HI R7, R7, R170, RZ, 0x3 ;  /* 0x000000aa07077211 */ /* 0x000fe200078f18ff */
[----:B------:R1:W-:Y:S01]  /*1560*/  @P1 LDGSTS.E.BYPASS.LTC128B.128 [R93+0x6100], [R8.64], !P6 ;  /* 0x06100000085d1fae */ /* 0x0003e2000f101d4a */
[----:B------:R-:W-:Y:S01]  /*1570*/  MOV R112, R10 ;  /* 0x0000000a00707202 */ /* 0x000fe20000000f00 */
[----:B-----5:R-:W-:Y:S01]  /*1580*/  IMAD.WIDE.U32 R114, R171, c[0x0][0x290], R114 ;  /* 0x0000a400ab727a25 */ /* 0x020fe200078e0072 */
[----:B------:R-:W-:-:S02]  /*1590*/  LEA.HI.SX32 R10, R20, R5, 0x1d ;  /* 0x00000005140a7211 */ /* 0x000fc400078feaff */
[----:B------:R-:W-:Y:S01]  /*15a0*/  SHF.L.U32 R4, R170, 0x6, RZ ;  /* 0x00000006aa047819 */ /* 0x000fe200000006ff */
[----:B------:R-:W-:Y:S01]  /*15b0*/  IMAD.WIDE.U32 R116, R171, c[0x0][0x280], R116 ;  /* 0x0000a000ab747a25 */ /* 0x000fe200078e0074 */
[----:B------:R-:W-:Y:S02]  /*15c0*/  IADD3 R113, R16, R11, RZ ;  /* 0x0000000b10717210 */ /* 0x000fe40007ffe0ff */
[----:B------:R-:W-:Y:S01]  /*15d0*/  LOP3.LUT R2, R2, 0x1c0, RZ, 0xc0, !PT ;  /* 0x000001c002027812 */ /* 0x000fe200078ec0ff */
[----:B------:R-:W-:Y:S01]  /*15e0*/  IMAD.SHL.U32 R11, R7, 0x40, RZ ;  /* 0x00000040070b7824 */ /* 0x000fe200078e00ff */
[----:B------:R-:W-:Y:S01]  /*15f0*/  LOP3.LUT R4, R4, 0x1c0, RZ, 0xc0, !PT ;  /* 0x000001c004047812 */ /* 0x000fe200078ec0ff */
[----:B------:R-:W-:Y:S01]  /*1600*/  IMAD.SHL.U32 R101, R10, 0x8, RZ ;  /* 0x000000080a657824 */ /* 0x000fe200078e00ff */
[----:B------:R-:W-:Y:S01]  /*1610*/  LOP3.LUT R6, R6, 0xfffffe00, RZ, 0xc0, !PT ;  /* 0xfffffe0006067812 */ /* 0x000fe200078ec0ff */
[----:B------:R-:W-:Y:S01]  /*1620*/  @P0 IMAD R16, R37, 0x60, RZ ;  /* 0x0000006025100824 */ /* 0x000fe200078e02ff */
[----:B------:R-:W-:Y:S01]  /*1630*/  SHF.R.U32.HI R5, RZ, 0x3, R2 ;  /* 0x00000003ff057819 */ /* 0x000fe20000011602 */
[----:B------:R-:W-:Y:S01]  /*1640*/  IMAD.WIDE.U32 R112, R171, c[0x0][0x280], R112 ;  /* 0x0000a000ab707a25 */ /* 0x000fe200078e0070 */
[----:B------:R-:W-:-:S02]  /*1650*/  LOP3.LUT R12, R2, 0x18, R32, 0xf8, !PT ;  /* 0x00000018020c7812 */ /* 0x000fc400078ef820 */
[----:B------:R-:W-:Y:S01]  /*1660*/  LOP3.LUT R10, R11, 0xfffffe00, RZ, 0xc0, !PT ;  /* 0xfffffe000b0a7812 */ /* 0x000fe200078ec0ff */
[----:B------:R-:W-:Y:S01]  /*1670*/  IMAD.WIDE.U32 R110, R171, c[0x0][0x290], R110 ;  /* 0x0000a400ab6e7a25 */ /* 0x000fe200078e006e */
[----:B------:R-:W-:Y:S02]  /*1680*/  SHF.R.U32.HI R7, RZ, 0x3, R4 ;  /* 0x00000003ff077819 */ /* 0x000fe40000011604 */
[--C-:B------:R-:W-:Y:S01]  /*1690*/  LOP3.LUT R11, R4, 0x38, R20.reuse, 0xf8, !PT ;  /* 0x00000038040b7812 */ /* 0x100fe200078ef814 */
[----:B------:R-:W-:Y:S01]  /*16a0*/  IMAD.IADD R103, R105, 0x1, R103 ;  /* 0x0000000169677824 */ /* 0x000fe200078e0267 */
[----:B------:R-:W-:Y:S02]  /*16b0*/  LOP3.LUT R98, R6, R12, R5, 0xf6, !PT ;  /* 0x0000000c06627212 */ /* 0x000fe400078ef605 */
[----:B------:R-:W-:Y:S02]  /*16c0*/  LOP3.LUT R4, R4, 0x38, R101, 0xf8, !PT ;  /* 0x0000003804047812 */ /* 0x000fe400078ef865 */
[----:B------:R-:W-:-:S02]  /*16d0*/  LOP3.LUT R12, R2, 0x38, R20, 0xf8, !PT ;  /* 0x00000038020c7812 */ /* 0x000fc400078ef814 */
[----:B-1----:R-:W-:Y:S02]  /*16e0*/  SHF.R.S32.HI R8, RZ, 0x1f, R169 ;  /* 0x0000001fff087819 */ /* 0x002fe400000114a9 */
[----:B------:R-:W-:Y:S02]  /*16f0*/  LOP3.LUT R2, R2, 0x38, R101, 0xf8, !PT ;  /* 0x0000003802027812 */ /* 0x000fe400078ef865 */
[C-C-:B---3--:R-:W-:Y:S02]  /*1700*/  LOP3.LUT R19, R10.reuse, R11, R7.reuse, 0xf6, !PT ;  /* 0x0000000b0a137212 */ /* 0x148fe400078ef607 */
[----:B------:R-:W-:Y:S01]  /*1710*/  LOP3.LUT R18, R10, R4, R7, 0xf6, !PT ;  /* 0x000000040a127212 */ /* 0x000fe200078ef607 */
[----:B------:R-:W-:Y:S01]  /*1720*/  @P0 IMAD.MOV.U32 R4, RZ, RZ, R22 ;  /* 0x000000ffff040224 */ /* 0x000fe200078e0016 */
[----:B------:R-:W-:Y:S01]  /*1730*/  SHF.R.S32.HI R7, RZ, 0x1f, R168 ;  /* 0x0000001fff077819 */ /* 0x000fe200000114a8 */
[----:B------:R-:W-:Y:S01]  /*1740*/  IMAD.SHL.U32 R154, R19, 0x2, RZ ;  /* 0x00000002139a7824 */ /* 0x000fe200078e00ff */
[----:B------:R-:W-:Y:S01]  /*1750*/  LEA.HI R8, R8, R169, RZ, 0x3 ;  /* 0x000000a908087211 */ /* 0x000fe200078f18ff */
[----:B------:R-:W-:Y:S01]  /*1760*/  IMAD.SHL.U32 R150, R18, 0x2, RZ ;  /* 0x0000000212967824 */ /* 0x000fe200078e00ff */
[----:B------:R-:W-:-:S02]  /*1770*/  LOP3.LUT R21, R6, R2, R5, 0xf6, !PT ;  /* 0x0000000206157212 */ /* 0x000fc400078ef605 */
[----:B------:R-:W-:Y:S01]  /*1780*/  SHF.L.U32 R2, R169, 0x6, RZ ;  /* 0x00000006a9027819 */ /* 0x000fe200000006ff */
[----:B------:R-:W-:Y:S01]  /*1790*/  IMAD.SHL.U32 R9, R8, 0x40, RZ ;  /* 0x0000004008097824 */ /* 0x000fe200078e00ff */
[----:B------:R-:W-:Y:S01]  /*17a0*/  LOP3.LUT R23, R6, R12, R5, 0xf6, !PT ;  /* 0x0000000c06177212 */ /* 0x000fe200078ef605 */
[----:B------:R-:W-:Y:S01]  /*17b0*/  IMAD.SHL.U32 R6, R168, 0x40, RZ ;  /* 0x00000040a8067824 */ /* 0x000fe200078e00ff */
[----:B------:R-:W-:Y:S01]  /*17c0*/  LEA.HI R7, R7, R168, RZ, 0x3 ;  /* 0x000000a807077211 */ /* 0x000fe200078f18ff */
[----:B------:R-:W-:Y:S01]  /*17d0*/  @P0 IMAD.MOV.U32 R5, RZ, RZ, R3 ;  /* 0x000000ffff050224 */ /* 0x000fe200078e0003 */
[----:B------:R-:W-:Y:S02]  /*17e0*/  LOP3.LUT R2, R2, 0x1c0, RZ, 0xc0, !PT ;  /* 0x000001c002027812 */ /* 0x000fe400078ec0ff */
[----:B------:R-:W-:Y:S01]  /*17f0*/  LOP3.LUT R6, R6, 0x1c0, RZ, 0xc0, !PT ;  /* 0x000001c006067812 */ /* 0x000fe200078ec0ff */
[----:B------:R-:W-:Y:S01]  /*1800*/  IMAD.SHL.U32 R8, R7, 0x40, RZ ;  /* 0x0000004007087824 */ /* 0x000fe200078e00ff */
[----:B------:R-:W-:Y:S01]  /*1810*/  SHF.R.U32.HI R13, RZ, 0x3, R2 ;  /* 0x00000003ff0d7819 */ /* 0x000fe20000011602 */
[----:B------:R-:W-:Y:S01]  /*1820*/  @P0 IMAD.WIDE.U32 R4, R167, 0x60, R4 ;  /* 0x00000060a7040825 */ /* 0x000fe200078e0004 */
[----:B------:R-:W-:-:S02]  /*1830*/  LOP3.LUT R9, R9, 0xfffffe00, RZ, 0xc0, !PT ;  /* 0xfffffe0009097812 */ /* 0x000fc400078ec0ff */
[C---:B------:R-:W-:Y:S02]  /*1840*/  LOP3.LUT R10, R2.reuse, 0x38, R20, 0xf8, !PT ;  /* 0x00000038020a7812 */ /* 0x040fe400078ef814 */
[----:B------:R-:W-:Y:S01]  /*1850*/  LOP3.LUT R11, R2, 0x38, R101, 0xf8, !PT ;  /* 0x00000038020b7812 */ /* 0x000fe200078ef865 */
[----:B------:R-:W-:Y:S01]  /*1860*/  @P0 IMAD.IADD R2, R5, 0x1, R16 ;  /* 0x0000000105020824 */ /* 0x000fe200078e0210 */
[----:B------:R-:W-:Y:S01]  /*1870*/  SHF.R.U32.HI R7, RZ, 0x3, R6 ;  /* 0x00000003ff077819 */ /* 0x000fe20000011606 */
[----:B------:R-:W-:Y:S01]  /*1880*/  IMAD.MOV.U32 R5, RZ, RZ, c[0x0][0x280] ;  /* 0x0000a000ff057624 */ /* 0x000fe200078e00ff */
[----:B------:R-:W-:Y:S02]  /*1890*/  LOP3.LUT R8, R8, 0xfffffe00, RZ, 0xc0, !PT ;  /* 0xfffffe0008087812 */ /* 0x000fe400078ec0ff */
[C---:B------:R-:W-:Y:S01]  /*18a0*/  LOP3.LUT R12, R6.reuse, 0x38, R20, 0xf8, !PT ;  /* 0x00000038060c7812 */ /* 0x040fe200078ef814 */
[----:B------:R-:W-:Y:S01]  /*18b0*/  IMAD.SHL.U32 R211, R5, 0x40, RZ ;  /* 0x0000004005d37824 */ /* 0x000fe200078e00ff */
[----:B------:R-:W-:Y:S01]  /*18c0*/  LOP3.LUT R17, R9, R10, R13, 0xf6, !PT ;  /* 0x0000000a09117212 */ /* 0x000fe200078ef60d */
[C---:B------:R-:W-:Y:S01]  /*18d0*/  IMAD.SHL.U32 R213, R5.reuse, 0x20, RZ ;  /* 0x0000002005d57824 */ /* 0x040fe200078e00ff */
[----:B------:R-:W-:Y:S01]  /*18e0*/  LOP3.LUT R10, R6, 0x38, R101, 0xf8, !PT ;  /* 0x00000038060a7812 */ /* 0x000fe200078ef865 */
[----:B------:R-:W-:Y:S01]  /*18f0*/  IMAD.WIDE.U32 R208, R5, 0x60, RZ ;  /* 0x0000006005d07825 */ /* 0x000fe200078e00ff */
[----:B--2---:R-:W-:-:S02]  /*1900*/  @P4 SHF.R.S32.HI R3, RZ, 0x1f, R30 ;  /* 0x0000001fff034819 */ /* 0x004fc4000001141e */
[----:B------:R-:W-:Y:S01]  /*1910*/  @P0 LEA R6, P1, R4, c[0x0][0x220], 0x1 ;  /* 0x0000880004060a11 */ /* 0x000fe200078208ff */
[----:B------:R-:W-:Y:S01]  /*1920*/  @!P4 IMAD.MOV.U32 R3, RZ, RZ, R28 ;  /* 0x000000ffff03c224 */ /* 0x000fe200078e001c */
[----:B------:R-:W-:Y:S01]  /*1930*/  LOP3.LUT R16, R9, R11, R13, 0xf6, !PT ;  /* 0x0000000b09107212 */ /* 0x000fe200078ef60d */
[----:B------:R-:W-:Y:S01]  /*1940*/  IMAD.SHL.U32 R153, R17, 0x2, RZ ;  /* 0x0000000211997824 */ /* 0x000fe200078e00ff */
[C-C-:B------:R-:W-:Y:S02]  /*1950*/  LOP3.LUT R13, R8.reuse, R12, R7.reuse, 0xf6, !PT ;  /* 0x0000000c080d7212 */ /* 0x140fe400078ef607 */
[----:B------:R-:W-:Y:S01]  /*1960*/  LOP3.LUT R12, R8, R10, R7, 0xf6, !PT ;  /* 0x0000000a080c7212 */ /* 0x000fe200078ef607 */
[----:B------:R-:W-:Y:S01]  /*1970*/  IMAD.SHL.U32 R149, R16, 0x2, RZ ;  /* 0x0000000210957824 */ /* 0x000fe200078e00ff */
[----:B------:R-:W-:Y:S01]  /*1980*/  @P0 LEA.HI.X R7, R4, c[0x0][0x224], R2, 0x1, P1 ;  /* 0x0000890004070a11 */ /* 0x000fe200008f0c02 */
[----:B------:R-:W-:Y:S01]  /*1990*/  IMAD.SHL.U32 R152, R13, 0x2, RZ ;  /* 0x000000020d987824 */ /* 0x000fe200078e00ff */
[----:B------:R-:W-:Y:S01]  /*19a0*/  @P4 MOV R2, R30 ;  /* 0x0000001e00024202 */ /* 0x000fe20000000f00 */
[----:B------:R-:W-:Y:S01]  /*19b0*/  @!P4 IMAD.MOV.U32 R2, RZ, RZ, R38 ;  /* 0x000000ffff02c224 */ /* 0x000fe200078e0026 */
[----:B------:R-:W-:Y:S01]  /*19c0*/  SEL R3, R3, RZ, !P5 ;  /* 0x000000ff03037207 */ /* 0x000fe20006800000 */
[----:B------:R1:W-:Y:S01]  /*19d0*/  @P0 LDGSTS.E.BYPASS.LTC128B.128 [R93+0x6900], [R6.64], !P6 ;  /* 0x06900000065d0fae */ /* 0x0003e2000f101d4a */
[----:B------:R-:W-:Y:S01]  /*19e0*/  ISETP.NE.AND P0, PT, RZ, UR6, PT ;  /* 0x00000006ff007c0c */ /* 0x000fe2000bf05270 */
[----:B------:R-:W-:Y:S01]  /*19f0*/  IMAD.SHL.U32 R148, R12, 0x2, RZ ;  /* 0x000000020c947824 */ /* 0x000fe200078e00ff */
[----:B------:R-:W-:Y:S01]  /*1a00*/  SEL R2, R2, RZ, !P5 ;  /* 0x000000ff02027207 */ /* 0x000fe20006800000 */
[----:B------:R-:W-:Y:S01]  /*1a10*/  IMAD R4, R3, c[0x0][0x1f0], RZ ;  /* 0x00007c0003047a24 */ /* 0x000fe200078e02ff */
[----:B------:R-:W-:Y:S01]  /*1a20*/  SHF.L.U64.HI R184, R5, R185, c[0x0][0x284] ;  /* 0x0000a10005b87619 */ /* 0x000fe200000102b9 */
[----:B------:R-:W-:Y:S01]  /*1a30*/  IMAD R3, R3, c[0x0][0x218], RZ ;  /* 0x0000860003037a24 */ /* 0x000fe200078e02ff */
[-C--:B------:R-:W-:Y:S01]  /*1a40*/  SHF.L.U64.HI R186, R5, R187.reuse, c[0x0][0x284] ;  /* 0x0000a10005ba7619 */ /* 0x080fe200000102bb */
[----:B------:R-:W-:Y:S01]  /*1a50*/  IMAD.WIDE.U32 R94, R2, c[0x0][0x1f0], R94 ;  /* 0x00007c00025e7a25 */ /* 0x000fe200078e005e */
[----:B------:R-:W-:Y:S01]  /*1a60*/  P2R R164, PR, RZ, 0x1 ;  /* 0x00000001ffa47803 */ /* 0x000fe20000000000 */
[----:B------:R-:W0:Y:S01]  /*1a70*/  LDGDEPBAR ;  /* 0x00000000000079af */ /* 0x000e220000000000 */
[----:B------:R-:W-:Y:S01]  /*1a80*/  IADD3 R163, P1, R26, R102, RZ ;  /* 0x000000661aa37210 */ /* 0x000fe20007f3e0ff */
[C---:B------:R-:W-:Y:S01]  /*1a90*/  IMAD R96, R2.reuse, c[0x0][0x1f4], R4 ;  /* 0x00007d0002607a24 */ /* 0x040fe200078e0204 */
[----:B------:R-:W-:Y:S01]  /*1aa0*/  SHF.L.U64.HI R167, R167, R187, c[0x0][0x23c] ;  /* 0x00008f00a7a77619 */ /* 0x000fe200000102bb */
[C---:B------:R-:W-:Y:S01]  /*1ab0*/  IMAD R107, R2.reuse, c[0x0][0x21c], R3 ;  /* 0x00008700026b7a24 */ /* 0x040fe200078e0203 */
[----:B------:R-:W-:Y:S01]  /*1ac0*/  IADD3.X R162, R29, R31, RZ, P1, !PT ;  /* 0x0000001f1da27210 */ /* 0x000fe20000ffe4ff */
[----:B------:R-:W-:Y:S01]  /*1ad0*/  IMAD.WIDE.U32 R108, R2, c[0x0][0x218], R14 ;  /* 0x00008600026c7a25 */ /* 0x000fe200078e000e */
[----:B------:R-:W-:-:S02]  /*1ae0*/  SHF.R.S32.HI R2, RZ, 0x1f, R171 ;  /* 0x0000001fff027819 */ /* 0x000fc400000114ab */
[----:B------:R-:W-:Y:S01]  /*1af0*/  SHF.R.S32.HI R10, RZ, 0x1f, R169 ;  /* 0x0000001fff0a7819 */ /* 0x000fe200000114a9 */
[----:B------:R-:W-:Y:S01]  /*1b00*/  IMAD.MOV.U32 R4, RZ, RZ, c[0x0][0x290] ;  /* 0x0000a400ff047624 */ /* 0x000fe200078e00ff */
[----:B------:R-:W-:Y:S01]  /*1b10*/  IADD3 R146, P2, R32, R188, RZ ;  /* 0x000000bc20927210 */ /* 0x000fe20007f5e0ff */
[C---:B------:R-:W-:Y:S01]  /*1b20*/  IMAD R3, R2.reuse, c[0x0][0x280], RZ ;  /* 0x0000a00002037a24 */ /* 0x040fe200078e02ff */
[----:B------:R-:W-:Y:S01]  /*1b30*/  SHF.R.S32.HI R11, RZ, 0x1f, R168 ;  /* 0x0000001fff0b7819 */ /* 0x000fe200000114a8 */
[----:B------:R-:W-:Y:S01]  /*1b40*/  IMAD R2, R2, c[0x0][0x290], RZ ;  /* 0x0000a40002027a24 */ /* 0x000fe200078e02ff */
[C---:B------:R-:W-:Y:S01]  /*1b50*/  SHF.L.U64.HI R185, R4.reuse, R185, c[0x0][0x294] ;  /* 0x0000a50004b97619 */ /* 0x040fe200000102b9 */
[C---:B------:R-:W-:Y:S01]  /*1b60*/  IMAD R8, R171.reuse, c[0x0][0x284], R3 ;  /* 0x0000a100ab087a24 */ /* 0x040fe200078e0203 */
[----:B------:R-:W-:Y:S01]  /*1b70*/  SHF.L.U64.HI R187, R4, R187, c[0x0][0x294] ;  /* 0x0000a50004bb7619 */ /* 0x000fe200000102bb */
[----:B------:R-:W-:Y:S01]  /*1b80*/  IMAD R5, R171, c[0x0][0x294], R2 ;  /* 0x0000a500ab057a24 */ /* 0x000fe200078e0202 */
[----:B------:R-:W-:Y:S01]  /*1b90*/  IADD3 R2, P0, R102, 0x20, RZ ;  /* 0x0000002066027810 */ /* 0x000fe20007f1e0ff */
[C---:B------:R-:W-:Y:S01]  /*1ba0*/  IMAD.SHL.U32 R212, R4.reuse, 0x40, RZ ;  /* 0x0000004004d47824 */ /* 0x040fe200078e00ff */
[C---:B------:R-:W-:Y:S01]  /*1bb0*/  SHF.L.U32 R210, R4.reuse, 0x5, RZ ;  /* 0x0000000504d27819 */ /* 0x040fe200000006ff */
[----:B------:R-:W-:Y:S01]  /*1bc0*/  IMAD.WIDE.U32 R206, R4, 0x60, RZ ;  /* 0x0000006004ce7825 */ /* 0x000fe200078e00ff */
[----:B-1----:R-:W-:-:S02]  /*1bd0*/  SHF.R.S32.HI R6, RZ, 0x1f, R170 ;  /* 0x0000001fff067819 */ /* 0x002fc400000114aa */
[----:B------:R-:W-:Y:S01]  /*1be0*/  IADD3 R133, R209, UR5, RZ ;  /* 0x00000005d1857c10 */ /* 0x000fe2000fffe0ff */
[----:B------:R-:W-:Y:S01]  /*1bf0*/  IMAD.X R3, RZ, RZ, R31, P0 ;  /* 0x000000ffff037224 */ /* 0x000fe200000e061f */
[----:B------:R-:W-:Y:S01]  /*1c00*/  IADD3 R132, R207, UR4, RZ ;  /* 0x00000004cf847c10 */ /* 0x000fe2000fffe0ff */
[C---:B------:R-:W-:Y:S01]  /*1c10*/  IMAD.WIDE.U32 R138, R2.reuse, c[0x0][0x1e0], RZ ;  /* 0x00007800028a7a25 */ /* 0x040fe200078e00ff */
[----:B------:R-:W-:Y:S02]  /*1c20*/  IADD3 R129, R115, R5, RZ ;  /* 0x0000000573817210 */ /* 0x000fe40007ffe0ff */
[----:B------:R-:W-:Y:S01]  /*1c30*/  SHF.L.U32 R155, R23, 0x1, RZ ;  /* 0x00000001179b7819 */ /* 0x000fe200000006ff */
[----:B------:R-:W-:Y:S01]  /*1c40*/  IMAD R3, R3, c[0x0][0x1e0], RZ ;  /* 0x0000780003037a24 */ /* 0x000fe200078e02ff */
[----:B------:R-:W-:Y:S01]  /*1c50*/  IADD3 R147, P1, R215, R138, RZ ;  /* 0x0000008ad7937210 */ /* 0x000fe20007f3e0ff */
[----:B------:R-:W-:Y:S01]  /*1c60*/  IMAD R4, R31, c[0x0][0x1e0], RZ ;  /* 0x000078001f047a24 */ /* 0x000fe200078e02ff */
[----:B------:R-:W-:Y:S01]  /*1c70*/  SHF.R.S32.HI R126, RZ, 0x1f, R101 ;  /* 0x0000001fff7e7819 */ /* 0x000fe20000011465 */
[----:B------:R-:W-:Y:S01]  /*1c80*/  IMAD R9, R2, c[0x0][0x1e4], R3 ;  /* 0x0000790002097a24 */ /* 0x000fe200078e0203 */
[----:B------:R-:W-:Y:S01]  /*1c90*/  IADD3 R160, P0, R215, R147, RZ ;  /* 0x00000093d7a07210 */ /* 0x000fe20007f1e0ff */
[----:B------:R-:W-:Y:S01]  /*1ca0*/  IMAD R7, R102, c[0x0][0x1e4], R4 ;  /* 0x0000790066077a24 */ /* 0x000fe200078e0204 */
[----:B------:R-:W-:Y:S01]  /*1cb0*/  SHF.L.U32 R151, R21, 0x1, RZ ;  /* 0x0000000115977819 */ /* 0x000fe200000006ff */
[----:B------:R-:W-:-:S02]  /*1cc0*/  IMAD.IADD R144, R139, 0x1, R9 ;  /* 0x000000018b907824 */ /* 0x000fc400078e0209 */
[----:B------:R-:W-:Y:S02]  /*1cd0*/  IMAD.IADD R145, R189, 0x1, R7 ;  /* 0x00000001bd917824 */ /* 0x000fe400078e0207 */
[C---:B------:R-:W-:Y:S01]  /*1ce0*/  IMAD.X R143, R193.reuse, 0x1, R144, P1 ;  /* 0x00000001c18f7824 */ /* 0x040fe200008e0690 */
[----:B------:R-:W-:Y:S01]  /*1cf0*/  IADD3 R130, P1, R94, 0x20, RZ ;  /* 0x000000205e827810 */ /* 0x000fe20007f3e0ff */
[----:B------:R-:W-:Y:S02]  /*1d00*/  IMAD R4, R6, c[0x0][0x1e0], RZ ;  /* 0x0000780006047a24 */ /* 0x000fe400078e02ff */
[----:B------:R-:W-:Y:S01]  /*1d10*/  IMAD.X R157, R193, 0x1, R143, P0 ;  /* 0x00000001c19d7824 */ /* 0x000fe200000e068f */
[----:B------:R-:W-:Y:S01]  /*1d20*/  IADD3 R120, P0, R146, R94, RZ ;  /* 0x0000005e92787210 */ /* 0x000fe20007f1e0ff */
[----:B------:R-:W-:Y:S02]  /*1d30*/  IMAD.MOV.U32 R14, RZ, RZ, 0x40 ;  /* 0x00000040ff0e7424 */ /* 0x000fe400078e00ff */
[----:B------:R-:W-:-:S02]  /*1d40*/  IMAD R3, R10, c[0x0][0x1e0], RZ ;  /* 0x000078000a037a24 */ /* 0x000fc400078e02ff */
[----:B------:R-:W-:Y:S02]  /*1d50*/  IMAD.X R142, R33, 0x1, R145, P2 ;  /* 0x00000001218e7824 */ /* 0x000fe400010e0691 */
[----:B------:R-:W-:Y:S02]  /*1d60*/  IMAD.IADD R96, R95, 0x1, R96 ;  /* 0x000000015f607824 */ /* 0x000fe400078e0260 */
[----:B------:R-:W-:Y:S02]  /*1d70*/  IMAD R2, R11, c[0x0][0x1e0], RZ ;  /* 0x000078000b027a24 */ /* 0x000fe400078e02ff */
[----:B------:R-:W-:Y:S02]  /*1d80*/  IMAD R6, R170, c[0x0][0x1e4], R4 ;  /* 0x00007900aa067a24 */ /* 0x000fe400078e0204 */
[----:B------:R-:W-:Y:S01]  /*1d90*/  IMAD R4, R169, c[0x0][0x1e4], R3 ;  /* 0x00007900a9047a24 */ /* 0x000fe200078e0203 */
[----:B------:R-:W-:Y:S01]  /*1da0*/  SEL R3, R14, 0xffffffc0, !P3 ;  /* 0xffffffc00e037807 */ /* 0x000fe20005800000 */
[----:B------:R-:W-:Y:S01]  /*1db0*/  IMAD.X R119, R142, 0x1, R96, P0 ;  /* 0x000000018e777824 */ /* 0x000fe200000e0660 */
[----:B------:R-:W-:Y:S01]  /*1dc0*/  IADD3 R124, P0, R120, 0x20, RZ ;  /* 0x00000020787c7810 */ /* 0x000fe20007f1e0ff */
[----:B------:R-:W-:Y:S01]  /*1dd0*/  IMAD R2, R168, c[0x0][0x1e4], R2 ;  /* 0x00007900a8027a24 */ /* 0x000fe200078e0202 */
[----:B------:R-:W-:Y:S01]  /*1de0*/  IADD3 R158, R197, R4, RZ ;  /* 0x00000004c59e7210 */ /* 0x000fe20007ffe0ff */
[C---:B------:R-:W-:Y:S01]  /*1df0*/  IMAD R97, R98.reuse, 0x2, R3 ;  /* 0x0000000262617824 */ /* 0x040fe200078e0203 */
[----:B------:R-:W-:Y:S01]  /*1e00*/  SHF.L.U32 R98, R98, 0x1, RZ ;  /* 0x0000000162627819 */ /* 0x000fe200000006ff */
[----:B------:R-:W-:-:S02]  /*1e10*/  IMAD.IADD R159, R199, 0x1, R6 ;  /* 0x00000001c79f7824 */ /* 0x000fc400078e0206 */
[----:B------:R-:W-:Y:S02]  /*1e20*/  IMAD.IADD R156, R195, 0x1, R2 ;  /* 0x00000001c39c7824 */ /* 0x000fe400078e0202 */
[----:B------:R-:W-:Y:S02]  /*1e30*/  IMAD.IADD R131, R117, 0x1, R8 ;  /* 0x0000000175837824 */ /* 0x000fe400078e0208 */
[----:B------:R-:W-:Y:S02]  /*1e40*/  IMAD.IADD R128, R8, 0x1, R113 ;  /* 0x0000000108807824 */ /* 0x000fe400078e0271 */
[----:B------:R-:W-:Y:S02]  /*1e50*/  IMAD.IADD R125, R5, 0x1, R111 ;  /* 0x00000001057d7824 */ /* 0x000fe400078e026f */
[----:B------:R-:W-:Y:S02]  /*1e60*/  IMAD.IADD R107, R109, 0x1, R107 ;  /* 0x000000016d6b7824 */ /* 0x000fe400078e026b */
[----:B------:R-:W-:-:S02]  /*1e70*/  IMAD.X R122, RZ, RZ, R96, P1 ;  /* 0x000000ffff7a7224 */ /* 0x000fc400008e0660 */
[----:B------:R-:W-:Y:S01]  /*1e80*/  IMAD.X R123, RZ, RZ, R119, P0 ;  /* 0x000000ffff7b7224 */ /* 0x000fe200000e0677 */
[----:B------:R-:W-:Y:S06]  /*1e90*/  BAR.SYNC.DEFER_BLOCKING 0x0 ;  /* 0x0000000000007b1d */ /* 0x000fec0000010000 */
.L_x_98:
[-C--:B--2---:R-:W-:Y:S01]  /*1ea0*/  IMAD R2, R203, R42.reuse, RZ ;  /* 0x0000002acb027224 */ /* 0x084fe200078e02ff */
[----:B------:R-:W-:Y:S04]  /*1eb0*/  DEPBAR.LE SB0, 0x0 ;  /* 0x000080000000791a */ /* 0x000fe80000000000 */
[----:B------:R-:W-:Y:S01]  /*1ec0*/  BAR.SYNC.DEFER_BLOCKING 0x0 ;  /* 0x0000000000007b1d */ /* 0x000fe20000010000 */
[----:B------:R-:W-:Y:S01]  /*1ed0*/  ISETP.GE.AND P0, PT, R217, 0x1, PT ;  /* 0x00000001d900780c */ /* 0x000fe20003f06270 */
[----:B------:R-:W-:Y:S01]  /*1ee0*/  IMAD.WIDE.U32 R86, R174, R42, RZ ;  /* 0x0000002aae567225 */ /* 0x000fe200078e00ff */
[----:B------:R-:W-:Y:S05]  /*1ef0*/  SHF.R.S32.HI R106, RZ, 0x1f, R42 ;  /* 0x0000001fff6a7819 */ /* 0x000fea000001142a */
[----:B------:R-:W-:Y:S05]  /*1f00*/  IMAD R2, R106, R174, R2 ;  /* 0x000000ae6a027224 */ /* 0x000fea00078e0202 */
[----:B------:R-:W-:Y:S01]  /*1f10*/  IADD3 R91, R87, R2, RZ ;  /* 0x00000002575b7210 */ /* 0x000fe20007ffe0ff */
[----:B------:R-:W-:Y:S01]  /*1f20*/  BSSY B2, `(.L_x_52) ;  /* 0x0000524000027945 */ /* 0x000fe20003800000 */
[----:B------:R-:W-:-:S05]  /*1f30*/  @!P0 BRA `(.L_x_53) ;  /* 0x00004d0000008947 */ /* 0x000fca0003800000 */
[-C--:B------:R-:W-:Y:S01]  /*1f40*/  IMAD R4, R202, R42.reuse, RZ ;  /* 0x0000002aca047224 */ /* 0x080fe200078e02ff */
[----:B------:R-:W-:Y:S01]  /*1f50*/  ISETP.NE.AND P0, PT, R164, RZ, PT ;  /* 0x000000ffa400720c */ /* 0x000fe20003f05270 */
[-C--:B------:R-:W-:Y:S02]  /*1f60*/  IMAD R3, R201, R42.reuse, RZ ;  /* 0x0000002ac9037224 */ /* 0x080fe400078e02ff */
[----:B------:R-:W-:Y:S02]  /*1f70*/  IMAD R2, R42, -0x70, R0 ;  /* 0xffffff902a027824 */ /* 0x000fe400078e0200 */
[-C--:B------:R-:W-:Y:S03]  /*1f80*/  IMAD.WIDE.U32 R10, R176, R42.reuse, RZ ;  /* 0x0000002ab00a7225 */ /* 0x080fe600078e00ff */
[----:B------:R-:W-:Y:S01]  /*1f90*/  IMNMX R78, R2, 0x70, PT ;  /* 0x00000070024e7817 */ /* 0x000fe20003800200 */
[----:B------:R-:W-:Y:S04]  /*1fa0*/  IMAD.WIDE.U32 R8, R178, R42, RZ ;  /* 0x0000002ab2087225 */ /* 0x000fe800078e00ff */
[C---:B------:R-:W-:Y:S02]  /*1fb0*/  IMAD R4, R106.reuse, R176, R4 ;  /* 0x000000b06a047224 */ /* 0x040fe400078e0204 */
[----:B------:R-:W-:Y:S03]  /*1fc0*/  IMAD R3, R106, R178, R3 ;  /* 0x000000b26a037224 */ /* 0x000fe600078e0203 */
[----:B------:R-:W-:Y:S02]  /*1fd0*/  IADD3 R38, R11, R4, RZ ;  /* 0x000000040b267210 */ /* 0x000fe40007ffe0ff */
[----:B------:R-:W-:Y:S01]  /*1fe0*/  IADD3 R37, R9, R3, RZ ;  /* 0x0000000309257210 */ /* 0x000fe20007ffe0ff */
[----:B------:R-:W-:-:S05]  /*1ff0*/  @!P0 BRA `(.L_x_54) ;  /* 0x0000289000008947 */ /* 0x000fca0003800000 */
[----:B------:R-:W-:Y:S01]  /*2000*/  ISETP.GE.AND P3, PT, R102, R78, PT ;  /* 0x0000004e6600720c */ /* 0x000fe20003f66270 */
[----:B------:R-:W-:Y:S01]  /*2010*/  BSSY B0, `(.L_x_55) ;  /* 0x0000019000007945 */ /* 0x000fe20003800000 */
[----:B------:R-:W-:Y:S01]  /*2020*/  CS2R R50, SRZ ;  /* 0x0000000000327805 */ /* 0x000fe2000001ff00 */
[----:B------:R-:W-:Y:S01]  /*2030*/  CS2R R46, SRZ ;  /* 0x00000000002e7805 */ /* 0x000fe2000001ff00 */
[----:B------:R-:W-:Y:S01]  /*2040*/  CS2R R40, SRZ ;  /* 0x0000000000287805 */ /* 0x000fe2000001ff00 */
[----:B------:R-:W-:Y:S01]  /*2050*/  CS2R R12, SRZ ;  /* 0x00000000000c7805 */ /* 0x000fe2000001ff00 */
[----:B------:R-:W-:Y:S07]  /*2060*/  CS2R R2, SRZ ;  /* 0x0000000000027805 */ /* 0x000fee000001ff00 */
[----:B------:R-:W-:-:S05]  /*2070*/  @P3 BRA `(.L_x_56) ;  /* 0x0000012000003947 */ /* 0x000fca0003800000 */
[----:B------:R-:W-:Y:S01]  /*2080*/  IADD3 R2, P0, R116, R10, RZ ;  /* 0x0000000a74027210 */ /* 0x000fe20007f1e0ff */
[----:B------:R-:W-:Y:S01]  /*2090*/  CS2R R40, SRZ ;  /* 0x0000000000287805 */ /* 0x000fe2000001ff00 */
[----:B------:R-:W-:Y:S01]  /*20a0*/  IADD3 R3, P1, R114, R8, RZ ;  /* 0x0000000872037210 */ /* 0x000fe20007f3e0ff */
[----:B------:R-:W-:Y:S01]  /*20b0*/  CS2R R46, SRZ ;  /* 0x00000000002e7805 */ /* 0x000fe2000001ff00 */
[----:B------:R-:W-:Y:S01]  /*20c0*/  ISETP.GE.AND P2, PT, R34, c[0x0][0x27c], PT ;  /* 0x00009f0022007a0c */ /* 0x000fe20003f46270 */
[----:B------:R-:W-:Y:S01]  /*20d0*/  IMAD.X R4, R38, 0x1, R131, P0 ;  /* 0x0000000126047824 */ /* 0x000fe200000e0683 */
[C---:B------:R-:W-:Y:S01]  /*20e0*/  LEA R6, P0, R2.reuse, c[0x0][0x270], 0x1 ;  /* 0x00009c0002067a11 */ /* 0x040fe200078008ff */
[----:B------:R-:W-:Y:S03]  /*20f0*/  CS2R R12, SRZ ;  /* 0x00000000000c7805 */ /* 0x000fe6000001ff00 */
[----:B------:R-:W-:Y:S01]  /*2100*/  LEA.HI.X R7, R2, c[0x0][0x274], R4, 0x1, P0 ;  /* 0x00009d0002077a11 */ /* 0x000fe200000f0c04 */
[----:B------:R-:W-:Y:S01]  /*2110*/  IMAD.X R2, R37, 0x1, R129, P1 ;  /* 0x0000000125027824 */ /* 0x000fe200008e0681 */
[----:B------:R-:W-:Y:S02]  /*2120*/  ISETP.GE.AND P0, PT, R36, c[0x0][0x27c], PT ;  /* 0x00009f0024007a0c */ /* 0x000fe40003f06270 */
[C---:B------:R-:W-:Y:S03]  /*2130*/  LEA R4, P1, R3.reuse, c[0x0][0x288], 0x1 ;  /* 0x0000a20003047a11 */ /* 0x040fe600078208ff */
[----:B------:R1:W5:Y:S01]  /*2140*/  @!P2 LDG.E.64 R40, [R6.64] ;  /* 0x0000000a0628a981 */ /* 0x000362000c1e1b00 */
[----:B------:R-:W-:Y:S02]  /*2150*/  LEA.HI.X R5, R3, c[0x0][0x28c], R2, 0x1, P1 ;  /* 0x0000a30003057a11 */ /* 0x000fe400008f0c02 */
[----:B------:R-:W-:Y:S05]  /*2160*/  CS2R R2, SRZ ;  /* 0x0000000000027805 */ /* 0x000fea000001ff00 */
[----:B------:R1:W5:Y:S04]  /*2170*/  @!P0 LDG.E.64 R46, [R6.64+0x20] ;  /* 0x0000200a062e8981 */ /* 0x000368000c1e1b00 */
[----:B------:R1:W5:Y:S04]  /*2180*/  @!P2 LDG.E.64 R2, [R4.64] ;  /* 0x0000000a0402a981 */ /* 0x000368000c1e1b00 */
[----:B------:R1:W5:Y:S02]  /*2190*/  @!P0 LDG.E.64 R12, [R4.64+0x20] ;  /* 0x0000200a040c8981 */ /* 0x000364000c1e1b00 */
.L_x_56:
[----:B------:R-:W-:Y:S05]  /*21a0*/  BSYNC B0 ;  /* 0x0000000000007941 */ /* 0x000fea0003800000 */
.L_x_55:
[----:B------:R-:W-:Y:S01]  /*21b0*/  ISETP.GE.AND P4, PT, R170, R78, PT ;  /* 0x0000004eaa00720c */ /* 0x000fe20003f86270 */
[----:B-1---5:R-:W-:Y:S01]  /*21c0*/  IMAD.MOV.U32 R4, RZ, RZ, R46 ;  /* 0x000000ffff047224 */ /* 0x022fe200078e002e */
[----:B------:R-:W-:Y:S01]  /*21d0*/  BSSY B0, `(.L_x_57) ;  /* 0x0000023000007945 */ /* 0x000fe20003800000 */
[----:B------:R-:W-:Y:S01]  /*21e0*/  IMAD.MOV.U32 R7, RZ, RZ, R47 ;  /* 0x000000ffff077224 */ /* 0x000fe200078e002f */
[----:B------:R-:W-:Y:S01]  /*21f0*/  CS2R R48, SRZ ;  /* 0x0000000000307805 */ /* 0x000fe2000001ff00 */
[----:B------:R-:W-:Y:S01]  /*2200*/  IMAD.MOV.U32 R6, RZ, RZ, R40 ;  /* 0x000000ffff067224 */ /* 0x000fe200078e0028 */
[----:B------:R-:W-:Y:S01]  /*2210*/  CS2R R16, SRZ ;  /* 0x0000000000107805 */ /* 0x000fe2000001ff00 */
[----:B------:R-:W-:Y:S01]  /*2220*/  IMAD.MOV.U32 R5, RZ, RZ, R41 ;  /* 0x000000ffff057224 */ /* 0x000fe200078e0029 */
[----:B------:R-:W-:Y:S01]  /*2230*/  PRMT R60, R4, 0x5410, R7 ;  /* 0x00005410043c7816 */ /* 0x000fe20000000007 */
[----:B------:R-:W-:Y:S01]  /*2240*/  CS2R R14, SRZ ;  /* 0x00000000000e7805 */ /* 0x000fe2000001ff00 */
[----:B------:R-:W-:Y:S02]  /*2250*/  MOV R4, R12 ;  /* 0x0000000c00047202 */ /* 0x000fe40000000f00 */
[----:B------:R-:W-:Y:S01]  /*2260*/  PRMT R44, R6, 0x5410, R5 ;  /* 0x00005410062c7816 */ /* 0x000fe20000000005 */
[----:B------:R-:W-:Y:S01]  /*2270*/  IMAD.MOV.U32 R6, RZ, RZ, R13 ;  /* 0x000000ffff067224 */ /* 0x000fe200078e000d */
[----:B------:R-:W-:Y:S01]  /*2280*/  PRMT R21, R4, 0x7610, R21 ;  /* 0x0000761004157816 */ /* 0x000fe20000000015 */
[----:B------:R-:W-:Y:S01]  /*2290*/  IMAD.MOV.U32 R5, RZ, RZ, R2 ;  /* 0x000000ffff057224 */ /* 0x000fe200078e0002 */
[----:B------:R-:W-:Y:S02]  /*22a0*/  MOV R4, R3 ;  /* 0x0000000300047202 */ /* 0x000fe40000000f00 */
[----:B------:R-:W-:Y:S02]  /*22b0*/  PRMT R21, R21, 0x5410, R6 ;  /* 0x0000541015157816 */ /* 0x000fe40000000006 */
[----:B------:R-:W-:Y:S01]  /*22c0*/  PRMT R20, R5, 0x5410, R4 ;  /* 0x0000541005147816 */ /* 0x000fe20000000004 */
[----:B------:R-:W-:-:S05]  /*22d0*/  @P4 BRA `(.L_x_58) ;  /* 0x0000012000004947 */ /* 0x000fca0003800000 */
[----:B------:R-:W-:Y:S01]  /*22e0*/  IADD3 R5, P1, P0, R116, R10, R213 ;  /* 0x0000000a74057210 */ /* 0x000fe2000783e0d5 */
[----:B------:R-:W-:Y:S01]  /*22f0*/  CS2R R48, SRZ ;  /* 0x0000000000307805 */ /* 0x000fe2000001ff00 */
[----:B------:R-:W-:Y:S01]  /*2300*/  CS2R R50, SRZ ;  /* 0x0000000000327805 */ /* 0x000fe2000001ff00 */
[----:B------:R-:W-:Y:S01]  /*2310*/  CS2R R16, SRZ ;  /* 0x0000000000107805 */ /* 0x000fe2000001ff00 */
[----:B------:R-:W-:Y:S02]  /*2320*/  IADD3.X R7, R131, R38, R186, P1, P0 ;  /* 0x0000002683077210 */ /* 0x000fe40000fe04ba */
[----:B------:R-:W-:Y:S04]  /*2330*/  IADD3 R14, P1, P0, R114, R8, R210 ;  /* 0x00000008720e7210 */ /* 0x000fe8000783e0d2 */
[----:B------:R-:W-:Y:S02]  /*2340*/  IADD3.X R15, R129, R37, R187, P1, P0 ;  /* 0x00000025810f7210 */ /* 0x000fe40000fe04bb */
[C---:B------:R-:W-:Y:S02]  /*2350*/  LEA R6, P0, R5.reuse, c[0x0][0x270], 0x1 ;  /* 0x00009c0005067a11 */ /* 0x040fe400078008ff */
[----:B------:R-:W-:Y:S02]  /*2360*/  ISETP.GE.AND P1, PT, R34, c[0x0][0x27c], PT ;  /* 0x00009f0022007a0c */ /* 0x000fe40003f26270 */
[----:B------:R-:W-:Y:S02]  /*2370*/  LEA.HI.X R7, R5, c[0x0][0x274], R7, 0x1, P0 ;  /* 0x00009d0005077a11 */ /* 0x000fe400000f0c07 */
[----:B------:R-:W-:Y:S02]  /*2380*/  ISETP.GE.AND P0, PT, R36, c[0x0][0x27c], PT ;  /* 0x00009f0024007a0c */ /* 0x000fe40003f06270 */
[C---:B------:R-:W-:Y:S04]  /*2390*/  LEA R4, P2, R14.reuse, c[0x0][0x288], 0x1 ;  /* 0x0000a2000e047a11 */ /* 0x040fe800078408ff */
[----:B------:R-:W-:Y:S02]  /*23a0*/  LEA.HI.X R5, R14, c[0x0][0x28c], R15, 0x1, P2 ;  /* 0x0000a3000e057a11 */ /* 0x000fe400010f0c0f */
[----:B------:R-:W-:Y:S01]  /*23b0*/  CS2R R14, SRZ ;  /* 0x00000000000e7805 */ /* 0x000fe2000001ff00 */
[----:B------:R1:W5:Y:S04]  /*23c0*/  @!P1 LDG.E.64 R48, [R6.64] ;  /* 0x0000000a06309981 */ /* 0x000368000c1e1b00 */
[----:B------:R1:W5:Y:S04]  /*23d0*/  @!P0 LDG.E.64 R50, [R6.64+0x20] ;  /* 0x0000200a06328981 */ /* 0x000368000c1e1b00 */
[----:B------:R1:W5:Y:S04]  /*23e0*/  @!P1 LDG.E.64 R14, [R4.64] ;  /* 0x0000000a040e9981 */ /* 0x000368000c1e1b00 */
[----:B------:R1:W5:Y:S02]  /*23f0*/  @!P0 LDG.E.64 R16, [R4.64+0x20] ;  /* 0x0000200a04108981 */ /* 0x000364000c1e1b00 */
.L_x_58:
[----:B------:R-:W-:Y:S05]  /*2400*/  BSYNC B0 ;  /* 0x0000000000007941 */ /* 0x000fea0003800000 */
.L_x_57:
[----:B------:R-:W-:Y:S01]  /*2410*/  ISETP.GE.AND P2, PT, R169, R78, PT ;  /* 0x0000004ea900720c */ /* 0x000fe20003f46270 */
[----:B-1---5:R-:W-:Y:S01]  /*2420*/  IMAD.MOV.U32 R4, RZ, RZ, R50 ;  /* 0x000000ffff047224 */ /* 0x022fe200078e0032 */
[----:B------:R-:W-:Y:S01]  /*2430*/  MOV R6, R48 ;  /* 0x0000003000067202 */ /* 0x000fe20000000f00 */
[----:B------:R-:W-:Y:S01]  /*2440*/  IMAD.MOV.U32 R7, RZ, RZ, R51 ;  /* 0x000000ffff077224 */ /* 0x000fe200078e0033 */
[----:B------:R-:W-:Y:S01]  /*2450*/  BSSY B0, `(.L_x_59) ;  /* 0x0000024000007945 */ /* 0x000fe20003800000 */
[----:B------:R-:W-:Y:S01]  /*2460*/  IMAD.MOV.U32 R5, RZ, RZ, R49 ;  /* 0x000000ffff057224 */ /* 0x000fe200078e0031 */
[----:B------:R-:W-:Y:S01]  /*2470*/  CS2R R58, SRZ ;  /* 0x00000000003a7805 */ /* 0x000fe2000001ff00 */
[----:B------:R-:W-:Y:S01]  /*2480*/  CS2R R54, SRZ ;  /* 0x0000000000367805 */ /* 0x000fe2000001ff00 */
[----:B------:R-:W-:Y:S01]  /*2490*/  PRMT R62, R4, 0x5410, R7 ;  /* 0x00005410043e7816 */ /* 0x000fe20000000007 */
[----:B------:R-:W-:Y:S01]  /*24a0*/  IMAD.MOV.U32 R4, RZ, RZ, R16 ;  /* 0x000000ffff047224 */ /* 0x000fe200078e0010 */
[----:B------:R-:W-:Y:S01]  /*24b0*/  PRMT R61, R6, 0x5410, R5 ;  /* 0x00005410063d7816 */ /* 0x000fe20000000005 */
[----:B------:R-:W-:Y:S01]  /*24c0*/  IMAD.MOV.U32 R5, RZ, RZ, R14 ;  /* 0x000000ffff057224 */ /* 0x000fe200078e000e */
[----:B------:R-:W-:Y:S01]  /*24d0*/  MOV R6, R17 ;  /* 0x0000001100067202 */ /* 0x000fe20000000f00 */
[----:B------:R-:W-:Y:S01]  /*24e0*/  CS2R R52, SRZ ;  /* 0x0000000000347805 */ /* 0x000fe2000001ff00 */
[----:B------:R-:W-:Y:S01]  /*24f0*/  CS2R R22, SRZ ;  /* 0x0000000000167805 */ /* 0x000fe2000001ff00 */
[----:B------:R-:W-:Y:S01]  /*2500*/  CS2R R18, SRZ ;  /* 0x0000000000127805 */ /* 0x000fe2000001ff00 */
[----:B------:R-:W-:Y:S02]  /*2510*/  PRMT R29, R4, 0x5410, R6 ;  /* 0x00005410041d7816 */ /* 0x000fe40000000006 */
[----:B------:R-:W-:Y:S04]  /*2520*/  MOV R4, R15 ;  /* 0x0000000f00047202 */ /* 0x000fe80000000f00 */
        /* <DEDUP_REMOVED lines=9> */
[C---:B------:R-:W-:Y:S04]  /*25c0*/  LEA R6, P0, R4.reuse, c[0x0][0x270], 0x1 ;  /* 0x00009c0004067a11 */ /* 0x040fe800078008ff */
[----:B------:R-:W-:Y:S02]  /*25d0*/  LEA.HI.X R7, R4, c[0x0][0x274], R7, 0x1, P0 ;  /* 0x00009d0004077a11 */ /* 0x000fe400000f0c07 */
[C---:B------:R-:W-:Y:S04]  /*25e0*/  LEA R4, P0, R5.reuse, c[0x0][0x288], 0x1 ;  /* 0x0000a20005047a11 */ /* 0x040fe800078008ff */
[----:B------:R-:W-:Y:S02]  /*25f0*/  LEA.HI.X R5, R5, c[0x0][0x28c], R18, 0x1, P0 ;  /* 0x0000a30005057a11 */ /* 0x000fe400000f0c12 */
[----:B------:R-:W-:Y:S01]  /*2600*/  ISETP.GE.AND P0, PT, R34, c[0x0][0x27c], PT ;  /* 0x00009f0022007a0c */ /* 0x000fe20003f06270 */
[----:B------:R-:W-:Y:S11]  /*2610*/  CS2R R18, SRZ ;  /* 0x0000000000127805 */ /* 0x000ff6000001ff00 */
[----:B------:R-:W-:Y:S01]  /*2620*/  @!UPT UIADD3 URZ, URZ, URZ, URZ ;  /* 0x0000003f3f3ff290 */ /* 0x000fe2000fffe03f */
[----:B------:R1:W5:Y:S04]  /*2630*/  @!P0 LDG.E.64 R52, [R6.64] ;  /* 0x0000000a06348981 */ /* 0x000368000c1e1b00 */
[----:B------:R1:W5:Y:S01]  /*2640*/  @!P0 LDG.E.64 R18, [R4.64] ;  /* 0x0000000a04128981 */ /* 0x000362000c1e1b00 */
[----:B------:R-:W-:Y:S11]  /*2650*/  ISETP.GE.AND P0, PT, R36, c[0x0][0x27c], PT ;  /* 0x00009f0024007a0c */ /* 0x000ff60003f06270 */
[----:B------:R-:W-:Y:S02]  /*2660*/  @!UPT UIADD3 URZ, URZ, URZ, URZ ;  /* 0x0000003f3f3ff290 */ /* 0x000fe4000fffe03f */
[----:B------:R1:W5:Y:S04]  /*2670*/  @!P0 LDG.E.64 R54, [R6.64+0x20] ;  /* 0x0000200a06368981 */ /* 0x000368000c1e1b00 */
[----:B------:R1:W5:Y:S02]  /*2680*/  @!P0 LDG.E.64 R22, [R4.64+0x20] ;  /* 0x0000200a04168981 */ /* 0x000364000c1e1b00 */
.L_x_60:
[----:B------:R-:W-:Y:S05]  /*2690*/  BSYNC B0 ;  /* 0x0000000000007941 */ /* 0x000fea0003800000 */
.L_x_59:
        /* <DEDUP_REMOVED lines=22> */
[----:B------:R-:W-:Y:S01]  /*2800*/  IADD3.X R38, R131, R133, R38, P1, P0 ;  /* 0x0000008583267210 */ /* 0x000fe20000fe0426 */
[----:B------:R-:W-:Y:S01]  /*2810*/  CS2R R26, SRZ ;  /* 0x00000000001a7805 */ /* 0x000fe2000001ff00 */
[----:B------:R-:W-:Y:S04]  /*2820*/  IADD3 R8, P1, P0, R114, R206, R8 ;  /* 0x000000ce72087210 */ /* 0x000fe8000783e008 */
[----:B------:R-:W-:Y:S02]  /*2830*/  IADD3.X R37, R129, R132, R37, P1, P0 ;  /* 0x0000008481257210 */ /* 0x000fe40000fe0425 */
[C---:B------:R-:W-:Y:S04]  /*2840*/  LEA R6, P0, R10.reuse, c[0x0][0x270], 0x1 ;  /* 0x00009c000a067a11 */ /* 0x040fe800078008ff */
[----:B------:R-:W-:Y:S02]  /*2850*/  LEA.HI.X R7, R10, c[0x0][0x274], R38, 0x1, P0 ;  /* 0x00009d000a077a11 */ /* 0x000fe400000f0c26 */
[C---:B------:R-:W-:Y:S04]  /*2860*/  LEA R4, P0, R8.reuse, c[0x0][0x288], 0x1 ;  /* 0x0000a20008047a11 */ /* 0x040fe800078008ff */
[----:B------:R-:W-:Y:S02]  /*2870*/  LEA.HI.X R5, R8, c[0x0][0x28c], R37, 0x1, P0 ;  /* 0x0000a30008057a11 */ /* 0x000fe400000f0c25 */
[----:B------:R-:W-:Y:S11]  /*2880*/  ISETP.GE.AND P0, PT, R34, c[0x0][0x27c], PT ;  /* 0x00009f0022007a0c */ /* 0x000ff60003f06270 */
[----:B------:R-:W-:Y:S02]  /*2890*/  @!UPT UIADD3 URZ, URZ, URZ, URZ ;  /* 0x0000003f3f3ff290 */ /* 0x000fe4000fffe03f */
[----:B------:R1:W5:Y:S04]  /*28a0*/  @!P0 LDG.E.64 R56, [R6.64] ;  /* 0x0000000a06388981 */ /* 0x000368000c1e1b00 */
[----:B------:R1:W5:Y:S01]  /*28b0*/  @!P0 LDG.E.64 R24, [R4.64] ;  /* 0x0000000a04188981 */ /* 0x000362000c1e1b00 */
[----:B------:R-:W-:Y:S11]  /*28c0*/  ISETP.GE.AND P0, PT, R36, c[0x0][0x27c], PT ;  /* 0x00009f0024007a0c */ /* 0x000ff60003f06270 */
[----:B------:R-:W-:Y:S02]  /*28d0*/  @!UPT UIADD3 URZ, URZ, URZ, URZ ;  /* 0x0000003f3f3ff290 */ /* 0x000fe4000fffe03f */
[----:B------:R1:W5:Y:S04]  /*28e0*/  @!P0 LDG.E.64 R58, [R6.64+0x20] ;  /* 0x0000200a063a8981 */ /* 0x000368000c1e1b00 */
[----:B------:R1:W5:Y:S02]  /*28f0*/  @!P0 LDG.E.64 R26, [R4.64+0x20] ;  /* 0x0000200a041a8981 */ /* 0x000364000c1e1b00 */
.L_x_62:
[----:B------:R-:W-:Y:S05]  /*2900*/  BSYNC B0 ;  /* 0x0000000000007941 */ /* 0x000fea0003800000 */
.L_x_61:
[----:B-1---5:R-:W-:Y:S01]  /*2910*/  MOV R5, R56 ;  /* 0x0000003800057202 */ /* 0x022fe20000000f00 */
[----:B------:R-:W-:Y:S01]  /*2920*/  IMAD.MOV.U32 R7, RZ, RZ, R58 ;  /* 0x000000ffff077224 */ /* 0x000fe200078e003a */
[----:B------:R-:W-:Y:S01]  /*2930*/  BSSY B1, `(.L_x_63) ;  /* 0x0000086000017945 */ /* 0x000fe20003800000 */
[----:B------:R-:W-:Y:S02]  /*2940*/  IMAD.MOV.U32 R6, RZ, RZ, R59 ;  /* 0x000000ffff067224 */ /* 0x000fe400078e003b */
[----:B------:R-:W-:Y:S03]  /*2950*/  IMAD.MOV.U32 R4, RZ, RZ, R57 ;  /* 0x000000ffff047224 */ /* 0x000fe600078e0039 */
[----:B------:R-:W-:Y:S01]  /*2960*/  PRMT R66, R7, 0x5410, R6 ;  /* 0x0000541007427816 */ /* 0x000fe20000000006 */
[----:B------:R-:W-:Y:S01]  /*2970*/  IMAD.MOV.U32 R7, RZ, RZ, R26 ;  /* 0x000000ffff077224 */ /* 0x000fe200078e001a */
[----:B------:R-:W-:Y:S01]  /*2980*/  PRMT R65, R5, 0x5410, R4 ;  /* 0x0000541005417816 */ /* 0x000fe20000000004 */
[----:B------:R-:W-:Y:S01]  /*2990*/  IMAD.MOV.U32 R5, RZ, RZ, R24 ;  /* 0x000000ffff057224 */ /* 0x000fe200078e0018 */
[----:B------:R-:W-:Y:S02]  /*29a0*/  MOV R6, R27 ;  /* 0x0000001b00067202 */ /* 0x000fe40000000f00 */
[----:B------:R-:W-:Y:S02]  /*29b0*/  MOV R4, R25 ;  /* 0x0000001900047202 */ /* 0x000fe40000000f00 */
[----:B------:R-:W-:Y:S02]  /*29c0*/  PRMT R38, R7, 0x5410, R6 ;  /* 0x0000541007267816 */ /* 0x000fe40000000006 */
[----:B------:R-:W-:Y:S01]  /*29d0*/  PRMT R37, R5, 0x5410, R4 ;  /* 0x0000541005257816 */ /* 0x000fe20000000004 */
[----:B------:R-:W-:-:S05]  /*29e0*/  @P3 BRA `(.L_x_64) ;  /* 0x000007a000003947 */ /* 0x000fca0003800000 */
[----:B------:R-:W-:Y:S01]  /*29f0*/  IADD3 R67, P0, R146, R86, RZ ;  /* 0x0000005692437210 */ /* 0x000fe20007f1e0ff */
[----:B------:R-:W-:Y:S04]  /*2a00*/  BSSY B0, `(.L_x_65) ;  /* 0x000003d000007945 */ /* 0x000fe80003800000 */
[----:B------:R-:W-:Y:S01]  /*2a10*/  IMAD.X R70, R91, 0x1, R142, P0 ;  /* 0x000000015b467824 */ /* 0x000fe200000e068e */
[----:B------:R-:W-:Y:S11]  /*2a20*/  ISETP.NE.AND P0, PT, R99, RZ, PT ;  /* 0x000000ff6300720c */ /* 0x000ff60003f05270 */
[----:B------:R-:W-:Y:S02]  /*2a30*/  @!UPT UIADD3 URZ, URZ, URZ, URZ ;  /* 0x0000003f3f3ff290 */ /* 0x000fe4000fffe03f */
[----:B------:R-:W-:-:S05]  /*2a40*/  @!P0 BRA `(.L_x_66) ;  /* 0x0000038000008947 */ /* 0x000fca0003800000 */
[----:B------:R-:W-:Y:S01]  /*2a50*/  IADD3 R4, P0, R67, R94, RZ ;  /* 0x0000005e43047210 */ /* 0x000fe20007f1e0ff */
[----:B------:R-:W1:Y:S03]  /*2a60*/  LDS.128 R8, [R98+0x3900] ;  /* 0x0039000062087984 */ /* 0x000e660000000c00 */
[----:B------:R-:W-:Y:S02]  /*2a70*/  IADD3.X R5, R70, R96, RZ, P0, !PT ;  /* 0x0000006046057210 */ /* 0x000fe400007fe4ff */
[C---:B------:R-:W-:Y:S04]  /*2a80*/  LEA R68, P0, R4.reuse, c[0x0][0x1c8], 0x1 ;  /* 0x0000720004447a11 */ /* 0x040fe800078008ff */
[----:B------:R-:W-:Y:S02]  /*2a90*/  LEA.HI.X R69, R4, c[0x0][0x1cc], R5, 0x1, P0 ;  /* 0x0000730004457a11 */ /* 0x000fe400000f0c05 */
[----:B------:R-:W-:Y:S11]  /*2aa0*/  ISETP.GE.AND P0, PT, R34, c[0x0][0x27c], PT ;  /* 0x00009f0022007a0c */ /* 0x000ff60003f06270 */
[----:B------:R-:W-:Y:S02]  /*2ab0*/  @!UPT UIADD3 URZ, URZ, URZ, URZ ;  /* 0x0000003f3f3ff290 */ /* 0x000fe4000fffe03f */
[----:B------:R-:W-:Y:S01]  /*2ac0*/  @!P0 SHF.R.U64 R6, R2, 0x10, R3 ;  /* 0x0000001002068819 */ /* 0x000fe20000001203 */
[----:B------:R-:W-:Y:S01]  /*2ad0*/  @!P0 HADD2.F32 R2, -RZ, R20.H0_H0 ;  /* 0x20000014ff028230 */ /* 0x000fe20000004100 */
[----:B------:R-:W-:Y:S01]  /*2ae0*/  @!P0 SHF.R.U64 R43, R40, 0x10, R41 ;  /* 0x00000010282b8819 */ /* 0x000fe20000001229 */
[----:B------:R-:W-:Y:S01]  /*2af0*/  @!P0 HADD2.F32 R40, -RZ, R44.H0_H0 ;  /* 0x2000002cff288230 */ /* 0x000fe20000004100 */
[----:B------:R-:W-:Y:S02]  /*2b00*/  @!P0 SHF.R.U32.HI R7, RZ, 0x10, R3 ;  /* 0x00000010ff078819 */ /* 0x000fe40000011603 */
[----:B------:R-:W-:Y:S01]  /*2b10*/  @!P0 SHF.R.U32.HI R45, RZ, 0x10, R41 ;  /* 0x00000010ff2d8819 */ /* 0x000fe20000011629 */
[----:B------:R-:W-:Y:S04]  /*2b20*/  @!P0 HADD2.F32 R43, -RZ, R43.H0_H0 ;  /* 0x2000002bff2b8230 */ /* 0x000fe80000004100 */
[----:B------:R-:W-:Y:S01]  /*2b30*/  @!P0 HADD2.F32 R45, -RZ, R45.H0_H0 ;  /* 0x2000002dff2d8230 */ /* 0x000fe20000004100 */
[----:B-1----:R-:W-:Y:S02]  /*2b40*/  @!P0 MOV R5, R8 ;  /* 0x0000000800058202 */ /* 0x002fe40000000f00 */
[----:B------:R-:W-:Y:S03]  /*2b50*/  @!P0 MOV R4, R9 ;  /* 0x0000000900048202 */ /* 0x000fe60000000f00 */
[--C-:B------:R-:W-:Y:S02]  /*2b60*/  @!P0 HADD2.F32 R39, -RZ, R5.reuse.H1_H1 ;  /* 0x30000005ff278230 */ /* 0x100fe40000004100 */
[----:B------:R-:W-:Y:S02]  /*2b70*/  @!P0 HADD2.F32 R3, -RZ, R5.H0_H0 ;  /* 0x20000005ff038230 */ /* 0x000fe40000004100 */
[----:B------:R-:W-:Y:S01]  /*2b80*/  @!P0 HADD2.F32 R5, -RZ, R6.H0_H0 ;  /* 0x20000006ff058230 */ /* 0x000fe20000004100 */
[-C--:B------:R-:W-:Y:S01]  /*2b90*/  @!P0 FMUL.FTZ R71, R39, R2.reuse ;  /* 0x0000000227478220 */ /* 0x080fe20000410000 */
[--C-:B------:R-:W-:Y:S01]  /*2ba0*/  @!P0 HADD2.F32 R41, -RZ, R4.reuse.H1_H1 ;  /* 0x30000004ff298230 */ /* 0x100fe20000004100 */
[----:B------:R-:W-:Y:S01]  /*2bb0*/  @!P0 IMAD.MOV.U32 R6, RZ, RZ, R10 ;  /* 0x000000ffff068224 */ /* 0x000fe200078e000a */
[----:B------:R-:W-:Y:S01]  /*2bc0*/  @!P0 HADD2.F32 R4, -RZ, R4.H0_H0 ;  /* 0x20000004ff048230 */ /* 0x000fe20000004100 */
[C---:B------:R-:W-:Y:S02]  /*2bd0*/  @!P0 FMUL.FTZ R2, R3.reuse, R2 ;  /* 0x0000000203028220 */ /* 0x040fe40000410000 */
[-C--:B------:R-:W-:Y:S02]  /*2be0*/  @!P0 FFMA.FTZ R73, R3, R40.reuse, -R71 ;  /* 0x0000002803498223 */ /* 0x080fe40000010847 */
[-C--:B------:R-:W-:Y:S02]  /*2bf0*/  @!P0 FMUL.FTZ R71, R41, R5.reuse ;  /* 0x0000000529478220 */ /* 0x080fe40000410000 */
[C---:B------:R-:W-:Y:S01]  /*2c00*/  @!P0 FMUL.FTZ R3, R4.reuse, R5 ;  /* 0x0000000504038220 */ /* 0x040fe20000410000 */
[----:B------:R-:W-:Y:S01]  /*2c10*/  @!P0 MOV R5, R11 ;  /* 0x0000000b00058202 */ /* 0x000fe20000000f00 */
[----:B------:R-:W-:Y:S01]  /*2c20*/  @!P0 FFMA.FTZ R2, R39, R40, R2 ;  /* 0x0000002827028223 */ /* 0x000fe20000010002 */
[----:B------:R-:W-:Y:S01]  /*2c30*/  @!P0 HADD2.F32 R39, -RZ, R6.H1_H1 ;  /* 0x30000006ff278230 */ /* 0x000fe20000004100 */
[-C--:B------:R-:W-:Y:S01]  /*2c40*/  @!P0 FFMA.FTZ R72, R4, R43.reuse, -R71 ;  /* 0x0000002b04488223 */ /* 0x080fe20000010847 */
[----:B------:R-:W-:Y:S01]  /*2c50*/  @!P0 HADD2.F32 R4, -RZ, R20.H1_H1 ;  /* 0x30000014ff048230 */ /* 0x000fe20000004100 */
[----:B------:R-:W-:Y:S01]  /*2c60*/  @!P0 FFMA.FTZ R3, R41, R43, R3 ;  /* 0x0000002b29038223 */ /* 0x000fe20000010003 */
[----:B------:R-:W-:Y:S01]  /*2c70*/  @!P0 HADD2.F32 R20, -RZ, R7.H0_H0 ;  /* 0x20000007ff148230 */ /* 0x000fe20000004100 */
[----:B------:R-:W-:Y:S01]  /*2c80*/  @!P0 F2FP.PACK_AB R2, R2, R73 ;  /* 0x000000490202823e */ /* 0x000fe200000000ff */
[----:B------:R-:W-:Y:S02]  /*2c90*/  @!P0 HADD2.F32 R7, -RZ, R6.H0_H0 ;  /* 0x20000006ff078230 */ /* 0x000fe40000004100 */
[----:B------:R-:W-:Y:S01]  /*2ca0*/  @!P0 HADD2.F32 R40, -RZ, R44.H1_H1 ;  /* 0x3000002cff288230 */ /* 0x000fe20000004100 */
[----:B------:R-:W-:Y:S01]  /*2cb0*/  @!P0 F2FP.PACK_AB R3, R3, R72 ;  /* 0x000000480303823e */ /* 0x000fe200000000ff */
[--C-:B------:R-:W-:Y:S01]  /*2cc0*/  @!P0 HADD2.F32 R44, -RZ, R5.reuse.H1_H1 ;  /* 0x30000005ff2c8230 */ /* 0x100fe20000004100 */
[----:B------:R-:W-:Y:S01]  /*2cd0*/  @!P0 MOV R8, R2 ;  /* 0x0000000200088202 */ /* 0x000fe20000000f00 */
[----:B------:R-:W-:Y:S01]  /*2ce0*/  @!P0 HADD2.F32 R6, -RZ, R5.H0_H0 ;  /* 0x20000005ff068230 */ /* 0x000fe20000004100 */
[-C--:B------:R-:W-:Y:S02]  /*2cf0*/  @!P0 FMUL.FTZ R5, R39, R4.reuse ;  /* 0x0000000427058220 */ /* 0x080fe40000410000 */
[C---:B------:R-:W-:Y:S02]  /*2d00*/  @!P0 FMUL.FTZ R4, R7.reuse, R4 ;  /* 0x0000000407048220 */ /* 0x040fe40000410000 */
[----:B------:R-:W-:Y:S02]  /*2d10*/  @!P0 FMUL.FTZ R71, R44, R20 ;  /* 0x000000142c478220 */ /* 0x000fe40000410000 */
[----:B------:R-:W-:Y:S02]  /*2d20*/  @!P0 FFMA.FTZ R7, R7, R40, -R5 ;  /* 0x0000002807078223 */ /* 0x000fe40000010805 */
[C---:B------:R-:W-:Y:S02]  /*2d30*/  @!P0 FMUL.FTZ R5, R6.reuse, R20 ;  /* 0x0000001406058220 */ /* 0x040fe40000410000 */
[----:B------:R-:W-:Y:S02]  /*2d40*/  @!P0 FFMA.FTZ R4, R39, R40, R4 ;  /* 0x0000002827048223 */ /* 0x000fe40000010004 */
[-C--:B------:R-:W-:Y:S02]  /*2d50*/  @!P0 FFMA.FTZ R71, R6, R45.reuse, -R71 ;  /* 0x0000002d06478223 */ /* 0x080fe40000010847 */
[----:B------:R-:W-:Y:S01]  /*2d60*/  @!P0 FFMA.FTZ R5, R44, R45, R5 ;  /* 0x0000002d2c058223 */ /* 0x000fe20000010005 */
[----:B------:R-:W-:Y:S01]  /*2d70*/  @!P0 F2FP.PACK_AB R4, R4, R7 ;  /* 0x000000070404823e */ /* 0x000fe200000000ff */
[----:B------:R-:W-:Y:S03]  /*2d80*/  @!P0 IMAD.MOV.U32 R9, RZ, RZ, R3 ;  /* 0x000000ffff098224 */ /* 0x000fe600078e0003 */
[----:B------:R-:W-:Y:S02]  /*2d90*/  @!P0 F2FP.PACK_AB R5, R5, R71 ;  /* 0x000000470505823e */ /* 0x000fe400000000ff */
[----:B------:R-:W-:Y:S02]  /*2da0*/  @!P0 MOV R10, R4 ;  /* 0x00000004000a8202 */ /* 0x000fe40000000f00 */
[----:B------:R-:W-:Y:S05]  /*2db0*/  @!P0 MOV R11, R5 ;  /* 0x00000005000b8202 */ /* 0x000fea0000000f00 */
[----:B------:R1:W-:Y:S02]  /*2dc0*/  STG.E.128 [R68.64], R8 ;  /* 0x0000000844007986 */ /* 0x0003e4000c101d0a */
.L_x_66:
[----:B------:R-:W-:Y:S05]  /*2dd0*/  BSYNC B0 ;  /* 0x0000000000007941 */ /* 0x000fea0003800000 */
.L_x_65:
[----:B------:R-:W-:Y:S11]  /*2de0*/  ISETP.NE.AND P0, PT, R100, RZ, PT ;  /* 0x000000ff6400720c */ /* 0x000ff60003f05270 */
[----:B------:R-:W-:Y:S02]  /*2df0*/  @!UPT UIADD3 URZ, URZ, URZ, URZ ;  /* 0x0000003f3f3ff290 */ /* 0x000fe4000fffe03f */
[----:B------:R-:W-:-:S05]  /*2e00*/  @!P0 BRA `(.L_x_64) ;  /* 0x0000038000008947 */ /* 0x000fca0003800000 */
[----:B------:R-:W-:Y:S01]  /*2e10*/  IADD3 R2, P0, R67, R130, RZ ;  /* 0x0000008243027210 */ /* 0x000fe20007f1e0ff */
[----:B-1----:R-:W1:Y:S03]  /*2e20*/  LDS.128 R8, [R97+0x3900] ;  /* 0x0039000061087984 */ /* 0x002e660000000c00 */
        /* <DEDUP_REMOVED lines=9> */
[----:B------:R-:W-:Y:S01]  /*2ec0*/  @!P0 SHF.R.U32.HI R12, RZ, 0x10, R13 ;  /* 0x00000010ff0c8819 */ /* 0x000fe2000001160d */
[----:B------:R-:W-:Y:S01]  /*2ed0*/  @!P0 HADD2.F32 R5, -RZ, R5.H0_H0 ;  /* 0x20000005ff058230 */ /* 0x000fe20000004100 */
[----:B------:R-:W-:Y:S01]  /*2ee0*/  @!P0 SHF.R.U32.HI R41, RZ, 0x10, R47 ;  /* 0x00000010ff298819 */ /* 0x000fe2000001162f */
[----:B------:R-:W-:Y:S02]  /*2ef0*/  @!P0 HADD2.F32 R20, -RZ, R20.H0_H0 ;  /* 0x20000014ff148230 */ /* 0x000fe40000004100 */
[----:B------:R-:W-:Y:S02]  /*2f00*/  @!P0 HADD2.F32 R12, -RZ, R12.H0_H0 ;  /* 0x2000000cff0c8230 */ /* 0x000fe40000004100 */
[----:B------:R-:W-:Y:S01]  /*2f10*/  @!P0 HADD2.F32 R41, -RZ, R41.H0_H0 ;  /* 0x20000029ff298230 */ /* 0x000fe20000004100 */
[----:B-1----:R-:W-:Y:S02]  /*2f20*/  @!P0 MOV R3, R8 ;  /* 0x0000000800038202 */ /* 0x002fe40000000f00 */
[----:B------:R-:W-:Y:S03]  /*2f30*/  @!P0 MOV R4, R9 ;  /* 0x0000000900048202 */ /* 0x000fe60000000f00 */
[--C-:B------:R-:W-:Y:S02]  /*2f40*/  @!P0 HADD2.F32 R6, -RZ, R3.reuse.H1_H1 ;  /* 0x30000003ff068230 */ /* 0x100fe40000004100 */
[----:B------:R-:W-:Y:S02]  /*2f50*/  @!P0 HADD2.F32 R3, -RZ, R3.H0_H0 ;  /* 0x20000003ff038230 */ /* 0x000fe40000004100 */
[--C-:B------:R-:W-:Y:S01]  /*2f60*/  @!P0 HADD2.F32 R13, -RZ, R4.reuse.H1_H1 ;  /* 0x30000004ff0d8230 */ /* 0x100fe20000004100 */
[CC--:B------:R-:W-:Y:S01]  /*2f70*/  @!P0 FMUL.FTZ R39, R6.reuse, R2.reuse ;  /* 0x0000000206278220 */ /* 0x0c0fe20000410000 */
[----:B------:R-:W-:Y:S01]  /*2f80*/  @!P0 HADD2.F32 R4, -RZ, R4.H0_H0 ;  /* 0x20000004ff048230 */ /* 0x000fe20000004100 */
[C---:B------:R-:W-:Y:S02]  /*2f90*/  @!P0 FMUL.FTZ R2, R3.reuse, R2 ;  /* 0x0000000203028220 */ /* 0x040fe40000410000 */
[-C--:B------:R-:W-:Y:S02]  /*2fa0*/  @!P0 FFMA.FTZ R47, R3, R7.reuse, -R39 ;  /* 0x00000007032f8223 */ /* 0x080fe40000010827 */
[----:B------:R-:W-:Y:S02]  /*2fb0*/  @!P0 FFMA.FTZ R2, R6, R7, R2 ;  /* 0x0000000706028223 */ /* 0x000fe40000010002 */
[----:B------:R-:W-:Y:S02]  /*2fc0*/  @!P0 IMAD.MOV.U32 R6, RZ, RZ, R10 ;  /* 0x000000ffff068224 */ /* 0x000fe400078e000a */
[C---:B------:R-:W-:Y:S01]  /*2fd0*/  @!P0 FMUL.FTZ R39, R13.reuse, R5 ;  /* 0x000000050d278220 */ /* 0x040fe20000410000 */
[----:B------:R-:W-:Y:S01]  /*2fe0*/  @!P0 F2FP.PACK_AB R2, R2, R47 ;  /* 0x0000002f0202823e */ /* 0x000fe200000000ff */
[C---:B------:R-:W-:Y:S01]  /*2ff0*/  @!P0 FMUL.FTZ R3, R4.reuse, R5 ;  /* 0x0000000504038220 */ /* 0x040fe20000410000 */
[----:B------:R-:W-:Y:S01]  /*3000*/  @!P0 MOV R5, R11 ;  /* 0x0000000b00058202 */ /* 0x000fe20000000f00 */
[-C--:B------:R-:W-:Y:S01]  /*3010*/  @!P0 FFMA.FTZ R46, R4, R20.reuse, -R39 ;  /* 0x00000014042e8223 */ /* 0x080fe20000010827 */
[----:B------:R-:W-:Y:S01]  /*3020*/  @!P0 HADD2.F32 R4, -RZ, R21.H1_H1 ;  /* 0x30000015ff048230 */ /* 0x000fe20000004100 */
[----:B------:R-:W-:Y:S01]  /*3030*/  @!P0 FFMA.FTZ R3, R13, R20, R3 ;  /* 0x000000140d038223 */ /* 0x000fe20000010003 */
[--C-:B------:R-:W-:Y:S01]  /*3040*/  @!P0 HADD2.F32 R21, -RZ, R6.reuse.H1_H1 ;  /* 0x30000006ff158230 */ /* 0x100fe20000004100 */
[----:B------:R-:W-:Y:S01]  /*3050*/  @!P0 MOV R8, R2 ;  /* 0x0000000200088202 */ /* 0x000fe20000000f00 */
[----:B------:R-:W-:Y:S02]  /*3060*/  @!P0 HADD2.F32 R7, -RZ, R6.H0_H0 ;  /* 0x20000006ff078230 */ /* 0x000fe40000004100 */
[----:B------:R-:W-:Y:S01]  /*3070*/  @!P0 HADD2.F32 R39, -RZ, R60.H1_H1 ;  /* 0x3000003cff278230 */ /* 0x000fe20000004100 */
[----:B------:R-:W-:Y:S01]  /*3080*/  @!P0 F2FP.PACK_AB R3, R3, R46 ;  /* 0x0000002e0303823e */ /* 0x000fe200000000ff */
[--C-:B------:R-:W-:Y:S02]  /*3090*/  @!P0 HADD2.F32 R40, -RZ, R5.reuse.H1_H1 ;  /* 0x30000005ff288230 */ /* 0x100fe40000004100 */
[----:B------:R-:W-:Y:S01]  /*30a0*/  @!P0 HADD2.F32 R6, -RZ, R5.H0_H0 ;  /* 0x20000005ff068230 */ /* 0x000fe20000004100 */
[-C--:B------:R-:W-:Y:S02]  /*30b0*/  @!P0 FMUL.FTZ R5, R21, R4.reuse ;  /* 0x0000000415058220 */ /* 0x080fe40000410000 */
[C---:B------:R-:W-:Y:S02]  /*30c0*/  @!P0 FMUL.FTZ R4, R7.reuse, R4 ;  /* 0x0000000407048220 */ /* 0x040fe40000410000 */
[-C--:B------:R-:W-:Y:S02]  /*30d0*/  @!P0 FMUL.FTZ R43, R40, R12.reuse ;  /* 0x0000000c282b8220 */ /* 0x080fe40000410000 */
[-C--:B------:R-:W-:Y:S02]  /*30e0*/  @!P0 FFMA.FTZ R7, R7, R39.reuse, -R5 ;  /* 0x0000002707078223 */ /* 0x080fe40000010805 */
        /* <DEDUP_REMOVED lines=10> */
.L_x_64:
[----:B------:R-:W-:Y:S05]  /*3190*/  BSYNC B1 ;  /* 0x0000000000017941 */ /* 0x000fea0003800000 */
.L_x_63:
[----:B------:R-:W-:Y:S01]  /*31a0*/  BSSY B1, `(.L_x_67) ;  /* 0x000007a000017945 */ /* 0x000fe20003800000 */
[----:B------:R-:W-:-:S05]  /*31b0*/  @P4 BRA `(.L_x_68) ;  /* 0x0000078000004947 */ /* 0x000fca0003800000 */
[----:B-1----:R-:W-:Y:S01]  /*31c0*/  IADD3 R44, P1, P0, R138, R86, R32 ;  /* 0x000000568a2c7210 */ /* 0x002fe2000783e020 */
[----:B------:R-:W-:Y:S03]  /*31d0*/  BSSY B0, `(.L_x_69) ;  /* 0x000003c000007945 */ /* 0x000fe60003800000 */
[----:B------:R-:W-:Y:S02]  /*31e0*/  IADD3.X R46, R144, R91, R33, P1, P0 ;  /* 0x0000005b902e7210 */ /* 0x000fe40000fe0421 */
[----:B------:R-:W-:Y:S11]  /*31f0*/  ISETP.NE.AND P0, PT, R99, RZ, PT ;  /* 0x000000ff6300720c */ /* 0x000ff60003f05270 */
[----:B------:R-:W-:Y:S02]  /*3200*/  @!UPT UIADD3 URZ, URZ, URZ, URZ ;  /* 0x0000003f3f3ff290 */ /* 0x000fe4000fffe03f */
[----:B------:R-:W-:-:S05]  /*3210*/  @!P0 BRA `(.L_x_70) ;  /* 0x0000037000008947 */ /* 0x000fca0003800000 */
[----:B------:R-:W-:Y:S01]  /*3220*/  ISETP.GE.AND P0, PT, R34, c[0x0][0x27c], PT ;  /* 0x00009f0022007a0c */ /* 0x000fe20003f06270 */
[----:B------:R-:W1:Y:S01]  /*3230*/  LDS.128 R8, [R98+0x4900] ;  /* 0x0049000062087984 */ /* 0x000e620000000c00 */
[----:B------:R-:W-:Y:S11]  /*3240*/  IADD3 R39, P1, R44, R94, RZ ;  /* 0x0000005e2c277210 */ /* 0x000ff60007f3e0ff */
[--C-:B------:R-:W-:Y:S01]  /*3250*/  @!P0 SHF.R.U64 R6, R14, 0x10, R15.reuse ;  /* 0x000000100e068819 */ /* 0x100fe2000000120f */
[----:B------:R-:W-:Y:S01]  /*3260*/  @!P0 HADD2.F32 R2, -RZ, R28.H0_H0 ;  /* 0x2000001cff028230 */ /* 0x000fe20000004100 */
[----:B------:R-:W-:Y:S01]  /*3270*/  @!P0 SHF.R.U32.HI R12, RZ, 0x10, R15 ;  /* 0x00000010ff0c8819 */ /* 0x000fe2000001160f */
[----:B------:R-:W-:Y:S01]  /*3280*/  @!P0 HADD2.F32 R13, -RZ, R61.H0_H0 ;  /* 0x2000003dff0d8230 */ /* 0x000fe20000004100 */
[--C-:B------:R-:W-:Y:S01]  /*3290*/  @!P0 SHF.R.U64 R15, R48, 0x10, R49.reuse ;  /* 0x00000010300f8819 */ /* 0x100fe20000001231 */
[----:B------:R-:W-:Y:S01]  /*32a0*/  @!P0 HADD2.F32 R6, -RZ, R6.H0_H0 ;  /* 0x20000006ff068230 */ /* 0x000fe20000004100 */
[----:B------:R-:W-:Y:S01]  /*32b0*/  @!P0 SHF.R.U32.HI R48, RZ, 0x10, R49 ;  /* 0x00000010ff308819 */ /* 0x000fe20000011631 */
[----:B------:R-:W-:Y:S02]  /*32c0*/  @!P0 HADD2.F32 R12, -RZ, R12.H0_H0 ;  /* 0x2000000cff0c8230 */ /* 0x000fe40000004100 */
[----:B------:R-:W-:Y:S01]  /*32d0*/  @!P0 HADD2.F32 R15, -RZ, R15.H0_H0 ;  /* 0x2000000fff0f8230 */ /* 0x000fe20000004100 */
[----:B-1----:R-:W-:Y:S02]  /*32e0*/  @!P0 MOV R4, R8 ;  /* 0x0000000800048202 */ /* 0x002fe40000000f00 */
[----:B------:R-:W-:Y:S03]  /*32f0*/  @!P0 MOV R3, R9 ;  /* 0x0000000900038202 */ /* 0x000fe60000000f00 */
[--C-:B------:R-:W-:Y:S02]  /*3300*/  @!P0 HADD2.F32 R7, -RZ, R4.reuse.H1_H1 ;  /* 0x30000004ff078230 */ /* 0x100fe40000004100 */
[----:B------:R-:W-:Y:S02]  /*3310*/  @!P0 HADD2.F32 R5, -RZ, R4.H0_H0 ;  /* 0x20000004ff058230 */ /* 0x000fe40000004100 */
[--C-:B------:R-:W-:Y:S02]  /*3320*/  @!P0 HADD2.F32 R14, -RZ, R3.reuse.H1_H1 ;  /* 0x30000003ff0e8230 */ /* 0x100fe40000004100 */
[----:B------:R-:W-:Y:S01]  /*3330*/  @!P0 HADD2.F32 R4, -RZ, R3.H0_H0 ;  /* 0x20000003ff048230 */ /* 0x000fe20000004100 */
[----:B------:R-:W-:Y:S02]  /*3340*/  @!P0 FMUL.FTZ R3, R7, R2 ;  /* 0x0000000207038220 */ /* 0x000fe40000410000 */
[-C--:B------:R-:W-:Y:S02]  /*3350*/  @!P0 FMUL.FTZ R20, R14, R6.reuse ;  /* 0x000000060e148220 */ /* 0x080fe40000410000 */
[CC--:B------:R-:W-:Y:S02]  /*3360*/  @!P0 FFMA.FTZ R45, R5.reuse, R13.reuse, -R3 ;  /* 0x0000000d052d8223 */ /* 0x0c0fe40000010803 */
[C---:B------:R-:W-:Y:S01]  /*3370*/  @!P0 FMUL.FTZ R3, R4.reuse, R6 ;  /* 0x0000000604038220 */ /* 0x040fe20000410000 */
[----:B------:R-:W-:Y:S01]  /*3380*/  @!P0 MOV R6, R10 ;  /* 0x0000000a00068202 */ /* 0x000fe20000000f00 */
[----:B------:R-:W-:Y:S02]  /*3390*/  @!P0 FMUL.FTZ R2, R5, R2 ;  /* 0x0000000205028220 */ /* 0x000fe40000410000 */
[----:B------:R-:W-:Y:S02]  /*33a0*/  @!P0 IMAD.MOV.U32 R5, RZ, RZ, R11 ;  /* 0x000000ffff058224 */ /* 0x000fe400078e000b */
[----:B------:R-:W-:Y:S01]  /*33b0*/  @!P0 FFMA.FTZ R2, R7, R13, R2 ;  /* 0x0000000d07028223 */ /* 0x000fe20000010002 */
[----:B------:R-:W-:Y:S01]  /*33c0*/  @!P0 HADD2.F32 R13, -RZ, R6.H1_H1 ;  /* 0x30000006ff0d8230 */ /* 0x000fe20000004100 */
[-C--:B------:R-:W-:Y:S01]  /*33d0*/  @!P0 FFMA.FTZ R43, R4, R15.reuse, -R20 ;  /* 0x0000000f042b8223 */ /* 0x080fe20000010814 */
[----:B------:R-:W-:Y:S01]  /*33e0*/  @!P0 HADD2.F32 R4, -RZ, R28.H1_H1 ;  /* 0x3000001cff048230 */ /* 0x000fe20000004100 */
[----:B------:R-:W-:Y:S01]  /*33f0*/  @!P0 FFMA.FTZ R3, R14, R15, R3 ;  /* 0x0000000f0e038223 */ /* 0x000fe20000010003 */
[----:B------:R-:W-:Y:S01]  /*3400*/  @!P0 F2FP.PACK_AB R2, R2, R45 ;  /* 0x0000002d0202823e */ /* 0x000fe200000000ff */
[----:B------:R-:W-:Y:S02]  /*3410*/  @!P0 HADD2.F32 R7, -RZ, R6.H0_H0 ;  /* 0x20000006ff078230 */ /* 0x000fe40000004100 */
[----:B------:R-:W-:Y:S01]  /*3420*/  @!P0 HADD2.F32 R6, -RZ, R5.H0_H0 ;  /* 0x20000005ff068230 */ /* 0x000fe20000004100 */
[----:B------:R-:W-:Y:S01]  /*3430*/  @!P0 F2FP.PACK_AB R3, R3, R43 ;  /* 0x0000002b0303823e */ /* 0x000fe200000000ff */
[----:B------:R-:W-:Y:S01]  /*3440*/  @!P0 HADD2.F32 R20, -RZ, R61.H1_H1 ;  /* 0x3000003dff148230 */ /* 0x000fe20000004100 */
[----:B------:R-:W-:Y:S01]  /*3450*/  @!P0 MOV R8, R2 ;  /* 0x0000000200088202 */ /* 0x000fe20000000f00 */
[----:B------:R-:W-:Y:S01]  /*3460*/  @!P0 HADD2.F32 R21, -RZ, R5.H1_H1 ;  /* 0x30000005ff158230 */ /* 0x000fe20000004100 */
[-C--:B------:R-:W-:Y:S01]  /*3470*/  @!P0 FMUL.FTZ R5, R13, R4.reuse ;  /* 0x000000040d058220 */ /* 0x080fe20000410000 */
[----:B------:R-:W-:Y:S01]  /*3480*/  @!P0 HADD2.F32 R28, -RZ, R48.H0_H0 ;  /* 0x20000030ff1c8230 */ /* 0x000fe20000004100 */
[----:B------:R-:W-:Y:S02]  /*3490*/  @!P0 FMUL.FTZ R4, R7, R4 ;  /* 0x0000000407048220 */ /* 0x000fe40000410000 */
[----:B------:R-:W-:Y:S02]  /*34a0*/  @!P0 FMUL.FTZ R40, R21, R12 ;  /* 0x0000000c15288220 */ /* 0x000fe40000410000 */
[----:B------:R-:W-:Y:S01]  /*34b0*/  @!P0 FFMA.FTZ R41, R7, R20, -R5 ;  /* 0x0000001407298223 */ /* 0x000fe20000010805 */
[----:B------:R-:W-:Y:S01]  /*34c0*/  IADD3.X R7, R46, R96, RZ, P1, !PT ;  /* 0x000000602e077210 */ /* 0x000fe20000ffe4ff */
[C---:B------:R-:W-:Y:S02]  /*34d0*/  @!P0 FMUL.FTZ R5, R6.reuse, R12 ;  /* 0x0000000c06058220 */ /* 0x040fe40000410000 */
[----:B------:R-:W-:Y:S02]  /*34e0*/  @!P0 FFMA.FTZ R4, R13, R20, R4 ;  /* 0x000000140d048223 */ /* 0x000fe40000010004 */
[-C--:B------:R-:W-:Y:S01]  /*34f0*/  @!P0 FFMA.FTZ R40, R6, R28.reuse, -R40 ;  /* 0x0000001c06288223 */ /* 0x080fe20000010828 */
[----:B------:R-:W-:Y:S01]  /*3500*/  LEA R6, P1, R39, c[0x0][0x1c8], 0x1 ;  /* 0x0000720027067a11 */ /* 0x000fe200078208ff */
[----:B------:R-:W-:Y:S01]  /*3510*/  @!P0 FFMA.FTZ R5, R21, R28, R5 ;  /* 0x0000001c15058223 */ /* 0x000fe20000010005 */
[----:B------:R-:W-:Y:S01]  /*3520*/  @!P0 F2FP.PACK_AB R4, R4, R41 ;  /* 0x000000290404823e */ /* 0x000fe200000000ff */
[----:B------:R-:W-:Y:S01]  /*3530*/  @!P0 IMAD.MOV.U32 R9, RZ, RZ, R3 ;  /* 0x000000ffff098224 */ /* 0x000fe200078e0003 */
[----:B------:R-:W-:Y:S02]  /*3540*/  LEA.HI.X R7, R39, c[0x0][0x1cc], R7, 0x1, P1 ;  /* 0x0000730027077a11 */ /* 0x000fe400008f0c07 */
[----:B------:R-:W-:Y:S02]  /*3550*/  @!P0 F2FP.PACK_AB R5, R5, R40 ;  /* 0x000000280505823e */ /* 0x000fe400000000ff */
[----:B------:R-:W-:Y:S02]  /*3560*/  @!P0 MOV R10, R4 ;  /* 0x00000004000a8202 */ /* 0x000fe40000000f00 */
[----:B------:R-:W-:Y:S05]  /*3570*/  @!P0 MOV R11, R5 ;  /* 0x00000005000b8202 */ /* 0x000fea0000000f00 */
[----:B------:R1:W-:Y:S02]  /*3580*/  STG.E.128 [R6.64], R8 ;  /* 0x0000000806007986 */ /* 0x0003e4000c101d0a */
.L_x_70:
[----:B------:R-:W-:Y:S05]  /*3590*/  BSYNC B0 ;  /* 0x0000000000007941 */ /* 0x000fea0003800000 */
.L_x_69:
[----:B------:R-:W-:Y:S11]  /*35a0*/  ISETP.NE.AND P0, PT, R100, RZ, PT ;  /* 0x000000ff6400720c */ /* 0x000ff60003f05270 */
[----:B------:R-:W-:Y:S02]  /*35b0*/  @!UPT UIADD3 URZ, URZ, URZ, URZ ;  /* 0x0000003f3f3ff290 */ /* 0x000fe4000fffe03f */
[----:B------:R-:W-:-:S05]  /*35c0*/  @!P0 BRA `(.L_x_68) ;  /* 0x0000037000008947 */ /* 0x000fca0003800000 */
[----:B------:R-:W-:Y:S01]  /*35d0*/  ISETP.GE.AND P0, PT, R36, c[0x0][0x27c], PT ;  /* 0x00009f0024007a0c */ /* 0x000fe20003f06270 */
[----:B-1----:R-:W1:Y:S01]  /*35e0*/  LDS.128 R8, [R97+0x4900] ;  /* 0x0049000061087984 */ /* 0x002e620000000c00 */
[----:B------:R-:W-:Y:S11]  /*35f0*/  IADD3 R21, P1, R44, R130, RZ ;  /* 0x000000822c157210 */ /* 0x000ff60007f3e0ff */
        /* <DEDUP_REMOVED lines=24> */
[--C-:B------:R-:W-:Y:S01]  /*3780*/  @!P0 HADD2.F32 R13, -RZ, R6.reuse.H1_H1 ;  /* 0x30000006ff0d8230 */ /* 0x100fe20000004100 */
[-C--:B------:R-:W-:Y:S01]  /*3790*/  @!P0 FFMA.FTZ R39, R4, R15.reuse, -R16 ;  /* 0x0000000f04278223 */ /* 0x080fe20000010810 */
[----:B------:R-:W-:Y:S01]  /*37a0*/  @!P0 HADD2.F32 R4, -RZ, R29.H1_H1 ;  /* 0x3000001dff048230 */ /* 0x000fe20000004100 */
[----:B------:R-:W-:Y:S01]  /*37b0*/  @!P0 FFMA.FTZ R3, R14, R15, R3 ;  /* 0x0000000f0e038223 */ /* 0x000fe20000010003 */
[----:B------:R-:W-:Y:S01]  /*37c0*/  @!P0 F2FP.PACK_AB R2, R2, R40 ;  /* 0x000000280202823e */ /* 0x000fe200000000ff */
[----:B------:R-:W-:Y:S02]  /*37d0*/  @!P0 HADD2.F32 R7, -RZ, R6.H0_H0 ;  /* 0x20000006ff078230 */ /* 0x000fe40000004100 */
[--C-:B------:R-:W-:Y:S01]  /*37e0*/  @!P0 HADD2.F32 R6, -RZ, R5.reuse.H0_H0 ;  /* 0x20000005ff068230 */ /* 0x100fe20000004100 */
[----:B------:R-:W-:Y:S01]  /*37f0*/  @!P0 F2FP.PACK_AB R3, R3, R39 ;  /* 0x000000270303823e */ /* 0x000fe200000000ff */
[----:B------:R-:W-:Y:S01]  /*3800*/  @!P0 HADD2.F32 R16, -RZ, R62.H1_H1 ;  /* 0x3000003eff108230 */ /* 0x000fe20000004100 */
[----:B------:R-:W-:Y:S01]  /*3810*/  @!P0 MOV R8, R2 ;  /* 0x0000000200088202 */ /* 0x000fe20000000f00 */
[----:B------:R-:W-:Y:S01]  /*3820*/  @!P0 HADD2.F32 R17, -RZ, R5.H1_H1 ;  /* 0x30000005ff118230 */ /* 0x000fe20000004100 */
[-C--:B------:R-:W-:Y:S02]  /*3830*/  @!P0 FMUL.FTZ R5, R13, R4.reuse ;  /* 0x000000040d058220 */ /* 0x080fe40000410000 */
        /* <DEDUP_REMOVED lines=16> */
.L_x_68:
[----:B------:R-:W-:Y:S05]  /*3940*/  BSYNC B1 ;  /* 0x0000000000017941 */ /* 0x000fea0003800000 */
.L_x_67:
[----:B------:R-:W-:Y:S01]  /*3950*/  BSSY B1, `(.L_x_71) ;  /* 0x000007a000017945 */ /* 0x000fe20003800000 */
[----:B------:R-:W-:-:S05]  /*3960*/  @P2 BRA `(.L_x_72) ;  /* 0x0000078000002947 */ /* 0x000fca0003800000 */
[----:B------:R-:W-:Y:S01]  /*3970*/  ISETP.NE.AND P0, PT, R99, RZ, PT ;  /* 0x000000ff6300720c */ /* 0x000fe20003f05270 */
[----:B------:R-:W-:Y:S01]  /*3980*/  BSSY B0, `(.L_x_73) ;  /* 0x000003c000007945 */ /* 0x000fe20003800000 */
[----:B------:R-:W-:Y:S04]  /*3990*/  IADD3 R39, P2, P1, R147, R86, R32 ;  /* 0x0000005693277210 */ /* 0x000fe8000795e020 */
[----:B------:R-:W-:Y:S07]  /*39a0*/  IADD3.X R40, R143, R91, R33, P2, P1 ;  /* 0x0000005b8f287210 */ /* 0x000fee00017e2421 */
[----:B------:R-:W-:-:S05]  /*39b0*/  @!P0 BRA `(.L_x_74) ;  /* 0x0000038000008947 */ /* 0x000fca0003800000 */
[----:B------:R-:W-:Y:S01]  /*39c0*/  ISETP.GE.AND P0, PT, R34, c[0x0][0x27c], PT ;  /* 0x00009f0022007a0c */ /* 0x000fe20003f06270 */
[----:B-1----:R-:W1:Y:S11]  /*39d0*/  LDS.128 R8, [R98+0x5900] ;  /* 0x0059000062087984 */ /* 0x002e760000000c00 */
[----:B------:R-:W-:Y:S01]  /*39e0*/  @!UPT UIADD3 URZ, URZ, URZ, URZ ;  /* 0x0000003f3f3ff290 */ /* 0x000fe2000fffe03f */
[----:B------:R-:W-:Y:S01]  /*39f0*/  @!P0 SHF.R.U64 R6, R18, 0x10, R19 ;  /* 0x0000001012068819 */ /* 0x000fe20000001213 */
[----:B------:R-:W-:Y:S01]  /*3a00*/  @!P0 HADD2.F32 R2, -RZ, R30.H0_H0 ;  /* 0x2000001eff028230 */ /* 0x000fe20000004100 */
[----:B------:R-:W-:Y:S01]  /*3a10*/  @!P0 SHF.R.U64 R15, R52, 0x10, R53 ;  /* 0x00000010340f8819 */ /* 0x000fe20000001235 */
[----:B------:R-:W-:Y:S01]  /*3a20*/  @!P0 HADD2.F32 R13, -RZ, R63.H0_H0 ;  /* 0x2000003fff0d8230 */ /* 0x000fe20000004100 */
[----:B------:R-:W-:Y:S01]  /*3a30*/  @!P0 SHF.R.U32.HI R12, RZ, 0x10, R19 ;  /* 0x00000010ff0c8819 */ /* 0x000fe20000011613 */
[----:B------:R-:W-:Y:S01]  /*3a40*/  @!P0 HADD2.F32 R6, -RZ, R6.H0_H0 ;  /* 0x20000006ff068230 */ /* 0x000fe20000004100 */
[----:B------:R-:W-:Y:S01]  /*3a50*/  @!P0 SHF.R.U32.HI R18, RZ, 0x10, R53 ;  /* 0x00000010ff128819 */ /* 0x000fe20000011635 */
[----:B------:R-:W-:Y:S01]  /*3a60*/  @!P0 HADD2.F32 R15, -RZ, R15.H0_H0 ;  /* 0x2000000fff0f8230 */ /* 0x000fe20000004100 */
[----:B------:R-:W-:Y:S01]  /*3a70*/  IADD3 R19, P1, R39, R94, RZ ;  /* 0x0000005e27137210 */ /* 0x000fe20007f3e0ff */
        /* <DEDUP_REMOVED lines=44> */
.L_x_74:
[----:B------:R-:W-:Y:S05]  /*3d40*/  BSYNC B0 ;  /* 0x0000000000007941 */ /* 0x000fea0003800000 */
.L_x_73:
        /* <DEDUP_REMOVED lines=58> */
.L_x_72:
[----:B------:R-:W-:Y:S05]  /*40f0*/  BSYNC B1 ;  /* 0x0000000000017941 */ /* 0x000fea0003800000 */
.L_x_71:
[----:B------:R-:W-:-:S05]  /*4100*/  @P5 BRA `(.L_x_75) ;  /* 0x0000305000005947 */ /* 0x000fca0003800000 */
[----:B------:R-:W-:Y:S01]  /*4110*/  ISETP.NE.AND P0, PT, R99, RZ, PT ;  /* 0x000000ff6300720c */ /* 0x000fe20003f05270 */
[----:B------:R-:W-:Y:S01]  /*4120*/  BSSY B0, `(.L_x_76) ;  /* 0x000003b000007945 */ /* 0x000fe20003800000 */
[----:B------:R-:W-:Y:S04]  /*4130*/  IADD3 R28, P2, P1, R160, R86, R32 ;  /* 0x00000056a01c7210 */ /* 0x000fe8000795e020 */
[----:B------:R-:W-:Y:S07]  /*4140*/  IADD3.X R29, R157, R91, R33, P2, P1 ;  /* 0x0000005b9d1d7210 */ /* 0x000fee00017e2421 */
        /* <DEDUP_REMOVED lines=56> */
.L_x_77:
[----:B------:R-:W-:Y:S05]  /*44d0*/  BSYNC B0 ;  /* 0x0000000000007941 */ /* 0x000fea0003800000 */
.L_x_76:
        /* <DEDUP_REMOVED lines=57> */
[----:B------:R1:W-:Y:S01]  /*4870*/  STG.E.128 [R6.64], R8 ;  /* 0x0000000806007986 */ /* 0x0003e2000c101d0a */
[----:B------:R-:W-:-:S05]  /*4880*/  BRA `(.L_x_75) ;  /* 0x000028d000007947 */ /* 0x000fca0003800000 */
.L_x_54:
[-C--:B------:R-:W-:Y:S01]  /*4890*/  ISETP.GE.AND P0, PT, R170, R78.reuse, PT ;  /* 0x0000004eaa00720c */ /* 0x080fe20003f06270 */
[----:B------:R-:W-:Y:S01]  /*48a0*/  CS2R R62, SRZ ;  /* 0x00000000003e7805 */ /* 0x000fe2000001ff00 */
[----:B------:R-:W-:Y:S01]  /*48b0*/  ISETP.NE.AND P4, PT, R99, RZ, PT ;  /* 0x000000ff6300720c */ /* 0x000fe20003f85270 */
[----:B------:R-:W-:Y:S01]  /*48c0*/  CS2R R60, SRZ ;  /* 0x00000000003c7805 */ /* 0x000fe2000001ff00 */
[C---:B------:R-:W-:Y:S01]  /*48d0*/  ISETP.GE.OR P2, PT, R32.reuse, c[0x0][0x27c], P0 ;  /* 0x00009f0020007a0c */ /* 0x040fe20000746670 */
[----:B------:R-:W-:Y:S01]  /*48e0*/  CS2R R22, SRZ ;  /* 0x0000000000167805 */ /* 0x000fe2000001ff00 */
[----:B------:R-:W-:Y:S01]  /*48f0*/  ISETP.GE.AND P0, PT, R169, R78, PT ;  /* 0x0000004ea900720c */ /* 0x000fe20003f06270 */
[----:B------:R-:W-:Y:S01]  /*4900*/  CS2R R20, SRZ ;  /* 0x0000000000147805 */ /* 0x000fe2000001ff00 */
[----:B------:R-:W-:Y:S01]  /*4910*/  CS2R R66, SRZ ;  /* 0x0000000000427805 */ /* 0x000fe2000001ff00 */
[----:B------:R-:W-:Y:S01]  /*4920*/  CS2R R64, SRZ ;  /* 0x0000000000407805 */ /* 0x000fe2000001ff00 */
[----:B------:R-:W-:Y:S01]  /*4930*/  ISETP.GE.OR P3, PT, R32, c[0x0][0x27c], P0 ;  /* 0x00009f0020007a0c */ /* 0x000fe20000766670 */
[----:B------:R-:W-:Y:S01]  /*4940*/  CS2R R26, SRZ ;  /* 0x00000000001a7805 */ /* 0x000fe2000001ff00 */
[----:B------:R-:W-:Y:S01]  /*4950*/  CS2R R24, SRZ ;  /* 0x0000000000187805 */ /* 0x000fe2000001ff00 */
[----:B------:R-:W-:Y:S01]  /*4960*/  CS2R R70, SRZ ;  /* 0x0000000000467805 */ /* 0x000fe2000001ff00 */
[----:B------:R-:W-:Y:S01]  /*4970*/  CS2R R68, SRZ ;  /* 0x0000000000447805 */ /* 0x000fe2000001ff00 */
[----:B------:R-:W-:Y:S01]  /*4980*/  CS2R R30, SRZ ;  /* 0x00000000001e7805 */ /* 0x000fe2000001ff00 */
[----:B------:R-:W-:Y:S01]  /*4990*/  CS2R R28, SRZ ;  /* 0x00000000001c7805 */ /* 0x000fe2000001ff00 */
[----:B------:R-:W-:Y:S01]  /*49a0*/  @!P2 IADD3 R3, P1, P0, R112, R10, R213 ;  /* 0x0000000a7003a210 */ /* 0x000fe2000783e0d5 */
[----:B------:R-:W-:Y:S01]  /*49b0*/  CS2R R46, SRZ ;  /* 0x00000000002e7805 */ /* 0x000fe2000001ff00 */
[----:B------:R-:W-:Y:S01]  /*49c0*/  CS2R R44, SRZ ;  /* 0x00000000002c7805 */ /* 0x000fe2000001ff00 */
[----:B------:R-:W-:Y:S01]  /*49d0*/  BSSY B0, `(.L_x_78) ;  /* 0x00000cb000007945 */ /* 0x000fe20003800000 */
[----:B------:R-:W-:Y:S02]  /*49e0*/  @!P2 IADD3.X R4, R128, R38, R186, P1, P0 ;  /* 0x000000268004a210 */ /* 0x000fe40000fe04ba */
[----:B------:R-:W-:Y:S04]  /*49f0*/  @!P2 IADD3 R5, P1, P0, R110, R8, R210 ;  /* 0x000000086e05a210 */ /* 0x000fe8000783e0d2 */
[----:B------:R-:W-:Y:S02]  /*4a00*/  @!P2 IADD3.X R9, R125, R37, R187, P1, P0 ;  /* 0x000000257d09a210 */ /* 0x000fe40000fe04bb */
[----:B------:R-:W-:Y:S04]  /*4a10*/  @!P3 IADD3 R6, P1, P0, R112, R211, R10 ;  /* 0x000000d37006b210 */ /* 0x000fe8000783e00a */
[----:B------:R-:W-:Y:S02]  /*4a20*/  @!P3 IADD3.X R11, R128, R184, R38, P1, P0 ;  /* 0x000000b8800bb210 */ /* 0x000fe40000fe0426 */
[C---:B------:R-:W-:Y:S04]  /*4a30*/  @!P2 LEA R2, P0, R3.reuse, c[0x0][0x270], 0x1 ;  /* 0x00009c000302aa11 */ /* 0x040fe800078008ff */
[----:B------:R-:W-:Y:S02]  /*4a40*/  @!P2 LEA.HI.X R3, R3, c[0x0][0x274], R4, 0x1, P0 ;  /* 0x00009d000303aa11 */ /* 0x000fe400000f0c04 */
[----:B------:R-:W-:Y:S03]  /*4a50*/  @!P3 IADD3 R7, P1, P0, R110, R212, R8 ;  /* 0x000000d46e07b210 */ /* 0x000fe6000783e008 */
[----:B------:R1:W2:Y:S01]  /*4a60*/  @!P2 LDG.E.128 R60, [R2.64] ;  /* 0x0000000a023ca981 */ /* 0x0002a2000c1e1d00 */
[----:B------:R-:W-:Y:S02]  /*4a70*/  @!P3 IADD3.X R12, R125, R185, R37, P1, P0 ;  /* 0x000000b97d0cb210 */ /* 0x000fe40000fe0425 */
[----:B------:R-:W-:Y:S02]  /*4a80*/  ISETP.GE.AND P0, PT, R168, R78, PT ;  /* 0x0000004ea800720c */ /* 0x000fe40003f06270 */
[C---:B------:R-:W-:Y:S04]  /*4a90*/  @!P2 LEA R4, P1, R5.reuse, c[0x0][0x288], 0x1 ;  /* 0x0000a2000504aa11 */ /* 0x040fe800078208ff */
[----:B------:R-:W-:Y:S02]  /*4aa0*/  @!P2 LEA.HI.X R5, R5, c[0x0][0x28c], R9, 0x1, P1 ;  /* 0x0000a3000505aa11 */ /* 0x000fe400008f0c09 */
[----:B------:R-:W-:Y:S03]  /*4ab0*/  ISETP.GE.OR P1, PT, R32, c[0x0][0x27c], P0 ;  /* 0x00009f0020007a0c */ /* 0x000fe60000726670 */
[----:B------:R3:W4:Y:S01]  /*4ac0*/  @!P2 LDG.E.128 R20, [R4.64] ;  /* 0x0000000a0414a981 */ /* 0x000722000c1e1d00 */
[C---:B-1----:R-:W-:Y:S04]  /*4ad0*/  @!P3 LEA R2, P0, R6.reuse, c[0x0][0x270], 0x1 ;  /* 0x00009c000602ba11 */ /* 0x042fe800078008ff */
[----:B------:R-:W-:Y:S02]  /*4ae0*/  @!P3 LEA.HI.X R3, R6, c[0x0][0x274], R11, 0x1, P0 ;  /* 0x00009d000603ba11 */ /* 0x000fe400000f0c0b */
[C---:B------:R-:W-:Y:S03]  /*4af0*/  @!P3 LEA R6, P0, R7.reuse, c[0x0][0x288], 0x1 ;  /* 0x0000a2000706ba11 */ /* 0x040fe600078008ff */
[----:B------:R1:W4:Y:S01]  /*4b00*/  @!P3 LDG.E.128 R64, [R2.64] ;  /* 0x0000000a0240b981 */ /* 0x000322000c1e1d00 */
[----:B------:R-:W-:Y:S02]  /*4b10*/  @!P3 LEA.HI.X R7, R7, c[0x0][0x28c], R12, 0x1, P0 ;  /* 0x0000a3000707ba11 */ /* 0x000fe400000f0c0c */
[----:B---3--:R-:W-:Y:S05]  /*4b20*/  @!P1 IADD3 R4, P2, P0, R112, R208, R10 ;  /* 0x000000d070049210 */ /* 0x008fea000785e00a */
[----:B------:R3:W4:Y:S01]  /*4b30*/  @!P3 LDG.E.128 R24, [R6.64] ;  /* 0x0000000a0618b981 */ /* 0x000722000c1e1d00 */
[----:B-1----:R-:W-:Y:S02]  /*4b40*/  @!P1 IADD3.X R3, R128, R133, R38, P2, P0 ;  /* 0x0000008580039210 */ /* 0x002fe400017e0426 */
[----:B------:R-:W-:Y:S02]  /*4b50*/  @!P1 LEA R2, P0, R4, c[0x0][0x270], 0x1 ;  /* 0x00009c0004029a11 */ /* 0x000fe400078008ff */
[----:B------:R-:W-:Y:S02]  /*4b60*/  @!P1 IADD3 R5, P3, P2, R110, R206, R8 ;  /* 0x000000ce6e059210 */ /* 0x000fe40007a7e008 */
[----:B------:R-:W-:Y:S02]  /*4b70*/  @!P1 LEA.HI.X R3, R4, c[0x0][0x274], R3, 0x1, P0 ;  /* 0x00009d0004039a11 */ /* 0x000fe400000f0c03 */
[----:B---3--:R-:W-:Y:S02]  /*4b80*/  @!P1 IADD3.X R6, R125, R132, R37, P3, P2 ;  /* 0x000000847d069210 */ /* 0x008fe40001fe4425 */
[C---:B------:R-:W-:Y:S01]  /*4b90*/  @!P1 LEA R4, P2, R5.reuse, c[0x0][0x288], 0x1 ;  /* 0x0000a20005049a11 */ /* 0x040fe200078408ff */
[----:B------:R1:W3:Y:S01]  /*4ba0*/  @!P1 LDG.E.128 R68, [R2.64] ;  /* 0x0000000a02449981 */ /* 0x0002e2000c1e1d00 */
[----:B------:R-:W-:Y:S02]  /*4bb0*/  ISETP.GE.AND P0, PT, R102, R78, PT ;  /* 0x0000004e6600720c */ /* 0x000fe40003f06270 */
[----:B------:R-:W-:Y:S02]  /*4bc0*/  @!P1 LEA.HI.X R5, R5, c[0x0][0x28c], R6, 0x1, P2 ;  /* 0x0000a30005059a11 */ /* 0x000fe400010f0c06 */
[----:B------:R-:W-:Y:S01]  /*4bd0*/  ISETP.GE.OR P0, PT, R32, c[0x0][0x27c], P0 ;  /* 0x00009f0020007a0c */ /* 0x000fe20000706670 */
[----:B------:R-:W-:Y:S02]  /*4be0*/  CS2R R6, SRZ ;  /* 0x0000000000067805 */ /* 0x000fe4000001ff00 */
[----:B------:R1:W3:Y:S10]  /*4bf0*/  @!P1 LDG.E.128 R28, [R4.64] ;  /* 0x0000000a041c9981 */ /* 0x0002f4000c1e1d00 */
[----:B------:R-:W-:Y:S05]  /*4c00*/  @!P0 IADD3 R10, P3, R112, R10, RZ ;  /* 0x0000000a700a8210 */ /* 0x000fea0007f7e0ff */
[----:B------:R-:W-:Y:S01]  /*4c10*/  @!P0 IMAD.X R38, R38, 0x1, R128, P3 ;  /* 0x0000000126268824 */ /* 0x000fe200018e0680 */
[----:B-1----:R-:W-:Y:S04]  /*4c20*/  @!P0 IADD3 R3, P2, R110, R8, RZ ;  /* 0x000000086e038210 */ /* 0x002fe80007f5e0ff */
[----:B------:R-:W-:Y:S01]  /*4c30*/  @!P0 LEA R2, P1, R3, c[0x0][0x288], 0x1 ;  /* 0x0000a20003028a11 */ /* 0x000fe200078208ff */
[----:B------:R-:W-:Y:S01]  /*4c40*/  @!P0 IMAD.X R37, R37, 0x1, R125, P2 ;  /* 0x0000000125258824 */ /* 0x000fe200010e067d */
[C---:B------:R-:W-:Y:S01]  /*4c50*/  @!P0 LEA R8, P2, R10.reuse, c[0x0][0x270], 0x1 ;  /* 0x00009c000a088a11 */ /* 0x040fe200078408ff */
[----:B------:R-:W-:Y:S03]  /*4c60*/  CS2R R4, SRZ ;  /* 0x0000000000047805 */ /* 0x000fe6000001ff00 */
[----:B------:R-:W-:Y:S02]  /*4c70*/  @!P0 LEA.HI.X R9, R10, c[0x0][0x274], R38, 0x1, P2 ;  /* 0x00009d000a098a11 */ /* 0x000fe400010f0c26 */
[----:B------:R-:W-:Y:S02]  /*4c80*/  @!P0 LEA.HI.X R3, R3, c[0x0][0x28c], R37, 0x1, P1 ;  /* 0x0000a30003038a11 */ /* 0x000fe400008f0c25 */
[----:B------:R-:W-:Y:S01]  /*4c90*/  ISETP.GE.OR P1, PT, R102, R78, !P4 ;  /* 0x0000004e6600720c */ /* 0x000fe20006726670 */
[----:B------:R1:W5:Y:S08]  /*4ca0*/  @!P0 LDG.E.128 R44, [R8.64] ;  /* 0x0000000a082c8981 */ /* 0x000370000c1e1d00 */
[----:B------:R2:W5:Y:S01]  /*4cb0*/  @!P0 LDG.E.128 R4, [R2.64] ;  /* 0x0000000a02048981 */ /* 0x000562000c1e1d00 */
[----:B------:R-:W-:Y:S01]  /*4cc0*/  ISETP.GE.AND P0, PT, R32, c[0x0][0x27c], PT ;  /* 0x00009f0020007a0c */ /* 0x000fe20003f06270 */
[----:B--2---:R-:W-:Y:S02]  /*4cd0*/  IMAD.MOV.U32 R2, RZ, RZ, R62 ;  /* 0x000000ffff027224 */ /* 0x004fe400078e003e */
[----:B-1----:R-:W-:Y:S02]  /*4ce0*/  IMAD.MOV.U32 R9, RZ, RZ, R63 ;  /* 0x000000ffff097224 */ /* 0x002fe400078e003f */
[----:B------:R-:W-:Y:S02]  /*4cf0*/  IMAD.MOV.U32 R8, RZ, RZ, R60 ;  /* 0x000000ffff087224 */ /* 0x000fe400078e003c */
[----:B------:R-:W-:Y:S01]  /*4d00*/  IMAD.MOV.U32 R3, RZ, RZ, R61 ;  /* 0x000000ffff037224 */ /* 0x000fe200078e003d */
[----:B------:R-:W-:Y:S04]  /*4d10*/  PRMT R73, R9, 0x5410, R2 ;  /* 0x0000541009497816 */ /* 0x000fe80000000002 */
[----:B------:R-:W-:Y:S01]  /*4d20*/  PRMT R72, R8, 0x5410, R3 ;  /* 0x0000541008487816 */ /* 0x000fe20000000003 */
[----:B----4-:R-:W-:Y:S02]  /*4d30*/  IMAD.MOV.U32 R2, RZ, RZ, R22 ;  /* 0x000000ffff027224 */ /* 0x010fe400078e0016 */
[----:B------:R-:W-:Y:S02]  /*4d40*/  IMAD.MOV.U32 R8, RZ, RZ, R23 ;  /* 0x000000ffff087224 */ /* 0x000fe400078e0017 */
[----:B------:R-:W-:Y:S03]  /*4d50*/  IMAD.MOV.U32 R3, RZ, RZ, R20 ;  /* 0x000000ffff037224 */ /* 0x000fe600078e0014 */
[----:B------:R-:W-:Y:S01]  /*4d60*/  PRMT R37, R8, 0x5410, R2 ;  /* 0x0000541008257816 */ /* 0x000fe20000000002 */
[----:B------:R-:W-:Y:S05]  /*4d70*/  IMAD.MOV.U32 R2, RZ, RZ, R21 ;  /* 0x000000ffff027224 */ /* 0x000fea00078e0015 */
[----:B------:R-:W-:Y:S01]  /*4d80*/  PRMT R15, R3, 0x5410, R2 ;  /* 0x00005410030f7816 */ /* 0x000fe20000000002 */
[----:B------:R-:W-:Y:S02]  /*4d90*/  IMAD.MOV.U32 R8, RZ, RZ, R66 ;  /* 0x000000ffff087224 */ /* 0x000fe400078e0042 */
[----:B------:R-:W-:Y:S02]  /*4da0*/  IMAD.MOV.U32 R2, RZ, RZ, R67 ;  /* 0x000000ffff027224 */ /* 0x000fe400078e0043 */
[----:B------:R-:W-:Y:S03]  /*4db0*/  IMAD.MOV.U32 R3, RZ, RZ, R65 ;  /* 0x000000ffff037224 */ /* 0x000fe600078e0041 */
[----:B------:R-:W-:Y:S01]  /*4dc0*/  PRMT R75, R2, 0x5410, R8 ;  /* 0x00005410024b7816 */ /* 0x000fe20000000008 */
[----:B------:R-:W-:Y:S02]  /*4dd0*/  IMAD.MOV.U32 R8, RZ, RZ, R64 ;  /* 0x000000ffff087224 */ /* 0x000fe400078e0040 */
[----:B------:R-:W-:Y:S03]  /*4de0*/  IMAD.MOV.U32 R2, RZ, RZ, R26 ;  /* 0x000000ffff027224 */ /* 0x000fe600078e001a */
[----:B------:R-:W-:Y:S01]  /*4df0*/  PRMT R74, R8, 0x5410, R3 ;  /* 0x00005410084a7816 */ /* 0x000fe20000000003 */
[----:B------:R-:W-:Y:S02]  /*4e00*/  IMAD.MOV.U32 R8, RZ, RZ, R27 ;  /* 0x000000ffff087224 */ /* 0x000fe400078e001b */
[----:B------:R-:W-:Y:S03]  /*4e10*/  IMAD.MOV.U32 R3, RZ, RZ, R24 ;  /* 0x000000ffff037224 */ /* 0x000fe600078e0018 */
[----:B------:R-:W-:Y:S01]  /*4e20*/  PRMT R39, R8, 0x5410, R2 ;  /* 0x0000541008277816 */ /* 0x000fe20000000002 */
[----:B------:R-:W-:Y:S05]  /*4e30*/  IMAD.MOV.U32 R2, RZ, RZ, R25 ;  /* 0x000000ffff027224 */ /* 0x000fea00078e0019 */
[----:B------:R-:W-:Y:S01]  /*4e40*/  PRMT R38, R3, 0x5410, R2 ;  /* 0x0000541003267816 */ /* 0x000fe20000000002 */
[----:B---3--:R-:W-:Y:S02]  /*4e50*/  IMAD.MOV.U32 R9, RZ, RZ, R70 ;  /* 0x000000ffff097224 */ /* 0x008fe400078e0046 */
[----:B------:R-:W-:Y:S02]  /*4e60*/  IMAD.MOV.U32 R8, RZ, RZ, R71 ;  /* 0x000000ffff087224 */ /* 0x000fe400078e0047 */
[----:B------:R-:W-:Y:S02]  /*4e70*/  IMAD.MOV.U32 R3, RZ, RZ, R68 ;  /* 0x000000ffff037224 */ /* 0x000fe400078e0044 */
[----:B------:R-:W-:Y:S01]  /*4e80*/  IMAD.MOV.U32 R2, RZ, RZ, R69 ;  /* 0x000000ffff027224 */ /* 0x000fe200078e0045 */
[----:B------:R-:W-:Y:S01]  /*4e90*/  PRMT R77, R8, 0x5410, R9 ;  /* 0x00005410084d7816 */ /* 0x000fe20000000009 */
[----:B------:R-:W-:Y:S02]  /*4ea0*/  IMAD.MOV.U32 R9, RZ, RZ, R30 ;  /* 0x000000ffff097224 */ /* 0x000fe400078e001e */
[----:B------:R-:W-:Y:S01]  /*4eb0*/  IMAD.MOV.U32 R8, RZ, RZ, R31 ;  /* 0x000000ffff087224 */ /* 0x000fe200078e001f */
[----:B------:R-:W-:Y:S01]  /*4ec0*/  PRMT R76, R2, 0x5410, R3 ;  /* 0x00005410024c7816 */ /* 0x000fe20000000003 */
[----:B------:R-:W-:Y:S02]  /*4ed0*/  IMAD.MOV.U32 R3, RZ, RZ, R28 ;  /* 0x000000ffff037224 */ /* 0x000fe400078e001c */
[----:B------:R-:W-:Y:S01]  /*4ee0*/  IMAD.MOV.U32 R2, RZ, RZ, R29 ;  /* 0x000000ffff027224 */ /* 0x000fe200078e001d */
[----:B------:R-:W-:Y:S04]  /*4ef0*/  PRMT R41, R8, 0x5410, R9 ;  /* 0x0000541008297816 */ /* 0x000fe80000000009 */
[----:B------:R-:W-:Y:S01]  /*4f00*/  PRMT R40, R2, 0x5410, R3 ;  /* 0x0000541002287816 */ /* 0x000fe20000000003 */
[----:B------:R-:W-:-:S05]  /*4f10*/  @P1 BRA `(.L_x_79) ;  /* 0x0000076000001947 */ /* 0x000fca0003800000 */
[----:B-----5:R-:W-:Y:S01]  /*4f20*/  IMAD.MOV.U32 R13, RZ, RZ, R7 ;  /* 0x000000ffff0d7224 */ /* 0x020fe200078e0007 */
[----:B------:R-:W-:Y:S01]  /*4f30*/  IADD3 R3, P1, R188, R86, RZ ;  /* 0x00000056bc037210 */ /* 0x000fe20007f3e0ff */
[----:B------:R-:W-:Y:S01]  /*4f40*/  LDS.128 R56, [R151+0x3900] ;  /* 0x0039000097387984 */ /* 0x000fe20000000c00 */
[----:B------:R-:W-:Y:S01]  /*4f50*/  @!P0 SHF.R.U32.HI R11, RZ, 0x10, R5 ;  /* 0x00000010ff0b8819 */ /* 0x000fe20000011605 */
[----:B------:R-:W-:Y:S01]  /*4f60*/  IMAD.MOV.U32 R54, RZ, RZ, R47 ;  /* 0x000000ffff367224 */ /* 0x000fe200078e002f */
[----:B------:R-:W-:Y:S02]  /*4f70*/  IADD3.X R2, R91, R145, RZ, P1, !PT ;  /* 0x000000915b027210 */ /* 0x000fe40000ffe4ff */
[----:B------:R-:W-:Y:S02]  /*4f80*/  IADD3 R8, P2, P1, R94, R3, R121 ;  /* 0x000000035e087210 */ /* 0x000fe4000795e079 */
[----:B------:R-:W-:Y:S01]  /*4f90*/  @!P0 SHF.R.U64 R51, R44, 0x10, R45 ;  /* 0x000000102c338819 */ /* 0x000fe2000000122d */
[----:B------:R-:W1:Y:S01]  /*4fa0*/  LDS.128 R16, [R155+0x3900] ;  /* 0x003900009b107984 */ /* 0x000e620000000c00 */
[-C--:B------:R-:W-:Y:S02]  /*4fb0*/  IADD3.X R43, R96, R2.reuse, R127, P2, P1 ;  /* 0x00000002602b7210 */ /* 0x080fe400017e247f */
[----:B------:R-:W-:Y:S02]  /*4fc0*/  ISETP.GE.AND P1, PT, R101, c[0x0][0x1d4], PT ;  /* 0x0000750065007a0c */ /* 0x000fe40003f26270 */
[----:B------:R-:W-:Y:S02]  /*4fd0*/  @!P0 SHF.R.U64 R10, R4, 0x10, R5 ;  /* 0x00000010040a8819 */ /* 0x000fe40000001205 */
[----:B------:R-:W-:Y:S02]  /*4fe0*/  MOV R48, R45 ;  /* 0x0000002d00307202 */ /* 0x000fe40000000f00 */
[----:B------:R-:W-:Y:S02]  /*4ff0*/  @!P0 SHF.R.U32.HI R14, RZ, 0x10, R7 ;  /* 0x00000010ff0e8819 */ /* 0x000fe40000011607 */
[----:B------:R-:W-:Y:S02]  /*5000*/  @!P0 SHF.R.U32.HI R50, RZ, 0x10, R45 ;  /* 0x00000010ff328819 */ /* 0x000fe4000001162d */
[----:B------:R-:W-:Y:S01]  /*5010*/  @!P0 SHF.R.U64 R12, R6, 0x10, R7 ;  /* 0x00000010060c8819 */ /* 0x000fe20000001207 */
[----:B------:R-:W-:Y:S01]  /*5020*/  @!P0 HADD2.F32 R6, -RZ, R6.H0_H0 ;  /* 0x20000006ff068230 */ /* 0x000fe20000004100 */
[----:B------:R-:W-:Y:S02]  /*5030*/  @!P0 SHF.R.U64 R52, R46, 0x10, R47 ;  /* 0x000000102e348819 */ /* 0x000fe4000000122f */
[----:B------:R-:W-:Y:S02]  /*5040*/  @!P1 IADD3 R9, P3, P2, R94, R3, R101 ;  /* 0x000000035e099210 */ /* 0x000fe40007a7e065 */
[----:B------:R-:W-:Y:S01]  /*5050*/  MOV R3, R5 ;  /* 0x0000000500037202 */ /* 0x000fe20000000f00 */
[----:B------:R-:W-:Y:S01]  /*5060*/  IMAD.MOV.U32 R5, RZ, RZ, R44 ;  /* 0x000000ffff057224 */ /* 0x000fe200078e002c */
[----:B------:R-:W-:Y:S01]  /*5070*/  @!P1 IADD3.X R49, R96, R2, R126, P3, P2 ;  /* 0x0000000260319210 */ /* 0x000fe20001fe447e */
[----:B------:R-:W-:Y:S01]  /*5080*/  IMAD.MOV.U32 R2, RZ, RZ, R4 ;  /* 0x000000ffff027224 */ /* 0x000fe200078e0004 */
[C---:B------:R-:W-:Y:S01]  /*5090*/  LEA R82, P2, R8.reuse, c[0x0][0x1c8], 0x1 ;  /* 0x0000720008527a11 */ /* 0x040fe200078408ff */
[----:B------:R-:W-:Y:S01]  /*50a0*/  @!P0 HADD2.F32 R3, -RZ, R3.H0_H0 ;  /* 0x20000003ff038230 */ /* 0x000fe20000004100 */
[----:B------:R-:W-:Y:S01]  /*50b0*/  MOV R53, R46 ;  /* 0x0000002e00357202 */ /* 0x000fe20000000f00 */
[----:B------:R-:W-:Y:S01]  /*50c0*/  @!P0 HADD2.F32 R46, -RZ, R48.H0_H0 ;  /* 0x20000030ff2e8230 */ /* 0x000fe20000004100 */
[----:B------:R-:W-:Y:S01]  /*50d0*/  LEA.HI.X R83, R8, c[0x0][0x1cc], R43, 0x1, P2 ;  /* 0x0000730008537a11 */ /* 0x000fe200010f0c2b */
[----:B------:R-:W-:Y:S01]  /*50e0*/  @!P0 HADD2.F32 R2, -RZ, R2.H0_H0 ;  /* 0x20000002ff028230 */ /* 0x000fe20000004100 */
[C---:B------:R-:W-:Y:S01]  /*50f0*/  @!P1 LEA R80, P2, R9.reuse, c[0x0][0x1c8], 0x1 ;  /* 0x0000720009509a11 */ /* 0x040fe200078408ff */
[----:B------:R-:W-:Y:S01]  /*5100*/  @!P0 HADD2.F32 R43, -RZ, R5.H0_H0 ;  /* 0x20000005ff2b8230 */ /* 0x000fe20000004100 */
[----:B------:R-:W-:Y:S01]  /*5110*/  @!P0 SHF.R.U32.HI R55, RZ, 0x10, R47 ;  /* 0x00000010ff378819 */ /* 0x000fe2000001162f */
[----:B------:R-:W-:Y:S01]  /*5120*/  @!P0 HADD2.F32 R48, -RZ, R50.H0_H0 ;  /* 0x20000032ff308230 */ /* 0x000fe20000004100 */
[----:B------:R-:W-:Y:S01]  /*5130*/  @!P1 LEA.HI.X R81, R9, c[0x0][0x1cc], R49, 0x1, P2 ;  /* 0x0000730009519a11 */ /* 0x000fe200010f0c31 */
[----:B------:R-:W-:Y:S02]  /*5140*/  @!P0 HADD2.F32 R52, -RZ, R52.H0_H0 ;  /* 0x20000034ff348230 */ /* 0x000fe40000004100 */
[----:B------:R-:W-:Y:S01]  /*5150*/  @!P0 HADD2.F32 R50, -RZ, R53.H0_H0 ;  /* 0x20000035ff328230 */ /* 0x000fe20000004100 */
[----:B-1----:R-:W-:Y:S01]  /*5160*/  @!P0 IMAD.MOV.U32 R9, RZ, RZ, R16 ;  /* 0x000000ffff098224 */ /* 0x002fe200078e0010 */
[----:B------:R-:W-:Y:S02]  /*5170*/  @!P0 MOV R49, R56 ;  /* 0x0000003800318202 */ /* 0x000fe40000000f00 */
[----:B------:R-:W-:Y:S02]  /*5180*/  @!P0 MOV R44, R57 ;  /* 0x00000039002c8202 */ /* 0x000fe40000000f00 */
[----:B------:R-:W-:Y:S01]  /*5190*/  @!P0 MOV R8, R17 ;  /* 0x0000001100088202 */ /* 0x000fe20000000f00 */
[----:B------:R-:W-:Y:S02]  /*51a0*/  @!P0 HADD2.F32 R7, -RZ, R49.H0_H0 ;  /* 0x20000031ff078230 */ /* 0x000fe40000004100 */
[----:B------:R-:W-:Y:S02]  /*51b0*/  @!P0 HADD2.F32 R45, -RZ, R44.H0_H0 ;  /* 0x2000002cff2d8230 */ /* 0x000fe40000004100 */
[--C-:B------:R-:W-:Y:S01]  /*51c0*/  @!P0 HADD2.F32 R4, -RZ, R9.reuse.H0_H0 ;  /* 0x20000009ff048230 */ /* 0x100fe20000004100 */
[-C--:B------:R-:W-:Y:S01]  /*51d0*/  @!P0 FMUL.FTZ R79, R7, R2.reuse ;  /* 0x00000002074f8220 */ /* 0x080fe20000410000 */
[--C-:B------:R-:W-:Y:S01]  /*51e0*/  @!P0 HADD2.F32 R5, -RZ, R8.reuse.H0_H0 ;  /* 0x20000008ff058230 */ /* 0x100fe20000004100 */
[----:B------:R-:W-:Y:S01]  /*51f0*/  @!P0 FMUL.FTZ R47, R45, R3 ;  /* 0x000000032d2f8220 */ /* 0x000fe20000410000 */
[----:B------:R-:W-:Y:S01]  /*5200*/  @!P0 HADD2.F32 R8, -RZ, R8.H1_H1 ;  /* 0x30000008ff088230 */ /* 0x000fe20000004100 */
[C---:B------:R-:W-:Y:S01]  /*5210*/  @!P0 FMUL.FTZ R2, R4.reuse, R2 ;  /* 0x0000000204028220 */ /* 0x040fe20000410000 */
[----:B------:R-:W-:Y:S01]  /*5220*/  @!P0 HADD2.F32 R9, -RZ, R9.H1_H1 ;  /* 0x30000009ff098230 */ /* 0x000fe20000004100 */
[----:B------:R-:W-:Y:S02]  /*5230*/  @!P0 FFMA.FTZ R79, R4, R43, -R79 ;  /* 0x0000002b044f8223 */ /* 0x000fe4000001084f */
[C---:B------:R-:W-:Y:S01]  /*5240*/  @!P0 FMUL.FTZ R4, R5.reuse, R3 ;  /* 0x0000000305048220 */ /* 0x040fe20000410000 */
[----:B------:R-:W-:Y:S01]  /*5250*/  @!P0 HADD2.F32 R3, -RZ, R11.H0_H0 ;  /* 0x2000000bff038230 */ /* 0x000fe20000004100 */
[----:B------:R-:W-:Y:S01]  /*5260*/  @!P0 FFMA.FTZ R92, R5, R46, -R47 ;  /* 0x0000002e055c8223 */ /* 0x000fe2000001082f */
[----:B------:R-:W-:Y:S01]  /*5270*/  @!P0 HADD2.F32 R47, -RZ, R44.H1_H1 ;  /* 0x3000002cff2f8230 */ /* 0x000fe20000004100 */
[----:B------:R-:W-:Y:S01]  /*5280*/  @!P0 FFMA.FTZ R2, R7, R43, R2 ;  /* 0x0000002b07028223 */ /* 0x000fe20000010002 */
[----:B------:R-:W-:Y:S01]  /*5290*/  @!P0 HADD2.F32 R7, -RZ, R10.H0_H0 ;  /* 0x2000000aff078230 */ /* 0x000fe20000004100 */
[CC--:B------:R-:W-:Y:S01]  /*52a0*/  @!P0 FMUL.FTZ R5, R8.reuse, R3.reuse ;  /* 0x0000000308058220 */ /* 0x0c0fe20000410000 */
[----:B------:R-:W-:Y:S01]  /*52b0*/  @!P0 HADD2.F32 R43, -RZ, R49.H1_H1 ;  /* 0x30000031ff2b8230 */ /* 0x000fe20000004100 */
[----:B------:R-:W-:Y:S01]  /*52c0*/  @!P0 FMUL.FTZ R10, R47, R3 ;  /* 0x000000032f0a8220 */ /* 0x000fe20000410000 */
[----:B------:R-:W-:Y:S01]  /*52d0*/  @!P0 HADD2.F32 R44, -RZ, R51.H0_H0 ;  /* 0x20000033ff2c8230 */ /* 0x000fe20000004100 */
[-C--:B------:R-:W-:Y:S02]  /*52e0*/  @!P0 FMUL.FTZ R3, R9, R7.reuse ;  /* 0x0000000709038220 */ /* 0x080fe40000410000 */
[----:B------:R-:W-:Y:S01]  /*52f0*/  @!P0 FFMA.FTZ R90, R8, R48, -R10 ;  /* 0x00000030085a8223 */ /* 0x000fe2000001080a */
[----:B------:R-:W-:Y:S01]  /*5300*/  @!P0 MOV R8, R18 ;  /* 0x0000001200088202 */ /* 0x000fe20000000f00 */
[----:B------:R-:W-:Y:S02]  /*5310*/  @!P0 IMAD.MOV.U32 R10, RZ, RZ, R58 ;  /* 0x000000ffff0a8224 */ /* 0x000fe400078e003a */
[C---:B------:R-:W-:Y:S01]  /*5320*/  @!P0 FMUL.FTZ R11, R43.reuse, R7 ;  /* 0x000000072b0b8220 */ /* 0x040fe20000410000 */
[----:B------:R-:W-:Y:S01]  /*5330*/  @!P0 HADD2.F32 R7, -RZ, R12.H0_H0 ;  /* 0x2000000cff078230 */ /* 0x000fe20000004100 */
[-C--:B------:R-:W-:Y:S01]  /*5340*/  @!P0 FFMA.FTZ R3, R43, R44.reuse, R3 ;  /* 0x0000002c2b038223 */ /* 0x080fe20000010003 */
[--C-:B------:R-:W-:Y:S01]  /*5350*/  @!P0 HADD2.F32 R51, -RZ, R10.reuse.H1_H1 ;  /* 0x3000000aff338230 */ /* 0x100fe20000004100 */
[----:B------:R-:W-:Y:S01]  /*5360*/  @!P0 FFMA.FTZ R89, R9, R44, -R11 ;  /* 0x0000002c09598223 */ /* 0x000fe2000001080b */
[----:B------:R-:W-:Y:S01]  /*5370*/  @!P0 HADD2.F32 R49, -RZ, R10.H0_H0 ;  /* 0x2000000aff318230 */ /* 0x000fe20000004100 */
[----:B------:R-:W-:Y:S01]  /*5380*/  @!P0 FFMA.FTZ R4, R45, R46, R4 ;  /* 0x0000002e2d048223 */ /* 0x000fe20000010004 */
[--C-:B------:R-:W-:Y:S01]  /*5390*/  @!P0 HADD2.F32 R9, -RZ, R8.reuse.H1_H1 ;  /* 0x30000008ff098230 */ /* 0x100fe20000004100 */
[----:B------:R-:W-:Y:S01]  /*53a0*/  @!P0 FMUL.FTZ R10, R51, R7 ;  /* 0x00000007330a8220 */ /* 0x000fe20000410000 */
[----:B------:R-:W-:Y:S01]  /*53b0*/  @!P0 MOV R11, R59 ;  /* 0x0000003b000b8202 */ /* 0x000fe20000000f00 */
[----:B------:R-:W-:Y:S01]  /*53c0*/  @!P0 FMUL.FTZ R12, R49, R6 ;  /* 0x00000006310c8220 */ /* 0x000fe20000410000 */
[----:B------:R-:W-:Y:S01]  /*53d0*/  @!P0 HADD2.F32 R8, -RZ, R8.H0_H0 ;  /* 0x20000008ff088230 */ /* 0x000fe20000004100 */
[----:B------:R-:W-:Y:S01]  /*53e0*/  @!P0 FMUL.FTZ R7, R9, R7 ;  /* 0x0000000709078220 */ /* 0x000fe20000410000 */
[----:B------:R-:W-:Y:S01]  /*53f0*/  @!P0 F2FP.PACK_AB R2, R3, R2 ;  /* 0x000000020302823e */ /* 0x000fe200000000ff */
[----:B------:R-:W-:Y:S01]  /*5400*/  @!P0 FFMA.FTZ R88, R9, R52, -R10 ;  /* 0x0000003409588223 */ /* 0x000fe2000001080a */
[----:B------:R-:W-:Y:S01]  /*5410*/  @!P0 HADD2.F32 R10, -RZ, R14.H0_H0 ;  /* 0x2000000eff0a8230 */ /* 0x000fe20000004100 */
[----:B------:R-:W-:Y:S01]  /*5420*/  @!P0 IMAD.MOV.U32 R9, RZ, RZ, R19 ;  /* 0x000000ffff098224 */ /* 0x000fe200078e0013 */
[----:B------:R-:W-:Y:S01]  /*5430*/  @!P0 MOV R56, R2 ;  /* 0x0000000200388202 */ /* 0x000fe20000000f00 */
[C---:B------:R-:W-:Y:S01]  /*5440*/  @!P0 FMUL.FTZ R6, R8.reuse, R6 ;  /* 0x0000000608068220 */ /* 0x040fe20000410000 */
[----:B------:R-:W-:Y:S01]  /*5450*/  @!P0 HADD2.F32 R53, -RZ, R11.H1_H1 ;  /* 0x3000000bff358230 */ /* 0x000fe20000004100 */
[----:B------:R-:W-:Y:S01]  /*5460*/  @!P0 FFMA.FTZ R85, R8, R50, -R12 ;  /* 0x0000003208558223 */ /* 0x000fe2000001080c */
[----:B------:R-:W-:Y:S01]  /*5470*/  @!P0 HADD2.F32 R8, -RZ, R13.H0_H0 ;  /* 0x2000000dff088230 */ /* 0x000fe20000004100 */
[----:B------:R-:W-:Y:S01]  /*5480*/  @!P0 FFMA.FTZ R5, R47, R48, R5 ;  /* 0x000000302f058223 */ /* 0x000fe20000010005 */
[----:B------:R-:W-:Y:S01]  /*5490*/  @!P0 HADD2.F32 R13, -RZ, R11.H0_H0 ;  /* 0x2000000bff0d8230 */ /* 0x000fe20000004100 */
[----:B------:R-:W-:Y:S01]  /*54a0*/  @!P0 FFMA.FTZ R6, R49, R50, R6 ;  /* 0x0000003231068223 */ /* 0x000fe20000010006 */
[--C-:B------:R-:W-:Y:S01]  /*54b0*/  @!P0 HADD2.F32 R12, -RZ, R9.reuse.H0_H0 ;  /* 0x20000009ff0c8230 */ /* 0x100fe20000004100 */
[----:B------:R-:W-:Y:S01]  /*54c0*/  @!P0 FFMA.FTZ R7, R51, R52, R7 ;  /* 0x0000003433078223 */ /* 0x000fe20000010007 */
[----:B------:R-:W-:Y:S01]  /*54d0*/  @!P0 F2FP.PACK_AB R4, R5, R4 ;  /* 0x000000040504823e */ /* 0x000fe200000000ff */
[----:B------:R-:W-:Y:S01]  /*54e0*/  @!P0 HADD2.F32 R11, -RZ, R9.H1_H1 ;  /* 0x30000009ff0b8230 */ /* 0x000fe20000004100 */
[----:B------:R-:W-:Y:S01]  /*54f0*/  @!P0 FMUL.FTZ R9, R13, R8 ;  /* 0x000000080d098220 */ /* 0x000fe20000410000 */
[----:B------:R-:W-:Y:S01]  /*5500*/  @!P0 HADD2.F32 R14, -RZ, R54.H0_H0 ;  /* 0x20000036ff0e8230 */ /* 0x000fe20000004100 */
[----:B------:R-:W-:Y:S01]  /*5510*/  @!P0 F2FP.PACK_AB R6, R7, R6 ;  /* 0x000000060706823e */ /* 0x000fe200000000ff */
[----:B------:R-:W-:Y:S01]  /*5520*/  @!P0 HADD2.F32 R54, -RZ, R55.H0_H0 ;  /* 0x20000037ff368230 */ /* 0x000fe20000004100 */
[----:B------:R-:W-:Y:S02]  /*5530*/  @!P0 FMUL.FTZ R55, R53, R10 ;  /* 0x0000000a35378220 */ /* 0x000fe40000410000 */
[----:B------:R-:W-:Y:S01]  /*5540*/  @!P0 MOV R58, R6 ;  /* 0x00000006003a8202 */ /* 0x000fe20000000f00 */
[C---:B------:R-:W-:Y:S02]  /*5550*/  @!P0 FFMA.FTZ R84, R12.reuse, R14, -R9 ;  /* 0x0000000e0c548223 */ /* 0x040fe40000010809 */
[C---:B------:R-:W-:Y:S02]  /*5560*/  @!P0 FFMA.FTZ R55, R11.reuse, R54, -R55 ;  /* 0x000000360b378223 */ /* 0x040fe40000010837 */
[----:B------:R-:W-:Y:S01]  /*5570*/  @!P0 FMUL.FTZ R8, R12, R8 ;  /* 0x000000080c088220 */ /* 0x000fe20000410000 */
[----:B------:R-:W-:Y:S01]  /*5580*/  @!P0 F2FP.PACK_AB R12, R88, R85 ;  /* 0x00000055580c823e */ /* 0x000fe200000000ff */
[----:B------:R-:W-:Y:S01]  /*5590*/  @!P0 FMUL.FTZ R9, R11, R10 ;  /* 0x0000000a0b098220 */ /* 0x000fe20000410000 */
[----:B------:R-:W-:Y:S01]  /*55a0*/  @!P0 F2FP.PACK_AB R11, R90, R92 ;  /* 0x0000005c5a0b823e */ /* 0x000fe200000000ff */
[----:B------:R-:W-:Y:S01]  /*55b0*/  @!P0 FFMA.FTZ R8, R13, R14, R8 ;  /* 0x0000000e0d088223 */ /* 0x000fe20000010008 */
[----:B------:R-:W-:Y:S01]  /*55c0*/  @!P0 F2FP.PACK_AB R10, R89, R79 ;  /* 0x0000004f590a823e */ /* 0x000fe200000000ff */
[----:B------:R-:W-:Y:S01]  /*55d0*/  @!P0 FFMA.FTZ R9, R53, R54, R9 ;  /* 0x0000003635098223 */ /* 0x000fe20000010009 */
[----:B------:R-:W-:Y:S01]  /*55e0*/  @!P0 F2FP.PACK_AB R43, R55, R84 ;  /* 0x00000054372b823e */ /* 0x000fe200000000ff */
[----:B------:R-:W-:Y:S01]  /*55f0*/  @!P0 IMAD.MOV.U32 R18, RZ, RZ, R12 ;  /* 0x000000ffff128224 */ /* 0x000fe200078e000c */
[----:B------:R-:W-:Y:S01]  /*5600*/  @!P0 MOV R16, R10 ;  /* 0x0000000a00108202 */ /* 0x000fe20000000f00 */
[----:B------:R-:W-:Y:S01]  /*5610*/  @!P0 IMAD.MOV.U32 R57, RZ, RZ, R4 ;  /* 0x000000ffff398224 */ /* 0x000fe200078e0004 */
[----:B------:R-:W-:Y:S02]  /*5620*/  @!P0 MOV R17, R11 ;  /* 0x0000000b00118202 */ /* 0x000fe40000000f00 */
[----:B------:R-:W-:Y:S02]  /*5630*/  @!P0 MOV R19, R43 ;  /* 0x0000002b00138202 */ /* 0x000fe40000000f00 */
[----:B------:R-:W-:Y:S03]  /*5640*/  @!P0 F2FP.PACK_AB R8, R9, R8 ;  /* 0x000000080908823e */ /* 0x000fe600000000ff */
[----:B------:R1:W-:Y:S01]  /*5650*/  STG.E.128 [R82.64], R16 ;  /* 0x0000001052007986 */ /* 0x0003e2000c101d0a */
[----:B------:R-:W-:Y:S07]  /*5660*/  @!P0 MOV R59, R8 ;  /* 0x00000008003b8202 */ /* 0x000fee0000000f00 */
[----:B------:R1:W-:Y:S02]  /*5670*/  @!P1 STG.E.128 [R80.64], R56 ;  /* 0x0000003850009986 */ /* 0x0003e4000c101d0a */
.L_x_79:
[----:B------:R-:W-:Y:S05]  /*5680*/  BSYNC B0 ;  /* 0x0000000000007941 */ /* 0x000fea0003800000 */
.L_x_78:
[----:B------:R-:W-:Y:S01]  /*5690*/  ISETP.GE.OR P1, PT, R170, R78, !P4 ;  /* 0x0000004eaa00720c */ /* 0x000fe20006726670 */
[----:B------:R-:W-:Y:S01]  /*56a0*/  @!UPT UIADD3 URZ, URZ, URZ, URZ ;  /* 0x0000003f3f3ff290 */ /* 0x000fe2000fffe03f */
[----:B------:R-:W-:Y:S11]  /*56b0*/  BSSY B0, `(.L_x_80) ;  /* 0x0000071000007945 */ /* 0x000ff60003800000 */
[----:B------:R-:W-:-:S05]  /*56c0*/  @P1 BRA `(.L_x_81) ;  /* 0x000006f000001947 */ /* 0x000fca0003800000 */
[----:B------:R-:W-:Y:S01]  /*56d0*/  IADD3 R3, P1, R198, R86, RZ ;  /* 0x00000056c6037210 */ /* 0x000fe20007f3e0ff */
[----:B------:R-:W-:Y:S01]  /*56e0*/  LDS.128 R52, [R150+0x3900] ;  /* 0x0039000096347984 */ /* 0x000fe20000000c00 */
[----:B------:R-:W-:Y:S01]  /*56f0*/  @!P0 SHF.R.U32.HI R10, RZ, 0x10, R23 ;  /* 0x00000010ff0a8819 */ /* 0x000fe20000011617 */
[----:B------:R-:W-:Y:S01]  /*5700*/  @!P0 HADD2.F32 R13, -RZ, R72.H0_H0 ;  /* 0x20000048ff0d8230 */ /* 0x000fe20000004100 */
[----:B------:R-:W-:Y:S01]  /*5710*/  IADD3.X R2, R91, R159, RZ, P1, !PT ;  /* 0x0000009f5b027210 */ /* 0x000fe20000ffe4ff */
[----:B-----5:R-:W-:Y:S01]  /*5720*/  @!P0 HADD2.F32 R46, -RZ, R73.H0_H0 ;  /* 0x20000049ff2e8230 */ /* 0x020fe20000004100 */
[-C--:B------:R-:W-:Y:S02]  /*5730*/  IADD3 R4, P2, P1, R94, R3.reuse, R121 ;  /* 0x000000035e047210 */ /* 0x080fe4000795e079 */
[----:B------:R-:W-:Y:S01]  /*5740*/  @!P0 SHF.R.U64 R11, R22, 0x10, R23 ;  /* 0x00000010160b8819 */ /* 0x000fe20000001217 */
[----:B-1----:R-:W1:Y:S01]  /*5750*/  LDS.128 R16, [R154+0x3900] ;  /* 0x003900009a107984 */ /* 0x002e620000000c00 */
[-C--:B------:R-:W-:Y:S02]  /*5760*/  IADD3.X R5, R96, R2.reuse, R127, P2, P1 ;  /* 0x0000000260057210 */ /* 0x080fe400017e247f */
[----:B------:R-:W-:Y:S02]  /*5770*/  ISETP.GE.AND P1, PT, R101, c[0x0][0x1d4], PT ;  /* 0x0000750065007a0c */ /* 0x000fe40003f26270 */
[--C-:B------:R-:W-:Y:S02]  /*5780*/  @!P0 SHF.R.U32.HI R43, RZ, 0x10, R61.reuse ;  /* 0x00000010ff2b8819 */ /* 0x100fe4000001163d */
[----:B------:R-:W-:Y:S02]  /*5790*/  @!P0 SHF.R.U64 R44, R60, 0x10, R61 ;  /* 0x000000103c2c8819 */ /* 0x000fe4000000123d */
[--C-:B------:R-:W-:Y:S02]  /*57a0*/  @!P0 SHF.R.U32.HI R48, RZ, 0x10, R63.reuse ;  /* 0x00000010ff308819 */ /* 0x100fe4000001163f */
[----:B------:R-:W-:Y:S02]  /*57b0*/  @!P0 SHF.R.U64 R62, R62, 0x10, R63 ;  /* 0x000000103e3e8819 */ /* 0x000fe4000000123f */
[--C-:B------:R-:W-:Y:S01]  /*57c0*/  @!P0 SHF.R.U32.HI R9, RZ, 0x10, R21.reuse ;  /* 0x00000010ff098819 */ /* 0x100fe20000011615 */
[----:B------:R-:W-:Y:S01]  /*57d0*/  @!P0 HADD2.F32 R48, -RZ, R48.H0_H0 ;  /* 0x20000030ff308230 */ /* 0x000fe20000004100 */
[----:B------:R-:W-:Y:S01]  /*57e0*/  @!P0 SHF.R.U64 R6, R20, 0x10, R21 ;  /* 0x0000001014068819 */ /* 0x000fe20000001215 */
[----:B------:R-:W-:Y:S01]  /*57f0*/  @!P0 HADD2.F32 R20, -RZ, R72.H1_H1 ;  /* 0x30000048ff148230 */ /* 0x000fe20000004100 */
[----:B------:R-:W-:Y:S03]  /*5800*/  @!P1 IADD3 R3, P3, P2, R94, R3, R101 ;  /* 0x000000035e039210 */ /* 0x000fe60007a7e065 */
[----:B------:R-:W-:Y:S01]  /*5810*/  @!P0 HADD2.F32 R6, -RZ, R6.H0_H0 ;  /* 0x20000006ff068230 */ /* 0x000fe20000004100 */
[----:B------:R-:W-:Y:S02]  /*5820*/  @!P1 IADD3.X R2, R96, R2, R126, P3, P2 ;  /* 0x0000000260029210 */ /* 0x000fe40001fe447e */
[C---:B------:R-:W-:Y:S04]  /*5830*/  LEA R58, P2, R4.reuse, c[0x0][0x1c8], 0x1 ;  /* 0x00007200043a7a11 */ /* 0x040fe800078408ff */
[----:B------:R-:W-:Y:S02]  /*5840*/  LEA.HI.X R59, R4, c[0x0][0x1cc], R5, 0x1, P2 ;  /* 0x00007300043b7a11 */ /* 0x000fe400010f0c05 */
[C---:B------:R-:W-:Y:S04]  /*5850*/  @!P1 LEA R56, P2, R3.reuse, c[0x0][0x1c8], 0x1 ;  /* 0x0000720003389a11 */ /* 0x040fe800078408ff */
[----:B------:R-:W-:Y:S01]  /*5860*/  @!P1 LEA.HI.X R57, R3, c[0x0][0x1cc], R2, 0x1, P2 ;  /* 0x0000730003399a11 */ /* 0x000fe200010f0c02 */
[--C-:B------:R-:W-:Y:S02]  /*5870*/  @!P0 HADD2.F32 R2, -RZ, R15.reuse.H0_H0 ;  /* 0x2000000fff028230 */ /* 0x100fe40000004100 */
[----:B------:R-:W-:Y:S01]  /*5880*/  @!P0 HADD2.F32 R3, -RZ, R15.H1_H1 ;  /* 0x3000000fff038230 */ /* 0x000fe20000004100 */
        /* <DEDUP_REMOVED lines=13> */
[----:B------:R-:W-:Y:S01]  /*5960*/  @!P0 FFMA.FTZ R79, R4, R13, -R22 ;  /* 0x0000000d044f8223 */ /* 0x000fe20000010816 */
[----:B------:R-:W-:Y:S01]  /*5970*/  @!P0 HADD2.F32 R22, -RZ, R43.H0_H0 ;  /* 0x2000002bff168230 */ /* 0x000fe20000004100 */
[C---:B------:R-:W-:Y:S01]  /*5980*/  @!P0 FMUL.FTZ R4, R5.reuse, R3 ;  /* 0x0000000305048220 */ /* 0x040fe20000410000 */
[----:B------:R-:W-:Y:S01]  /*5990*/  @!P0 HADD2.F32 R3, -RZ, R9.H0_H0 ;  /* 0x20000009ff038230 */ /* 0x000fe20000004100 */
[----:B------:R-:W-:Y:S01]  /*59a0*/  @!P0 FFMA.FTZ R72, R5, R20, -R21 ;  /* 0x0000001405488223 */ /* 0x000fe20000010815 */
[----:B------:R-:W-:Y:S01]  /*59b0*/  @!P0 HADD2.F32 R21, -RZ, R14.H1_H1 ;  /* 0x3000000eff158230 */ /* 0x000fe20000004100 */
[----:B------:R-:W-:Y:S01]  /*59c0*/  @!P0 FFMA.FTZ R2, R12, R13, R2 ;  /* 0x0000000d0c028223 */ /* 0x000fe20000010002 */
[----:B------:R-:W-:Y:S01]  /*59d0*/  @!P0 HADD2.F32 R13, -RZ, R23.H1_H1 ;  /* 0x30000017ff0d8230 */ /* 0x000fe20000004100 */
[----:B------:R-:W-:Y:S01]  /*59e0*/  @!P0 IMAD.MOV.U32 R12, RZ, RZ, R55 ;  /* 0x000000ffff0c8224 */ /* 0x000fe200078e0037 */
[----:B------:R-:W-:Y:S01]  /*59f0*/  @!P0 HADD2.F32 R14, -RZ, R44.H0_H0 ;  /* 0x2000002cff0e8230 */ /* 0x000fe20000004100 */
[-C--:B------:R-:W-:Y:S01]  /*5a00*/  @!P0 FMUL.FTZ R9, R21, R3.reuse ;  /* 0x0000000315098220 */ /* 0x080fe20000410000 */
[----:B------:R-:W-:Y:S01]  /*5a10*/  @!P0 HADD2.F32 R44, -RZ, R62.H0_H0 ;  /* 0x2000003eff2c8230 */ /* 0x000fe20000004100 */
[C---:B------:R-:W-:Y:S01]  /*5a20*/  @!P0 FMUL.FTZ R5, R7.reuse, R3 ;  /* 0x0000000307058220 */ /* 0x040fe20000410000 */
[----:B------:R-:W-:Y:S01]  /*5a30*/  @!P0 HADD2.F32 R45, -RZ, R12.H0_H0 ;  /* 0x2000000cff2d8230 */ /* 0x000fe20000004100 */
[----:B------:R-:W-:Y:S01]  /*5a40*/  @!P0 FFMA.FTZ R63, R7, R22, -R9 ;  /* 0x00000016073f8223 */ /* 0x000fe20000010809 */
[----:B------:R-:W-:Y:S01]  /*5a50*/  @!P0 MOV R7, R19 ;  /* 0x0000001300078202 */ /* 0x000fe20000000f00 */
[CC--:B------:R-:W-:Y:S01]  /*5a60*/  @!P0 FMUL.FTZ R23, R13.reuse, R6.reuse ;  /* 0x000000060d178220 */ /* 0x0c0fe20000410000 */
[----:B------:R-:W-:Y:S01]  /*5a70*/  @!P0 HADD2.F32 R9, -RZ, R10.H0_H0 ;  /* 0x2000000aff098230 */ /* 0x000fe20000004100 */
[C---:B------:R-:W-:Y:S01]  /*5a80*/  @!P0 FMUL.FTZ R3, R8.reuse, R6 ;  /* 0x0000000608038220 */ /* 0x040fe20000410000 */
[----:B------:R-:W-:Y:S01]  /*5a90*/  @!P0 HADD2.F32 R6, -RZ, R37.H0_H0 ;  /* 0x20000025ff068230 */ /* 0x000fe20000004100 */
[-C--:B------:R-:W-:Y:S01]  /*5aa0*/  @!P0 FFMA.FTZ R61, R8, R14.reuse, -R23 ;  /* 0x0000000e083d8223 */ /* 0x080fe20000010817 */
[--C-:B------:R-:W-:Y:S01]  /*5ab0*/  @!P0 HADD2.F32 R10, -RZ, R7.reuse.H0_H0 ;  /* 0x20000007ff0a8230 */ /* 0x100fe20000004100 */
[----:B------:R-:W-:Y:S01]  /*5ac0*/  @!P0 FFMA.FTZ R3, R13, R14, R3 ;  /* 0x0000000e0d038223 */ /* 0x000fe20000010003 */
[----:B------:R-:W-:Y:S01]  /*5ad0*/  @!P0 HADD2.F32 R47, -RZ, R12.H1_H1 ;  /* 0x3000000cff2f8230 */ /* 0x000fe20000004100 */
[-C--:B------:R-:W-:Y:S01]  /*5ae0*/  @!P0 FMUL.FTZ R12, R45, R6.reuse ;  /* 0x000000062d0c8220 */ /* 0x080fe20000410000 */
[----:B------:R-:W-:Y:S01]  /*5af0*/  @!P0 HADD2.F32 R7, -RZ, R7.H1_H1 ;  /* 0x30000007ff078230 */ /* 0x000fe20000004100 */
[C---:B------:R-:W-:Y:S01]  /*5b00*/  @!P0 FMUL.FTZ R8, R10.reuse, R6 ;  /* 0x000000060a088220 */ /* 0x040fe20000410000 */
[----:B------:R-:W-:Y:S01]  /*5b10*/  @!P0 F2FP.PACK_AB R2, R3, R2 ;  /* 0x000000020302823e */ /* 0x000fe200000000ff */
[-C--:B------:R-:W-:Y:S02]  /*5b20*/  @!P0 FMUL.FTZ R6, R47, R9.reuse ;  /* 0x000000092f068220 */ /* 0x080fe40000410000 */
[----:B------:R-:W-:Y:S01]  /*5b30*/  @!P0 FFMA.FTZ R60, R10, R46, -R12 ;  /* 0x0000002e0a3c8223 */ /* 0x000fe2000001080c */
[----:B------:R-:W-:Y:S01]  /*5b40*/  @!P0 MOV R12, R54 ;  /* 0x00000036000c8202 */ /* 0x000fe20000000f00 */
[C---:B------:R-:W-:Y:S01]  /*5b50*/  @!P0 FMUL.FTZ R9, R7.reuse, R9 ;  /* 0x0000000907098220 */ /* 0x040fe20000410000 */
[----:B------:R-:W-:Y:S01]  /*5b60*/  @!P0 MOV R52, R2 ;  /* 0x0000000200348202 */ /* 0x000fe20000000f00 */
[----:B------:R-:W-:Y:S01]  /*5b70*/  @!P0 FFMA.FTZ R51, R7, R48, -R6 ;  /* 0x0000003007338223 */ /* 0x000fe20000010806 */
[----:B------:R-:W-:Y:S01]  /*5b80*/  @!P0 HADD2.F32 R10, -RZ, R11.H0_H0 ;  /* 0x2000000bff0a8230 */ /* 0x000fe20000004100 */
[----:B------:R-:W-:Y:S01]  /*5b90*/  @!P0 IMAD.MOV.U32 R7, RZ, RZ, R18 ;  /* 0x000000ffff078224 */ /* 0x000fe200078e0012 */
[--C-:B------:R-:W-:Y:S01]  /*5ba0*/  @!P0 HADD2.F32 R23, -RZ, R12.reuse.H0_H0 ;  /* 0x2000000cff178230 */ /* 0x100fe20000004100 */
[----:B------:R-:W-:Y:S01]  /*5bb0*/  @!P0 FFMA.FTZ R4, R15, R20, R4 ;  /* 0x000000140f048223 */ /* 0x000fe20000010004 */
[----:B------:R-:W-:Y:S01]  /*5bc0*/  @!P0 HADD2.F32 R43, -RZ, R12.H1_H1 ;  /* 0x3000000cff2b8230 */ /* 0x000fe20000004100 */
[----:B------:R-:W-:Y:S01]  /*5bd0*/  @!P0 FFMA.FTZ R5, R21, R22, R5 ;  /* 0x0000001615058223 */ /* 0x000fe20000010005 */
[----:B------:R-:W-:Y:S01]  /*5be0*/  @!P0 F2FP.PACK_AB R13, R51, R60 ;  /* 0x0000003c330d823e */ /* 0x000fe200000000ff */
[----:B------:R-:W-:Y:S02]  /*5bf0*/  @!P0 HADD2.F32 R6, -RZ, R37.H1_H1 ;  /* 0x30000025ff068230 */ /* 0x000fe40000004100 */
[----:B------:R-:W-:Y:S01]  /*5c00*/  @!P0 FMUL.FTZ R49, R43, R10 ;  /* 0x0000000a2b318220 */ /* 0x000fe20000410000 */
[----:B------:R-:W-:Y:S01]  /*5c10*/  @!P0 MOV R19, R13 ;  /* 0x0000000d00138202 */ /* 0x000fe20000000f00 */
[--C-:B------:R-:W-:Y:S01]  /*5c20*/  @!P0 HADD2.F32 R12, -RZ, R7.reuse.H0_H0 ;  /* 0x20000007ff0c8230 */ /* 0x100fe20000004100 */
[----:B------:R-:W-:Y:S01]  /*5c30*/  @!P0 F2FP.PACK_AB R4, R5, R4 ;  /* 0x000000040504823e */ /* 0x000fe200000000ff */
[----:B------:R-:W-:Y:S01]  /*5c40*/  @!P0 HADD2.F32 R11, -RZ, R7.H1_H1 ;  /* 0x30000007ff0b8230 */ /* 0x000fe20000004100 */
[-C--:B------:R-:W-:Y:S01]  /*5c50*/  @!P0 FMUL.FTZ R7, R23, R6.reuse ;  /* 0x0000000617078220 */ /* 0x080fe20000410000 */
[----:B------:R-:W-:Y:S01]  /*5c60*/  @!P0 HADD2.F32 R37, -RZ, R73.H1_H1 ;  /* 0x30000049ff258230 */ /* 0x000fe20000004100 */
[C---:B------:R-:W-:Y:S02]  /*5c70*/  @!P0 FMUL.FTZ R6, R12.reuse, R6 ;  /* 0x000000060c068220 */ /* 0x040fe40000410000 */
[----:B------:R-:W-:Y:S02]  /*5c80*/  @!P0 IMAD.MOV.U32 R53, RZ, RZ, R4 ;  /* 0x000000ffff358224 */ /* 0x000fe400078e0004 */
[-C--:B------:R-:W-:Y:S02]  /*5c90*/  @!P0 FFMA.FTZ R50, R12, R37.reuse, -R7 ;  /* 0x000000250c328223 */ /* 0x080fe40000010807 */
[C---:B------:R-:W-:Y:S02]  /*5ca0*/  @!P0 FFMA.FTZ R12, R11.reuse, R44, -R49 ;  /* 0x0000002c0b0c8223 */ /* 0x040fe40000010831 */
[----:B------:R-:W-:Y:S01]  /*5cb0*/  @!P0 FMUL.FTZ R7, R11, R10 ;  /* 0x0000000a0b078220 */ /* 0x000fe20000410000 */
[----:B------:R-:W-:Y:S01]  /*5cc0*/  @!P0 F2FP.PACK_AB R11, R63, R72 ;  /* 0x000000483f0b823e */ /* 0x000fe200000000ff */
[----:B------:R-:W-:Y:S01]  /*5cd0*/  @!P0 FFMA.FTZ R6, R23, R37, R6 ;  /* 0x0000002517068223 */ /* 0x000fe20000010006 */
[----:B------:R-:W-:Y:S01]  /*5ce0*/  @!P0 F2FP.PACK_AB R12, R12, R50 ;  /* 0x000000320c0c823e */ /* 0x000fe200000000ff */
[----:B------:R-:W-:Y:S01]  /*5cf0*/  @!P0 FFMA.FTZ R7, R43, R44, R7 ;  /* 0x0000002c2b078223 */ /* 0x000fe20000010007 */
[----:B------:R-:W-:Y:S01]  /*5d00*/  @!P0 F2FP.PACK_AB R10, R61, R79 ;  /* 0x0000004f3d0a823e */ /* 0x000fe200000000ff */
[----:B------:R-:W-:Y:S01]  /*5d10*/  @!P0 FFMA.FTZ R8, R45, R46, R8 ;  /* 0x0000002e2d088223 */ /* 0x000fe20000010008 */
[----:B------:R-:W-:Y:S01]  /*5d20*/  @!P0 MOV R17, R11 ;  /* 0x0000000b00118202 */ /* 0x000fe20000000f00 */
[----:B------:R-:W-:Y:S01]  /*5d30*/  @!P0 FFMA.FTZ R9, R47, R48, R9 ;  /* 0x000000302f098223 */ /* 0x000fe20000010009 */
[----:B------:R-:W-:Y:S01]  /*5d40*/  @!P0 MOV R16, R10 ;  /* 0x0000000a00108202 */ /* 0x000fe20000000f00 */
[----:B------:R-:W-:Y:S01]  /*5d50*/  @!P0 IMAD.MOV.U32 R18, RZ, RZ, R12 ;  /* 0x000000ffff128224 */ /* 0x000fe200078e000c */
[----:B------:R-:W-:Y:S02]  /*5d60*/  @!P0 F2FP.PACK_AB R6, R7, R6 ;  /* 0x000000060706823e */ /* 0x000fe400000000ff */
[----:B------:R-:W-:Y:S02]  /*5d70*/  @!P0 F2FP.PACK_AB R8, R9, R8 ;  /* 0x000000080908823e */ /* 0x000fe400000000ff */
[----:B------:R1:W-:Y:S01]  /*5d80*/  STG.E.128 [R58.64], R16 ;  /* 0x000000103a007986 */ /* 0x0003e2000c101d0a */
[----:B------:R-:W-:Y:S02]  /*5d90*/  @!P0 MOV R54, R6 ;  /* 0x0000000600368202 */ /* 0x000fe40000000f00 */
[----:B------:R-:W-:Y:S05]  /*5da0*/  @!P0 MOV R55, R8 ;  /* 0x0000000800378202 */ /* 0x000fea0000000f00 */
[----:B------:R1:W-:Y:S02]  /*5db0*/  @!P1 STG.E.128 [R56.64], R52 ;  /* 0x0000003438009986 */ /* 0x0003e4000c101d0a */
.L_x_81:
[----:B------:R-:W-:Y:S05]  /*5dc0*/  BSYNC B0 ;  /* 0x0000000000007941 */ /* 0x000fea0003800000 */
.L_x_80:
[----:B------:R-:W-:Y:S01]  /*5dd0*/  ISETP.GE.OR P1, PT, R169, R78, !P4 ;  /* 0x0000004ea900720c */ /* 0x000fe20006726670 */
[----:B------:R-:W-:Y:S01]  /*5de0*/  @!UPT UIADD3 URZ, URZ, URZ, URZ ;  /* 0x0000003f3f3ff290 */ /* 0x000fe2000fffe03f */
[----:B------:R-:W-:Y:S11]  /*5df0*/  BSSY B0, `(.L_x_82) ;  /* 0x0000071000007945 */ /* 0x000ff60003800000 */
[----:B------:R-:W-:-:S05]  /*5e00*/  @P1 BRA `(.L_x_83) ;  /* 0x000006f000001947 */ /* 0x000fca0003800000 */
[----:B------:R-:W-:Y:S01]  /*5e10*/  IADD3 R3, P1, R196, R86, RZ ;  /* 0x00000056c4037210 */ /* 0x000fe20007f3e0ff */
[----:B-----5:R-:W-:Y:S01]  /*5e20*/  LDS.128 R44, [R149+0x3900] ;  /* 0x00390000952c7984 */ /* 0x020fe20000000c00 */
[----:B------:R-:W-:Y:S01]  /*5e30*/  @!P0 SHF.R.U32.HI R6, RZ, 0x10, R25 ;  /* 0x00000010ff068819 */ /* 0x000fe20000011619 */
[--C-:B------:R-:W-:Y:S01]  /*5e40*/  @!P0 HADD2.F32 R13, -RZ, R74.reuse.H0_H0 ;  /* 0x2000004aff0d8230 */ /* 0x100fe20000004100 */
[----:B------:R-:W-:Y:S01]  /*5e50*/  IADD3.X R2, R91, R158, RZ, P1, !PT ;  /* 0x0000009e5b027210 */ /* 0x000fe20000ffe4ff */
[----:B------:R-:W-:Y:S01]  /*5e60*/  @!P0 HADD2.F32 R20, -RZ, R74.H1_H1 ;  /* 0x3000004aff148230 */ /* 0x000fe20000004100 */
[-C--:B------:R-:W-:Y:S01]  /*5e70*/  IADD3 R4, P2, P1, R94, R3.reuse, R121 ;  /* 0x000000035e047210 */ /* 0x080fe2000795e079 */
[----:B------:R-:W-:Y:S01]  /*5e80*/  @!P0 HADD2.F32 R37, -RZ, R75.H0_H0 ;  /* 0x2000004bff258230 */ /* 0x000fe20000004100 */
[----:B------:R-:W-:Y:S01]  /*5e90*/  @!P0 SHF.R.U32.HI R10, RZ, 0x10, R27 ;  /* 0x00000010ff0a8819 */ /* 0x000fe2000001161b */
[----:B-1----:R-:W1:Y:S01]  /*5ea0*/  LDS.128 R16, [R153+0x3900] ;  /* 0x0039000099107984 */ /* 0x002e620000000c00 */
[-C--:B------:R-:W-:Y:S02]  /*5eb0*/  IADD3.X R5, R96, R2.reuse, R127, P2, P1 ;  /* 0x0000000260057210 */ /* 0x080fe400017e247f */
[----:B------:R-:W-:Y:S02]  /*5ec0*/  ISETP.GE.AND P1, PT, R101, c[0x0][0x1d4], PT ;  /* 0x0000750065007a0c */ /* 0x000fe40003f26270 */
[----:B------:R-:W-:Y:S02]  /*5ed0*/  @!P0 SHF.R.U64 R11, R26, 0x10, R27 ;  /* 0x000000101a0b8819 */ /* 0x000fe4000000121b */
[----:B------:R-:W-:Y:S02]  /*5ee0*/  @!P0 SHF.R.U32.HI R22, RZ, 0x10, R65 ;  /* 0x00000010ff168819 */ /* 0x000fe40000011641 */
[----:B------:R-:W-:Y:S02]  /*5ef0*/  @!P0 SHF.R.U64 R9, R24, 0x10, R25 ;  /* 0x0000001018098819 */ /* 0x000fe40000001219 */
[----:B------:R-:W-:Y:S01]  /*5f00*/  @!P0 SHF.R.U64 R24, R64, 0x10, R65 ;  /* 0x0000001040188819 */ /* 0x000fe20000001241 */
[----:B------:R-:W-:Y:S01]  /*5f10*/  @!P0 HADD2.F32 R22, -RZ, R22.H0_H0 ;  /* 0x20000016ff168230 */ /* 0x000fe20000004100 */
[--C-:B------:R-:W-:Y:S02]  /*5f20*/  @!P0 SHF.R.U32.HI R25, RZ, 0x10, R67.reuse ;  /* 0x00000010ff198819 */ /* 0x100fe40000011643 */
[----:B------:R-:W-:Y:S02]  /*5f30*/  @!P0 SHF.R.U64 R26, R66, 0x10, R67 ;  /* 0x00000010421a8819 */ /* 0x000fe40000001243 */
[----:B------:R-:W-:Y:S01]  /*5f40*/  @!P1 IADD3 R3, P3, P2, R94, R3, R101 ;  /* 0x000000035e039210 */ /* 0x000fe20007a7e065 */
[----:B------:R-:W-:Y:S02]  /*5f50*/  @!P0 HADD2.F32 R43, -RZ, R25.H0_H0 ;  /* 0x20000019ff2b8230 */ /* 0x000fe40000004100 */
        /* <DEDUP_REMOVED lines=28> */
[----:B------:R-:W-:Y:S01]  /*6120*/  @!P0 IMAD.MOV.U32 R12, RZ, RZ, R47 ;  /* 0x000000ffff0c8224 */ /* 0x000fe200078e002f */
[----:B------:R-:W-:Y:S01]  /*6130*/  @!P0 HADD2.F32 R13, -RZ, R23.H1_H1 ;  /* 0x30000017ff0d8230 */ /* 0x000fe20000004100 */
        /* <DEDUP_REMOVED lines=16> */
[----:B------:R-:W-:Y:S01]  /*6240*/  @!P0 FMUL.FTZ R8, R10, R6 ;  /* 0x000000060a088220 */ /* 0x000fe20000410000 */
[----:B------:R-:W-:Y:S01]  /*6250*/  @!P0 F2FP.PACK_AB R2, R3, R2 ;  /* 0x000000020302823e */ /* 0x000fe200000000ff */
[----:B------:R-:W-:Y:S01]  /*6260*/  @!P0 FMUL.FTZ R6, R38, R9 ;  /* 0x0000000926068220 */ /* 0x000fe20000410000 */
[----:B------:R-:W-:Y:S01]  /*6270*/  @!P0 HADD2.F32 R24, -RZ, R75.H1_H1 ;  /* 0x3000004bff188230 */ /* 0x000fe20000004100 */
[----:B------:R-:W-:Y:S01]  /*6280*/  @!P0 FFMA.FTZ R50, R10, R37, -R12 ;  /* 0x000000250a328223 */ /* 0x000fe2000001080c */
[----:B------:R-:W-:Y:S01]  /*6290*/  @!P0 MOV R12, R46 ;  /* 0x0000002e000c8202 */ /* 0x000fe20000000f00 */
[C---:B------:R-:W-:Y:S01]  /*62a0*/  @!P0 FMUL.FTZ R9, R7.reuse, R9 ;  /* 0x0000000907098220 */ /* 0x040fe20000410000 */
[----:B------:R-:W-:Y:S01]  /*62b0*/  @!P0 MOV R44, R2 ;  /* 0x00000002002c8202 */ /* 0x000fe20000000f00 */
[----:B------:R-:W-:Y:S01]  /*62c0*/  @!P0 FFMA.FTZ R49, R7, R43, -R6 ;  /* 0x0000002b07318223 */ /* 0x000fe20000010806 */
[----:B------:R-:W-:Y:S01]  /*62d0*/  @!P0 HADD2.F32 R10, -RZ, R11.H0_H0 ;  /* 0x2000000bff0a8230 */ /* 0x000fe20000004100 */
[----:B------:R-:W-:Y:S01]  /*62e0*/  @!P0 IMAD.MOV.U32 R7, RZ, RZ, R18 ;  /* 0x000000ffff078224 */ /* 0x000fe200078e0012 */
[----:B------:R-:W-:Y:S01]  /*62f0*/  @!P0 HADD2.F32 R6, -RZ, R39.H1_H1 ;  /* 0x30000027ff068230 */ /* 0x000fe20000004100 */
[----:B------:R-:W-:Y:S01]  /*6300*/  @!P0 FFMA.FTZ R4, R15, R20, R4 ;  /* 0x000000140f048223 */ /* 0x000fe20000010004 */
[--C-:B------:R-:W-:Y:S01]  /*6310*/  @!P0 HADD2.F32 R23, -RZ, R12.reuse.H0_H0 ;  /* 0x2000000cff178230 */ /* 0x100fe20000004100 */
[----:B------:R-:W-:Y:S01]  /*6320*/  @!P0 FFMA.FTZ R5, R21, R22, R5 ;  /* 0x0000001615058223 */ /* 0x000fe20000010005 */
[----:B------:R-:W-:Y:S01]  /*6330*/  @!P0 F2FP.PACK_AB R13, R49, R50 ;  /* 0x00000032310d823e */ /* 0x000fe200000000ff */
[----:B------:R-:W-:Y:S02]  /*6340*/  @!P0 HADD2.F32 R25, -RZ, R12.H1_H1 ;  /* 0x3000000cff198230 */ /* 0x000fe40000004100 */
[--C-:B------:R-:W-:Y:S01]  /*6350*/  @!P0 HADD2.F32 R12, -RZ, R7.reuse.H0_H0 ;  /* 0x20000007ff0c8230 */ /* 0x100fe20000004100 */
[----:B------:R-:W-:Y:S01]  /*6360*/  @!P0 MOV R19, R13 ;  /* 0x0000000d00138202 */ /* 0x000fe20000000f00 */
[----:B------:R-:W-:Y:S01]  /*6370*/  @!P0 HADD2.F32 R11, -RZ, R7.H1_H1 ;  /* 0x30000007ff0b8230 */ /* 0x000fe20000004100 */
[----:B------:R-:W-:Y:S01]  /*6380*/  @!P0 FMUL.FTZ R7, R23, R6 ;  /* 0x0000000617078220 */ /* 0x000fe20000410000 */
[----:B------:R-:W-:Y:S01]  /*6390*/  @!P0 F2FP.PACK_AB R4, R5, R4 ;  /* 0x000000040504823e */ /* 0x000fe200000000ff */
[----:B------:R-:W-:Y:S02]  /*63a0*/  @!P0 FMUL.FTZ R39, R25, R10 ;  /* 0x0000000a19278220 */ /* 0x000fe40000410000 */
[C---:B------:R-:W-:Y:S02]  /*63b0*/  @!P0 FMUL.FTZ R6, R12.reuse, R6 ;  /* 0x000000060c068220 */ /* 0x040fe40000410000 */
[----:B------:R-:W-:Y:S02]  /*63c0*/  @!P0 FFMA.FTZ R48, R12, R24, -R7 ;  /* 0x000000180c308223 */ /* 0x000fe40000010807 */
        /* <DEDUP_REMOVED lines=12> */
[----:B------:R-:W-:Y:S01]  /*6490*/  @!P0 F2FP.PACK_AB R6, R7, R6 ;  /* 0x000000060706823e */ /* 0x000fe200000000ff */
[----:B------:R-:W-:Y:S01]  /*64a0*/  @!P0 IMAD.MOV.U32 R45, RZ, RZ, R4 ;  /* 0x000000ffff2d8224 */ /* 0x000fe200078e0004 */
[----:B------:R-:W-:Y:S02]  /*64b0*/  @!P0 F2FP.PACK_AB R8, R9, R8 ;  /* 0x000000080908823e */ /* 0x000fe400000000ff */
[----:B------:R1:W-:Y:S01]  /*64c0*/  STG.E.128 [R54.64], R16 ;  /* 0x0000001036007986 */ /* 0x0003e2000c101d0a */
[----:B------:R-:W-:Y:S02]  /*64d0*/  @!P0 MOV R46, R6 ;  /* 0x00000006002e8202 */ /* 0x000fe40000000f00 */
[----:B------:R-:W-:Y:S05]  /*64e0*/  @!P0 MOV R47, R8 ;  /* 0x00000008002f8202 */ /* 0x000fea0000000f00 */
[----:B------:R1:W-:Y:S02]  /*64f0*/  @!P1 STG.E.128 [R52.64], R44 ;  /* 0x0000002c34009986 */ /* 0x0003e4000c101d0a */
.L_x_83:
[----:B------:R-:W-:Y:S05]  /*6500*/  BSYNC B0 ;  /* 0x0000000000007941 */ /* 0x000fea0003800000 */
.L_x_82:
[----:B------:R-:W-:Y:S02]  /*6510*/  ISETP.GE.OR P2, PT, R168, R78, !P4 ;  /* 0x0000004ea800720c */ /* 0x000fe40006746670 */
[----:B-1----:R-:W-:Y:S05]  /*6520*/  IADD3 R57, P1, R194, R86, RZ ;  /* 0x00000056c2397210 */ /* 0x002fea0007f3e0ff */
[----:B------:R-:W-:Y:S06]  /*6530*/  IMAD.X R56, R91, 0x1, R156, P1 ;  /* 0x000000015b387824 */ /* 0x000fec00008e069c */
[----:B------:R-:W-:-:S05]  /*6540*/  @P2 BRA `(.L_x_75) ;  /* 0x00000c1000002947 */ /* 0x000fca0003800000 */
[----:B-----5:R-:W-:Y:S01]  /*6550*/  IADD3 R4, P2, P1, R94, R57, R121 ;  /* 0x000000395e047210 */ /* 0x020fe2000795e079 */
[----:B------:R-:W1:Y:S01]  /*6560*/  LDS.128 R44, [R148+0x3900] ;  /* 0x00390000942c7984 */ /* 0x000e620000000c00 */
[----:B------:R-:W-:Y:S01]  /*6570*/  @!P0 SHF.R.U64 R5, R28, 0x10, R29 ;  /* 0x000000101c058819 */ /* 0x000fe2000000121d */
[----:B------:R-:W-:Y:S01]  /*6580*/  @!P0 HADD2.F32 R2, -RZ, R40.H0_H0 ;  /* 0x20000028ff028230 */ /* 0x000fe20000004100 */
[----:B------:R-:W-:Y:S01]  /*6590*/  IADD3.X R6, R96, R56, R127, P2, P1 ;  /* 0x0000003860067210 */ /* 0x000fe200017e247f */
[--C-:B------:R-:W-:Y:S01]  /*65a0*/  @!P0 HADD2.F32 R24, -RZ, R76.reuse.H0_H0 ;  /* 0x2000004cff188230 */ /* 0x100fe20000004100 */
[----:B------:R-:W-:Y:S01]  /*65b0*/  LEA R52, P1, R4, c[0x0][0x1c8], 0x1 ;  /* 0x0000720004347a11 */ /* 0x000fe200078208ff */
[----:B------:R-:W-:Y:S01]  /*65c0*/  @!P0 HADD2.F32 R5, -RZ, R5.H0_H0 ;  /* 0x20000005ff058230 */ /* 0x000fe20000004100 */
[----:B------:R-:W-:Y:S01]  /*65d0*/  @!P0 SHF.R.U64 R9, R68, 0x10, R69 ;  /* 0x0000001044098819 */ /* 0x000fe20000001245 */
[----:B------:R-:W2:Y:S01]  /*65e0*/  LDS.128 R12, [R152+0x3900] ;  /* 0x00390000980c7984 */ /* 0x000ea20000000c00 */
[----:B------:R-:W-:Y:S01]  /*65f0*/  LEA.HI.X R53, R4, c[0x0][0x1cc], R6, 0x1, P1 ;  /* 0x0000730004357a11 */ /* 0x000fe200008f0c06 */
[----:B------:R-:W-:Y:S01]  /*6600*/  @!P0 HADD2.F32 R20, -RZ, R76.H1_H1 ;  /* 0x3000004cff148230 */ /* 0x000fe20000004100 */
[----:B------:R-:W-:Y:S01]  /*6610*/  @!P0 SHF.R.U32.HI R10, RZ, 0x10, R29 ;  /* 0x00000010ff0a8819 */ /* 0x000fe2000001161d */
[----:B------:R-:W-:Y:S01]  /*6620*/  @!P0 HADD2.F32 R22, -RZ, R9.H0_H0 ;  /* 0x20000009ff168230 */ /* 0x000fe20000004100 */
[----:B------:R-:W-:Y:S01]  /*6630*/  @!P0 SHF.R.U64 R16, R30, 0x10, R31 ;  /* 0x000000101e108819 */ /* 0x000fe2000000121f */
[--C-:B------:R-:W-:Y:S01]  /*6640*/  @!P0 HADD2.F32 R37, -RZ, R77.reuse.H0_H0 ;  /* 0x2000004dff258230 */ /* 0x100fe20000004100 */
[----:B------:R-:W-:Y:S01]  /*6650*/  @!P0 SHF.R.U32.HI R39, RZ, 0x10, R71 ;  /* 0x00000010ff278819 */ /* 0x000fe20000011647 */
[----:B------:R-:W-:Y:S01]  /*6660*/  @!P0 HADD2.F32 R28, -RZ, R77.H1_H1 ;  /* 0x3000004dff1c8230 */ /* 0x000fe20000004100 */
[----:B------:R-:W-:Y:S01]  /*6670*/  @!P0 SHF.R.U32.HI R26, RZ, 0x10, R69 ;  /* 0x00000010ff1a8819 */ /* 0x000fe20000011645 */
[----:B------:R-:W-:Y:S01]  /*6680*/  @!P0 HADD2.F32 R11, -RZ, R41.H0_H0 ;  /* 0x20000029ff0b8230 */ /* 0x000fe20000004100 */
[----:B------:R-:W-:Y:S01]  /*6690*/  @!P0 SHF.R.U64 R30, R70, 0x10, R71 ;  /* 0x00000010461e8819 */ /* 0x000fe20000001247 */
[----:B------:R-:W-:Y:S01]  /*66a0*/  @!P0 HADD2.F32 R39, -RZ, R39.H0_H0 ;  /* 0x20000027ff278230 */ /* 0x000fe20000004100 */
[----:B------:R-:W-:Y:S01]  /*66b0*/  @!P0 SHF.R.U32.HI R18, RZ, 0x10, R31 ;  /* 0x00000010ff128819 */ /* 0x000fe2000001161f */
[----:B------:R-:W-:Y:S01]  /*66c0*/  @!P0 HADD2.F32 R26, -RZ, R26.H0_H0 ;  /* 0x2000001aff1a8230 */ /* 0x000fe20000004100 */
[----:B------:R-:W-:Y:S01]  /*66d0*/  ISETP.GE.AND P1, PT, R101, c[0x0][0x1d4], PT ;  /* 0x0000750065007a0c */ /* 0x000fe20003f26270 */
[----:B------:R-:W-:Y:S02]  /*66e0*/  @!P0 HADD2.F32 R30, -RZ, R30.H0_H0 ;  /* 0x2000001eff1e8230 */ /* 0x000fe40000004100 */
[----:B------:R-:W-:Y:S01]  /*66f0*/  @!P0 HADD2.F32 R18, -RZ, R18.H0_H0 ;  /* 0x20000012ff128230 */ /* 0x000fe20000004100 */
[----:B-1----:R-:W-:Y:S01]  /*6700*/  @!P0 IMAD.MOV.U32 R29, RZ, RZ, R46 ;  /* 0x000000ffff1d8224 */ /* 0x002fe200078e002e */
[----:B------:R-:W-:Y:S02]  /*6710*/  @!P0 MOV R25, R45 ;  /* 0x0000002d00198202 */ /* 0x000fe40000000f00 */
[----:B------:R-:W-:Y:S02]  /*6720*/  @!P0 MOV R6, R44 ;  /* 0x0000002c00068202 */ /* 0x000fe40000000f00 */
[----:B------:R-:W-:Y:S01]  /*6730*/  @!P0 MOV R27, R47 ;  /* 0x0000002f001b8202 */ /* 0x000fe20000000f00 */
[----:B------:R-:W-:Y:S01]  /*6740*/  @!P0 HADD2.F32 R23, -RZ, R25.H0_H0 ;  /* 0x20000019ff178230 */ /* 0x000fe20000004100 */
[----:B--2---:R-:W-:Y:S01]  /*6750*/  @!P0 MOV R8, R13 ;  /* 0x0000000d00088202 */ /* 0x004fe20000000f00 */
[--C-:B------:R-:W-:Y:S03]  /*6760*/  @!P0 HADD2.F32 R19, -RZ, R6.reuse.H0_H0 ;  /* 0x20000006ff138230 */ /* 0x100fe60000004100 */
[-C--:B------:R-:W-:Y:S01]  /*6770*/  @!P0 FMUL.FTZ R7, R23, R2.reuse ;  /* 0x0000000217078220 */ /* 0x080fe20000410000 */
[----:B------:R-:W-:Y:S02]  /*6780*/  @!P0 HADD2.F32 R21, -RZ, R6.H1_H1 ;  /* 0x30000006ff158230 */ /* 0x000fe40000004100 */
[--C-:B------:R-:W-:Y:S02]  /*6790*/  @!P0 HADD2.F32 R3, -RZ, R8.reuse.H0_H0 ;  /* 0x20000008ff038230 */ /* 0x100fe40000004100 */
[----:B------:R-:W-:Y:S01]  /*67a0*/  @!P0 HADD2.F32 R8, -RZ, R8.H1_H1 ;  /* 0x30000008ff088230 */ /* 0x000fe20000004100 */
[-C--:B------:R-:W-:Y:S01]  /*67b0*/  @!P0 FMUL.FTZ R9, R21, R5.reuse ;  /* 0x0000000515098220 */ /* 0x080fe20000410000 */
[--C-:B------:R-:W-:Y:S01]  /*67c0*/  @!P0 HADD2.F32 R31, -RZ, R27.reuse.H0_H0 ;  /* 0x2000001bff1f8230 */ /* 0x100fe20000004100 */
[C---:B------:R-:W-:Y:S01]  /*67d0*/  @!P0 FMUL.FTZ R4, R3.reuse, R2 ;  /* 0x0000000203048220 */ /* 0x040fe20000410000 */
[----:B------:R-:W-:Y:S01]  /*67e0*/  @!P0 HADD2.F32 R2, -RZ, R40.H1_H1 ;  /* 0x30000028ff028230 */ /* 0x000fe20000004100 */
[----:B------:R-:W-:Y:S01]  /*67f0*/  @!P0 FFMA.FTZ R58, R3, R24, -R7 ;  /* 0x00000018033a8223 */ /* 0x000fe20000010807 */
[----:B------:R-:W-:Y:S01]  /*6800*/  @!P0 MOV R3, R12 ;  /* 0x0000000c00038202 */ /* 0x000fe20000000f00 */
[----:B------:R-:W-:Y:S02]  /*6810*/  @!P0 HADD2.F32 R38, -RZ, R27.H1_H1 ;  /* 0x3000001bff268230 */ /* 0x000fe40000004100 */
[----:B------:R-:W-:Y:S02]  /*6820*/  @!P0 HADD2.F32 R27, -RZ, R29.H0_H0 ;  /* 0x2000001dff1b8230 */ /* 0x000fe40000004100 */
[--C-:B------:R-:W-:Y:S01]  /*6830*/  @!P0 HADD2.F32 R7, -RZ, R3.reuse.H0_H0 ;  /* 0x20000003ff078230 */ /* 0x100fe20000004100 */
[----:B------:R-:W-:Y:S01]  /*6840*/  @!P0 FMUL.FTZ R40, R38, R18 ;  /* 0x0000001226288220 */ /* 0x000fe20000410000 */
[----:B------:R-:W-:Y:S01]  /*6850*/  @!P0 HADD2.F32 R6, -RZ, R3.H1_H1 ;  /* 0x30000003ff068230 */ /* 0x000fe20000004100 */
[-C--:B------:R-:W-:Y:S01]  /*6860*/  @!P0 FMUL.FTZ R3, R19, R2.reuse ;  /* 0x0000000213038220 */ /* 0x080fe20000410000 */
[----:B------:R-:W-:Y:S01]  /*6870*/  @!P0 HADD2.F32 R29, -RZ, R29.H1_H1 ;  /* 0x3000001dff1d8230 */ /* 0x000fe20000004100 */
[C---:B------:R-:W-:Y:S01]  /*6880*/  @!P0 FMUL.FTZ R2, R7.reuse, R2 ;  /* 0x0000000207028220 */ /* 0x040fe20000410000 */
[----:B------:R-:W-:Y:S01]  /*6890*/  @!P0 HADD2.F32 R25, -RZ, R25.H1_H1 ;  /* 0x30000019ff198230 */ /* 0x000fe20000004100 */
[----:B------:R-:W-:Y:S01]  /*68a0*/  @!P0 FFMA.FTZ R55, R7, R20, -R3 ;  /* 0x0000001407378223 */ /* 0x000fe20000010803 */
[----:B------:R-:W-:Y:S01]  /*68b0*/  @!P0 MOV R7, R14 ;  /* 0x0000000e00078202 */ /* 0x000fe20000000f00 */
[C---:B------:R-:W-:Y:S01]  /*68c0*/  @!P0 FMUL.FTZ R3, R6.reuse, R5 ;  /* 0x0000000506038220 */ /* 0x040fe20000410000 */
[----:B------:R-:W-:Y:S01]  /*68d0*/  @!P0 HADD2.F32 R5, -RZ, R10.H0_H0 ;  /* 0x2000000aff058230 */ /* 0x000fe20000004100 */
[----:B------:R-:W-:Y:S01]  /*68e0*/  @!P0 FFMA.FTZ R54, R6, R22, -R9 ;  /* 0x0000001606368223 */ /* 0x000fe20000010809 */
[----:B------:R-:W-:Y:S01]  /*68f0*/  @!P0 MOV R6, R15 ;  /* 0x0000000f00068202 */ /* 0x000fe20000000f00 */
[----:B------:R-:W-:Y:S01]  /*6900*/  @!P0 FFMA.FTZ R2, R19, R20, R2 ;  /* 0x0000001413028223 */ /* 0x000fe20000010002 */
[----:B------:R-:W-:Y:S01]  /*6910*/  @!P0 HADD2.F32 R9, -RZ, R41.H1_H1 ;  /* 0x30000029ff098230 */ /* 0x000fe20000004100 */
[----:B------:R-:W-:Y:S01]  /*6920*/  @!P0 FMUL.FTZ R41, R31, R11 ;  /* 0x0000000b1f298220 */ /* 0x000fe20000410000 */
[----:B------:R-:W-:Y:S01]  /*6930*/  @!P0 HADD2.F32 R10, -RZ, R16.H0_H0 ;  /* 0x20000010ff0a8230 */ /* 0x000fe20000004100 */
[----:B------:R-:W-:Y:S01]  /*6940*/  @!P0 FMUL.FTZ R49, R25, R5 ;  /* 0x0000000519318220 */ /* 0x000fe20000410000 */
[--C-:B------:R-:W-:Y:S01]  /*6950*/  @!P0 HADD2.F32 R17, -RZ, R6.reuse.H0_H0 ;  /* 0x20000006ff118230 */ /* 0x100fe20000004100 */
[----:B------:R-:W-:Y:S01]  /*6960*/  @!P0 FMUL.FTZ R48, R27, R9 ;  /* 0x000000091b308220 */ /* 0x000fe20000410000 */
[----:B------:R-:W-:Y:S01]  /*6970*/  @!P0 HADD2.F32 R16, -RZ, R6.H1_H1 ;  /* 0x30000006ff108230 */ /* 0x000fe20000004100 */
[----:B------:R-:W-:Y:S01]  /*6980*/  @!P0 FMUL.FTZ R43, R29, R10 ;  /* 0x0000000a1d2b8220 */ /* 0x000fe20000410000 */
[--C-:B------:R-:W-:Y:S01]  /*6990*/  @!P0 HADD2.F32 R6, -RZ, R7.reuse.H0_H0 ;  /* 0x20000007ff068230 */ /* 0x100fe20000004100 */
[----:B------:R-:W-:Y:S01]  /*69a0*/  @!P0 FFMA.FTZ R41, R17, R37, -R41 ;  /* 0x0000002511298223 */ /* 0x000fe20000010829 */
[----:B------:R-:W-:Y:S01]  /*69b0*/  @!P0 HADD2.F32 R7, -RZ, R7.H1_H1 ;  /* 0x30000007ff078230 */ /* 0x000fe20000004100 */
[----:B------:R-:W-:Y:S02]  /*69c0*/  @!P0 FFMA.FTZ R40, R16, R39, -R40 ;  /* 0x0000002710288223 */ /* 0x000fe40000010828 */
[----:B------:R-:W-:Y:S02]  /*69d0*/  @!P0 FFMA.FTZ R51, R8, R26, -R49 ;  /* 0x0000001a08338223 */ /* 0x000fe40000010831 */
[----:B------:R-:W-:Y:S01]  /*69e0*/  @!P0 FFMA.FTZ R50, R6, R28, -R48 ;  /* 0x0000001c06328223 */ /* 0x000fe20000010830 */
[----:B------:R-:W-:Y:S01]  /*69f0*/  @!P0 F2FP.PACK_AB R41, R40, R41 ;  /* 0x000000292829823e */ /* 0x000fe200000000ff */
[----:B------:R-:W-:Y:S01]  /*6a00*/  @!P0 FFMA.FTZ R49, R7, R30, -R43 ;  /* 0x0000001e07318223 */ /* 0x000fe2000001082b */
[----:B------:R-:W-:Y:S01]  /*6a10*/  @!P0 F2FP.PACK_AB R48, R51, R58 ;  /* 0x0000003a3330823e */ /* 0x000fe200000000ff */
[----:B------:R-:W-:Y:S01]  /*6a20*/  @!P0 FMUL.FTZ R5, R8, R5 ;  /* 0x0000000508058220 */ /* 0x000fe20000410000 */
[----:B------:R-:W-:Y:S01]  /*6a30*/  @!P0 F2FP.PACK_AB R43, R54, R55 ;  /* 0x00000037362b823e */ /* 0x000fe200000000ff */
[----:B------:R-:W-:Y:S01]  /*6a40*/  @!P0 IMAD.MOV.U32 R15, RZ, RZ, R41 ;  /* 0x000000ffff0f8224 */ /* 0x000fe200078e0029 */
[----:B------:R-:W-:Y:S01]  /*6a50*/  @!P0 F2FP.PACK_AB R40, R49, R50 ;  /* 0x000000323128823e */ /* 0x000fe200000000ff */
[----:B------:R-:W-:Y:S01]  /*6a60*/  @!P0 FFMA.FTZ R3, R21, R22, R3 ;  /* 0x0000001615038223 */ /* 0x000fe20000010003 */
[----:B------:R-:W-:Y:S01]  /*6a70*/  @!P0 MOV R12, R43 ;  /* 0x0000002b000c8202 */ /* 0x000fe20000000f00 */
[----:B------:R-:W-:Y:S01]  /*6a80*/  @!P0 FMUL.FTZ R6, R6, R9 ;  /* 0x0000000906068220 */ /* 0x000fe20000410000 */
[----:B------:R-:W-:Y:S01]  /*6a90*/  @!P0 MOV R13, R48 ;  /* 0x00000030000d8202 */ /* 0x000fe20000000f00 */
[----:B------:R-:W-:Y:S01]  /*6aa0*/  @!P0 FFMA.FTZ R4, R23, R24, R4 ;  /* 0x0000001817048223 */ /* 0x000fe20000010004 */
[----:B------:R-:W-:Y:S01]  /*6ab0*/  @!P0 MOV R14, R40 ;  /* 0x00000028000e8202 */ /* 0x000fe20000000f00 */
[----:B------:R-:W-:Y:S01]  /*6ac0*/  @!P0 FMUL.FTZ R7, R7, R10 ;  /* 0x0000000a07078220 */ /* 0x000fe20000410000 */
[----:B------:R-:W-:Y:S01]  /*6ad0*/  @!P0 F2FP.PACK_AB R2, R3, R2 ;  /* 0x000000020302823e */ /* 0x000fe200000000ff */
[----:B------:R-:W-:Y:S02]  /*6ae0*/  @!P0 FFMA.FTZ R5, R25, R26, R5 ;  /* 0x0000001a19058223 */ /* 0x000fe40000010005 */
[----:B------:R1:W-:Y:S01]  /*6af0*/  STG.E.128 [R52.64], R12 ;  /* 0x0000000c34007986 */ /* 0x0003e2000c101d0a */
[----:B------:R-:W-:Y:S01]  /*6b00*/  @!P0 MOV R44, R2 ;  /* 0x00000002002c8202 */ /* 0x000fe20000000f00 */
[----:B------:R-:W-:Y:S01]  /*6b10*/  @!P0 FMUL.FTZ R8, R17, R11 ;  /* 0x0000000b11088220 */ /* 0x000fe20000410000 */
[----:B------:R-:W-:Y:S01]  /*6b20*/  @!P0 F2FP.PACK_AB R4, R5, R4 ;  /* 0x000000040504823e */ /* 0x000fe200000000ff */
[----:B------:R-:W-:Y:S02]  /*6b30*/  @!P0 FFMA.FTZ R6, R27, R28, R6 ;  /* 0x0000001c1b068223 */ /* 0x000fe40000010006 */
[----:B------:R-:W-:Y:S01]  /*6b40*/  @!P0 FMUL.FTZ R9, R16, R18 ;  /* 0x0000001210098220 */ /* 0x000fe20000410000 */
[----:B------:R-:W-:Y:S01]  /*6b50*/  @!P0 MOV R45, R4 ;  /* 0x00000004002d8202 */ /* 0x000fe20000000f00 */
[----:B------:R-:W-:Y:S02]  /*6b60*/  @!P0 FFMA.FTZ R7, R29, R30, R7 ;  /* 0x0000001e1d078223 */ /* 0x000fe40000010007 */
[----:B------:R-:W-:Y:S02]  /*6b70*/  @!P0 FFMA.FTZ R8, R31, R37, R8 ;  /* 0x000000251f088223 */ /* 0x000fe40000010008 */
[----:B------:R-:W-:Y:S01]  /*6b80*/  @!P0 FFMA.FTZ R9, R38, R39, R9 ;  /* 0x0000002726098223 */ /* 0x000fe20000010009 */
[----:B------:R-:W-:Y:S04]  /*6b90*/  @!P0 F2FP.PACK_AB R6, R7, R6 ;  /* 0x000000060706823e */ /* 0x000fe800000000ff */
[----:B------:R-:W-:Y:S02]  /*6ba0*/  @!P0 F2FP.PACK_AB R8, R9, R8 ;  /* 0x000000080908823e */ /* 0x000fe400000000ff */
[----:B------:R-:W-:Y:S02]  /*6bb0*/  @!P0 MOV R46, R6 ;  /* 0x00000006002e8202 */ /* 0x000fe40000000f00 */
[----:B------:R-:W-:Y:S01]  /*6bc0*/  @!P0 MOV R47, R8 ;  /* 0x00000008002f8202 */ /* 0x000fe20000000f00 */
[----:B------:R-:W-:-:S05]  /*6bd0*/  @P1 BRA `(.L_x_75) ;  /* 0x0000058000001947 */ /* 0x000fca0003800000 */
[----:B------:R-:W-:Y:S04]  /*6be0*/  IADD3 R3, P1, P0, R94, R57, R101 ;  /* 0x000000395e037210 */ /* 0x000fe8000783e065 */
[----:B------:R-:W-:Y:S02]  /*6bf0*/  IADD3.X R4, R96, R56, R126, P1, P0 ;  /* 0x0000003860047210 */ /* 0x000fe40000fe047e */
[C---:B------:R-:W-:Y:S04]  /*6c00*/  LEA R2, P0, R3.reuse, c[0x0][0x1c8], 0x1 ;  /* 0x0000720003027a11 */ /* 0x040fe800078008ff */
[----:B------:R-:W-:Y:S05]  /*6c10*/  LEA.HI.X R3, R3, c[0x0][0x1cc], R4, 0x1, P0 ;  /* 0x0000730003037a11 */ /* 0x000fea00000f0c04 */
[----:B------:R2:W-:Y:S01]  /*6c20*/  STG.E.128 [R2.64], R44 ;  /* 0x0000002c02007986 */ /* 0x0005e2000c101d0a */
[----:B------:R-:W-:-:S05]  /*6c30*/  BRA `(.L_x_75) ;  /* 0x0000052000007947 */ /* 0x000fca0003800000 */
.L_x_53:
[----:B------:R-:W-:Y:S01]  /*6c40*/  IMAD R2, R42, -0x70, R0 ;  /* 0xffffff902a027824 */ /* 0x000fe200078e0200 */
[----:B------:R-:W-:Y:S04]  /*6c50*/  BSSY B0, `(.L_x_84) ;  /* 0x0000013000007945 */ /* 0x000fe80003800000 */
[----:B------:R-:W-:Y:S04]  /*6c60*/  IMNMX R7, R2, 0x70, PT ;  /* 0x0000007002077817 */ /* 0x000fe80003800200 */
[----:B------:R-:W-:Y:S11]  /*6c70*/  ISETP.GE.AND P0, PT, R102, R7, PT ;  /* 0x000000076600720c */ /* 0x000ff60003f06270 */
[----:B------:R-:W-:Y:S02]  /*6c80*/  @!UPT UIADD3 URZ, URZ, URZ, URZ ;  /* 0x0000003f3f3ff290 */ /* 0x000fe4000fffe03f */
[----:B------:R-:W-:-:S05]  /*6c90*/  @P0 BRA `(.L_x_85) ;  /* 0x000000e000000947 */ /* 0x000fca0003800000 */
[----:B------:R-:W-:Y:S02]  /*6ca0*/  ISETP.NE.AND P1, PT, R99, RZ, PT ;  /* 0x000000ff6300720c */ /* 0x000fe40003f25270 */
[----:B------:R-:W-:Y:S11]  /*6cb0*/  ISETP.NE.AND P0, PT, R100, RZ, PT ;  /* 0x000000ff6400720c */ /* 0x000ff60003f05270 */
[----:B------:R-:W1:Y:S01]  /*6cc0*/  @P1 LDS.128 R12, [R98+0x3900] ;  /* 0x00390000620c1984 */ /* 0x000e620000000c00 */
[-C--:B------:R-:W-:Y:S02]  /*6cd0*/  @P1 IADD3 R3, P3, R120, R86.reuse, RZ ;  /* 0x0000005678031210 */ /* 0x080fe40007f7e0ff */
[----:B------:R-:W-:Y:S01]  /*6ce0*/  @P0 IADD3 R6, P2, R124, R86, RZ ;  /* 0x000000567c060210 */ /* 0x000fe20007f5e0ff */
[----:B------:R-:W2:Y:S02]  /*6cf0*/  @P0 LDS.128 R8, [R97+0x3900] ;  /* 0x0039000061080984 */ /* 0x000ea40000000c00 */
[----:B------:R-:W-:Y:S01]  /*6d00*/  @P1 IMAD.X R5, R119, 0x1, R91, P3 ;  /* 0x0000000177051824 */ /* 0x000fe200018e065b */
[----:B------:R-:W-:Y:S01]  /*6d10*/  @P1 LEA R4, P3, R3, c[0x0][0x1c8], 0x1 ;  /* 0x0000720003041a11 */ /* 0x000fe200078608ff */
[----:B------:R-:W-:Y:S01]  /*6d20*/  @P0 IMAD.X R16, R91, 0x1, R123, P2 ;  /* 0x000000015b100824 */ /* 0x000fe200010e067b */
[C---:B------:R-:W-:Y:S02]  /*6d30*/  @P0 LEA R2, P2, R6.reuse, c[0x0][0x1c8], 0x1 ;  /* 0x0000720006020a11 */ /* 0x040fe400078408ff */
[----:B------:R-:W-:Y:S02]  /*6d40*/  @P1 LEA.HI.X R5, R3, c[0x0][0x1cc], R5, 0x1, P3 ;  /* 0x0000730003051a11 */ /* 0x000fe400018f0c05 */
[----:B------:R-:W-:Y:S03]  /*6d50*/  @P0 LEA.HI.X R3, R6, c[0x0][0x1cc], R16, 0x1, P2 ;  /* 0x0000730006030a11 */ /* 0x000fe600010f0c10 */
[----:B-1----:R1:W-:Y:S04]  /*6d60*/  @P1 STG.E.128 [R4.64], R12 ;  /* 0x0000000c04001986 */ /* 0x0023e8000c101d0a */
[----:B--2---:R1:W-:Y:S02]  /*6d70*/  @P0 STG.E.128 [R2.64], R8 ;  /* 0x0000000802000986 */ /* 0x0043e4000c101d0a */
.L_x_85:
[----:B------:R-:W-:Y:S05]  /*6d80*/  BSYNC B0 ;  /* 0x0000000000007941 */ /* 0x000fea0003800000 */
.L_x_84:
[----:B------:R-:W-:Y:S01]  /*6d90*/  ISETP.GE.AND P0, PT, R170, R7, PT ;  /* 0x00000007aa00720c */ /* 0x000fe20003f06270 */
[----:B------:R-:W-:Y:S01]  /*6da0*/  @!UPT UIADD3 URZ, URZ, URZ, URZ ;  /* 0x0000003f3f3ff290 */ /* 0x000fe2000fffe03f */
[----:B------:R-:W-:Y:S11]  /*6db0*/  BSSY B0, `(.L_x_86) ;  /* 0x0000012000007945 */ /* 0x000ff60003800000 */
[----:B------:R-:W-:-:S05]  /*6dc0*/  @P0 BRA `(.L_x_87) ;  /* 0x0000010000000947 */ /* 0x000fca0003800000 */
[----:B------:R-:W-:Y:S02]  /*6dd0*/  ISETP.NE.AND P1, PT, R99, RZ, PT ;  /* 0x000000ff6300720c */ /* 0x000fe40003f25270 */
[----:B------:R-:W-:Y:S02]  /*6de0*/  ISETP.NE.AND P0, PT, R100, RZ, PT ;  /* 0x000000ff6400720c */ /* 0x000fe40003f05270 */
[----:B-1----:R-:W-:Y:S05]  /*6df0*/  IADD3 R3, P2, R215, R86, RZ ;  /* 0x00000056d7037210 */ /* 0x002fea0007f5e0ff */
[----:B------:R-:W-:Y:S04]  /*6e00*/  IMAD.X R2, R193, 0x1, R91, P2 ;  /* 0x00000001c1027824 */ /* 0x000fe800010e065b */
[----:B------:R-:W1:Y:S01]  /*6e10*/  @P1 LDS.128 R12, [R98+0x4900] ;  /* 0x00490000620c1984 */ /* 0x000e620000000c00 */
[----:B------:R-:W-:Y:S02]  /*6e20*/  @P1 IADD3 R5, P3, R120, R3, RZ ;  /* 0x0000000378051210 */ /* 0x000fe40007f7e0ff */
[----:B------:R-:W-:Y:S01]  /*6e30*/  @P0 IADD3 R3, P2, R3, R124, RZ ;  /* 0x0000007c03030210 */ /* 0x000fe20007f5e0ff */
[----:B------:R-:W2:Y:S02]  /*6e40*/  @P0 LDS.128 R8, [R97+0x4900] ;  /* 0x0049000061080984 */ /* 0x000ea40000000c00 */
[----:B------:R-:W-:Y:S01]  /*6e50*/  @P1 IMAD.X R16, R119, 0x1, R2, P3 ;  /* 0x0000000177101824 */ /* 0x000fe200018e0602 */
[----:B------:R-:W-:Y:S01]  /*6e60*/  @P1 LEA R4, P3, R5, c[0x0][0x1c8], 0x1 ;  /* 0x0000720005041a11 */ /* 0x000fe200078608ff */
[----:B------:R-:W-:Y:S01]  /*6e70*/  @P0 IMAD.X R6, R2, 0x1, R123, P2 ;  /* 0x0000000102060824 */ /* 0x000fe200010e067b */
[----:B------:R-:W-:Y:S02]  /*6e80*/  @P0 LEA R2, P2, R3, c[0x0][0x1c8], 0x1 ;  /* 0x0000720003020a11 */ /* 0x000fe400078408ff */
[----:B------:R-:W-:Y:S02]  /*6e90*/  @P1 LEA.HI.X R5, R5, c[0x0][0x1cc], R16, 0x1, P3 ;  /* 0x0000730005051a11 */ /* 0x000fe400018f0c10 */
[----:B------:R-:W-:Y:S03]  /*6ea0*/  @P0 LEA.HI.X R3, R3, c[0x0][0x1cc], R6, 0x1, P2 ;  /* 0x0000730003030a11 */ /* 0x000fe600010f0c06 */
[----:B-1----:R1:W-:Y:S04]  /*6eb0*/  @P1 STG.E.128 [R4.64], R12 ;  /* 0x0000000c04001986 */ /* 0x0023e8000c101d0a */
[----:B--2---:R1:W-:Y:S02]  /*6ec0*/  @P0 STG.E.128 [R2.64], R8 ;  /* 0x0000000802000986 */ /* 0x0043e4000c101d0a */
.L_x_87:
[----:B------:R-:W-:Y:S05]  /*6ed0*/  BSYNC B0 ;  /* 0x0000000000007941 */ /* 0x000fea0003800000 */
.L_x_86:
        /* <DEDUP_REMOVED lines=20> */
.L_x_89:
[----:B------:R-:W-:Y:S05]  /*7020*/  BSYNC B0 ;  /* 0x0000000000007941 */ /* 0x000fea0003800000 */
.L_x_88:
[----:B------:R-:W-:Y:S11]  /*7030*/  ISETP.GE.AND P0, PT, R168, R7, PT ;  /* 0x00000007a800720c */ /* 0x000ff60003f06270 */
[----:B------:R-:W-:Y:S02]  /*7040*/  @!UPT UIADD3 URZ, URZ, URZ, URZ ;  /* 0x0000003f3f3ff290 */ /* 0x000fe4000fffe03f */
        /* <DEDUP_REMOVED lines=17> */
.L_x_75:
[----:B------:R-:W-:Y:S05]  /*7160*/  BSYNC B2 ;  /* 0x0000000000027941 */ /* 0x000fea0003800000 */
.L_x_52:
[----:B------:R-:W-:Y:S01]  /*7170*/  IMAD R22, R42, -0x70, RZ ;  /* 0xffffff902a167824 */ /* 0x000fe200078e02ff */
[----:B------:R-:W-:Y:S01]  /*7180*/  BSSY B0, `(.L_x_90) ;  /* 0x000007c000007945 */ /* 0x000fe20003800000 */
[----:B-12---:R-:W-:Y:S02]  /*7190*/  IMAD R2, R106, 0x70, RZ ;  /* 0x000000706a027824 */ /* 0x006fe400078e02ff */
[----:B-----5:R-:W-:Y:S02]  /*71a0*/  IMAD.IADD R5, R135, 0x1, R22 ;  /* 0x0000000187057824 */ /* 0x020fe400078e0216 */
[----:B------:R-:W-:Y:S03]  /*71b0*/  IMAD.WIDE.U32 R20, R42, 0x70, RZ ;  /* 0x000000702a147825 */ /* 0x000fe600078e00ff */
[----:B------:R-:W-:Y:S01]  /*71c0*/  ISETP.GE.AND P5, PT, R5, 0x11, PT ;  /* 0x000000110500780c */ /* 0x000fe20003fa6270 */
[----:B------:R-:W-:Y:S01]  /*71d0*/  IMAD.IADD R23, R21, 0x1, R2 ;  /* 0x0000000115177824 */ /* 0x000fe200078e0202 */
[C---:B------:R-:W-:Y:S02]  /*71e0*/  ISETP.GE.AND P6, PT, R5.reuse, 0x1, PT ;  /* 0x000000010500780c */ /* 0x040fe40003fc6270 */
[----:B------:R-:W-:Y:S02]  /*71f0*/  ISETP.GE.AND P4, PT, R5, 0x21, PT ;  /* 0x000000210500780c */ /* 0x000fe40003f86270 */
[----:B------:R-:W-:Y:S02]  /*7200*/  IADD3 R4, P0, R161, R20, RZ ;  /* 0x00000014a1047210 */ /* 0x000fe40007f1e0ff */
[----:B------:R-:W-:Y:S02]  /*7210*/  ISETP.GE.AND P3, PT, R5, 0x31, PT ;  /* 0x000000310500780c */ /* 0x000fe40003f66270 */
[----:B------:R-:W-:Y:S02]  /*7220*/  IADD3.X R8, R23, R166, RZ, P0, !PT ;  /* 0x000000a617087210 */ /* 0x000fe400007fe4ff */
[C---:B------:R-:W-:Y:S02]  /*7230*/  ISETP.GE.AND P2, PT, R5.reuse, 0x41, PT ;  /* 0x000000410500780c */ /* 0x040fe40003f46270 */
[----:B------:R-:W-:Y:S01]  /*7240*/  @P5 IADD3 R9, P0, R4, 0x10, RZ ;  /* 0x0000001004095810 */ /* 0x000fe20007f1e0ff */
[----:B------:R-:W-:Y:S01]  /*7250*/  @P6 IMAD R6, R8, c[0x0][0x258], RZ ;  /* 0x0000960008066a24 */ /* 0x000fe200078e02ff */
[-C--:B------:R-:W-:Y:S01]  /*7260*/  @P6 MOV R3, R103.reuse ;  /* 0x0000006700036202 */ /* 0x080fe20000000f00 */
[----:B------:R-:W-:Y:S01]  /*7270*/  @P6 IMAD.MOV.U32 R2, RZ, RZ, R104 ;  /* 0x000000ffff026224 */ /* 0x000fe200078e0068 */
[----:B------:R-:W-:Y:S01]  /*7280*/  ISETP.GE.AND P1, PT, R5, 0x51, PT ;  /* 0x000000510500780c */ /* 0x000fe20003f26270 */
[----:B------:R-:W-:Y:S01]  /*7290*/  @P5 IMAD.X R7, RZ, RZ, R8, P0 ;  /* 0x000000ffff075224 */ /* 0x000fe200000e0608 */
[C---:B------:R-:W-:Y:S01]  /*72a0*/  @P4 IADD3 R11, P0, R4.reuse, 0x20, RZ ;  /* 0x00000020040b4810 */ /* 0x040fe20007f1e0ff */
[C---:B------:R-:W-:Y:S01]  /*72b0*/  @P6 IMAD.WIDE.U32 R2, R4.reuse, c[0x0][0x258], R2 ;  /* 0x0000960004026a25 */ /* 0x040fe200078e0002 */
[----:B------:R-:W-:Y:S02]  /*72c0*/  P2R R24, PR, RZ, 0x40 ;  /* 0x00000040ff187803 */ /* 0x000fe40000000000 */
[----:B------:R-:W-:Y:S01]  /*72d0*/  P2R R21, PR, RZ, 0x20 ;  /* 0x00000020ff157803 */ /* 0x000fe20000000000 */
[----:B------:R-:W-:Y:S02]  /*72e0*/  @P6 IMAD R6, R4, c[0x0][0x25c], R6 ;  /* 0x0000970004066a24 */ /* 0x000fe400078e0206 */
[----:B------:R-:W-:Y:S01]  /*72f0*/  @P4 IMAD.X R10, RZ, RZ, R8, P0 ;  /* 0x000000ffff0a4224 */ /* 0x000fe200000e0608 */
[C---:B------:R-:W-:Y:S01]  /*7300*/  @P6 LEA R18, P0, R2.reuse, c[0x0][0x250], 0x1 ;  /* 0x0000940002126a11 */ /* 0x040fe200078008ff */
[----:B------:R-:W-:Y:S02]  /*7310*/  @P6 IMAD.IADD R6, R3, 0x1, R6 ;  /* 0x0000000103066824 */ /* 0x000fe400078e0206 */
[----:B------:R-:W-:Y:S02]  /*7320*/  @P5 IMAD R3, R7, c[0x0][0x258], RZ ;  /* 0x0000960007035a24 */ /* 0x000fe400078e02ff */
[----:B------:R-:W-:Y:S01]  /*7330*/  @P5 IMAD.MOV.U32 R7, RZ, RZ, R103 ;  /* 0x000000ffff075224 */ /* 0x000fe200078e0067 */
[----:B------:R-:W-:Y:S01]  /*7340*/  @P6 LEA.HI.X R19, R2, c[0x0][0x254], R6, 0x1, P0 ;  /* 0x0000950002136a11 */ /* 0x000fe200000f0c06 */
[----:B------:R-:W-:Y:S01]  /*7350*/  @P4 IMAD.MOV.U32 R2, RZ, RZ, R104 ;  /* 0x000000ffff024224 */ /* 0x000fe200078e0068 */
[----:B------:R-:W-:Y:S01]  /*7360*/  @P5 MOV R6, R104 ;  /* 0x0000006800065202 */ /* 0x000fe20000000f00 */
[----:B------:R-:W-:Y:S04]  /*7370*/  @P4 IMAD R10, R10, c[0x0][0x258], RZ ;  /* 0x000096000a0a4a24 */ /* 0x000fe800078e02ff */
[C---:B------:R-:W-:Y:S04]  /*7380*/  @P5 IMAD.WIDE.U32 R6, R9.reuse, c[0x0][0x258], R6 ;  /* 0x0000960009065a25 */ /* 0x040fe800078e0006 */
[----:B------:R-:W-:Y:S01]  /*7390*/  @P5 IMAD R9, R9, c[0x0][0x25c], R3 ;  /* 0x0000970009095a24 */ /* 0x000fe200078e0203 */
[-C--:B------:R-:W-:Y:S02]  /*73a0*/  @P4 MOV R3, R103.reuse ;  /* 0x0000006700034202 */ /* 0x080fe40000000f00 */
[C---:B------:R-:W-:Y:S01]  /*73b0*/  @P5 LEA R16, P0, R6.reuse, c[0x0][0x250], 0x1 ;  /* 0x0000940006105a11 */ /* 0x040fe200078008ff */
[----:B------:R-:W-:Y:S02]  /*73c0*/  @P5 IMAD.IADD R9, R7, 0x1, R9 ;  /* 0x0000000107095824 */ /* 0x000fe400078e0209 */
[C---:B------:R-:W-:Y:S03]  /*73d0*/  @P4 IMAD.WIDE.U32 R2, R11.reuse, c[0x0][0x258], R2 ;  /* 0x000096000b024a25 */ /* 0x040fe600078e0002 */
[----:B------:R-:W-:Y:S01]  /*73e0*/  @P5 LEA.HI.X R17, R6, c[0x0][0x254], R9, 0x1, P0 ;  /* 0x0000950006115a11 */ /* 0x000fe200000f0c09 */
[----:B------:R-:W-:Y:S01]  /*73f0*/  @P4 IMAD R7, R11, c[0x0][0x25c], R10 ;  /* 0x000097000b074a24 */ /* 0x000fe200078e020a */
[----:B------:R-:W-:Y:S02]  /*7400*/  @P4 LEA R14, P0, R2, c[0x0][0x250], 0x1 ;  /* 0x00009400020e4a11 */ /* 0x000fe400078008ff */
[----:B------:R-:W-:Y:S01]  /*7410*/  ISETP.NE.AND P5, PT, R134, RZ, PT ;  /* 0x000000ff8600720c */ /* 0x000fe20003fa5270 */
[----:B------:R-:W-:Y:S05]  /*7420*/  @P4 IMAD.IADD R3, R3, 0x1, R7 ;  /* 0x0000000103034824 */ /* 0x000fea00078e0207 */
[----:B------:R-:W-:Y:S02]  /*7430*/  @P4 LEA.HI.X R15, R2, c[0x0][0x254], R3, 0x1, P0 ;  /* 0x00009500020f4a11 */ /* 0x000fe400000f0c03 */
[C---:B------:R-:W-:Y:S02]  /*7440*/  @P3 IADD3 R6, P0, R4.reuse, 0x30, RZ ;  /* 0x0000003004063810 */ /* 0x040fe40007f1e0ff */
[-C--:B------:R-:W-:Y:S02]  /*7450*/  @P3 MOV R3, R103.reuse ;  /* 0x0000006700033202 */ /* 0x080fe40000000f00 */
[-C--:B------:R-:W-:Y:S02]  /*7460*/  @P3 IADD3.X R2, RZ, R8.reuse, RZ, P0, !PT ;  /* 0x00000008ff023210 */ /* 0x080fe400007fe4ff */
[----:B------:R-:W-:Y:S03]  /*7470*/  @P2 IADD3 R7, P0, R4, 0x40, RZ ;  /* 0x0000004004072810 */ /* 0x000fe60007f1e0ff */
[----:B------:R-:W-:Y:S02]  /*7480*/  @P3 IMAD R9, R2, c[0x0][0x258], RZ ;  /* 0x0000960002093a24 */ /* 0x000fe400078e02ff */
[----:B------:R-:W-:Y:S02]  /*7490*/  @P3 IMAD.MOV.U32 R2, RZ, RZ, R104 ;  /* 0x000000ffff023224 */ /* 0x000fe400078e0068 */
[----:B------:R-:W-:Y:S02]  /*74a0*/  @P2 IMAD.X R10, RZ, RZ, R8, P0 ;  /* 0x000000ffff0a2224 */ /* 0x000fe400000e0608 */
[C---:B------:R-:W-:Y:S04]  /*74b0*/  @P3 IMAD.WIDE.U32 R2, R6.reuse, c[0x0][0x258], R2 ;  /* 0x0000960006023a25 */ /* 0x040fe800078e0002 */
[----:B------:R-:W-:Y:S01]  /*74c0*/  @P3 IMAD R6, R6, c[0x0][0x25c], R9 ;  /* 0x0000970006063a24 */ /* 0x000fe200078e0209 */
[C---:B------:R-:W-:Y:S03]  /*74d0*/  @P3 LEA R12, P0, R2.reuse, c[0x0][0x250], 0x1 ;  /* 0x00009400020c3a11 */ /* 0x040fe600078008ff */
[----:B------:R-:W-:Y:S01]  /*74e0*/  @P3 IMAD.IADD R6, R3, 0x1, R6 ;  /* 0x0000000103063824 */ /* 0x000fe200078e0206 */
[----:B------:R-:W-:Y:S04]  /*74f0*/  @P2 MOV R3, R103 ;  /* 0x0000006700032202 */ /* 0x000fe80000000f00 */
[----:B------:R-:W-:Y:S01]  /*7500*/  @P3 LEA.HI.X R13, R2, c[0x0][0x254], R6, 0x1, P0 ;  /* 0x00009500020d3a11 */ /* 0x000fe200000f0c06 */
[----:B------:R-:W-:Y:S02]  /*7510*/  @P2 IMAD R6, R10, c[0x0][0x258], RZ ;  /* 0x000096000a062a24 */ /* 0x000fe400078e02ff */
[----:B------:R-:W-:Y:S02]  /*7520*/  @P2 IMAD.MOV.U32 R2, RZ, RZ, R104 ;  /* 0x000000ffff022224 */ /* 0x000fe400078e0068 */
[C---:B------:R-:W-:Y:S02]  /*7530*/  @P2 IMAD R6, R7.reuse, c[0x0][0x25c], R6 ;  /* 0x0000970007062a24 */ /* 0x040fe400078e0206 */
[----:B------:R-:W-:Y:S04]  /*7540*/  @P2 IMAD.WIDE.U32 R2, R7, c[0x0][0x258], R2 ;  /* 0x0000960007022a25 */ /* 0x000fe800078e0002 */
[----:B------:R-:W-:Y:S01]  /*7550*/  @P2 IMAD.IADD R6, R3, 0x1, R6 ;  /* 0x0000000103062824 */ /* 0x000fe200078e0206 */
[C---:B------:R-:W-:Y:S01]  /*7560*/  @P2 LEA R10, P0, R2.reuse, c[0x0][0x250], 0x1 ;  /* 0x00009400020a2a11 */ /* 0x040fe200078008ff */
[----:B------:R-:W-:Y:S03]  /*7570*/  @P1 IMAD.MOV.U32 R3, RZ, RZ, R103 ;  /* 0x000000ffff031224 */ /* 0x000fe600078e0067 */
[----:B------:R-:W-:Y:S02]  /*7580*/  @P2 LEA.HI.X R11, R2, c[0x0][0x254], R6, 0x1, P0 ;  /* 0x00009500020b2a11 */ /* 0x000fe400000f0c06 */
[C---:B------:R-:W-:Y:S05]  /*7590*/  @P1 IADD3 R6, P0, R4.reuse, 0x50, RZ ;  /* 0x0000005004061810 */ /* 0x040fea0007f1e0ff */
[----:B------:R-:W-:Y:S01]  /*75a0*/  @P1 IMAD.X R2, RZ, RZ, R8, P0 ;  /* 0x000000ffff021224 */ /* 0x000fe200000e0608 */
[----:B------:R-:W-:Y:S11]  /*75b0*/  ISETP.GE.AND P0, PT, R5, 0x61, PT ;  /* 0x000000610500780c */ /* 0x000ff60003f06270 */
[----:B------:R-:W-:Y:S02]  /*75c0*/  @!UPT UIADD3 URZ, URZ, URZ, URZ ;  /* 0x0000003f3f3ff290 */ /* 0x000fe4000fffe03f */
[----:B------:R-:W-:Y:S01]  /*75d0*/  @P0 IADD3 R5, P6, R4, 0x60, RZ ;  /* 0x0000006004050810 */ /* 0x000fe20007fde0ff */
[----:B------:R-:W-:Y:S02]  /*75e0*/  @P1 IMAD R4, R2, c[0x0][0x258], RZ ;  /* 0x0000960002041a24 */ /* 0x000fe400078e02ff */
[----:B------:R-:W-:Y:S01]  /*75f0*/  @P1 IMAD.MOV.U32 R2, RZ, RZ, R104 ;  /* 0x000000ffff021224 */ /* 0x000fe200078e0068 */
[----:B------:R-:W-:Y:S01]  /*7600*/  @P0 IADD3.X R8, RZ, R8, RZ, P6, !PT ;  /* 0x00000008ff080210 */ /* 0x000fe200037fe4ff */
[C---:B------:R-:W-:Y:S02]  /*7610*/  @P1 IMAD R4, R6.reuse, c[0x0][0x25c], R4 ;  /* 0x0000970006041a24 */ /* 0x040fe400078e0204 */
[----:B------:R-:W-:Y:S05]  /*7620*/  @P1 IMAD.WIDE.U32 R2, R6, c[0x0][0x258], R2 ;  /* 0x0000960006021a25 */ /* 0x000fea00078e0002 */
[C---:B------:R-:W-:Y:S02]  /*7630*/  @P1 LEA R6, P6, R2.reuse, c[0x0][0x250], 0x1 ;  /* 0x0000940002061a11 */ /* 0x040fe400078c08ff */
[----:B------:R-:W-:Y:S01]  /*7640*/  @P1 IADD3 R4, R3, R4, RZ ;  /* 0x0000000403041210 */ /* 0x000fe20007ffe0ff */
[----:B------:R-:W-:Y:S03]  /*7650*/  @P0 IMAD.MOV.U32 R3, RZ, RZ, R103 ;  /* 0x000000ffff030224 */ /* 0x000fe600078e0067 */
[----:B------:R-:W-:Y:S01]  /*7660*/  @P1 LEA.HI.X R7, R2, c[0x0][0x254], R4, 0x1, P6 ;  /* 0x0000950002071a11 */ /* 0x000fe200030f0c04 */
[----:B------:R-:W-:Y:S02]  /*7670*/  @P0 IMAD R4, R8, c[0x0][0x258], RZ ;  /* 0x0000960008040a24 */ /* 0x000fe400078e02ff */
[----:B------:R-:W-:Y:S02]  /*7680*/  @P0 IMAD.MOV.U32 R2, RZ, RZ, R104 ;  /* 0x000000ffff020224 */ /* 0x000fe400078e0068 */
[C---:B------:R-:W-:Y:S02]  /*7690*/  @P0 IMAD R4, R5.reuse, c[0x0][0x25c], R4 ;  /* 0x0000970005040a24 */ /* 0x040fe400078e0204 */
[----:B------:R-:W-:Y:S05]  /*76a0*/  @P0 IMAD.WIDE.U32 R2, R5, c[0x0][0x258], R2 ;  /* 0x0000960005020a25 */ /* 0x000fea00078e0002 */
[----:B------:R-:W-:Y:S02]  /*76b0*/  @P0 IADD3 R3, R3, R4, RZ ;  /* 0x0000000403030210 */ /* 0x000fe40007ffe0ff */
[C---:B------:R-:W-:Y:S04]  /*76c0*/  @P0 LEA R4, P6, R2.reuse, c[0x0][0x250], 0x1 ;  /* 0x0000940002040a11 */ /* 0x040fe800078c08ff */
[----:B------:R-:W-:Y:S01]  /*76d0*/  @P0 LEA.HI.X R5, R2, c[0x0][0x254], R3, 0x1, P6 ;  /* 0x0000950002050a11 */ /* 0x000fe200030f0c03 */
[----:B------:R-:W-:Y:S01]  /*76e0*/  IMAD.IADD R2, R22, 0x1, R0 ;  /* 0x0000000116027824 */ /* 0x000fe200078e0200 */
[----:B------:R-:W-:Y:S11]  /*76f0*/  ISETP.NE.AND P6, PT, R24, RZ, PT ;  /* 0x000000ff1800720c */ /* 0x000ff60003fc5270 */
[----:B------:R-:W-:Y:S02]  /*7700*/  @!UPT UIADD3 URZ, URZ, URZ, URZ ;  /* 0x0000003f3f3ff290 */ /* 0x000fe4000fffe03f */
[----:B------:R-:W-:Y:S01]  /*7710*/  @!PT LDS RZ, [RZ] ;  /* 0x00000000fffff984 */ /* 0x000fe20000000800 */
[----:B------:R-:W-:Y:S01]  /*7720*/  @!PT LDS RZ, [RZ] ;  /* 0x00000000fffff984 */ /* 0x000fe20000000800 */
[----:B------:R-:W-:Y:S01]  /*7730*/  @!PT LDS RZ, [RZ] ;  /* 0x00000000fffff984 */ /* 0x000fe20000000800 */
[----:B------:R1:W-:Y:S01]  /*7740*/  @P6 LDGSTS.E.BYPASS.LTC128B.128 [R93+0x100], [R18.64], !P5 ;  /* 0x00100000125d6fae */ /* 0x0003e2000e901d4a */
[----:B------:R-:W-:Y:S02]  /*7750*/  ISETP.NE.AND P5, PT, R21, RZ, PT ;  /* 0x000000ff1500720c */ /* 0x000fe40003fa5270 */
[----:B------:R-:W-:Y:S11]  /*7760*/  ISETP.NE.AND P6, PT, R134, RZ, PT ;  /* 0x000000ff8600720c */ /* 0x000ff60003fc5270 */
[----:B------:R-:W-:Y:S02]  /*7770*/  @!UPT UIADD3 URZ, URZ, URZ, URZ ;  /* 0x0000003f3f3ff290 */ /* 0x000fe4000fffe03f */
[----:B------:R2:W-:Y:S08]  /*7780*/  @P5 LDGSTS.E.BYPASS.LTC128B.128 [R93+0x900], [R16.64], !P6 ;  /* 0x00900000105d5fae */ /* 0x0005f0000f101d4a */
[----:B------:R1:W-:Y:S08]  /*7790*/  @P4 LDGSTS.E.BYPASS.LTC128B.128 [R93+0x1100], [R14.64], !P6 ;  /* 0x011000000e5d4fae */ /* 0x0003f0000f101d4a */
[----:B------:R1:W-:Y:S08]  /*77a0*/  @P3 LDGSTS.E.BYPASS.LTC128B.128 [R93+0x1900], [R12.64], !P6 ;  /* 0x019000000c5d3fae */ /* 0x0003f0000f101d4a */
[----:B------:R1:W-:Y:S08]  /*77b0*/  @P2 LDGSTS.E.BYPASS.LTC128B.128 [R93+0x2100], [R10.64], !P6 ;  /* 0x021000000a5d2fae */ /* 0x0003f0000f101d4a */
[----:B------:R3:W-:Y:S08]  /*77c0*/  @P1 LDGSTS.E.BYPASS.LTC128B.128 [R93+0x2900], [R6.64], !P6 ;  /* 0x02900000065d1fae */ /* 0x0007f0000f101d4a */
[----:B------:R1:W-:Y:S08]  /*77d0*/  @P0 LDGSTS.E.BYPASS.LTC128B.128 [R93+0x3100], [R4.64], !P6 ;  /* 0x03100000045d0fae */ /* 0x0003f0000f101d4a */
[----:B------:R-:W0:Y:S01]  /*77e0*/  LDGDEPBAR ;  /* 0x00000000000079af */ /* 0x000e220000000000 */
[----:B---3--:R-:W-:Y:S02]  /*77f0*/  IMNMX R7, R2, 0x70, PT ;  /* 0x0000007002077817 */ /* 0x008fe40003800200 */
[----:B------:R-:W-:Y:S02]  /*7800*/  IADD3 R6, P0, R163, R20, RZ ;  /* 0x00000014a3067210 */ /* 0x000fe40007f1e0ff */
[----:B------:R-:W-:Y:S02]  /*7810*/  ISETP.GE.AND P1, PT, R102, R7, PT ;  /* 0x000000076600720c */ /* 0x000fe40003f26270 */
[----:B--2---:R-:W-:Y:S01]  /*7820*/  IADD3.X R16, R23, R162, RZ, P0, !PT ;  /* 0x000000a217107210 */ /* 0x004fe200007fe4ff */
[----:B------:R-:W-:Y:S04]  /*7830*/  DEPBAR.LE SB0, 0x0 ;  /* 0x000080000000791a */ /* 0x000fe80000000000 */
[----:B------:R-:W-:Y:S06]  /*7840*/  BAR.SYNC.DEFER_BLOCKING 0x0 ;  /* 0x0000000000007b1d */ /* 0x000fec0000010000 */
[----:B------:R-:W-:-:S05]  /*7850*/  @P1 BRA `(.L_x_91) ;  /* 0x000000e000001947 */ /* 0x000fca0003800000 */
[----:B-1----:R-:W-:Y:S01]  /*7860*/  ISETP.GE.AND P1, PT, R32, c[0x0][0x1d4], PT ;  /* 0x0000750020007a0c */ /* 0x002fe20003f26270 */
[----:B------:R-:W-:Y:S01]  /*7870*/  IMAD R2, R16, c[0x0][0x208], RZ ;  /* 0x0000820010027a24 */ /* 0x000fe200078e02ff */
[----:B------:R-:W-:Y:S01]  /*7880*/  ISETP.GE.AND P0, PT, R118, c[0x0][0x1d4], PT ;  /* 0x0000750076007a0c */ /* 0x000fe20003f06270 */
[----:B------:R-:W-:Y:S01]  /*7890*/  IMAD.MOV.U32 R4, RZ, RZ, R108 ;  /* 0x000000ffff047224 */ /* 0x000fe200078e006c */
[----:B------:R-:W-:Y:S01]  /*78a0*/  MOV R5, R107 ;  /* 0x0000006b00057202 */ /* 0x000fe20000000f00 */
[C---:B------:R-:W-:Y:S04]  /*78b0*/  IMAD R2, R6.reuse, c[0x0][0x20c], R2 ;  /* 0x0000830006027a24 */ /* 0x040fe800078e0202 */
[----:B------:R-:W-:Y:S04]  /*78c0*/  IMAD.WIDE.U32 R4, R6, c[0x0][0x208], R4 ;  /* 0x0000820006047a25 */ /* 0x000fe800078e0004 */
[----:B------:R-:W1:Y:S01]  /*78d0*/  @!P1 LDS.128 R12, [R98+0x100] ;  /* 0x00010000620c9984 */ /* 0x000e620000000c00 */
[----:B------:R-:W-:Y:S01]  /*78e0*/  IMAD.IADD R3, R5, 0x1, R2 ;  /* 0x0000000105037824 */ /* 0x000fe200078e0202 */
[C---:B------:R-:W-:Y:S02]  /*78f0*/  LEA R2, P2, R4.reuse, c[0x0][0x1f8], 0x1 ;  /* 0x00007e0004027a11 */ /* 0x040fe400078408ff */
[----:B------:R-:W2:Y:S02]  /*7900*/  @!P0 LDS.128 R8, [R97+0x100] ;  /* 0x0001000061088984 */ /* 0x000ea40000000c00 */
[----:B------:R-:W-:Y:S05]  /*7910*/  LEA.HI.X R3, R4, c[0x0][0x1fc], R3, 0x1, P2 ;  /* 0x00007f0004037a11 */ /* 0x000fea00010f0c03 */
[----:B-1----:R1:W-:Y:S04]  /*7920*/  @!P1 STG.E.128 [R2.64], R12 ;  /* 0x0000000c02009986 */ /* 0x0023e8000c101d0a */
[----:B--2---:R1:W-:Y:S02]  /*7930*/  @!P0 STG.E.128 [R2.64+0x40], R8 ;  /* 0x0000400802008986 */ /* 0x0043e4000c101d0a */
.L_x_91:
[----:B-1----:R-:W-:Y:S05]  /*7940*/  BSYNC B0 ;  /* 0x0000000000007941 */ /* 0x002fea0003800000 */
.L_x_90:
[----:B------:R-:W-:Y:S01]  /*7950*/  ISETP.GE.AND P0, PT, R170, R7, PT ;  /* 0x00000007aa00720c */ /* 0x000fe20003f06270 */
[----:B------:R-:W-:Y:S01]  /*7960*/  @!UPT UIADD3 URZ, URZ, URZ, URZ ;  /* 0x0000003f3f3ff290 */ /* 0x000fe2000fffe03f */
[----:B------:R-:W-:Y:S11]  /*7970*/  BSSY B0, `(.L_x_92) ;  /* 0x0000012000007945 */ /* 0x000ff60003800000 */
[----:B------:R-:W-:-:S05]  /*7980*/  @P0 BRA `(.L_x_93) ;  /* 0x0000010000000947 */ /* 0x000fca0003800000 */
[----:B------:R-:W-:Y:S01]  /*7990*/  ISETP.GE.AND P1, PT, R32, c[0x0][0x1d4], PT ;  /* 0x0000750020007a0c */ /* 0x000fe20003f26270 */
[----:B------:R-:W-:Y:S01]  /*79a0*/  IMAD.MOV.U32 R4, RZ, RZ, R108 ;  /* 0x000000ffff047224 */ /* 0x000fe200078e006c */
[----:B------:R-:W-:Y:S02]  /*79b0*/  ISETP.GE.AND P0, PT, R118, c[0x0][0x1d4], PT ;  /* 0x0000750076007a0c */ /* 0x000fe40003f06270 */
[----:B------:R-:W-:Y:S02]  /*79c0*/  IADD3 R2, P2, R6, 0x20, RZ ;  /* 0x0000002006027810 */ /* 0x000fe40007f5e0ff */
[----:B------:R-:W-:Y:S03]  /*79d0*/  MOV R5, R107 ;  /* 0x0000006b00057202 */ /* 0x000fe60000000f00 */
[----:B------:R-:W-:Y:S02]  /*79e0*/  IMAD.X R3, RZ, RZ, R16, P2 ;  /* 0x000000ffff037224 */ /* 0x000fe400010e0610 */
[C---:B------:R-:W-:Y:S02]  /*79f0*/  IMAD.WIDE.U32 R4, R2.reuse, c[0x0][0x208], R4 ;  /* 0x0000820002047a25 */ /* 0x040fe400078e0004 */
[----:B------:R-:W1:Y:S02]  /*7a00*/  @!P1 LDS.128 R12, [R98+0x1100] ;  /* 0x00110000620c9984 */ /* 0x000e640000000c00 */
[----:B------:R-:W-:Y:S02]  /*7a10*/  IMAD R3, R3, c[0x0][0x208], RZ ;  /* 0x0000820003037a24 */ /* 0x000fe400078e02ff */
[----:B------:R-:W2:Y:S02]  /*7a20*/  @!P0 LDS.128 R8, [R97+0x1100] ;  /* 0x0011000061088984 */ /* 0x000ea40000000c00 */
[----:B------:R-:W-:Y:S01]  /*7a30*/  IMAD R3, R2, c[0x0][0x20c], R3 ;  /* 0x0000830002037a24 */ /* 0x000fe200078e0203 */
[C---:B------:R-:W-:Y:S03]  /*7a40*/  LEA R2, P2, R4.reuse, c[0x0][0x1f8], 0x1 ;  /* 0x00007e0004027a11 */ /* 0x040fe600078408ff */
[----:B------:R-:W-:Y:S05]  /*7a50*/  IMAD.IADD R3, R5, 0x1, R3 ;  /* 0x0000000105037824 */ /* 0x000fea00078e0203 */
[----:B------:R-:W-:Y:S05]  /*7a60*/  LEA.HI.X R3, R4, c[0x0][0x1fc], R3, 0x1, P2 ;  /* 0x00007f0004037a11 */ /* 0x000fea00010f0c03 */
[----:B-1----:R1:W-:Y:S04]  /*7a70*/  @!P1 STG.E.128 [R2.64], R12 ;  /* 0x0000000c02009986 */ /* 0x0023e8000c101d0a */
[----:B--2---:R1:W-:Y:S02]  /*7a80*/  @!P0 STG.E.128 [R2.64+0x40], R8 ;  /* 0x0000400802008986 */ /* 0x0043e4000c101d0a */
.L_x_93:
[----:B------:R-:W-:Y:S05]  /*7a90*/  BSYNC B0 ;  /* 0x0000000000007941 */ /* 0x000fea0003800000 */
.L_x_92:
[----:B------:R-:W-:Y:S01]  /*7aa0*/  ISETP.GE.AND P0, PT, R169, R7, PT ;  /* 0x00000007a900720c */ /* 0x000fe20003f06270 */
[----:B------:R-:W-:Y:S01]  /*7ab0*/  @!UPT UIADD3 URZ, URZ, URZ, URZ ;  /* 0x0000003f3f3ff290 */ /* 0x000fe2000fffe03f */
[----:B------:R-:W-:Y:S11]  /*7ac0*/  BSSY B0, `(.L_x_94) ;  /* 0x0000012000007945 */ /* 0x000ff60003800000 */
[----:B------:R-:W-:-:S05]  /*7ad0*/  @P0 BRA `(.L_x_95) ;  /* 0x0000010000000947 */ /* 0x000fca0003800000 */
[----:B------:R-:W-:Y:S01]  /*7ae0*/  ISETP.GE.AND P1, PT, R32, c[0x0][0x1d4], PT ;  /* 0x0000750020007a0c */ /* 0x000fe20003f26270 */
[----:B------:R-:W-:Y:S01]  /*7af0*/  IMAD.MOV.U32 R4, RZ, RZ, R108 ;  /* 0x000000ffff047224 */ /* 0x000fe200078e006c */
[----:B------:R-:W-:Y:S02]  /*7b00*/  ISETP.GE.AND P0, PT, R118, c[0x0][0x1d4], PT ;  /* 0x0000750076007a0c */ /* 0x000fe40003f06270 */
[----:B-1----:R-:W-:Y:S02]  /*7b10*/  IADD3 R2, P2, R6, 0x40, RZ ;  /* 0x0000004006027810 */ /* 0x002fe40007f5e0ff */
        /* <DEDUP_REMOVED lines=12> */
.L_x_95:
[----:B------:R-:W-:Y:S05]  /*7be0*/  BSYNC B0 ;  /* 0x0000000000007941 */ /* 0x000fea0003800000 */
.L_x_94:
        /* <DEDUP_REMOVED lines=20> */
.L_x_97:
[----:B------:R-:W-:Y:S05]  /*7d30*/  BSYNC B0 ;  /* 0x0000000000007941 */ /* 0x000fea0003800000 */
.L_x_96:
[C---:B------:R-:W-:Y:S02]  /*7d40*/  ISETP.GT.AND P0, PT, R42.reuse, R165, PT ;  /* 0x000000a52a00720c */ /* 0x040fe40003f04270 */
[----:B------:R-:W-:Y:S11]  /*7d50*/  IADD3 R42, R42, -0x1, RZ ;  /* 0xffffffff2a2a7810 */ /* 0x000ff60007ffe0ff */
[----:B------:R-:W-:Y:S01]  /*7d60*/  @P0 SHF.R.S32.HI R5, RZ, 0x1f, R42 ;  /* 0x0000001fff050819 */ /* 0x000fe2000001142a */
[----:B------:R-:W-:Y:S02]  /*7d70*/  @P0 IMAD R4, R205, R42, RZ ;  /* 0x0000002acd040224 */ /* 0x000fe400078e02ff */
[----:B-1----:R-:W-:Y:S02]  /*7d80*/  @P0 IMAD.MOV.U32 R2, RZ, RZ, R140 ;  /* 0x000000ffff020224 */ /* 0x002fe400078e008c */
[----:B------:R-:W-:Y:S02]  /*7d90*/  @P0 IMAD.MOV.U32 R3, RZ, RZ, R137 ;  /* 0x000000ffff030224 */ /* 0x000fe400078e0089 */
[-C--:B------:R-:W-:Y:S02]  /*7da0*/  @P0 IMAD R4, R5, R180.reuse, R4 ;  /* 0x000000b405040224 */ /* 0x080fe400078e0204 */
[----:B------:R-:W-:Y:S04]  /*7db0*/  @P0 IMAD.WIDE.U32 R2, R42, R180, R2 ;  /* 0x000000b42a020225 */ /* 0x000fe800078e0002 */
[----:B------:R-:W-:Y:S01]  /*7dc0*/  @P0 IMAD.IADD R4, R3, 0x1, R4 ;  /* 0x0000000103040824 */ /* 0x000fe200078e0204 */
[C---:B------:R-:W-:Y:S04]  /*7dd0*/  @P0 LEA R10, P1, R2.reuse, c[0x0][0x220], 0x1 ;  /* 0x00008800020a0a11 */ /* 0x040fe800078208ff */
[----:B------:R-:W-:Y:S02]  /*7de0*/  @P0 LEA.HI.X R11, R2, c[0x0][0x224], R4, 0x1, P1 ;  /* 0x00008900020b0a11 */ /* 0x000fe400008f0c04 */
[-C--:B------:R-:W-:Y:S03]  /*7df0*/  @P0 IADD3 R12, P2, R10, R172.reuse, RZ ;  /* 0x000000ac0a0c0210 */ /* 0x080fe60007f5e0ff */
[----:B------:R-:W-:Y:S01]  /*7e00*/  @!PT LDS RZ, [RZ] ;  /* 0x00000000fffff984 */ /* 0x000fe20000000800 */
[----:B------:R-:W-:Y:S01]  /*7e10*/  @!PT LDS RZ, [RZ] ;  /* 0x00000000fffff984 */ /* 0x000fe20000000800 */
[----:B------:R-:W-:Y:S01]  /*7e20*/  @!PT LDS RZ, [RZ] ;  /* 0x00000000fffff984 */ /* 0x000fe20000000800 */
[----:B------:R1:W-:Y:S01]  /*7e30*/  @P0 LDGSTS.E.BYPASS.LTC128B.128 [R93+0x3900], [R10.64], !P6 ;  /* 0x039000000a5d0fae */ /* 0x0003e2000f101d4a */
[-C--:B------:R-:W-:Y:S01]  /*7e40*/  @P0 IADD3 R8, P1, R12, R172.reuse, RZ ;  /* 0x000000ac0c080210 */ /* 0x080fe20007f3e0ff */
[--C-:B------:R-:W-:Y:S03]  /*7e50*/  @P0 IMAD.X R13, R11, 0x1, R167.reuse, P2 ;  /* 0x000000010b0d0824 */ /* 0x100fe600010e06a7 */
[-C--:B------:R-:W-:Y:S02]  /*7e60*/  @P0 IADD3 R6, P2, R8, R172.reuse, RZ ;  /* 0x000000ac08060210 */ /* 0x080fe40007f5e0ff */
[----:B------:R2:W-:Y:S01]  /*7e70*/  @P0 LDGSTS.E.BYPASS.LTC128B.128 [R93+0x4100], [R12.64], !P6 ;  /* 0x041000000c5d0fae */ /* 0x0005e2000f101d4a */
[-C--:B------:R-:W-:Y:S02]  /*7e80*/  @P0 IADD3.X R9, R13, R167.reuse, RZ, P1, !PT ;  /* 0x000000a70d090210 */ /* 0x080fe40000ffe4ff */
[-C--:B------:R-:W-:Y:S03]  /*7e90*/  @P0 IADD3 R4, P1, R6, R172.reuse, RZ ;  /* 0x000000ac06040210 */ /* 0x080fe60007f3e0ff */
[----:B------:R2:W-:Y:S01]  /*7ea0*/  @P0 LDGSTS.E.BYPASS.LTC128B.128 [R93+0x4900], [R8.64], !P6 ;  /* 0x04900000085d0fae */ /* 0x0005e2000f101d4a */
[--C-:B------:R-:W-:Y:S01]  /*7eb0*/  @P0 IMAD.X R7, R9, 0x1, R167.reuse, P2 ;  /* 0x0000000109070824 */ /* 0x100fe200010e06a7 */
[-C--:B------:R-:W-:Y:S03]  /*7ec0*/  @P0 IADD3 R2, P2, R4, R172.reuse, RZ ;  /* 0x000000ac04020210 */ /* 0x080fe60007f5e0ff */
[--C-:B------:R-:W-:Y:S01]  /*7ed0*/  @P0 IMAD.X R5, R7, 0x1, R167.reuse, P1 ;  /* 0x0000000107050824 */ /* 0x100fe200008e06a7 */
[----:B------:R2:W-:Y:S04]  /*7ee0*/  @P0 LDGSTS.E.BYPASS.LTC128B.128 [R93+0x5100], [R6.64], !P6 ;  /* 0x05100000065d0fae */ /* 0x0005e8000f101d4a */
[----:B------:R2:W-:Y:S01]  /*7ef0*/  @P0 LDGSTS.E.BYPASS.LTC128B.128 [R93+0x5900], [R4.64], !P6 ;  /* 0x05900000045d0fae */ /* 0x0005e2000f101d4a */
[----:B------:R-:W-:Y:S02]  /*7f00*/  @P0 IADD3.X R3, R5, R167, RZ, P2, !PT ;  /* 0x000000a705030210 */ /* 0x000fe400017fe4ff */
[----:B-1----:R-:W-:Y:S03]  /*7f10*/  @P0 IADD3 R10, P1, R2, R172, RZ ;  /* 0x000000ac020a0210 */ /* 0x002fe60007f3e0ff */
[----:B------:R2:W-:Y:S02]  /*7f20*/  @P0 LDGSTS.E.BYPASS.LTC128B.128 [R93+0x6100], [R2.64], !P6 ;  /* 0x06100000025d0fae */ /* 0x0005e4000f101d4a */
[----:B------:R-:W-:Y:S05]  /*7f30*/  @P0 IMAD.X R11, R3, 0x1, R167, P1 ;  /* 0x00000001030b0824 */ /* 0x000fea00008e06a7 */
[----:B------:R2:W-:Y:S04]  /*7f40*/  @P0 LDGSTS.E.BYPASS.LTC128B.128 [R93+0x6900], [R10.64], !P6 ;  /* 0x069000000a5d0fae */ /* 0x0005e8000f101d4a */
[----:B------:R-:W0:Y:S01]  /*7f50*/  LDGDEPBAR ;  /* 0x00000000000079af */ /* 0x000e220000000000 */
[----:B------:R-:W-:-:S05]  /*7f60*/  @P0 BRA `(.L_x_98) ;  /* 0xffff9f3000000947 */ /* 0x000fca000383ffff */
[----:B------:R-:W-:Y:S06]  /*7f70*/  BAR.SYNC.DEFER_BLOCKING 0x0 ;  /* 0x0000000000007b1d */ /* 0x000fec0000010000 */
.L_x_51:
[----:B-1----:R-:W-:Y:S01]  /*7f80*/  ISETP.GE.AND P0, PT, R228, 0x1, PT ;  /* 0x00000001e400780c */ /* 0x002fe20003f06270 */
[----:B--2---:R-:W-:Y:S01]  /*7f90*/  IMAD.IADD R13, R191, 0x1, R190 ;  /* 0x00000001bf0d7824 */ /* 0x004fe200078e02be */
[----:B------:R-:W-:Y:S01]  /*7fa0*/  PLOP3.LUT P4, PT, PT, PT, PT, 0x80, 0x0 ;  /* 0x000000000000781c */ /* 0x000fe20003f8f070 */
[----:B------:R-:W-:Y:S01]  /*7fb0*/  CS2R R130, SRZ ;  /* 0x0000000000827805 */ /* 0x000fe2000001ff00 */
[----:B------:R-:W-:Y:S01]  /*7fc0*/  CS2R R128, SRZ ;  /* 0x0000000000807805 */ /* 0x000fe2000001ff00 */
[----:B------:R-:W-:Y:S01]  /*7fd0*/  CS2R R186, SRZ ;  /* 0x0000000000ba7805 */ /* 0x000fe2000001ff00 */
[----:B------:R-:W-:Y:S01]  /*7fe0*/  MOV R12, RZ ;  /* 0x000000ff000c7202 */ /* 0x000fe20000000f00 */
[----:B------:R-:W-:Y:S01]  /*7ff0*/  IMAD.MOV.U32 R184, RZ, RZ, RZ ;  /* 0x000000ffffb87224 */ /* 0x000fe200078e00ff */
[----:B------:R-:W-:Y:S01]  /*8000*/  CS2R R14, SRZ ;  /* 0x00000000000e7805 */ /* 0x000fe2000001ff00 */
[----:B------:R-:W-:Y:S01]  /*8010*/  MOV R126, RZ ;  /* 0x000000ff007e7202 */ /* 0x000fe20000000f00 */
[----:B------:R-:W-:Y:S01]  /*8020*/  CS2R R124, SRZ ;  /* 0x00000000007c7805 */ /* 0x000fe2000001ff00 */
[----:B------:R-:W-:Y:S01]  /*8030*/  CS2R R16, SRZ ;  /* 0x0000000000107805 */ /* 0x000fe2000001ff00 */
[----:B------:R-:W-:Y:S01]  /*8040*/  IMAD.MOV.U32 R182, RZ, RZ, RZ ;  /* 0x000000ffffb67224 */ /* 0x000fe200078e00ff */
[----:B------:R-:W-:Y:S01]  /*8050*/  MOV R180, RZ ;  /* 0x000000ff00b47202 */ /* 0x000fe20000000f00 */
[----:B------:R-:W-:Y:S01]  /*8060*/  CS2R R20, SRZ ;  /* 0x0000000000147805 */ /* 0x000fe2000001ff00 */
[----:B------:R-:W-:Y:S01]  /*8070*/  IMAD.MOV.U32 R118, RZ, RZ, RZ ;  /* 0x000000ffff767224 */ /* 0x000fe200078e00ff */
[----:B------:R-:W-:Y:S01]  /*8080*/  CS2R R18, SRZ ;  /* 0x0000000000127805 */ /* 0x000fe2000001ff00 */
[----:B------:R-:W-:Y:S01]  /*8090*/  MOV R116, RZ ;  /* 0x000000ff00747202 */ /* 0x000fe20000000f00 */
[----:B------:R-:W-:Y:S01]  /*80a0*/  IMAD.MOV.U32 R122, RZ, RZ, RZ ;  /* 0x000000ffff7a7224 */ /* 0x000fe200078e00ff */
[----:B------:R-:W-:Y:S01]  /*80b0*/  MOV R120, RZ ;  /* 0x000000ff00787202 */ /* 0x000fe20000000f00 */
[----:B------:R-:W-:Y:S01]  /*80c0*/  CS2R R178, SRZ ;  /* 0x0000000000b27805 */ /* 0x000fe2000001ff00 */
[----:B------:R-:W-:Y:S01]  /*80d0*/  IMAD.MOV.U32 R176, RZ, RZ, RZ ;  /* 0x000000ffffb07224 */ /* 0x000fe200078e00ff */
[----:B------:R-:W-:Y:S01]  /*80e0*/  CS2R R22, SRZ ;  /* 0x0000000000167805 */ /* 0x000fe2000001ff00 */
[----:B------:R-:W-:Y:S01]  /*80f0*/  MOV R174, RZ ;  /* 0x000000ff00ae7202 */ /* 0x000fe20000000f00 */
[----:B------:R-:W-:Y:S01]  /*8100*/  IMAD.MOV.U32 R172, RZ, RZ, RZ ;  /* 0x000000ffffac7224 */ /* 0x000fe200078e00ff */
[----:B------:R-:W-:Y:S01]  /*8110*/  CS2R R166, SRZ ;  /* 0x0000000000a67805 */ /* 0x000fe2000001ff00 */
[----:B------:R-:W-:Y:S01]  /*8120*/  CS2R R30, SRZ ;  /* 0x00000000001e7805 */ /* 0x000fe2000001ff00 */
[----:B------:R-:W-:Y:S01]  /*8130*/  MOV R164, RZ ;  /* 0x000000ff00a47202 */ /* 0x000fe20000000f00 */
[----:B------:R-:W-:Y:S01]  /*8140*/  CS2R R24, SRZ ;  /* 0x0000000000187805 */ /* 0x000fe2000001ff00 */
[----:B------:R-:W-:Y:S01]  /*8150*/  IMAD.MOV.U32 R170, RZ, RZ, RZ ;  /* 0x000000ffffaa7224 */ /* 0x000fe200078e00ff */
[----:B------:R-:W-:Y:S01]  /*8160*/  CS2R R168, SRZ ;  /* 0x0000000000a87805 */ /* 0x000fe2000001ff00 */
[----:B------:R-:W-:Y:S01]  /*8170*/  CS2R R162, SRZ ;  /* 0x0000000000a27805 */ /* 0x000fe2000001ff00 */
[----:B------:R-:W-:Y:S01]  /*8180*/  MOV R160, RZ ;  /* 0x000000ff00a07202 */ /* 0x000fe20000000f00 */
[----:B------:R-:W-:Y:S01]  /*8190*/  IMAD.MOV.U32 R27, RZ, RZ, RZ ;  /* 0x000000ffff1b7224 */ /* 0x000fe200078e00ff */
[----:B------:R-:W-:Y:S01]  /*81a0*/  MOV R158, RZ ;  /* 0x000000ff009e7202 */ /* 0x000fe20000000f00 */
[----:B------:R-:W-:Y:S01]  /*81b0*/  CS2R R28, SRZ ;  /* 0x00000000001c7805 */ /* 0x000fe2000001ff00 */
[----:B------:R-:W-:Y:S01]  /*81c0*/  IMAD.MOV.U32 R156, RZ, RZ, RZ ;  /* 0x000000ffff9c7224 */ /* 0x000fe200078e00ff */
[----:B------:R-:W-:Y:S01]  /*81d0*/  CS2R R150, SRZ ;  /* 0x0000000000967805 */ /* 0x000fe2000001ff00 */
[----:B------:R-:W-:Y:S01]  /*81e0*/  CS2R R32, SRZ ;  /* 0x0000000000207805 */ /* 0x000fe2000001ff00 */
[----:B------:R-:W-:Y:S01]  /*81f0*/  MOV R148, RZ ;  /* 0x000000ff00947202 */ /* 0x000fe20000000f00 */
[----:B------:R-:W-:Y:S01]  /*8200*/  IMAD.MOV.U32 R154, RZ, RZ, RZ ;  /* 0x000000ffff9a7224 */ /* 0x000fe200078e00ff */
[----:B------:R-:W-:Y:S01]  /*8210*/  CS2R R152, SRZ ;  /* 0x0000000000987805 */ /* 0x000fe2000001ff00 */
[----:B------:R-:W-:Y:S01]  /*8220*/  CS2R R142, SRZ ;  /* 0x00000000008e7805 */ /* 0x000fe2000001ff00 */
[----:B------:R-:W-:Y:S01]  /*8230*/  MOV R140, RZ ;  /* 0x000000ff008c7202 */ /* 0x000fe20000000f00 */
[----:B------:R-:W-:Y:S01]  /*8240*/  IMAD.MOV.U32 R146, RZ, RZ, RZ ;  /* 0x000000ffff927224 */ /* 0x000fe200078e00ff */
[----:B------:R-:W-:Y:S01]  /*8250*/  CS2R R144, SRZ ;  /* 0x0000000000907805 */ /* 0x000fe2000001ff00 */
[----:B------:R-:W-:Y:S01]  /*8260*/  CS2R R38, SRZ ;  /* 0x0000000000267805 */ /* 0x000fe2000001ff00 */
[----:B------:R-:W-:Y:S01]  /*8270*/  CS2R R36, SRZ ;  /* 0x0000000000247805 */ /* 0x000fe2000001ff00 */
[----:B------:R-:W-:Y:S05]  /*8280*/  @!P0 BRA `(.L_x_99) ;  /* 0x0000e4d000008947 */ /* 0x000fea0003800000 */
[----:B------:R-:W2:Y:S01]  /*8290*/  LDL R34, [R1+0x10] ;  /* 0x0000100001227983 */ /* 0x000ea20000100800 */
[----:B------:R-:W-:-:S03]  /*82a0*/  ISETP.NE.U32.AND P0, PT, RZ, c[0x0][0x340], PT ;  /* 0x0000d000ff007a0c */ /* 0x000fc60003f05070 */
[----:B------:R-:W3:Y:S01]  /*82b0*/  LDL R252, [R1+0x30] ;  /* 0x0000300001fc7983 */ /* 0x000ee20000100800 */
[----:B------:R-:W-:Y:S02]  /*82c0*/  ISETP.NE.AND.EX P1, PT, RZ, c[0x0][0x344], PT, P0 ;  /* 0x0000d100ff007a0c */ /* 0x000fe40003f25300 */
[----:B------:R-:W-:Y:S01]  /*82d0*/  SHF.R.S32.HI R0, RZ, 0x1f, R173 ;  /* 0x0000001fff007819 */ /* 0x000fe200000114ad */
[----:B------:R-:W1:Y:S01]  /*82e0*/  S2R R26, SR_CTAID.Y ;  /* 0x00000000001a7919 */ /* 0x000e620000002600 */
[----:B------:R-:W-:Y:S01]  /*82f0*/  SHF.R.S32.HI R25, RZ, 0x1f, R231 ;  /* 0x0000001fff197819 */ /* 0x000fe200000114e7 */
[----:B------:R-:W-:Y:S01]  /*8300*/  IMAD.MOV.U32 R5, RZ, RZ, c[0x0][0x2c4] ;  /* 0x0000b100ff057624 */ /* 0x000fe200078e00ff */
[----:B------:R-:W-:-:S07]  /*8310*/  P2R R24, PR, RZ, 0x2 ;  /* 0x00000002ff187803 */ /* 0x000fce0000000000 */
[----:B------:R-:W-:Y:S02]  /*8320*/  @P1 IMAD.MOV.U32 R2, RZ, RZ, 0x4 ;  /* 0x00000004ff021424 */ /* 0x000fe400078e00ff */
[----:B------:R-:W-:Y:S01]  /*8330*/  IMAD R0, R0, c[0x0][0x178], RZ ;  /* 0x00005e0000007a24 */ /* 0x000fe200078e02ff */
[----:B------:R-:W-:-:S03]  /*8340*/  LEA.HI R4, R25, R231, RZ, 0x3 ;  /* 0x000000e719047211 */ /* 0x000fc600078f18ff */
[----:B------:R-:W-:Y:S01]  /*8350*/  IMAD R0, R173, c[0x0][0x17c], R0 ;  /* 0x00005f00ad007a24 */ /* 0x000fe200078e0200 */
[----:B------:R-:W-:Y:S02]  /*8360*/  SHF.R.S32.HI R41, RZ, 0x3, R4 ;  /* 0x00000003ff297819 */ /* 0x000fe40000011404 */
[----:B------:R-:W-:-:S04]  /*8370*/  ISETP.NE.U32.AND P0, PT, RZ, c[0x0][0x348], PT ;  /* 0x0000d200ff007a0c */ /* 0x000fc80003f05070 */
[----:B------:R-:W-:Y:S01]  /*8380*/  ISETP.NE.AND.EX P0, PT, RZ, c[0x0][0x34c], PT, P0 ;  /* 0x0000d300ff007a0c */ /* 0x000fe20003f05300 */
[----:B------:R-:W-:Y:S02]  /*8390*/  IMAD R19, R214, 0x80, R41 ;  /* 0x00000080d6137824 */ /* 0x000fe400078e0229 */
[----:B------:R-:W-:-:S03]  /*83a0*/  IMAD R23, R192, c[0x0][0x2c4], RZ ;  /* 0x0000b100c0177a24 */ /* 0x000fc600078e02ff */
[C---:B------:R-:W-:Y:S02]  /*83b0*/  IADD3 R10, R19.reuse, 0x10, RZ ;  /* 0x00000010130a7810 */ /* 0x040fe40007ffe0ff */
[----:B------:R-:W-:Y:S02]  /*83c0*/  ISETP.GE.AND P2, PT, R19, R23, PT ;  /* 0x000000171300720c */ /* 0x000fe40003f46270 */
[----:B------:R-:W-:Y:S02]  /*83d0*/  LEA.HI R8, R25, R231, RZ, 0x6 ;  /* 0x000000e719087211 */ /* 0x000fe400078f30ff */
[----:B------:R-:W-:Y:S01]  /*83e0*/  IADD3 R11, R19, 0x20, RZ ;  /* 0x00000020130b7810 */ /* 0x000fe20007ffe0ff */
[----:B--2---:R-:W-:-:S05]  /*83f0*/  @P1 IMAD.WIDE R2, R34, R2, c[0x0][0x340] ;  /* 0x0000d00022021625 */ /* 0x004fca00078e0202 */
[----:B------:R2:W4:Y:S01]  /*8400*/  @P1 LDG.E R22, [R2.64] ;  /* 0x0000000a02161981 */ /* 0x000522000c1e1900 */
[----:B------:R-:W-:Y:S01]  /*8410*/  ISETP.NE.AND P1, PT, R5, 0x1, PT ;  /* 0x000000010500780c */ /* 0x000fe20003f25270 */
[----:B------:R-:W-:Y:S01]  /*8420*/  IMAD.MOV.U32 R247, RZ, RZ, c[0x0][0x1e0] ;  /* 0x00007800fff77624 */ /* 0x000fe200078e00ff */
[----:B------:R-:W-:Y:S02]  /*8430*/  SHF.R.S32.HI R21, RZ, 0x1f, R34 ;  /* 0x0000001fff157819 */ /* 0x000fe40000011422 */
[----:B------:R-:W-:Y:S02]  /*8440*/  IADD3 R18, P6, R41, R13, RZ ;  /* 0x0000000d29127210 */ /* 0x000fe40007fde0ff */
[----:B------:R-:W-:Y:S02]  /*8450*/  SEL R6, R21, RZ, !P0 ;  /* 0x000000ff15067207 */ /* 0x000fe40004000000 */
[----:B---3--:R-:W-:Y:S02]  /*8460*/  IADD3 R92, R252, -0x1, RZ ;  /* 0xfffffffffc5c7810 */ /* 0x008fe40007ffe0ff */
[----:B------:R-:W-:Y:S01]  /*8470*/  LEA.HI R44, R25, R231, RZ, 0x4 ;  /* 0x000000e7192c7211 */ /* 0x000fe200078f20ff */
[----:B------:R-:W-:Y:S01]  /*8480*/  IMAD R6, R6, c[0x0][0x1c0], RZ ;  /* 0x0000700006067a24 */ /* 0x000fe200078e02ff */
[----:B------:R-:W-:-:S02]  /*8490*/  SHF.R.S32.HI R93, RZ, 0x1f, R92 ;  /* 0x0000001fff5d7819 */ /* 0x000fc4000001145c */
[----:B------:R-:W-:-:S04]  /*84a0*/  LEA.HI R229, R25, R231, RZ, 0x5 ;  /* 0x000000e719e57211 */ /* 0x000fc800078f28ff */
[----:B------:R-:W-:Y:S01]  /*84b0*/  SHF.R.S32.HI R45, RZ, 0x5, R229 ;  /* 0x00000005ff2d7819 */ /* 0x000fe200000114e5 */
[----:B--2---:R-:W-:-:S04]  /*84c0*/  IMAD.WIDE.U32 R2, R173, c[0x0][0x178], RZ ;  /* 0x00005e00ad027a25 */ /* 0x004fc800078e00ff */
[----:B------:R-:W-:Y:S01]  /*84d0*/  IMAD.IADD R3, R3, 0x1, R0 ;  /* 0x0000000103037824 */ /* 0x000fe200078e0200 */
[----:B------:R-:W-:Y:S02]  /*84e0*/  LOP3.LUT R0, R4, 0xfffffff8, RZ, 0xc0, !PT ;  /* 0xfffffff804007812 */ /* 0x000fe400078ec0ff */
[----:B------:R-:W-:Y:S01]  /*84f0*/  SEL R4, R34, RZ, !P0 ;  /* 0x000000ff22047207 */ /* 0x000fe20004000000 */
[----:B-1----:R-:W-:-:S04]  /*8500*/  IMAD.WIDE.U32 R2, R26, c[0x0][0x1b8], R2 ;  /* 0x00006e001a027a25 */ /* 0x002fc800078e0002 */
[----:B------:R-:W-:Y:S02]  /*8510*/  IMAD.IADD R136, R231, 0x1, -R0 ;  /* 0x00000001e7887824 */ /* 0x000fe400078e0a00 */
[----:B------:R-:W-:Y:S02]  /*8520*/  IMAD R0, R218, c[0x0][0x1b8], RZ ;  /* 0x00006e00da007a24 */ /* 0x000fe400078e02ff */
[----:B------:R-:W-:Y:S02]  /*8530*/  IMAD R5, R136, 0x10, R41 ;  /* 0x0000001088057824 */ /* 0x000fe400078e0229 */
[----:B------:R-:W-:Y:S02]  /*8540*/  IMAD R0, R26, c[0x0][0x1bc], R0 ;  /* 0x00006f001a007a24 */ /* 0x000fe400078e0200 */
[----:B------:R-:W-:Y:S02]  /*8550*/  IMAD R5, R214, 0x80, R5 ;  /* 0x00000080d6057824 */ /* 0x000fe400078e0205 */
[----:B------:R-:W-:-:S02]  /*8560*/  IMAD.IADD R3, R3, 0x1, R0 ;  /* 0x0000000103037824 */ /* 0x000fc400078e0200 */
[----:B------:R-:W-:-:S04]  /*8570*/  @P1 IMAD.HI.U32 R7, R5, c[0x0][0x2c8], RZ ;  /* 0x0000b20005071a27 */ /* 0x000fc800078e00ff */
[----:B------:R-:W-:Y:S01]  /*8580*/  IMAD.MOV.U32 R0, RZ, RZ, R5 ;  /* 0x000000ffff007224 */ /* 0x000fe200078e0005 */
[----:B------:R-:W-:Y:S01]  /*8590*/  @P1 SHF.R.U32.HI R0, RZ, c[0x0][0x2cc], R7 ;  /* 0x0000b300ff001a19 */ /* 0x000fe20000011607 */
[----:B------:R-:W-:Y:S01]  /*85a0*/  IMAD R6, R4, c[0x0][0x1c4], R6 ;  /* 0x0000710004067a24 */ /* 0x000fe200078e0206 */
[----:B------:R-:W-:Y:S01]  /*85b0*/  ISETP.GE.AND P1, PT, R10, R23, PT ;  /* 0x000000170a00720c */ /* 0x000fe20003f26270 */
[----:B------:R-:W-:Y:S01]  /*85c0*/  IMAD.WIDE.U32 R2, R4, c[0x0][0x1c0], R2 ;  /* 0x0000700004027a25 */ /* 0x000fe200078e0002 */
[----:B------:R-:W-:-:S03]  /*85d0*/  SHF.R.S32.HI R7, RZ, 0x1f, R0 ;  /* 0x0000001fff077819 */ /* 0x000fc60000011400 */
[----:B------:R-:W-:Y:S02]  /*85e0*/  IMAD.MOV R4, RZ, RZ, -R0 ;  /* 0x000000ffff047224 */ /* 0x000fe400078e0a00 */
[----:B------:R-:W-:Y:S02]  /*85f0*/  IMAD.IADD R3, R3, 0x1, R6 ;  /* 0x0000000103037824 */ /* 0x000fe400078e0206 */
[----:B------:R-:W-:Y:S02]  /*8600*/  IMAD R4, R4, c[0x0][0x2c4], R5 ;  /* 0x0000b10004047a24 */ /* 0x000fe400078e0205 */
[----:B------:R-:W-:Y:S02]  /*8610*/  IMAD R5, R7, c[0x0][0x1b0], RZ ;  /* 0x00006c0007057a24 */ /* 0x000fe400078e02ff */
[----:B------:R-:W-:-:S04]  /*8620*/  IMAD.WIDE.U32 R2, R0, c[0x0][0x1b0], R2 ;  /* 0x00006c0000027a25 */ /* 0x000fc800078e0002 */
[----:B------:R-:W-:Y:S01]  /*8630*/  IMAD R6, R0, c[0x0][0x1b4], R5 ;  /* 0x00006d0000067a24 */ /* 0x000fe200078e0205 */
[----:B------:R-:W-:Y:S01]  /*8640*/  SHF.R.S32.HI R5, RZ, 0x1f, R4 ;  /* 0x0000001fff057819 */ /* 0x000fe20000011404 */
[----:B------:R-:W-:Y:S02]  /*8650*/  IMAD.SHL.U32 R60, R136, 0x8, RZ ;  /* 0x00000008883c7824 */ /* 0x000fe400078e00ff */
[----:B------:R-:W-:Y:S02]  /*8660*/  IMAD.IADD R3, R3, 0x1, R6 ;  /* 0x0000000103037824 */ /* 0x000fe400078e0206 */
[----:B------:R-:W-:Y:S01]  /*8670*/  IMAD R0, R5, c[0x0][0x1a8], RZ ;  /* 0x00006a0005007a24 */ /* 0x000fe200078e02ff */
[----:B------:R-:W-:Y:S01]  /*8680*/  ISETP.GE.AND P4, PT, R60, c[0x0][0x198], PT ;  /* 0x000066003c007a0c */ /* 0x000fe20003f86270 */
[----:B------:R-:W-:Y:S01]  /*8690*/  IMAD.WIDE.U32 R2, R4, c[0x0][0x1a8], R2 ;  /* 0x00006a0004027a25 */ /* 0x000fe200078e0002 */
[----:B------:R-:W-:-:S03]  /*86a0*/  SHF.R.S32.HI R61, RZ, 0x1f, R60 ;  /* 0x0000001fff3d7819 */ /* 0x000fc6000001143c */
[----:B------:R-:W-:Y:S01]  /*86b0*/  IMAD R0, R4, c[0x0][0x1ac], R0 ;  /* 0x00006b0004007a24 */ /* 0x000fe200078e0200 */
[----:B------:R-:W-:-:S03]  /*86c0*/  LEA R7, P0, R2, c[0x0][0x160], 0x1 ;  /* 0x0000580002077a11 */ /* 0x000fc600078008ff */
[----:B------:R-:W-:Y:S02]  /*86d0*/  IMAD.IADD R6, R3, 0x1, R0 ;  /* 0x0000000103067824 */ /* 0x000fe400078e0200 */
[----:B------:R-:W1:Y:S01]  /*86e0*/  SHFL.IDX PT, R4, R7, RZ, 0x181f ;  /* 0x00181fff07047589 */ /* 0x000e6200000e0000 */
[----:B------:R-:W-:Y:S02]  /*86f0*/  IMAD.SHL.U32 R0, R41, 0x40, RZ ;  /* 0x0000004029007824 */ /* 0x000fe400078e00ff */
[----:B------:R-:W-:Y:S01]  /*8700*/  LEA.HI.X R6, R2, c[0x0][0x164], R6, 0x1, P0 ;  /* 0x0000590002067a11 */ /* 0x000fe200000f0c06 */
[----:B------:R-:W-:Y:S01]  /*8710*/  SHFL.IDX PT, R3, R7, 0x1, 0x181f ;  /* 0x00381f0007037f89 */ /* 0x000fe200000e0000 */
[----:B------:R-:W-:Y:S02]  /*8720*/  ISETP.GE.AND P0, PT, R11, R23, PT ;  /* 0x000000170b00720c */ /* 0x000fe40003f06270 */
[----:B------:R-:W-:Y:S01]  /*8730*/  LOP3.LUT R0, R0, 0x1c0, RZ, 0xc0, !PT ;  /* 0x000001c000007812 */ /* 0x000fe200078ec0ff */
[----:B------:R-:W2:Y:S01]  /*8740*/  SHFL.IDX PT, R5, R6, RZ, 0x181f ;  /* 0x00181fff06057589 */ /* 0x000ea200000e0000 */
[----:B------:R-:W-:-:S02]  /*8750*/  IADD3 R11, R19, 0x40, RZ ;  /* 0x00000040130b7810 */ /* 0x000fc40007ffe0ff */
[----:B------:R-:W-:Y:S01]  /*8760*/  SHF.R.U32.HI R2, RZ, 0x3, R0 ;  /* 0x00000003ff027819 */ /* 0x000fe20000011600 */
[----:B------:R-:W3:Y:S01]  /*8770*/  SHFL.IDX PT, R9, R6, 0x1, 0x181f ;  /* 0x00381f0006097f89 */ /* 0x000ee200000e0000 */
[----:B------:R-:W-:-:S03]  /*8780*/  LOP3.LUT R0, R0, 0x38, R60, 0xf8, !PT ;  /* 0x0000003800007812 */ /* 0x000fc600078ef83c */
[----:B------:R-:W3:Y:S01]  /*8790*/  SHFL.IDX PT, R10, R7, 0x2, 0x181f ;  /* 0x00581f00070a7f89 */ /* 0x000ee200000e0000 */
[----:B------:R-:W-:Y:S01]  /*87a0*/  LOP3.LUT R2, R0, R2, RZ, 0x3c, !PT ;  /* 0x0000000200027212 */ /* 0x000fe200078e3cff */
[----:B------:R-:W-:Y:S01]  /*87b0*/  IMAD.SHL.U32 R0, R8, 0x8, RZ ;  /* 0x0000000808007824 */ /* 0x000fe200078e00ff */
[----:B------:R-:W-:Y:S01]  /*87c0*/  IADD3 R8, R19, 0x30, RZ ;  /* 0x0000003013087810 */ /* 0x000fe20007ffe0ff */
[----:B------:R-:W3:Y:S03]  /*87d0*/  SHFL.IDX PT, R12, R6, 0x2, 0x181f ;  /* 0x00581f00060c7f89 */ /* 0x000ee600000e0000 */
[----:B------:R-:W-:Y:S01]  /*87e0*/  LOP3.LUT R63, R2, 0xfffffe00, R0, 0xf8, !PT ;  /* 0xfffffe00023f7812 */ /* 0x000fe200078ef800 */
[----:B------:R-:W-:Y:S01]  /*87f0*/  SHFL.IDX PT, R17, R6, 0x5, 0x181f ;  /* 0x00b81f0006117f89 */ /* 0x000fe200000e0000 */
[----:B-1----:R-:W-:Y:S02]  /*8800*/  @!P2 LEA R4, P5, R60, R4, 0x1 ;  /* 0x000000043c04a211 */ /* 0x002fe400078a08ff */
[----:B------:R-:W-:Y:S01]  /*8810*/  ISETP.GE.AND P3, PT, R8, R23, PT ;  /* 0x000000170800720c */ /* 0x000fe20003f66270 */
[C---:B------:R-:W-:Y:S01]  /*8820*/  @!P2 IMAD.SHL.U32 R8, R63.reuse, 0x2, RZ ;  /* 0x000000023f08a824 */ /* 0x040fe200078e00ff */
[----:B------:R-:W-:Y:S01]  /*8830*/  SHFL.IDX PT, R16, R7, 0x6, 0x181f ;  /* 0x00d81f0007107f89 */ /* 0x000fe200000e0000 */
[----:B------:R-:W-:Y:S01]  /*8840*/  @!P1 IMAD.SHL.U32 R0, R63, 0x2, RZ ;  /* 0x000000023f009824 */ /* 0x000fe200078e00ff */
[----:B--2---:R-:W-:-:S02]  /*8850*/  @!P2 LEA.HI.X R5, R60, R5, R61, 0x1, P5 ;  /* 0x000000053c05a211 */ /* 0x004fc400028f0c3d */
[----:B------:R-:W-:Y:S01]  /*8860*/  SHFL.IDX PT, R15, R6, 0x6, 0x181f ;  /* 0x00d81f00060f7f89 */ /* 0x000fe200000e0000 */
[----:B------:R-:W-:-:S03]  /*8870*/  @!P1 LEA R2, P5, R60, R3, 0x1 ;  /* 0x000000033c029211 */ /* 0x000fc600078a08ff */
[----:B------:R1:W-:Y:S01]  /*8880*/  @!P2 LDGSTS.E.BYPASS.LTC128B.128 [R8+0x7100], [R4.64], !P4 ;  /* 0x071000000408afae */ /* 0x0003e2000e101d4a */
[----:B---3--:R-:W-:Y:S02]  /*8890*/  @!P1 LEA.HI.X R3, R60, R9, R61, 0x1, P5 ;  /* 0x000000093c039211 */ /* 0x008fe400028f0c3d */
[----:B------:R-:W-:Y:S01]  /*88a0*/  ISETP.GE.AND P5, PT, R11, R23, PT ;  /* 0x000000170b00720c */ /* 0x000fe20003fa6270 */
[----:B------:R-:W2:Y:S04]  /*88b0*/  SHFL.IDX PT, R9, R7, 0x3, 0x181f ;  /* 0x00781f0007097f89 */ /* 0x000ea800000e0000 */
[----:B------:R3:W-:Y:S04]  /*88c0*/  @!P1 LDGSTS.E.BYPASS.LTC128B.128 [R0+0x7900], [R2.64], !P4 ;  /* 0x0790000002009fae */ /* 0x0007e8000e101d4a */
[----:B------:R-:W-:Y:S04]  /*88d0*/  SHFL.IDX PT, R11, R7, 0x5, 0x181f ;  /* 0x00b81f00070b7f89 */ /* 0x000fe800000e0000 */
[----:B------:R-:W-:Y:S04]  /*88e0*/  SHFL.IDX PT, R14, R6, 0x7, 0x181f ;  /* 0x00f81f00060e7f89 */ /* 0x000fe800000e0000 */
[----:B-1----:R-:W1:Y:S01]  /*88f0*/  SHFL.IDX PT, R5, R6, 0x3, 0x181f ;  /* 0x00781f0006057f89 */ /* 0x002e6200000e0000 */
[----:B------:R-:W-:-:S02]  /*8900*/  IADD3 R8, R19, 0x50, RZ ;  /* 0x0000005013087810 */ /* 0x000fc40007ffe0ff */
[----:B------:R-:W-:Y:S02]  /*8910*/  IADD3 R4, R19, 0x60, RZ ;  /* 0x0000006013047810 */ /* 0x000fe40007ffe0ff */
[-C--:B------:R-:W-:Y:S02]  /*8920*/  ISETP.GE.AND P2, PT, R8, R23.reuse, PT ;  /* 0x000000170800720c */ /* 0x080fe40003f46270 */
[C---:B---3--:R-:W-:Y:S02]  /*8930*/  @!P0 LEA R2, P1, R60.reuse, R10, 0x1 ;  /* 0x0000000a3c028211 */ /* 0x048fe400078208ff */
[----:B------:R-:W3:Y:S01]  /*8940*/  SHFL.IDX PT, R10, R7, 0x4, 0x181f ;  /* 0x00981f00070a7f89 */ /* 0x000ee200000e0000 */
[----:B------:R-:W-:Y:S02]  /*8950*/  SHF.R.S32.HI R0, RZ, 0x1f, R13 ;  /* 0x0000001fff007819 */ /* 0x000fe4000001140d */
[----:B------:R-:W-:Y:S01]  /*8960*/  @!P0 LEA.HI.X R3, R60, R12, R61, 0x1, P1 ;  /* 0x0000000c3c038211 */ /* 0x000fe200008f0c3d */
[----:B------:R1:W-:Y:S01]  /*8970*/  SHFL.IDX PT, R13, R7, 0x7, 0x181f ;  /* 0x00f81f00070d7f89 */ /* 0x0003e200000e0000 */
[----:B------:R-:W-:Y:S01]  /*8980*/  LEA.HI.X.SX32 R20, R41, R0, 0x1, P6 ;  /* 0x0000000029147211 */ /* 0x000fe200030f0eff */
[----:B------:R-:W-:Y:S01]  /*8990*/  @!P0 IMAD.SHL.U32 R0, R63, 0x2, RZ ;  /* 0x000000023f008824 */ /* 0x000fe200078e00ff */
[----:B------:R-:W-:Y:S01]  /*89a0*/  ISETP.GE.AND P6, PT, R4, R23, PT ;  /* 0x000000170400720c */ /* 0x000fe20003fc6270 */
[----:B------:R3:W2:Y:S02]  /*89b0*/  SHFL.IDX PT, R12, R6, 0x4, 0x181f ;  /* 0x00981f00060c7f89 */ /* 0x0006a400000e0000 */
[----:B------:R-:W-:-:S02]  /*89c0*/  IMAD R4, R20, c[0x0][0x1e0], RZ ;  /* 0x0000780014047a24 */ /* 0x000fc400078e02ff */
[----:B------:R2:W-:Y:S02]  /*89d0*/  @!P0 LDGSTS.E.BYPASS.LTC128B.128 [R0+0x8100], [R2.64], !P4 ;  /* 0x0810000002008fae */ /* 0x0005e4000e101d4a */
[----:B------:R-:W-:Y:S01]  /*89e0*/  IMAD R8, R18, c[0x0][0x1e4], R4 ;  /* 0x0000790012087a24 */ /* 0x000fe200078e0204 */
[----:B-1----:R-:W-:-:S04]  /*89f0*/  IADD3 R7, R19, 0x70, RZ ;  /* 0x0000007013077810 */ /* 0x002fc80007ffe0ff */
[----:B------:R-:W-:Y:S02]  /*8a00*/  ISETP.GE.AND P1, PT, R7, R23, PT ;  /* 0x000000170700720c */ /* 0x000fe40003f26270 */
[----:B--2---:R-:W-:Y:S01]  /*8a10*/  @!P3 LEA R2, P0, R60, R9, 0x1 ;  /* 0x000000093c02b211 */ /* 0x004fe200078008ff */
[----:B------:R-:W-:-:S03]  /*8a20*/  @!P3 IMAD.SHL.U32 R0, R63, 0x2, RZ ;  /* 0x000000023f00b824 */ /* 0x000fc600078e00ff */
[--C-:B------:R-:W-:Y:S01]  /*8a30*/  @!P3 LEA.HI.X R3, R60, R5, R61.reuse, 0x1, P0 ;  /* 0x000000053c03b211 */ /* 0x100fe200000f0c3d */
[----:B------:R-:W-:Y:S01]  /*8a40*/  IMAD.WIDE.U32 R4, R18, c[0x0][0x1e0], R60 ;  /* 0x0000780012047a25 */ /* 0x000fe200078e003c */
[----:B---3--:R-:W-:-:S03]  /*8a50*/  @!P5 LEA R6, P0, R60, R10, 0x1 ;  /* 0x0000000a3c06d211 */ /* 0x008fc600078008ff */
[----:B------:R1:W-:Y:S01]  /*8a60*/  @!P3 LDGSTS.E.BYPASS.LTC128B.128 [R0+0x8900], [R2.64], !P4 ;  /* 0x089000000200bfae */ /* 0x0003e2000e101d4a */
[--C-:B------:R-:W-:Y:S02]  /*8a70*/  @!P5 LEA.HI.X R7, R60, R12, R61.reuse, 0x1, P0 ;  /* 0x0000000c3c07d211 */ /* 0x100fe400000f0c3d */
[----:B------:R-:W-:Y:S01]  /*8a80*/  ISETP.NE.AND P3, PT, R24, RZ, PT ;  /* 0x000000ff1800720c */ /* 0x000fe20003f65270 */
[----:B-1----:R-:W-:Y:S01]  /*8a90*/  IMAD.IADD R3, R5, 0x1, R8 ;  /* 0x0000000105037824 */ /* 0x002fe200078e0208 */
[----:B------:R-:W-:Y:S01]  /*8aa0*/  @!P2 LEA R8, P0, R60, R11, 0x1 ;  /* 0x0000000b3c08a211 */ /* 0x000fe200078008ff */
[----:B------:R-:W-:Y:S02]  /*8ab0*/  IMAD R0, R218, c[0x0][0x1e8], RZ ;  /* 0x00007a00da007a24 */ /* 0x000fe400078e02ff */
[----:B------:R-:W-:Y:S01]  /*8ac0*/  IMAD.MOV.U32 R2, RZ, RZ, R4 ;  /* 0x000000ffff027224 */ /* 0x000fe200078e0004 */
[----:B------:R-:W-:Y:S01]  /*8ad0*/  @!P2 LEA.HI.X R9, R60, R17, R61, 0x1, P0 ;  /* 0x000000113c09a211 */ /* 0x000fe200000f0c3d */
[----:B------:R-:W-:Y:S01]  /*8ae0*/  IMAD R4, R26, c[0x0][0x1ec], R0 ;  /* 0x00007b001a047a24 */ /* 0x000fe200078e0200 */
[----:B------:R-:W-:Y:S01]  /*8af0*/  @!P6 LEA R10, P0, R60, R16, 0x1 ;  /* 0x000000103c0ae211 */ /* 0x000fe200078008ff */
[----:B------:R-:W-:-:S03]  /*8b00*/  IMAD.WIDE.U32 R2, R26, c[0x0][0x1e8], R2 ;  /* 0x00007a001a027a25 */ /* 0x000fc600078e0002 */
[C---:B------:R-:W-:Y:S01]  /*8b10*/  @!P6 LEA.HI.X R11, R60.reuse, R15, R61, 0x1, P0 ;  /* 0x0000000f3c0be211 */ /* 0x040fe200000f0c3d */
[----:B------:R-:W-:Y:S01]  /*8b20*/  @!P5 IMAD.SHL.U32 R0, R63, 0x2, RZ ;  /* 0x000000023f00d824 */ /* 0x000fe200078e00ff */
[----:B------:R-:W-:Y:S01]  /*8b30*/  @!P1 LEA R12, P0, R60, R13, 0x1 ;  /* 0x0000000d3c0c9211 */ /* 0x000fe200078008ff */
[----:B------:R-:W-:Y:S02]  /*8b40*/  IMAD.IADD R5, R4, 0x1, R3 ;  /* 0x0000000104057824 */ /* 0x000fe400078e0203 */
[----:B------:R-:W-:Y:S01]  /*8b50*/  IMAD.MOV.U32 R4, RZ, RZ, R2 ;  /* 0x000000ffff047224 */ /* 0x000fe200078e0002 */
[----:B------:R-:W-:Y:S01]  /*8b60*/  @!P1 LEA.HI.X R13, R60, R14, R61, 0x1, P0 ;  /* 0x0000000e3c0d9211 */ /* 0x000fe200000f0c3d */
[----:B------:R1:W-:Y:S01]  /*8b70*/  @!P5 LDGSTS.E.BYPASS.LTC128B.128 [R0+0x9100], [R6.64], !P4 ;  /* 0x091000000600dfae */ /* 0x0003e2000e101d4a */
[----:B------:R-:W-:-:S04]  /*8b80*/  ISETP.NE.U32.AND P0, PT, RZ, c[0x0][0x350], PT ;  /* 0x0000d400ff007a0c */ /* 0x000fc80003f05070 */
[----:B------:R-:W-:Y:S01]  /*8b90*/  ISETP.NE.AND.EX P0, PT, RZ, c[0x0][0x354], PT, P0 ;  /* 0x0000d500ff007a0c */ /* 0x000fe20003f05300 */
[----:B-1----:R-:W-:Y:S02]  /*8ba0*/  IMAD.MOV.U32 R6, RZ, RZ, 0x70 ;  /* 0x00000070ff067424 */ /* 0x002fe400078e00ff */
[----:B------:R-:W-:Y:S02]  /*8bb0*/  @!P2 IMAD.SHL.U32 R0, R63, 0x2, RZ ;  /* 0x000000023f00a824 */ /* 0x000fe400078e00ff */
[----:B------:R-:W-:Y:S02]  /*8bc0*/  IMAD R138, R252, -0x70, R6 ;  /* 0xffffff90fc8a7824 */ /* 0x000fe400078e0206 */
[----:B------:R-:W-:Y:S01]  /*8bd0*/  IMAD.WIDE.U32 R248, R6, c[0x0][0x1e0], RZ ;  /* 0x0000780006f87a25 */ /* 0x000fe200078e00ff */
[----:B------:R1:W-:Y:S02]  /*8be0*/  @!P2 LDGSTS.E.BYPASS.LTC128B.128 [R0+0x9900], [R8.64], !P4 ;  /* 0x099000000800afae */ /* 0x0003e4000e101d4a */
[----:B------:R-:W-:-:S04]  /*8bf0*/  IADD3 R62, R138, R228, -R41 ;  /* 0x000000e48a3e7210 */ /* 0x000fc80007ffe829 */
[C---:B------:R-:W-:Y:S02]  /*8c00*/  ISETP.GE.AND P5, PT, R62.reuse, 0x11, PT ;  /* 0x000000113e00780c */ /* 0x040fe40003fa6270 */
[--C-:B----4-:R-:W-:Y:S01]  /*8c10*/  @P3 SHF.R.S32.HI R3, RZ, 0x1f, R22.reuse ;  /* 0x0000001fff033819 */ /* 0x110fe20000011416 */
[----:B------:R-:W-:Y:S01]  /*8c20*/  @!P3 IMAD.MOV.U32 R3, RZ, RZ, R21 ;  /* 0x000000ffff03b224 */ /* 0x000fe200078e0015 */
[----:B------:R-:W-:Y:S01]  /*8c30*/  ISETP.GE.AND P2, PT, R62, 0x21, PT ;  /* 0x000000213e00780c */ /* 0x000fe20003f46270 */
[----:B------:R-:W-:Y:S02]  /*8c40*/  @P3 IMAD.MOV.U32 R2, RZ, RZ, R22 ;  /* 0x000000ffff023224 */ /* 0x000fe400078e0016 */
[----:B------:R-:W-:Y:S01]  /*8c50*/  @!P3 IMAD.MOV.U32 R2, RZ, RZ, R34 ;  /* 0x000000ffff02b224 */ /* 0x000fe200078e0022 */
[----:B------:R-:W-:Y:S01]  /*8c60*/  SEL R21, R3, RZ, !P0 ;  /* 0x000000ff03157207 */ /* 0x000fe20004000000 */
[----:B------:R-:W-:Y:S01]  /*8c70*/  IMAD R3, R6, c[0x0][0x1e4], RZ ;  /* 0x0000790006037a24 */ /* 0x000fe200078e02ff */
[----:B------:R-:W-:Y:S01]  /*8c80*/  ISETP.GE.AND P3, PT, R60, c[0x0][0x1d4], PT ;  /* 0x000075003c007a0c */ /* 0x000fe20003f66270 */
[----:B------:R-:W-:Y:S01]  /*8c90*/  IMAD.MOV.U32 R22, RZ, RZ, c[0x0][0x1e4] ;  /* 0x00007900ff167624 */ /* 0x000fe200078e00ff */
[----:B------:R-:W-:Y:S01]  /*8ca0*/  SEL R19, R2, RZ, !P0 ;  /* 0x000000ff02137207 */ /* 0x000fe20004000000 */
[----:B------:R-:W-:-:S04]  /*8cb0*/  IMAD.IADD R246, R249, 0x1, R3 ;  /* 0x00000001f9f67824 */ /* 0x000fc800078e0203 */
[----:B------:R-:W-:-:S04]  /*8cc0*/  IMAD.WIDE.U32 R4, R19, c[0x0][0x1f0], R4 ;  /* 0x00007c0013047a25 */ /* 0x000fc800078e0004 */
[----:B-1----:R-:W-:Y:S01]  /*8cd0*/  IMAD R0, R21, c[0x0][0x1f0], RZ ;  /* 0x00007c0015007a24 */ /* 0x002fe200078e02ff */
[----:B------:R1:W-:Y:S01]  /*8ce0*/  STL.64 [R1+0x28], R4 ;  /* 0x0000280401007387 */ /* 0x0003e20000100a00 */
[----:B------:R-:W-:Y:S02]  /*8cf0*/  IMAD R2, R246, R92, RZ ;  /* 0x0000005cf6027224 */ /* 0x000fe400078e02ff */
[----:B------:R-:W-:Y:S02]  /*8d00*/  IMAD R3, R19, c[0x0][0x1f4], R0 ;  /* 0x00007d0013037a24 */ /* 0x000fe400078e0200 */
[----:B------:R-:W-:Y:S02]  /*8d10*/  @!P6 IMAD.SHL.U32 R0, R63, 0x2, RZ ;  /* 0x000000023f00e824 */ /* 0x000fe400078e00ff */
[----:B------:R-:W-:Y:S02]  /*8d20*/  IMAD.IADD R251, R5, 0x1, R3 ;  /* 0x0000000105fb7824 */ /* 0x000fe400078e0203 */
[----:B------:R-:W-:Y:S01]  /*8d30*/  IMAD.MOV.U32 R250, RZ, RZ, R4 ;  /* 0x000000fffffa7224 */ /* 0x000fe200078e0004 */
[----:B------:R2:W-:Y:S01]  /*8d40*/  @!P6 LDGSTS.E.BYPASS.LTC128B.128 [R0+0xa100], [R10.64], !P4 ;  /* 0x0a1000000a00efae */ /* 0x0005e2000e101d4a */
[----:B------:R-:W-:Y:S01]  /*8d50*/  IMAD.WIDE.U32 R8, R247, 0x20, RZ ;  /* 0x00000020f7087825 */ /* 0x000fe200078e00ff */
[----:B------:R-:W-:-:S02]  /*8d60*/  ISETP.GE.AND P6, PT, R62, 0x1, PT ;  /* 0x000000013e00780c */ /* 0x000fc40003fc6270 */
[----:B------:R3:W-:Y:S01]  /*8d70*/  STL.64 [R1+0x20], R250 ;  /* 0x000020fa01007387 */ /* 0x0007e20000100a00 */
[----:B-1----:R-:W-:-:S05]  /*8d80*/  @!P1 IMAD.SHL.U32 R4, R63, 0x2, RZ ;  /* 0x000000023f049824 */ /* 0x002fca00078e00ff */
[----:B------:R1:W-:Y:S04]  /*8d90*/  @!P1 LDGSTS.E.BYPASS.LTC128B.128 [R4+0xa900], [R12.64], !P4 ;  /* 0x0a9000000c049fae */ /* 0x0003e8000e101d4a */
[----:B------:R-:W0:Y:S01]  /*8da0*/  LDGDEPBAR ;  /* 0x00000000000079af */ /* 0x000e220000000000 */
[-C--:B--2---:R-:W-:Y:S02]  /*8db0*/  IMAD R0, R93, R248.reuse, R2 ;  /* 0x000000f85d007224 */ /* 0x084fe400078e0202 */
[----:B------:R-:W-:-:S04]  /*8dc0*/  IMAD.WIDE.U32 R2, R92, R248, R250 ;  /* 0x000000f85c027225 */ /* 0x000fc800078e00fa */
[----:B------:R-:W-:Y:S01]  /*8dd0*/  IMAD.IADD R3, R3, 0x1, R0 ;  /* 0x0000000103037824 */ /* 0x000fe200078e0200 */
[----:B------:R-:W-:Y:S01]  /*8de0*/  BAR.SYNC.DEFER_BLOCKING 0x0 ;  /* 0x0000000000007b1d */ /* 0x000fe20000010000 */
[----:B------:R-:W-:Y:S01]  /*8df0*/  @P5 LEA R5, P0, R247, R2, 0x4 ;  /* 0x00000002f7055211 */ /* 0x000fe200078020ff */
[----:B------:R-:W-:Y:S01]  /*8e00*/  IMAD.SHL.U32 R10, R22, 0x20, RZ ;  /* 0x00000020160a7824 */ /* 0x000fe200078e00ff */
[----:B------:R-:W-:Y:S01]  /*8e10*/  @P2 IADD3 R0, P1, R2, R8, RZ ;  /* 0x0000000802002210 */ /* 0x000fe20007f3e0ff */
[----:B------:R-:W-:Y:S01]  /*8e20*/  @P6 IMAD.SHL.U32 R8, R63, 0x2, RZ ;  /* 0x000000023f086824 */ /* 0x000fe200078e00ff */
[----:B------:R-:W-:Y:S02]  /*8e30*/  @P5 LEA.HI.X R7, R247, R3, R22, 0x4, P0 ;  /* 0x00000003f7075211 */ /* 0x000fe400000f2416 */
[----:B------:R-:W-:Y:S02]  /*8e40*/  @P5 LEA R6, P0, R5, c[0x0][0x1c8], 0x1 ;  /* 0x0000720005065a11 */ /* 0x000fe400078008ff */
[----:B------:R-:W-:-:S02]  /*8e50*/  ISETP.GE.AND P2, PT, R62, 0x31, PT ;  /* 0x000000313e00780c */ /* 0x000fc40003f46270 */
[----:B------:R-:W-:Y:S02]  /*8e60*/  @P5 LEA.HI.X R7, R5, c[0x0][0x1cc], R7, 0x1, P0 ;  /* 0x0000730005075a11 */ /* 0x000fe400000f0c07 */
[----:B------:R-:W-:Y:S02]  /*8e70*/  ISETP.GE.AND P0, PT, R62, 0x21, PT ;  /* 0x000000213e00780c */ /* 0x000fe40003f06270 */
[----:B-1----:R-:W-:-:S04]  /*8e80*/  @P6 LEA R4, P4, R2, c[0x0][0x1c8], 0x1 ;  /* 0x0000720002046a11 */ /* 0x002fc800078808ff */
[----:B------:R-:W-:Y:S02]  /*8e90*/  @P6 LEA.HI.X R5, R2, c[0x0][0x1cc], R3, 0x1, P4 ;  /* 0x0000730002056a11 */ /* 0x000fe400020f0c03 */
[----:B------:R-:W-:-:S03]  /*8ea0*/  ISETP.GE.AND P4, PT, R62, 0x41, PT ;  /* 0x000000413e00780c */ /* 0x000fc60003f86270 */
[----:B------:R-:W-:Y:S01]  /*8eb0*/  @!PT LDS RZ, [RZ] ;  /* 0x00000000fffff984 */ /* 0x000fe20000000800 */
[----:B------:R-:W-:Y:S01]  /*8ec0*/  @!PT LDS RZ, [RZ] ;  /* 0x00000000fffff984 */ /* 0x000fe20000000800 */
[----:B------:R-:W-:Y:S01]  /*8ed0*/  @!PT LDS RZ, [RZ] ;  /* 0x00000000fffff984 */ /* 0x000fe20000000800 */
[----:B------:R1:W-:Y:S01]  /*8ee0*/  @P6 LDGSTS.E.BYPASS.LTC128B.128 [R8+0x3900], [R4.64], !P3 ;  /* 0x0390000004086fae */ /* 0x0003e2000d901d4a */
[----:B------:R-:W-:Y:S02]  /*8ef0*/  ISETP.GE.AND P6, PT, R62, 0x21, PT ;  /* 0x000000213e00780c */ /* 0x000fe40003fc6270 */
[----:B------:R-:W-:Y:S01]  /*8f00*/  @P0 IADD3.X R9, R3, R9, R10, P1, !PT ;  /* 0x0000000903090210 */ /* 0x000fe20000ffe40a */
[----:B------:R-:W-:Y:S01]  /*8f10*/  IMAD.WIDE.U32 R10, R18, c[0x0][0x208], R60 ;  /* 0x00008200120a7a25 */ /* 0x000fe200078e003c */
[----:B------:R-:W-:-:S13]  /*8f20*/  ISETP.GE.AND P1, PT, R62, 0x21, PT ;  /* 0x000000213e00780c */ /* 0x000fda0003f26270 */
[----:B------:R-:W-:-:S04]  /*8f30*/  @P1 LEA R16, P0, R0, c[0x0][0x1c8], 0x1 ;  /* 0x0000720000101a11 */ /* 0x000fc800078008ff */
[----:B------:R-:W-:Y:S01]  /*8f40*/  @P1 LEA.HI.X R17, R0, c[0x0][0x1cc], R9, 0x1, P0 ;  /* 0x0000730000111a11 */ /* 0x000fe200000f0c09 */
[----:B------:R-:W-:Y:S01]  /*8f50*/  @P5 IMAD.SHL.U32 R0, R63, 0x2, RZ ;  /* 0x000000023f005824 */ /* 0x000fe200078e00ff */
[C---:B------:R-:W-:Y:S02]  /*8f60*/  ISETP.GE.AND P1, PT, R62.reuse, 0x51, PT ;  /* 0x000000513e00780c */ /* 0x040fe40003f26270 */
[----:B------:R-:W-:Y:S01]  /*8f70*/  ISETP.GE.AND P0, PT, R62, 0x61, PT ;  /* 0x000000613e00780c */ /* 0x000fe20003f06270 */
[----:B-1----:R-:W-:Y:S01]  /*8f80*/  @P2 IMAD R8, R22, 0x30, RZ ;  /* 0x0000003016082824 */ /* 0x002fe200078e02ff */
[----:B------:R1:W-:Y:S01]  /*8f90*/  @P5 LDGSTS.E.BYPASS.LTC128B.128 [R0+0x4100], [R6.64], !P3 ;  /* 0x0410000006005fae */ /* 0x0003e2000d901d4a */
[----:B------:R-:W-:-:S04]  /*8fa0*/  @P2 IMAD.WIDE.U32 R4, R247, 0x30, R2 ;  /* 0x00000030f7042825 */ /* 0x000fc800078e0002 */
[----:B------:R-:W-:Y:S01]  /*8fb0*/  @P2 IMAD.IADD R5, R5, 0x1, R8 ;  /* 0x0000000105052824 */ /* 0x000fe200078e0208 */
[----:B------:R-:W-:-:S03]  /*8fc0*/  @P2 LEA R14, P5, R4, c[0x0][0x1c8], 0x1 ;  /* 0x00007200040e2a11 */ /* 0x000fc600078a08ff */
[----:B------:R-:W-:Y:S01]  /*8fd0*/  @P1 IMAD R8, R22, 0x50, RZ ;  /* 0x0000005016081824 */ /* 0x000fe200078e02ff */
[----:B------:R-:W-:Y:S02]  /*8fe0*/  @P2 LEA.HI.X R15, R4, c[0x0][0x1cc], R5, 0x1, P5 ;  /* 0x00007300040f2a11 */ /* 0x000fe400028f0c05 */
[C---:B------:R-:W-:Y:S01]  /*8ff0*/  @P4 LEA R4, P5, R247.reuse, R2, 0x6 ;  /* 0x00000002f7044211 */ /* 0x040fe200078a30ff */
[----:B-1----:R-:W-:Y:S02]  /*9000*/  IMAD R0, R20, c[0x0][0x208], RZ ;  /* 0x0000820014007a24 */ /* 0x002fe400078e02ff */
[----:B------:R-:W-:-:S04]  /*9010*/  @P1 IMAD.WIDE.U32 R6, R247, 0x50, R2 ;  /* 0x00000050f7061825 */ /* 0x000fc800078e0002 */
[----:B------:R-:W-:Y:S01]  /*9020*/  IMAD R9, R18, c[0x0][0x20c], R0 ;  /* 0x0000830012097a24 */ /* 0x000fe200078e0200 */
[----:B------:R-:W-:Y:S01]  /*9030*/  @P4 LEA.HI.X R0, R247, R3, R22, 0x6, P5 ;  /* 0x00000003f7004211 */ /* 0x000fe200028f3416 */
[----:B------:R-:W-:Y:S01]  /*9040*/  @P0 IMAD R18, R22, 0x60, RZ ;  /* 0x0000006016120824 */ /* 0x000fe200078e02ff */
[----:B------:R-:W-:-:S04]  /*9050*/  @P4 LEA R12, P5, R4, c[0x0][0x1c8], 0x1 ;  /* 0x00007200040c4a11 */ /* 0x000fc800078a08ff */
[----:B------:R-:W-:Y:S01]  /*9060*/  @P4 LEA.HI.X R13, R4, c[0x0][0x1cc], R0, 0x1, P5 ;  /* 0x00007300040d4a11 */ /* 0x000fe200028f0c00 */
[----:B------:R-:W-:Y:S01]  /*9070*/  @P1 IMAD.IADD R0, R7, 0x1, R8 ;  /* 0x0000000107001824 */ /* 0x000fe200078e0208 */
[----:B------:R-:W-:Y:S01]  /*9080*/  @P1 LEA R8, P5, R6, c[0x0][0x1c8], 0x1 ;  /* 0x0000720006081a11 */ /* 0x000fe200078a08ff */
[----:B------:R-:W-:-:S04]  /*9090*/  @P0 IMAD.WIDE.U32 R4, R247, 0x60, R2 ;  /* 0x00000060f7040825 */ /* 0x000fc800078e0002 */
[----:B------:R-:W-:Y:S01]  /*90a0*/  IMAD.IADD R3, R11, 0x1, R9 ;  /* 0x000000010b037824 */ /* 0x000fe200078e0209 */
[----:B------:R-:W-:Y:S01]  /*90b0*/  @P1 LEA.HI.X R9, R6, c[0x0][0x1cc], R0, 0x1, P5 ;  /* 0x0000730006091a11 */ /* 0x000fe200028f0c00 */
[----:B------:R-:W-:Y:S01]  /*90c0*/  @P0 IMAD.IADD R0, R18, 0x1, R5 ;  /* 0x0000000112000824 */ /* 0x000fe200078e0205 */
[C---:B------:R-:W-:Y:S01]  /*90d0*/  @P0 LEA R6, P5, R4.reuse, c[0x0][0x1c8], 0x1 ;  /* 0x0000720004060a11 */ /* 0x040fe200078a08ff */
[----:B------:R-:W-:Y:S02]  /*90e0*/  IMAD.MOV.U32 R2, RZ, RZ, R10 ;  /* 0x000000ffff027224 */ /* 0x000fe400078e000a */
[C---:B------:R-:W-:Y:S01]  /*90f0*/  @P6 IMAD.SHL.U32 R10, R63.reuse, 0x2, RZ ;  /* 0x000000023f0a6824 */ /* 0x040fe200078e00ff */
[----:B------:R-:W-:Y:S01]  /*9100*/  @P0 LEA.HI.X R7, R4, c[0x0][0x1cc], R0, 0x1, P5 ;  /* 0x0000730004070a11 */ /* 0x000fe200028f0c00 */
[C---:B------:R-:W-:Y:S01]  /*9110*/  @P2 IMAD.SHL.U32 R5, R63.reuse, 0x2, RZ ;  /* 0x000000023f052824 */ /* 0x040fe200078e00ff */
[----:B------:R-:W-:Y:S01]  /*9120*/  LOP3.LUT R0, R44, 0xfffffff0, RZ, 0xc0, !PT ;  /* 0xfffffff02c007812 */ /* 0x000fe200078ec0ff */
[----:B------:R-:W-:Y:S01]  /*9130*/  @P4 IMAD.SHL.U32 R4, R63, 0x2, RZ ;  /* 0x000000023f044824 */ /* 0x000fe200078e00ff */
[----:B------:R1:W-:Y:S01]  /*9140*/  @P6 LDGSTS.E.BYPASS.LTC128B.128 [R10+0x4900], [R16.64], !P3 ;  /* 0x04900000100a6fae */ /* 0x0003e2000d901d4a */
[----:B------:R-:W-:-:S02]  /*9150*/  IMAD R11, R218, c[0x0][0x210], RZ ;  /* 0x00008400da0b7a24 */ /* 0x000fc400078e02ff */
[----:B------:R-:W-:Y:S01]  /*9160*/  IMAD.IADD R0, R231, 0x1, -R0 ;  /* 0x00000001e7007824 */ /* 0x000fe200078e0a00 */
[----:B------:R2:W-:Y:S01]  /*9170*/  @P2 LDGSTS.E.BYPASS.LTC128B.128 [R5+0x5100], [R14.64], !P3 ;  /* 0x051000000e052fae */ /* 0x0005e2000d901d4a */
[C---:B------:R-:W-:Y:S02]  /*9180*/  IMAD R11, R26.reuse, c[0x0][0x214], R11 ;  /* 0x000085001a0b7a24 */ /* 0x040fe400078e020b */
[----:B------:R-:W-:Y:S01]  /*9190*/  IMAD.WIDE.U32 R2, R26, c[0x0][0x210], R2 ;  /* 0x000084001a027a25 */ /* 0x000fe200078e0002 */
[----:B------:R4:W-:Y:S03]  /*91a0*/  @P4 LDGSTS.E.BYPASS.LTC128B.128 [R4+0x5900], [R12.64], !P3 ;  /* 0x059000000c044fae */ /* 0x0009e6000d901d4a */
[----:B------:R-:W-:-:S04]  /*91b0*/  IMAD.IADD R3, R11, 0x1, R3 ;  /* 0x000000010b037824 */ /* 0x000fc800078e0203 */
[----:B------:R-:W-:-:S04]  /*91c0*/  IMAD.WIDE.U32 R180, R19, c[0x0][0x218], R2 ;  /* 0x0000860013b47a25 */ /* 0x000fc800078e0002 */
[----:B------:R-:W-:Y:S01]  /*91d0*/  IMAD.MOV.U32 R3, RZ, RZ, 0x10 ;  /* 0x00000010ff037424 */ /* 0x000fe200078e00ff */
[----:B------:R3:W-:Y:S01]  /*91e0*/  STL.64 [R1+0x40], R180 ;  /* 0x000040b401007387 */ /* 0x0007e20000100a00 */
[C---:B-1----:R-:W-:Y:S01]  /*91f0*/  @P0 IMAD.SHL.U32 R10, R63.reuse, 0x2, RZ ;  /* 0x000000023f0a0824 */ /* 0x042fe200078e00ff */
[----:B--2---:R-:W-:Y:S01]  /*9200*/  SHF.R.S32.HI R5, RZ, 0x1f, R0 ;  /* 0x0000001fff057819 */ /* 0x004fe20000011400 */
[----:B----4-:R-:W-:-:S03]  /*9210*/  @P1 IMAD.SHL.U32 R4, R63, 0x2, RZ ;  /* 0x000000023f041824 */ /* 0x010fc600078e00ff */
[----:B------:R-:W-:-:S04]  /*9220*/  LEA.HI R43, R5, R0, RZ, 0x3 ;  /* 0x00000000052b7211 */ /* 0x000fc800078f18ff */
[----:B------:R-:W-:Y:S01]  /*9230*/  LOP3.LUT R5, R43, 0xfffffff8, RZ, 0xc0, !PT ;  /* 0xfffffff82b057812 */ /* 0x000fe200078ec0ff */
[----:B------:R1:W-:Y:S04]  /*9240*/  @P1 LDGSTS.E.BYPASS.LTC128B.128 [R4+0x6100], [R8.64], !P3 ;  /* 0x0610000008041fae */ /* 0x0003e8000d901d4a */
[----:B------:R-:W-:Y:S01]  /*9250*/  IMAD.IADD R42, R0, 0x1, -R5 ;  /* 0x00000001002a7824 */ /* 0x000fe200078e0a05 */
[----:B------:R3:W-:Y:S01]  /*9260*/  @P0 LDGSTS.E.BYPASS.LTC128B.128 [R10+0x6900], [R6.64], !P3 ;  /* 0x06900000060a0fae */ /* 0x0007e2000d901d4a */
[----:B------:R-:W-:-:S03]  /*9270*/  ISETP.LT.AND P0, PT, RZ, c[0x0][0x27c], PT ;  /* 0x00009f00ff007a0c */ /* 0x000fc60003f01270 */
[----:B------:R-:W0:Y:S01]  /*9280*/  LDGDEPBAR ;  /* 0x00000000000079af */ /* 0x000e220000000000 */
[----:B------:R-:W-:-:S05]  /*9290*/  R2P PR, R42, 0x6 ;  /* 0x000000062a007804 */ /* 0x000fca0000000000 */
[----:B------:R-:W-:Y:S01]  /*92a0*/  SEL R3, R3, 0xfffffff0, !P1 ;  /* 0xfffffff003037807 */ /* 0x000fe20004800000 */
[----:B-1----:R-:W-:-:S04]  /*92b0*/  IMAD R4, R21, c[0x0][0x218], RZ ;  /* 0x0000860015047a24 */ /* 0x002fc800078e02ff */
[----:B------:R-:W-:Y:S02]  /*92c0*/  IMAD R0, R19, c[0x0][0x21c], R4 ;  /* 0x0000870013007a24 */ /* 0x000fe400078e0204 */
[----:B------:R-:W-:Y:S02]  /*92d0*/  IMAD.MOV.U32 R4, RZ, RZ, 0x20 ;  /* 0x00000020ff047424 */ /* 0x000fe400078e00ff */
[----:B------:R-:W-:-:S03]  /*92e0*/  IMAD.IADD R47, R181, 0x1, R0 ;  /* 0x00000001b52f7824 */ /* 0x000fc600078e0200 */
[----:B------:R-:W-:Y:S02]  /*92f0*/  SEL R4, R4, 0xffffffe0, !P2 ;  /* 0xffffffe004047807 */ /* 0x000fe40005000000 */
[----:B------:R3:W-:Y:S01]  /*9300*/  STL [R1+0x3c], R47 ;  /* 0x00003c2f01007387 */ /* 0x0007e20000100800 */
[----:B------:R-:W-:Y:S05]  /*9310*/  @P0 BRA `(.L_x_100) ;  /* 0x0000002000000947 */ /* 0x000fea0003800000 */
[----:B------:R-:W-:-:S04]  /*9320*/  DEPBAR.LE SB0, 0x1 ;  /* 0x000080400000791a */ /* 0x000fc80000000000 */
[----:B------:R-:W-:Y:S05]  /*9330*/  BRA `(.L_x_101) ;  /* 0x000035c000007947 */ /* 0x000fea0003800000 */
.L_x_100:
[----:B-----5:R-:W-:Y:S01]  /*9340*/  SHF.R.S32.HI R0, RZ, 0x1f, R171 ;  /* 0x0000001fff007819 */ /* 0x020fe200000114ab */
[----:B------:R-:W-:Y:S01]  /*9350*/  ULDC.U8 UR4, c[0x0][0x298] ;  /* 0x0000a60000047ab9 */ /* 0x000fe20000000000 */
[----:B---3--:R-:W-:Y:S01]  /*9360*/  LEA.HI R10, R25, R231, RZ, 0x2 ;  /* 0x000000e7190a7211 */ /* 0x008fe200078f10ff */
[C---:B------:R-:W-:Y:S01]  /*9370*/  IMAD.WIDE.U32 R6, R171.reuse, c[0x0][0x290], RZ ;  /* 0x0000a400ab067a25 */ /* 0x040fe200078e00ff */
[----:B------:R-:W-:Y:S01]  /*9380*/  ISETP.NE.AND P2, PT, RZ, UR4, PT ;  /* 0x00000004ff007c0c */ /* 0x000fe2000bf45270 */
[----:B------:R-:W-:Y:S01]  /*9390*/  BSSY B2, `(.L_x_101) ;  /* 0x0000356000027945 */ /* 0x000fe20003800000 */
[----:B------:R-:W-:Y:S01]  /*93a0*/  SHF.R.S32.HI R31, RZ, 0x2, R10 ;  /* 0x00000002ff1f7819 */ /* 0x000fe2000001140a */
[----:B------:R-:W-:Y:S01]  /*93b0*/  IMAD R2, R0, c[0x0][0x280], RZ ;  /* 0x0000a00000027a24 */ /* 0x000fe200078e02ff */
[----:B------:R-:W-:Y:S01]  /*93c0*/  LEA R16, P0, R6, c[0x0][0x288], 0x1 ;  /* 0x0000a20006107a11 */ /* 0x000fe200078008ff */
[----:B------:R-:W-:Y:S02]  /*93d0*/  IMAD R0, R0, c[0x0][0x290], RZ ;  /* 0x0000a40000007a24 */ /* 0x000fe400078e02ff */
[----:B------:R-:W-:-:S02]  /*93e0*/  IMAD R5, R171, c[0x0][0x284], R2 ;  /* 0x0000a100ab057a24 */ /* 0x000fc400078e0202 */
[C---:B------:R-:W-:Y:S01]  /*93f0*/  IMAD R2, R171.reuse, c[0x0][0x294], R0 ;  /* 0x0000a500ab027a24 */ /* 0x040fe200078e0200 */
[----:B------:R-:W-:Y:S01]  /*9400*/  LOP3.LUT R0, R10, 0xfffffffc, RZ, 0xc0, !PT ;  /* 0xfffffffc0a007812 */ /* 0x000fe200078ec0ff */
[----:B------:R-:W-:-:S03]  /*9410*/  IMAD.WIDE.U32 R8, R171, c[0x0][0x280], RZ ;  /* 0x0000a000ab087a25 */ /* 0x000fc600078e00ff */
[----:B------:R-:W-:Y:S01]  /*9420*/  IADD3 R0, -R0, R231, RZ ;  /* 0x000000e700007210 */ /* 0x000fe20007ffe1ff */
[----:B------:R-:W-:Y:S01]  /*9430*/  IMAD.IADD R2, R2, 0x1, R7 ;  /* 0x0000000102027824 */ /* 0x000fe200078e0207 */
[----:B------:R-:W-:Y:S01]  /*9440*/  LEA R18, P1, R8, c[0x0][0x270], 0x1 ;  /* 0x00009c0008127a11 */ /* 0x000fe200078208ff */
[----:B------:R-:W-:Y:S01]  /*9450*/  IMAD.IADD R5, R5, 0x1, R9 ;  /* 0x0000000105057824 */ /* 0x000fe200078e0209 */
[----:B------:R-:W-:Y:S02]  /*9460*/  SHF.L.U32 R25, R0, 0x3, RZ ;  /* 0x0000000300197819 */ /* 0x000fe400000006ff */
[----:B------:R-:W-:Y:S01]  /*9470*/  LEA.HI.X R17, R6, c[0x0][0x28c], R2, 0x1, P0 ;  /* 0x0000a30006117a11 */ /* 0x000fe200000f0c02 */
[----:B------:R-:W-:Y:S01]  /*9480*/  IMAD R2, R214, 0x80, R31 ;  /* 0x00000080d6027824 */ /* 0x000fe200078e021f */
[----:B------:R-:W-:Y:S01]  /*9490*/  LEA.HI.X R19, R8, c[0x0][0x274], R5, 0x1, P1 ;  /* 0x00009d0008137a11 */ /* 0x000fe200008f0c05 */
[----:B------:R-:W-:Y:S05]  /*94a0*/  @!P2 BRA `(.L_x_102) ;  /* 0x00001a200000a947 */ /* 0x000fea0003800000 */
[----:B------:R-:W-:Y:S01]  /*94b0*/  ISETP.GE.AND P0, PT, R2, R23, PT ;  /* 0x000000170200720c */ /* 0x000fe20003f06270 */
[----:B------:R-:W-:Y:S01]  /*94c0*/  BSSY B0, `(.L_x_103) ;  /* 0x0000017000007945 */ /* 0x000fe20003800000 */
[----:B------:R-:W-:Y:S01]  /*94d0*/  SHF.L.U32 R22, R0, 0x2, RZ ;  /* 0x0000000200167819 */ /* 0x000fe200000006ff */
[----:B------:R-:W-:Y:S01]  /*94e0*/  CS2R R8, SRZ ;  /* 0x0000000000087805 */ /* 0x000fe2000001ff00 */
[----:B------:R-:W-:Y:S01]  /*94f0*/  CS2R R12, SRZ ;  /* 0x00000000000c7805 */ /* 0x000fe2000001ff00 */
[----:B------:R-:W-:Y:S01]  /*9500*/  CS2R R6, SRZ ;  /* 0x0000000000067805 */ /* 0x000fe2000001ff00 */
[----:B------:R-:W-:-:S07]  /*9510*/  CS2R R10, SRZ ;  /* 0x00000000000a7805 */ /* 0x000fce000001ff00 */
[----:B------:R-:W-:Y:S05]  /*9520*/  @P0 BRA `(.L_x_104) ;  /* 0x0000010000000947 */ /* 0x000fea0003800000 */
[C---:B------:R-:W-:Y:S01]  /*9530*/  IADD3 R2, R22.reuse, 0x10, RZ ;  /* 0x0000001016027810 */ /* 0x040fe20007ffe0ff */
[----:B------:R-:W-:Y:S01]  /*9540*/  CS2R R8, SRZ ;  /* 0x0000000000087805 */ /* 0x000fe2000001ff00 */
[----:B------:R-:W-:Y:S01]  /*9550*/  ISETP.GE.AND P1, PT, R22, c[0x0][0x27c], PT ;  /* 0x00009f0016007a0c */ /* 0x000fe20003f26270 */
[----:B------:R-:W-:Y:S01]  /*9560*/  CS2R R6, SRZ ;  /* 0x0000000000067805 */ /* 0x000fe2000001ff00 */
[----:B------:R-:W-:-:S11]  /*9570*/  ISETP.GE.AND P0, PT, R2, c[0x0][0x27c], PT ;  /* 0x00009f0002007a0c */ /* 0x000fd60003f06270 */
[----:B------:R-:W-:Y:S02]  /*9580*/  @!P1 IMAD.WIDE R20, R22, 0x2, R18 ;  /* 0x0000000216149825 */ /* 0x000fe400078e0212 */
[----:B------:R-:W-:-:S03]  /*9590*/  @!P0 SHF.R.S32.HI R0, RZ, 0x1f, R2 ;  /* 0x0000001fff008819 */ /* 0x000fc60000011402 */
[----:B------:R1:W5:Y:S01]  /*95a0*/  @!P1 LD.E.64 R12, [R20.64] ;  /* 0x0000000a140c9980 */ /* 0x000362000c101b00 */
[----:B------:R-:W-:-:S04]  /*95b0*/  @!P0 LEA.HI R0, R0, R2, RZ, 0x2 ;  /* 0x0000000200008211 */ /* 0x000fc800078f10ff */
[----:B------:R-:W-:-:S05]  /*95c0*/  @!P0 LOP3.LUT R0, R0, 0xfffffffc, RZ, 0xc0, !PT ;  /* 0xfffffffc00008812 */ /* 0x000fca00078ec0ff */
[----:B------:R-:W-:-:S04]  /*95d0*/  @!P0 IMAD.WIDE R14, R0, 0x2, R16 ;  /* 0x00000002000e8825 */ /* 0x000fc800078e0210 */
[----:B------:R-:W-:Y:S01]  /*95e0*/  @!P0 IMAD.WIDE R18, R0, 0x2, R18 ;  /* 0x0000000200128825 */ /* 0x000fe200078e0212 */
[----:B------:R1:W5:Y:S03]  /*95f0*/  @!P0 LD.E.64 R6, [R14.64] ;  /* 0x0000000a0e068980 */ /* 0x000366000c101b00 */
[----:B------:R-:W-:Y:S01]  /*9600*/  @!P1 IMAD.WIDE R16, R22, 0x2, R16 ;  /* 0x0000000216109825 */ /* 0x000fe200078e0210 */
[----:B------:R1:W5:Y:S04]  /*9610*/  @!P0 LD.E.64 R8, [R18.64] ;  /* 0x0000000a12088980 */ /* 0x000368000c101b00 */
[----:B------:R1:W5:Y:S02]  /*9620*/  @!P1 LD.E.64 R10, [R16.64] ;  /* 0x0000000a100a9980 */ /* 0x000364000c101b00 */
.L_x_104:
[----:B------:R-:W-:Y:S05]  /*9630*/  BSYNC B0 ;  /* 0x0000000000007941 */ /* 0x000fea0003800000 */
.L_x_103:
[----:B------:R-:W-:Y:S01]  /*9640*/  SHF.R.S32.HI R2, RZ, 0x1f, R31 ;  /* 0x0000001fff027819 */ /* 0x000fe2000001141f */
[----:B-1---5:R-:W-:Y:S01]  /*9650*/  IMAD.MOV.U32 R15, RZ, RZ, R12 ;  /* 0x000000ffff0f7224 */ /* 0x022fe200078e000c */
[--C-:B------:R-:W-:Y:S01]  /*9660*/  SHF.R.U64 R18, R12, 0x10, R13.reuse ;  /* 0x000000100c127819 */ /* 0x100fe2000000120d */
[--C-:B------:R-:W-:Y:S01]  /*9670*/  IMAD.MOV.U32 R0, RZ, RZ, R13.reuse ;  /* 0x000000ffff007224 */ /* 0x100fe200078e000d */
[----:B------:R-:W-:Y:S01]  /*9680*/  LEA.HI R2, R2, R31, RZ, 0x3 ;  /* 0x0000001f02027211 */ /* 0x000fe200078f18ff */
[----:B------:R-:W-:Y:S01]  /*9690*/  IMAD.MOV.U32 R20, RZ, RZ, R10 ;  /* 0x000000ffff147224 */ /* 0x000fe200078e000a */
[----:B------:R-:W-:Y:S01]  /*96a0*/  SHF.R.U32.HI R12, RZ, 0x10, R13 ;  /* 0x00000010ff0c7819 */ /* 0x000fe2000001160d */
[----:B------:R-:W-:Y:S01]  /*96b0*/  IMAD R5, R214, -0x80, R23 ;  /* 0xffffff80d6057824 */ /* 0x000fe200078e0217 */
[----:B------:R-:W-:Y:S01]  /*96c0*/  LOP3.LUT R2, R2, 0xfffffff8, RZ, 0xc0, !PT ;  /* 0xfffffff802027812 */ /* 0x000fe200078ec0ff */
[----:B------:R-:W-:Y:S01]  /*96d0*/  IMAD.MOV.U32 R16, RZ, RZ, R9 ;  /* 0x000000ffff107224 */ /* 0x000fe200078e0009 */
[----:B------:R-:W-:Y:S01]  /*96e0*/  PRMT R26, R12, 0x5410, R0 ;  /* 0x000054100c1a7816 */ /* 0x000fe20000000000 */
[----:B------:R-:W-:Y:S01]  /*96f0*/  IMAD.MOV.U32 R13, RZ, RZ, R8 ;  /* 0x000000ffff0d7224 */ /* 0x000fe200078e0008 */
[----:B------:R-:W-:Y:S01]  /*9700*/  SHF.R.U64 R21, R10, 0x10, R11 ;  /* 0x000000100a157819 */ /* 0x000fe2000000120b */
[----:B------:R-:W-:Y:S01]  /*9710*/  IMAD.IADD R2, R31, 0x1, -R2 ;  /* 0x000000011f027824 */ /* 0x000fe200078e0a02 */
[----:B------:R-:W-:Y:S01]  /*9720*/  SHF.R.U64 R14, R8, 0x10, R9 ;  /* 0x00000010080e7819 */ /* 0x000fe20000001209 */
[----:B------:R-:W-:Y:S01]  /*9730*/  IMAD.MOV.U32 R19, RZ, RZ, R11 ;  /* 0x000000ffff137224 */ /* 0x000fe200078e000b */
[----:B------:R-:W-:Y:S01]  /*9740*/  PRMT R20, R20, 0x5410, R21 ;  /* 0x0000541014147816 */ /* 0x000fe20000000015 */
[C---:B------:R-:W-:Y:S01]  /*9750*/  IMAD.SHL.U32 R0, R2.reuse, 0x40, RZ ;  /* 0x0000004002007824 */ /* 0x040fe200078e00ff */
[----:B------:R-:W-:Y:S01]  /*9760*/  LOP3.LUT P1, RZ, R2, 0x4, RZ, 0xc0, !PT ;  /* 0x0000000402ff7812 */ /* 0x000fe2000782c0ff */
[----:B------:R-:W-:Y:S01]  /*9770*/  IMAD.MOV.U32 R10, RZ, RZ, R7 ;  /* 0x000000ffff0a7224 */ /* 0x000fe200078e0007 */
[----:B------:R-:W-:Y:S01]  /*9780*/  IMNMX R21, R5, 0x80, PT ;  /* 0x0000008005157817 */ /* 0x000fe20003800200 */
[----:B------:R-:W-:-:S04]  /*9790*/  DEPBAR.LE SB0, 0x1 ;  /* 0x000080400000791a */ /* 0x000fc80000000000 */
[----:B------:R-:W-:Y:S01]  /*97a0*/  LOP3.LUT R0, R0, 0x1c0, RZ, 0xc0, !PT ;  /* 0x000001c000007812 */ /* 0x000fe200078ec0ff */
[----:B------:R-:W-:Y:S01]  /*97b0*/  BSSY B1, `(.L_x_105) ;  /* 0x000006a000017945 */ /* 0x000fe20003800000 */
[----:B------:R-:W-:Y:S01]  /*97c0*/  BAR.SYNC.DEFER_BLOCKING 0x0 ;  /* 0x0000000000007b1d */ /* 0x000fe20000010000 */
[----:B------:R-:W-:Y:S02]  /*97d0*/  ISETP.GE.AND P0, PT, R31, R21, PT ;  /* 0x000000151f00720c */ /* 0x000fe40003f06270 */
[----:B------:R-:W-:Y:S02]  /*97e0*/  LOP3.LUT R2, R0, 0x18, R25, 0xf8, !PT ;  /* 0x0000001800027812 */ /* 0x000fe400078ef819 */
[----:B------:R-:W-:Y:S02]  /*97f0*/  SHF.R.U32.HI R0, RZ, 0x3, R0 ;  /* 0x00000003ff007819 */ /* 0x000fe40000011600 */
[----:B------:R-:W-:Y:S02]  /*9800*/  SHF.R.U32.HI R17, RZ, 0x10, R9 ;  /* 0x00000010ff117819 */ /* 0x000fe40000011609 */
[----:B------:R-:W-:-:S02]  /*9810*/  LOP3.LUT R0, R2, R0, RZ, 0x3c, !PT ;  /* 0x0000000002007212 */ /* 0x000fc400078e3cff */
[----:B------:R-:W-:Y:S01]  /*9820*/  SHF.R.U32.HI R9, RZ, 0x10, R11 ;  /* 0x00000010ff097819 */ /* 0x000fe2000001160b */
[----:B------:R-:W-:Y:S01]  /*9830*/  IMAD.MOV.U32 R11, RZ, RZ, R6 ;  /* 0x000000ffff0b7224 */ /* 0x000fe200078e0006 */
[--C-:B------:R-:W-:Y:S01]  /*9840*/  SHF.R.U64 R8, R6, 0x10, R7.reuse ;  /* 0x0000001006087819 */ /* 0x100fe20000001207 */
[----:B------:R-:W-:Y:S01]  /*9850*/  IMAD R0, R45, 0x200, R0 ;  /* 0x000002002d007824 */ /* 0x000fe200078e0200 */
[----:B------:R-:W-:Y:S02]  /*9860*/  SHF.R.U32.HI R6, RZ, 0x10, R7 ;  /* 0x00000010ff067819 */ /* 0x000fe40000011607 */
[----:B------:R-:W-:Y:S02]  /*9870*/  PRMT R24, R18, 0x5410, R15 ;  /* 0x0000541012187816 */ /* 0x000fe4000000000f */
[C---:B------:R-:W-:Y:S02]  /*9880*/  IADD3 R2, R0.reuse, 0x20, RZ ;  /* 0x0000002000027810 */ /* 0x040fe40007ffe0ff */
[----:B------:R-:W-:-:S02]  /*9890*/  @P1 IADD3 R2, R0, -0x20, RZ ;  /* 0xffffffe000021810 */ /* 0x000fc40007ffe0ff */
[----:B------:R-:W-:Y:S02]  /*98a0*/  PRMT R23, R9, 0x5410, R19 ;  /* 0x0000541009177816 */ /* 0x000fe40000000013 */
[----:B------:R-:W-:Y:S02]  /*98b0*/  PRMT R28, R14, 0x5410, R13 ;  /* 0x000054100e1c7816 */ /* 0x000fe4000000000d */
[----:B------:R-:W-:Y:S02]  /*98c0*/  PRMT R29, R17, 0x5410, R16 ;  /* 0x00005410111d7816 */ /* 0x000fe40000000010 */
[----:B------:R-:W-:Y:S02]  /*98d0*/  PRMT R25, R11, 0x5410, R8 ;  /* 0x000054100b197816 */ /* 0x000fe40000000008 */
[----:B------:R-:W-:Y:S02]  /*98e0*/  PRMT R27, R6, 0x5410, R10 ;  /* 0x00005410061b7816 */ /* 0x000fe4000000000a */
[----:B------:R-:W-:-:S02]  /*98f0*/  LEA R18, R0, 0x7100, 0x1 ;  /* 0x0000710000127811 */ /* 0x000fc400078e08ff */
[----:B------:R-:W-:Y:S01]  /*9900*/  LEA R19, R2, 0x7100, 0x1 ;  /* 0x0000710002137811 */ /* 0x000fe200078e08ff */
[----:B------:R-:W-:Y:S05]  /*9910*/  @P0 BRA `(.L_x_106) ;  /* 0x0000053000000947 */ /* 0x000fea0003800000 */
[----:B------:R-:W-:Y:S01]  /*9920*/  ISETP.GE.AND P0, PT, R22, c[0x0][0x27c], PT ;  /* 0x00009f0016007a0c */ /* 0x000fe20003f06270 */
[----:B------:R-:W-:-:S12]  /*9930*/  BSSY B0, `(.L_x_107) ;  /* 0x0000028000007945 */ /* 0x000fd80003800000 */
[----:B------:R-:W-:Y:S05]  /*9940*/  @P0 BRA `(.L_x_108) ;  /* 0x0000026000000947 */ /* 0x000fea0003800000 */
[----:B------:R-:W1:Y:S01]  /*9950*/  LDS.128 R8, [R18] ;  /* 0x0000000012087984 */ /* 0x000e620000000c00 */
[--C-:B------:R-:W-:Y:S02]  /*9960*/  HADD2.F32 R7, -RZ, R20.reuse.H0_H0 ;  /* 0x20000014ff077230 */ /* 0x100fe40000004100 */
[----:B------:R-:W-:Y:S02]  /*9970*/  HADD2.F32 R0, -RZ, R20.H1_H1 ;  /* 0x30000014ff007230 */ /* 0x000fe40000004100 */
[--C-:B------:R-:W-:Y:S02]  /*9980*/  HADD2.F32 R5, -RZ, R24.reuse.H1_H1 ;  /* 0x30000018ff057230 */ /* 0x100fe40000004100 */
[----:B------:R-:W-:Y:S02]  /*9990*/  HADD2.F32 R2, -RZ, R24.H0_H0 ;  /* 0x20000018ff027230 */ /* 0x000fe40000004100 */
[--C-:B-1----:R-:W-:Y:S02]  /*99a0*/  HADD2.F32 R12, -RZ, R8.reuse.H0_H0 ;  /* 0x20000008ff0c7230 */ /* 0x102fe40000004100 */
[----:B------:R-:W-:-:S02]  /*99b0*/  HADD2.F32 R8, -RZ, R8.H1_H1 ;  /* 0x30000008ff087230 */ /* 0x000fc40000004100 */
[--C-:B------:R-:W-:Y:S02]  /*99c0*/  HADD2.F32 R6, -RZ, R9.reuse.H0_H0 ;  /* 0x20000009ff067230 */ /* 0x100fe40000004100 */
[----:B------:R-:W-:Y:S02]  /*99d0*/  HADD2.F32 R9, -RZ, R9.H1_H1 ;  /* 0x30000009ff097230 */ /* 0x000fe40000004100 */
[--C-:B------:R-:W-:Y:S02]  /*99e0*/  HADD2.F32 R14, -RZ, R10.reuse.H0_H0 ;  /* 0x2000000aff0e7230 */ /* 0x100fe40000004100 */
[----:B------:R-:W-:Y:S01]  /*99f0*/  HADD2.F32 R13, -RZ, R10.H1_H1 ;  /* 0x3000000aff0d7230 */ /* 0x000fe20000004100 */
[-C--:B------:R-:W-:Y:S01]  /*9a00*/  FMUL.FTZ R10, R12, R7.reuse ;  /* 0x000000070c0a7220 */ /* 0x080fe20000410000 */
[--C-:B------:R-:W-:Y:S02]  /*9a10*/  HADD2.F32 R16, -RZ, R11.reuse.H0_H0 ;  /* 0x2000000bff107230 */ /* 0x100fe40000004100 */
[----:B------:R-:W-:Y:S01]  /*9a20*/  HADD2.F32 R15, -RZ, R11.H1_H1 ;  /* 0x3000000bff0f7230 */ /* 0x000fe20000004100 */
[----:B------:R-:W-:-:S02]  /*9a30*/  FMUL.FTZ R11, R8, R7 ;  /* 0x00000007080b7220 */ /* 0x000fc40000410000 */
[CC--:B------:R-:W-:Y:S02]  /*9a40*/  FMUL.FTZ R7, R9.reuse, R0.reuse ;  /* 0x0000000009077220 */ /* 0x0c0fe40000410000 */
[----:B------:R-:W-:Y:S02]  /*9a50*/  FMUL.FTZ R0, R6, R0 ;  /* 0x0000000006007220 */ /* 0x000fe40000410000 */
[-C--:B------:R-:W-:Y:S02]  /*9a60*/  FFMA.FTZ R17, R12, R5.reuse, -R11 ;  /* 0x000000050c117223 */ /* 0x080fe4000001080b */
[-C--:B------:R-:W-:Y:S01]  /*9a70*/  FFMA.FTZ R11, R6, R2.reuse, -R7 ;  /* 0x00000002060b7223 */ /* 0x080fe20000010807 */
[--C-:B------:R-:W-:Y:S01]  /*9a80*/  HADD2.F32 R6, -RZ, R23.reuse.H1_H1 ;  /* 0x30000017ff067230 */ /* 0x100fe20000004100 */
[----:B------:R-:W-:Y:S01]  /*9a90*/  FFMA.FTZ R9, R9, R2, R0 ;  /* 0x0000000209097223 */ /* 0x000fe20000010000 */
[----:B------:R-:W-:Y:S01]  /*9aa0*/  HADD2.F32 R0, -RZ, R23.H0_H0 ;  /* 0x20000017ff007230 */ /* 0x000fe20000004100 */
[----:B------:R-:W-:Y:S01]  /*9ab0*/  FFMA.FTZ R12, R8, R5, R10 ;  /* 0x00000005080c7223 */ /* 0x000fe2000001000a */
[--C-:B------:R-:W-:Y:S01]  /*9ac0*/  HADD2.F32 R5, -RZ, R26.reuse.H1_H1 ;  /* 0x3000001aff057230 */ /* 0x100fe20000004100 */
[-C--:B------:R-:W-:Y:S01]  /*9ad0*/  FMUL.FTZ R8, R13, R6.reuse ;  /* 0x000000060d087220 */ /* 0x080fe20000410000 */
[----:B------:R-:W-:Y:S01]  /*9ae0*/  HADD2.F32 R2, -RZ, R26.H0_H0 ;  /* 0x2000001aff027230 */ /* 0x000fe20000004100 */
[----:B------:R-:W-:Y:S01]  /*9af0*/  FMUL.FTZ R7, R14, R6 ;  /* 0x000000060e077220 */ /* 0x000fe20000410000 */
[----:B------:R-:W-:Y:S01]  /*9b00*/  F2FP.PACK_AB R9, R9, R11 ;  /* 0x0000000b0909723e */ /* 0x000fe200000000ff */
[----:B------:R-:W-:-:S02]  /*9b10*/  FMUL.FTZ R6, R15, R0 ;  /* 0x000000000f067220 */ /* 0x000fc40000410000 */
[----:B------:R-:W-:Y:S02]  /*9b20*/  FMUL.FTZ R0, R16, R0 ;  /* 0x0000000010007220 */ /* 0x000fe40000410000 */
[----:B------:R-:W-:Y:S01]  /*9b30*/  FFMA.FTZ R10, R14, R5, -R8 ;  /* 0x000000050e0a7223 */ /* 0x000fe20000010808 */
[----:B------:R-:W-:Y:S01]  /*9b40*/  F2FP.PACK_AB R8, R12, R17 ;  /* 0x000000110c08723e */ /* 0x000fe200000000ff */
[----:B------:R-:W-:Y:S02]  /*9b50*/  FFMA.FTZ R7, R13, R5, R7 ;  /* 0x000000050d077223 */ /* 0x000fe40000010007 */
[-C--:B------:R-:W-:Y:S02]  /*9b60*/  FFMA.FTZ R6, R16, R2.reuse, -R6 ;  /* 0x0000000210067223 */ /* 0x080fe40000010806 */
[----:B------:R-:W-:Y:S01]  /*9b70*/  FFMA.FTZ R0, R15, R2, R0 ;  /* 0x000000020f007223 */ /* 0x000fe20000010000 */
[----:B------:R-:W-:-:S04]  /*9b80*/  F2FP.PACK_AB R10, R7, R10 ;  /* 0x0000000a070a723e */ /* 0x000fc800000000ff */
[----:B------:R-:W-:-:S05]  /*9b90*/  F2FP.PACK_AB R11, R0, R6 ;  /* 0x00000006000b723e */ /* 0x000fca00000000ff */
[----:B------:R1:W-:Y:S02]  /*9ba0*/  STS.128 [R18], R8 ;  /* 0x0000000812007388 */ /* 0x0003e40000000c00 */
.L_x_108:
[----:B------:R-:W-:Y:S05]  /*9bb0*/  BSYNC B0 ;  /* 0x0000000000007941 */ /* 0x000fea0003800000 */
.L_x_107:
[----:B------:R-:W-:-:S04]  /*9bc0*/  IADD3 R0, R22, 0x10, RZ ;  /* 0x0000001016007810 */ /* 0x000fc80007ffe0ff */
[----:B------:R-:W-:-:S13]  /*9bd0*/  ISETP.GE.AND P0, PT, R0, c[0x0][0x27c], PT ;  /* 0x00009f0000007a0c */ /* 0x000fda0003f06270 */
[----:B------:R-:W-:Y:S05]  /*9be0*/  @P0 BRA `(.L_x_106) ;  /* 0x0000026000000947 */ /* 0x000fea0003800000 */
[----:B-1----:R-:W1:Y:S01]  /*9bf0*/  LDS.128 R8, [R19] ;  /* 0x0000000013087984 */ /* 0x002e620000000c00 */
        /* <DEDUP_REMOVED lines=37> */
.L_x_106:
[----:B------:R-:W-:Y:S05]  /*9e50*/  BSYNC B1 ;  /* 0x0000000000017941 */ /* 0x000fea0003800000 */
.L_x_105:
[----:B------:R-:W-:Y:S01]  /*9e60*/  IADD3 R0, R31, 0x20, RZ ;  /* 0x000000201f007810 */ /* 0x000fe20007ffe0ff */
[----:B------:R-:W-:Y:S03]  /*9e70*/  BSSY B1, `(.L_x_109) ;  /* 0x0000056000017945 */ /* 0x000fe60003800000 */
[----:B------:R-:W-:-:S13]  /*9e80*/  ISETP.GE.AND P0, PT, R0, R21, PT ;  /* 0x000000150000720c */ /* 0x000fda0003f06270 */
[----:B------:R-:W-:Y:S05]  /*9e90*/  @P0 BRA `(.L_x_110) ;  /* 0x0000053000000947 */ /* 0x000fea0003800000 */
[----:B------:R-:W-:Y:S01]  /*9ea0*/  ISETP.GE.AND P0, PT, R22, c[0x0][0x27c], PT ;  /* 0x00009f0016007a0c */ /* 0x000fe20003f06270 */
[----:B------:R-:W-:-:S12]  /*9eb0*/  BSSY B0, `(.L_x_111) ;  /* 0x0000028000007945 */ /* 0x000fd80003800000 */
[----:B------:R-:W-:Y:S05]  /*9ec0*/  @P0 BRA `(.L_x_112) ;  /* 0x0000026000000947 */ /* 0x000fea0003800000 */
[----:B-1----:R-:W1:Y:S01]  /*9ed0*/  LDS.128 R8, [R18+0x1000] ;  /* 0x0010000012087984 */ /* 0x002e620000000c00 */
        /* <DEDUP_REMOVED lines=10> */
[C---:B------:R-:W-:Y:S01]  /*9f80*/  FMUL.FTZ R10, R7.reuse, R12 ;  /* 0x0000000c070a7220 */ /* 0x040fe20000410000 */
[--C-:B------:R-:W-:Y:S02]  /*9f90*/  HADD2.F32 R16, -RZ, R11.reuse.H0_H0 ;  /* 0x2000000bff107230 */ /* 0x100fe40000004100 */
[----:B------:R-:W-:Y:S01]  /*9fa0*/  HADD2.F32 R15, -RZ, R11.H1_H1 ;  /* 0x3000000bff0f7230 */ /* 0x000fe20000004100 */
[----:B------:R-:W-:-:S02]  /*9fb0*/  FMUL.FTZ R11, R7, R8 ;  /* 0x00000008070b7220 */ /* 0x000fc40000410000 */
[CC--:B------:R-:W-:Y:S02]  /*9fc0*/  FMUL.FTZ R7, R0.reuse, R9.reuse ;  /* 0x0000000900077220 */ /* 0x0c0fe40000410000 */
[----:B------:R-:W-:Y:S02]  /*9fd0*/  FMUL.FTZ R0, R0, R6 ;  /* 0x0000000600007220 */ /* 0x000fe40000410000 */
[C---:B------:R-:W-:Y:S02]  /*9fe0*/  FFMA.FTZ R17, R5.reuse, R12, -R11 ;  /* 0x0000000c05117223 */ /* 0x040fe4000001080b */
[C---:B------:R-:W-:Y:S01]  /*9ff0*/  FFMA.FTZ R11, R2.reuse, R6, -R7 ;  /* 0x00000006020b7223 */ /* 0x040fe20000010807 */
[--C-:B------:R-:W-:Y:S01]  /*a000*/  HADD2.F32 R6, -RZ, R23.reuse.H1_H1 ;  /* 0x30000017ff067230 */ /* 0x100fe20000004100 */
[----:B------:R-:W-:Y:S01]  /*a010*/  FFMA.FTZ R9, R2, R9, R0 ;  /* 0x0000000902097223 */ /* 0x000fe20000010000 */
[----:B------:R-:W-:Y:S01]  /*a020*/  HADD2.F32 R0, -RZ, R23.H0_H0 ;  /* 0x20000017ff007230 */ /* 0x000fe20000004100 */
[----:B------:R-:W-:Y:S01]  /*a030*/  FFMA.FTZ R12, R5, R8, R10 ;  /* 0x00000008050c7223 */ /* 0x000fe2000001000a */
[--C-:B------:R-:W-:Y:S01]  /*a040*/  HADD2.F32 R5, -RZ, R26.reuse.H1_H1 ;  /* 0x3000001aff057230 */ /* 0x100fe20000004100 */
[C---:B------:R-:W-:Y:S01]  /*a050*/  FMUL.FTZ R8, R6.reuse, R13 ;  /* 0x0000000d06087220 */ /* 0x040fe20000410000 */
[----:B------:R-:W-:Y:S01]  /*a060*/  HADD2.F32 R2, -RZ, R26.H0_H0 ;  /* 0x2000001aff027230 */ /* 0x000fe20000004100 */
[----:B------:R-:W-:Y:S01]  /*a070*/  FMUL.FTZ R7, R6, R14 ;  /* 0x0000000e06077220 */ /* 0x000fe20000410000 */
[----:B------:R-:W-:Y:S01]  /*a080*/  F2FP.PACK_AB R9, R9, R11 ;  /* 0x0000000b0909723e */ /* 0x000fe200000000ff */
[----:B------:R-:W-:-:S02]  /*a090*/  FMUL.FTZ R6, R0, R15 ;  /* 0x0000000f00067220 */ /* 0x000fc40000410000 */
[----:B------:R-:W-:Y:S02]  /*a0a0*/  FMUL.FTZ R0, R0, R16 ;  /* 0x0000001000007220 */ /* 0x000fe40000410000 */
[C---:B------:R-:W-:Y:S01]  /*a0b0*/  FFMA.FTZ R10, R5.reuse, R14, -R8 ;  /* 0x0000000e050a7223 */ /* 0x040fe20000010808 */
[----:B------:R-:W-:Y:S01]  /*a0c0*/  F2FP.PACK_AB R8, R12, R17 ;  /* 0x000000110c08723e */ /* 0x000fe200000000ff */
[----:B------:R-:W-:Y:S02]  /*a0d0*/  FFMA.FTZ R7, R5, R13, R7 ;  /* 0x0000000d05077223 */ /* 0x000fe40000010007 */
[C---:B------:R-:W-:Y:S02]  /*a0e0*/  FFMA.FTZ R6, R2.reuse, R16, -R6 ;  /* 0x0000001002067223 */ /* 0x040fe40000010806 */
[----:B------:R-:W-:Y:S01]  /*a0f0*/  FFMA.FTZ R0, R2, R15, R0 ;  /* 0x0000000f02007223 */ /* 0x000fe20000010000 */
[----:B------:R-:W-:-:S04]  /*a100*/  F2FP.PACK_AB R10, R7, R10 ;  /* 0x0000000a070a723e */ /* 0x000fc800000000ff */
[----:B------:R-:W-:-:S05]  /*a110*/  F2FP.PACK_AB R11, R0, R6 ;  /* 0x00000006000b723e */ /* 0x000fca00000000ff */
[----:B------:R1:W-:Y:S02]  /*a120*/  STS.128 [R18+0x1000], R8 ;  /* 0x0010000812007388 */ /* 0x0003e40000000c00 */
.L_x_112:
[----:B------:R-:W-:Y:S05]  /*a130*/  BSYNC B0 ;  /* 0x0000000000007941 */ /* 0x000fea0003800000 */
.L_x_111:
[----:B------:R-:W-:-:S04]  /*a140*/  IADD3 R0, R22, 0x10, RZ ;  /* 0x0000001016007810 */ /* 0x000fc80007ffe0ff */
[----:B------:R-:W-:-:S13]  /*a150*/  ISETP.GE.AND P0, PT, R0, c[0x0][0x27c], PT ;  /* 0x00009f0000007a0c */ /* 0x000fda0003f06270 */
        /* <DEDUP_REMOVED lines=39> */
.L_x_110:
[----:B------:R-:W-:Y:S05]  /*a3d0*/  BSYNC B1 ;  /* 0x0000000000017941 */ /* 0x000fea0003800000 */
.L_x_109:
        /* <DEDUP_REMOVED lines=45> */
.L_x_116:
[----:B------:R-:W-:Y:S05]  /*a6b0*/  BSYNC B0 ;  /* 0x0000000000007941 */ /* 0x000fea0003800000 */
.L_x_115:
        /* <DEDUP_REMOVED lines=41> */
.L_x_114:
[----:B------:R-:W-:Y:S05]  /*a950*/  BSYNC B1 ;  /* 0x0000000000017941 */ /* 0x000fea0003800000 */
.L_x_113:
[----:B------:R-:W-:-:S04]  /*a960*/  IADD3 R0, R31, 0x60, RZ ;  /* 0x000000601f007810 */ /* 0x000fc80007ffe0ff */
        /* <DEDUP_REMOVED lines=43> */
.L_x_119:
[----:B------:R-:W-:Y:S05]  /*ac20*/  BSYNC B0 ;  /* 0x0000000000007941 */ /* 0x000fea0003800000 */
.L_x_118:
        /* <DEDUP_REMOVED lines=40> */
[----:B------:R1:W-:Y:S01]  /*aeb0*/  STS.128 [R19+0x3000], R8 ;  /* 0x0030000813007388 */ /* 0x0003e20000000c00 */
[----:B------:R-:W-:Y:S05]  /*aec0*/  BRA `(.L_x_117) ;  /* 0x00001a2000007947 */ /* 0x000fea0003800000 */
.L_x_102:
[----:B------:R-:W-:Y:S01]  /*aed0*/  ISETP.GE.AND P0, PT, R2, R23, PT ;  /* 0x000000170200720c */ /* 0x000fe20003f06270 */
[----:B------:R-:W-:Y:S01]  /*aee0*/  BSSY B0, `(.L_x_120) ;  /* 0x000000d000007945 */ /* 0x000fe20003800000 */
[----:B------:R-:W-:Y:S01]  /*aef0*/  CS2R R10, SRZ ;  /* 0x00000000000a7805 */ /* 0x000fe2000001ff00 */
[----:B------:R-:W-:Y:S01]  /*af00*/  CS2R R8, SRZ ;  /* 0x0000000000087805 */ /* 0x000fe2000001ff00 */
[----:B------:R-:W-:Y:S01]  /*af10*/  CS2R R14, SRZ ;  /* 0x00000000000e7805 */ /* 0x000fe2000001ff00 */
[----:B------:R-:W-:-:S08]  /*af20*/  CS2R R12, SRZ ;  /* 0x00000000000c7805 */ /* 0x000fd0000001ff00 */
[----:B------:R-:W-:Y:S05]  /*af30*/  @P0 BRA `(.L_x_121) ;  /* 0x0000007000000947 */ /* 0x000fea0003800000 */
[----:B------:R-:W-:Y:S01]  /*af40*/  ISETP.GE.AND P0, PT, R25, c[0x0][0x27c], PT ;  /* 0x00009f0019007a0c */ /* 0x000fe20003f06270 */
[----:B------:R-:W-:-:S12]  /*af50*/  CS2R R10, SRZ ;  /* 0x00000000000a7805 */ /* 0x000fd8000001ff00 */
[----:B------:R-:W-:Y:S05]  /*af60*/  @P0 BRA `(.L_x_121) ;  /* 0x0000004000000947 */ /* 0x000fea0003800000 */
[----:B------:R-:W-:-:S04]  /*af70*/  IMAD.WIDE R12, R25, 0x2, R18 ;  /* 0x00000002190c7825 */ /* 0x000fc800078e0212 */
[----:B------:R-:W-:Y:S02]  /*af80*/  IMAD.WIDE R8, R25, 0x2, R16 ;  /* 0x0000000219087825 */ /* 0x000fe400078e0210 */
[----:B------:R-:W5:Y:S04]  /*af90*/  LD.E.128 R12, [R12.64] ;  /* 0x0000000a0c0c7980 */ /* 0x000f68000c101d00 */
[----:B------:R-:W5:Y:S02]  /*afa0*/  LD.E.128 R8, [R8.64] ;  /* 0x0000000a08087980 */ /* 0x000f64000c101d00 */
.L_x_121:
[----:B------:R-:W-:Y:S05]  /*afb0*/  BSYNC B0 ;  /* 0x0000000000007941 */ /* 0x000fea0003800000 */
.L_x_120:
[----:B------:R-:W-:Y:S01]  /*afc0*/  IMAD R2, R214, -0x80, R23 ;  /* 0xffffff80d6027824 */ /* 0x000fe200078e0217 */
[----:B------:R-:W-:Y:S01]  /*afd0*/  ISETP.GE.AND P0, PT, R25, c[0x0][0x27c], PT ;  /* 0x00009f0019007a0c */ /* 0x000fe20003f06270 */
[--C-:B-----5:R-:W-:Y:S01]  /*afe0*/  IMAD.MOV.U32 R21, RZ, RZ, R13.reuse ;  /* 0x000000ffff157224 */ /* 0x120fe200078e000d */
[----:B------:R-:W-:Y:S01]  /*aff0*/  SHF.R.U64 R20, R12, 0x10, R13 ;  /* 0x000000100c147819 */ /* 0x000fe2000000120d */
[----:B------:R-:W-:Y:S01]  /*b000*/  IMAD.MOV.U32 R22, RZ, RZ, R12 ;  /* 0x000000ffff167224 */ /* 0x000fe200078e000c */
[----:B------:R-:W-:Y:S01]  /*b010*/  IMNMX R32, R2, 0x80, PT ;  /* 0x0000008002207817 */ /* 0x000fe20003800200 */
[----:B------:R-:W-:Y:S01]  /*b020*/  IMAD.MOV.U32 R18, RZ, RZ, R15 ;  /* 0x000000ffff127224 */ /* 0x000fe200078e000f */
[----:B------:R-:W-:Y:S01]  /*b030*/  SHF.R.U32.HI R17, RZ, 0x10, R13 ;  /* 0x00000010ff117819 */ /* 0x000fe2000001160d */
[----:B------:R-:W-:Y:S01]  /*b040*/  IMAD.MOV.U32 R19, RZ, RZ, R14 ;  /* 0x000000ffff137224 */ /* 0x000fe200078e000e */
[----:B------:R-:W-:Y:S01]  /*b050*/  ISETP.GE.OR P1, PT, R31, R32, P0 ;  /* 0x000000201f00720c */ /* 0x000fe20000726670 */
[----:B------:R-:W-:Y:S01]  /*b060*/  IMAD.MOV.U32 R7, RZ, RZ, R11 ;  /* 0x000000ffff077224 */ /* 0x000fe200078e000b */
[----:B------:R-:W-:Y:S01]  /*b070*/  SHF.R.U64 R16, R14, 0x10, R15 ;  /* 0x000000100e107819 */ /* 0x000fe2000000120f */
[----:B------:R-:W-:Y:S01]  /*b080*/  IMAD.MOV.U32 R14, RZ, RZ, R9 ;  /* 0x000000ffff0e7224 */ /* 0x000fe200078e0009 */
[----:B------:R-:W-:Y:S01]  /*b090*/  SHF.R.U32.HI R13, RZ, 0x10, R15 ;  /* 0x00000010ff0d7819 */ /* 0x000fe2000001160f */
[----:B------:R-:W-:Y:S01]  /*b0a0*/  IMAD.MOV.U32 R15, RZ, RZ, R8 ;  /* 0x000000ffff0f7224 */ /* 0x000fe200078e0008 */
[--C-:B------:R-:W-:Y:S01]  /*b0b0*/  SHF.R.U64 R12, R8, 0x10, R9.reuse ;  /* 0x00000010080c7819 */ /* 0x100fe20000001209 */
[----:B------:R-:W-:Y:S01]  /*b0c0*/  IMAD.MOV.U32 R8, RZ, RZ, R10 ;  /* 0x000000ffff087224 */ /* 0x000fe200078e000a */
[----:B------:R-:W-:Y:S01]  /*b0d0*/  SHF.R.U32.HI R6, RZ, 0x10, R9 ;  /* 0x00000010ff067819 */ /* 0x000fe20000011609 */
[----:B------:R-:W-:-:S04]  /*b0e0*/  DEPBAR.LE SB0, 0x1 ;  /* 0x000080400000791a */ /* 0x000fc80000000000 */
[--C-:B------:R-:W-:Y:S01]  /*b0f0*/  SHF.R.U64 R5, R10, 0x10, R11.reuse ;  /* 0x000000100a057819 */ /* 0x100fe2000000120b */
[----:B------:R-:W-:Y:S01]  /*b100*/  BSSY B0, `(.L_x_122) ;  /* 0x0000063000007945 */ /* 0x000fe20003800000 */
[----:B------:R-:W-:Y:S02]  /*b110*/  SHF.R.U32.HI R0, RZ, 0x10, R11 ;  /* 0x00000010ff007819 */ /* 0x000fe4000001160b */
[----:B------:R-:W-:Y:S02]  /*b120*/  PRMT R34, R22, 0x5410, R14 ;  /* 0x0000541016227816 */ /* 0x000fe4000000000e */
[----:B------:R-:W-:Y:S02]  /*b130*/  PRMT R37, R21, 0x5410, R17 ;  /* 0x0000541015257816 */ /* 0x000fe40000000011 */
[----:B------:R-:W-:Y:S02]  /*b140*/  PRMT R35, R6, 0x5410, R20 ;  /* 0x0000541006237816 */ /* 0x000fe40000000014 */
[----:B------:R-:W-:-:S02]  /*b150*/  PRMT R39, R16, 0x5410, R19 ;  /* 0x0000541010277816 */ /* 0x000fc40000000013 */
[----:B------:R-:W-:Y:S02]  /*b160*/  PRMT R40, R13, 0x5410, R18 ;  /* 0x000054100d287816 */ /* 0x000fe40000000012 */
[----:B------:R-:W-:Y:S02]  /*b170*/  PRMT R33, R12, 0x5410, R15 ;  /* 0x000054100c217816 */ /* 0x000fe4000000000f */
[----:B------:R-:W-:Y:S02]  /*b180*/  PRMT R36, R8, 0x5410, R5 ;  /* 0x0000541008247816 */ /* 0x000fe40000000005 */
[----:B------:R-:W-:Y:S01]  /*b190*/  PRMT R38, R0, 0x5410, R7 ;  /* 0x0000541000267816 */ /* 0x000fe20000000007 */
[----:B------:R-:W-:Y:S06]  /*b1a0*/  BAR.SYNC.DEFER_BLOCKING 0x0 ;  /* 0x0000000000007b1d */ /* 0x000fec0000010000 */
[----:B------:R-:W-:Y:S05]  /*b1b0*/  @P1 BRA `(.L_x_123) ;  /* 0x0000057000001947 */ /* 0x000fea0003800000 */
[----:B------:R-:W-:Y:S02]  /*b1c0*/  SHF.L.U32 R0, R31, 0x6, RZ ;  /* 0x000000061f007819 */ /* 0x000fe400000006ff */
[----:B------:R-:W-:-:S02]  /*b1d0*/  IADD3 R5, R25, c[0x0][0x27c], RZ ;  /* 0x00009f0019057a10 */ /* 0x000fc40007ffe0ff */
[----:B------:R-:W-:Y:S02]  /*b1e0*/  LOP3.LUT R0, R0, 0x1c0, RZ, 0xc0, !PT ;  /* 0x000001c000007812 */ /* 0x000fe400078ec0ff */
[----:B------:R-:W-:Y:S02]  /*b1f0*/  SHF.L.U32 R7, R45, 0x9, RZ ;  /* 0x000000092d077819 */ /* 0x000fe400000006ff */
[C---:B------:R-:W-:Y:S02]  /*b200*/  LOP3.LUT R2, R0.reuse, 0x38, R25, 0xf8, !PT ;  /* 0x0000003800027812 */ /* 0x040fe400078ef819 */
[----:B------:R-:W-:Y:S02]  /*b210*/  SHF.R.U32.HI R6, RZ, 0x3, R0 ;  /* 0x00000003ff067819 */ /* 0x000fe40000011600 */
[----:B------:R-:W-:Y:S02]  /*b220*/  LOP3.LUT R0, R0, 0x38, R5, 0xf8, !PT ;  /* 0x0000003800007812 */ /* 0x000fe400078ef805 */
[----:B------:R-:W-:-:S02]  /*b230*/  LOP3.LUT R2, R7, R2, R6, 0xf6, !PT ;  /* 0x0000000207027212 */ /* 0x000fc400078ef606 */
[----:B------:R-:W-:Y:S01]  /*b240*/  LOP3.LUT R0, R7, R0, R6, 0xf6, !PT ;  /* 0x0000000007007212 */ /* 0x000fe200078ef606 */
[--C-:B------:R-:W-:Y:S01]  /*b250*/  HADD2.F32 R7, -RZ, R33.reuse.H0_H0 ;  /* 0x20000021ff077230 */ /* 0x100fe20000004100 */
[----:B------:R-:W-:Y:S01]  /*b260*/  SHF.L.U32 R28, R2, 0x1, RZ ;  /* 0x00000001021c7819 */ /* 0x000fe200000006ff */
[----:B------:R-:W-:Y:S01]  /*b270*/  HADD2.F32 R2, -RZ, R33.H1_H1 ;  /* 0x30000021ff027230 */ /* 0x000fe20000004100 */
[----:B------:R-:W-:-:S03]  /*b280*/  SHF.L.U32 R26, R0, 0x1, RZ ;  /* 0x00000001001a7819 */ /* 0x000fc600000006ff */
[----:B------:R-:W1:Y:S04]  /*b290*/  LDS.128 R12, [R28+0x7100] ;  /* 0x007100001c0c7984 */ /* 0x000e680000000c00 */
[----:B------:R-:W2:Y:S01]  /*b2a0*/  LDS.128 R8, [R26+0x7100] ;  /* 0x007100001a087984 */ /* 0x000ea20000000c00 */
[--C-:B-1----:R-:W-:Y:S02]  /*b2b0*/  HADD2.F32 R17, -RZ, R13.reuse.H0_H0 ;  /* 0x2000000dff117230 */ /* 0x102fe40000004100 */
[----:B------:R-:W-:Y:S02]  /*b2c0*/  HADD2.F32 R18, -RZ, R13.H1_H1 ;  /* 0x3000000dff127230 */ /* 0x000fe40000004100 */
[----:B--2---:R-:W-:Y:S02]  /*b2d0*/  HADD2.F32 R13, -RZ, R8.H0_H0 ;  /* 0x20000008ff0d7230 */ /* 0x004fe40000004100 */
[----:B------:R-:W-:-:S02]  /*b2e0*/  HADD2.F32 R5, -RZ, R12.H0_H0 ;  /* 0x2000000cff057230 */ /* 0x000fc40000004100 */
[----:B------:R-:W-:Y:S01]  /*b2f0*/  HADD2.F32 R16, -RZ, R12.H1_H1 ;  /* 0x3000000cff107230 */ /* 0x000fe20000004100 */
[-C--:B------:R-:W-:Y:S01]  /*b300*/  FMUL.FTZ R0, R13, R2.reuse ;  /* 0x000000020d007220 */ /* 0x080fe20000410000 */
[--C-:B------:R-:W-:Y:S01]  /*b310*/  HADD2.F32 R20, -RZ, R14.reuse.H0_H0 ;  /* 0x2000000eff147230 */ /* 0x100fe20000004100 */
[C---:B------:R-:W-:Y:S01]  /*b320*/  FMUL.FTZ R6, R5.reuse, R2 ;  /* 0x0000000205067220 */ /* 0x040fe20000410000 */
[----:B------:R-:W-:Y:S02]  /*b330*/  HADD2.F32 R21, -RZ, R14.H1_H1 ;  /* 0x3000000eff157230 */ /* 0x000fe40000004100 */
[----:B------:R-:W-:Y:S02]  /*b340*/  HADD2.F32 R12, -RZ, R34.H0_H0 ;  /* 0x20000022ff0c7230 */ /* 0x000fe40000004100 */
[----:B------:R-:W-:Y:S01]  /*b350*/  HADD2.F32 R14, -RZ, R8.H1_H1 ;  /* 0x30000008ff0e7230 */ /* 0x000fe20000004100 */
[-C--:B------:R-:W-:Y:S01]  /*b360*/  FMUL.FTZ R8, R16, R7.reuse ;  /* 0x0000000710087220 */ /* 0x080fe20000410000 */
[--C-:B------:R-:W-:Y:S01]  /*b370*/  HADD2.F32 R23, -RZ, R15.reuse.H0_H0 ;  /* 0x2000000fff177230 */ /* 0x100fe20000004100 */
[-C--:B------:R-:W-:Y:S01]  /*b380*/  FFMA.FTZ R30, R5, R12.reuse, -R0 ;  /* 0x0000000c051e7223 */ /* 0x080fe20000010800 */
[----:B------:R-:W-:Y:S01]  /*b390*/  HADD2.F32 R24, -RZ, R15.H1_H1 ;  /* 0x3000000fff187230 */ /* 0x000fe20000004100 */
[----:B------:R-:W-:Y:S01]  /*b3a0*/  FMUL.FTZ R5, R14, R7 ;  /* 0x000000070e057220 */ /* 0x000fe20000410000 */
[----:B------:R-:W-:Y:S01]  /*b3b0*/  HADD2.F32 R2, -RZ, R35.H1_H1 ;  /* 0x30000023ff027230 */ /* 0x000fe20000004100 */
[----:B------:R-:W-:Y:S01]  /*b3c0*/  FFMA.FTZ R29, R13, R12, R6 ;  /* 0x0000000c0d1d7223 */ /* 0x000fe20000010006 */
[----:B------:R-:W-:-:S02]  /*b3d0*/  HADD2.F32 R15, -RZ, R9.H0_H0 ;  /* 0x20000009ff0f7230 */ /* 0x000fc40000004100 */
[----:B------:R-:W-:Y:S01]  /*b3e0*/  HADD2.F32 R0, -RZ, R34.H1_H1 ;  /* 0x30000022ff007230 */ /* 0x000fe20000004100 */
[-C--:B------:R-:W-:Y:S01]  /*b3f0*/  FFMA.FTZ R12, R16, R2.reuse, -R5 ;  /* 0x00000002100c7223 */ /* 0x080fe20000010805 */
[----:B------:R-:W-:Y:S01]  /*b400*/  HADD2.F32 R6, -RZ, R37.H0_H0 ;  /* 0x20000025ff067230 */ /* 0x000fe20000004100 */
[----:B------:R-:W-:Y:S01]  /*b410*/  FFMA.FTZ R27, R14, R2, R8 ;  /* 0x000000020e1b7223 */ /* 0x000fe20000010008 */
[----:B------:R-:W-:Y:S01]  /*b420*/  HADD2.F32 R9, -RZ, R9.H1_H1 ;  /* 0x30000009ff097230 */ /* 0x000fe20000004100 */
[-C--:B------:R-:W-:Y:S01]  /*b430*/  FMUL.FTZ R7, R15, R0.reuse ;  /* 0x000000000f077220 */ /* 0x080fe20000410000 */
[----:B------:R-:W-:Y:S01]  /*b440*/  HADD2.F32 R5, -RZ, R35.H0_H0 ;  /* 0x20000023ff057230 */ /* 0x000fe20000004100 */
[C---:B------:R-:W-:Y:S01]  /*b450*/  FMUL.FTZ R8, R17.reuse, R0 ;  /* 0x0000000011087220 */ /* 0x040fe20000410000 */
[----:B------:R-:W-:Y:S01]  /*b460*/  HADD2.F32 R0, -RZ, R37.H1_H1 ;  /* 0x30000025ff007230 */ /* 0x000fe20000004100 */
[----:B------:R-:W-:Y:S01]  /*b470*/  FFMA.FTZ R17, R17, R6, -R7 ;  /* 0x0000000611117223 */ /* 0x000fe20000010807 */
[--C-:B------:R-:W-:Y:S01]  /*b480*/  HADD2.F32 R19, -RZ, R10.reuse.H0_H0 ;  /* 0x2000000aff137230 */ /* 0x100fe20000004100 */
[CC--:B------:R-:W-:Y:S01]  /*b490*/  FMUL.FTZ R7, R9.reuse, R5.reuse ;  /* 0x0000000509077220 */ /* 0x0c0fe20000410000 */
[----:B------:R-:W-:Y:S01]  /*b4a0*/  HADD2.F32 R10, -RZ, R10.H1_H1 ;  /* 0x3000000aff0a7230 */ /* 0x000fe20000004100 */
[C---:B------:R-:W-:Y:S01]  /*b4b0*/  FMUL.FTZ R2, R18.reuse, R5 ;  /* 0x0000000512027220 */ /* 0x040fe20000410000 */
[--C-:B------:R-:W-:Y:S01]  /*b4c0*/  HADD2.F32 R5, -RZ, R36.reuse.H0_H0 ;  /* 0x20000024ff057230 */ /* 0x100fe20000004100 */
[-C--:B------:R-:W-:Y:S01]  /*b4d0*/  FFMA.FTZ R13, R18, R0.reuse, -R7 ;  /* 0x00000000120d7223 */ /* 0x080fe20000010807 */
[----:B------:R-:W-:Y:S01]  /*b4e0*/  HADD2.F32 R22, -RZ, R11.H0_H0 ;  /* 0x2000000bff167230 */ /* 0x000fe20000004100 */
[----:B------:R-:W-:Y:S01]  /*b4f0*/  FFMA.FTZ R9, R9, R0, R2 ;  /* 0x0000000009097223 */ /* 0x000fe20000010002 */
[----:B------:R-:W-:Y:S01]  /*b500*/  HADD2.F32 R0, -RZ, R36.H1_H1 ;  /* 0x30000024ff007230 */ /* 0x000fe20000004100 */
[----:B------:R-:W-:Y:S01]  /*b510*/  FFMA.FTZ R16, R15, R6, R8 ;  /* 0x000000060f107223 */ /* 0x000fe20000010008 */
[--C-:B------:R-:W-:Y:S01]  /*b520*/  HADD2.F32 R2, -RZ, R39.reuse.H1_H1 ;  /* 0x30000027ff027230 */ /* 0x100fe20000004100 */
[-C--:B------:R-:W-:Y:S01]  /*b530*/  FMUL.FTZ R8, R19, R5.reuse ;  /* 0x0000000513087220 */ /* 0x080fe20000410000 */
[----:B------:R-:W-:Y:S01]  /*b540*/  HADD2.F32 R6, -RZ, R39.H0_H0 ;  /* 0x20000027ff067230 */ /* 0x000fe20000004100 */
[----:B------:R-:W-:Y:S01]  /*b550*/  FMUL.FTZ R7, R20, R5 ;  /* 0x0000000514077220 */ /* 0x000fe20000410000 */
[----:B------:R-:W-:Y:S01]  /*b560*/  HADD2.F32 R11, -RZ, R11.H1_H1 ;  /* 0x3000000bff0b7230 */ /* 0x000fe20000004100 */
[----:B------:R-:W-:Y:S01]  /*b570*/  FMUL.FTZ R5, R10, R0 ;  /* 0x000000000a057220 */ /* 0x000fe20000410000 */
[----:B------:R-:W-:Y:S01]  /*b580*/  F2FP.PACK_AB R12, R12, R30 ;  /* 0x0000001e0c0c723e */ /* 0x000fe200000000ff */
[----:B------:R-:W-:Y:S01]  /*b590*/  FMUL.FTZ R0, R21, R0 ;  /* 0x0000000015007220 */ /* 0x000fe20000410000 */
[----:B------:R-:W-:Y:S01]  /*b5a0*/  F2FP.PACK_AB R13, R13, R17 ;  /* 0x000000110d0d723e */ /* 0x000fe200000000ff */
[----:B------:R-:W-:Y:S01]  /*b5b0*/  FFMA.FTZ R20, R20, R2, -R8 ;  /* 0x0000000214147223 */ /* 0x000fe20000010808 */
[----:B------:R-:W-:Y:S01]  /*b5c0*/  F2FP.PACK_AB R9, R9, R16 ;  /* 0x000000100909723e */ /* 0x000fe200000000ff */
[----:B------:R-:W-:Y:S01]  /*b5d0*/  FFMA.FTZ R19, R19, R2, R7 ;  /* 0x0000000213137223 */ /* 0x000fe20000010007 */
[--C-:B------:R-:W-:Y:S01]  /*b5e0*/  HADD2.F32 R2, -RZ, R38.reuse.H1_H1 ;  /* 0x30000026ff027230 */ /* 0x100fe20000004100 */
[-C--:B------:R-:W-:Y:S01]  /*b5f0*/  FFMA.FTZ R10, R10, R6.reuse, R0 ;  /* 0x000000060a0a7223 */ /* 0x080fe20000010000 */
[----:B------:R-:W-:Y:S01]  /*b600*/  HADD2.F32 R0, -RZ, R38.H0_H0 ;  /* 0x20000026ff007230 */ /* 0x000fe20000004100 */
[----:B------:R-:W-:Y:S01]  /*b610*/  FFMA.FTZ R14, R21, R6, -R5 ;  /* 0x00000006150e7223 */ /* 0x000fe20000010805 */
[--C-:B------:R-:W-:Y:S01]  /*b620*/  HADD2.F32 R6, -RZ, R40.reuse.H1_H1 ;  /* 0x30000028ff067230 */ /* 0x100fe20000004100 */
[-C--:B------:R-:W-:Y:S01]  /*b630*/  FMUL.FTZ R8, R22, R2.reuse ;  /* 0x0000000216087220 */ /* 0x080fe20000410000 */
[----:B------:R-:W-:Y:S01]  /*b640*/  HADD2.F32 R5, -RZ, R40.H0_H0 ;  /* 0x20000028ff057230 */ /* 0x000fe20000004100 */
[----:B------:R-:W-:Y:S01]  /*b650*/  FMUL.FTZ R7, R23, R2 ;  /* 0x0000000217077220 */ /* 0x000fe20000410000 */
[----:B------:R-:W-:Y:S01]  /*b660*/  F2FP.PACK_AB R14, R14, R20 ;  /* 0x000000140e0e723e */ /* 0x000fe200000000ff */
[-C--:B------:R-:W-:Y:S01]  /*b670*/  FMUL.FTZ R2, R11, R0.reuse ;  /* 0x000000000b027220 */ /* 0x080fe20000410000 */
[----:B------:R-:W-:Y:S01]  /*b680*/  F2FP.PACK_AB R10, R10, R19 ;  /* 0x000000130a0a723e */ /* 0x000fe200000000ff */
[----:B------:R-:W-:-:S02]  /*b690*/  FMUL.FTZ R0, R24, R0 ;  /* 0x0000000018007220 */ /* 0x000fc40000410000 */
[-C--:B------:R-:W-:Y:S01]  /*b6a0*/  FFMA.FTZ R15, R23, R6.reuse, -R8 ;  /* 0x00000006170f7223 */ /* 0x080fe20000010808 */
[----:B------:R-:W-:Y:S01]  /*b6b0*/  F2FP.PACK_AB R8, R27, R29 ;  /* 0x0000001d1b08723e */ /* 0x000fe200000000ff */
[-C--:B------:R-:W-:Y:S02]  /*b6c0*/  FFMA.FTZ R2, R24, R5.reuse, -R2 ;  /* 0x0000000518027223 */ /* 0x080fe40000010802 */
[----:B------:R-:W-:Y:S02]  /*b6d0*/  FFMA.FTZ R7, R22, R6, R7 ;  /* 0x0000000616077223 */ /* 0x000fe40000010007 */
[----:B------:R-:W-:Y:S01]  /*b6e0*/  FFMA.FTZ R0, R11, R5, R0 ;  /* 0x000000050b007223 */ /* 0x000fe20000010000 */
[----:B------:R-:W-:-:S04]  /*b6f0*/  F2FP.PACK_AB R15, R2, R15 ;  /* 0x0000000f020f723e */ /* 0x000fc800000000ff */
[----:B------:R-:W-:Y:S01]  /*b700*/  F2FP.PACK_AB R11, R0, R7 ;  /* 0x00000007000b723e */ /* 0x000fe200000000ff */
[----:B------:R1:W-:Y:S04]  /*b710*/  STS.128 [R28+0x7100], R12 ;  /* 0x0071000c1c007388 */ /* 0x0003e80000000c00 */
[----:B------:R1:W-:Y:S02]  /*b720*/  STS.128 [R26+0x7100], R8 ;  /* 0x007100081a007388 */ /* 0x0003e40000000c00 */
.L_x_123:
[----:B------:R-:W-:Y:S05]  /*b730*/  BSYNC B0 ;  /* 0x0000000000007941 */ /* 0x000fea0003800000 */
.L_x_122:
[----:B------:R-:W-:Y:S01]  /*b740*/  IADD3 R0, R31, 0x20, RZ ;  /* 0x000000201f007810 */ /* 0x000fe20007ffe0ff */
[----:B------:R-:W-:Y:S03]  /*b750*/  BSSY B0, `(.L_x_124) ;  /* 0x000005d000007945 */ /* 0x000fe60003800000 */
[----:B------:R-:W-:-:S13]  /*b760*/  ISETP.GE.OR P1, PT, R0, R32, P0 ;  /* 0x000000200000720c */ /* 0x000fda0000726670 */
[----:B------:R-:W-:Y:S05]  /*b770*/  @P1 BRA `(.L_x_125) ;  /* 0x000005a000001947 */ /* 0x000fea0003800000 */
[----:B------:R-:W-:Y:S02]  /*b780*/  SHF.R.S32.HI R2, RZ, 0x1f, R0 ;  /* 0x0000001fff027819 */ /* 0x000fe40000011400 */
[----:B------:R-:W-:Y:S02]  /*b790*/  SHF.L.U32 R5, R0, 0x6, RZ ;  /* 0x0000000600057819 */ /* 0x000fe400000006ff */
[----:B------:R-:W-:Y:S02]  /*b7a0*/  LEA.HI R2, R2, R0, RZ, 0x3 ;  /* 0x0000000002027211 */ /* 0x000fe400078f18ff */
[----:B------:R-:W-:Y:S02]  /*b7b0*/  LOP3.LUT R0, R5, 0x1c0, RZ, 0xc0, !PT ;  /* 0x000001c005007812 */ /* 0x000fe400078ec0ff */
[----:B------:R-:W-:Y:S02]  /*b7c0*/  SHF.L.U32 R2, R2, 0x6, RZ ;  /* 0x0000000602027819 */ /* 0x000fe400000006ff */
[----:B------:R-:W-:-:S02]  /*b7d0*/  IADD3 R6, R25, c[0x0][0x27c], RZ ;  /* 0x00009f0019067a10 */ /* 0x000fc40007ffe0ff */
[----:B------:R-:W-:Y:S02]  /*b7e0*/  LOP3.LUT R5, R0, 0x38, R25, 0xf8, !PT ;  /* 0x0000003800057812 */ /* 0x000fe400078ef819 */
[----:B------:R-:W-:Y:S02]  /*b7f0*/  SHF.R.U32.HI R7, RZ, 0x3, R0 ;  /* 0x00000003ff077819 */ /* 0x000fe40000011600 */
[----:B------:R-:W-:Y:S02]  /*b800*/  LOP3.LUT R2, R2, 0xfffffe00, RZ, 0xc0, !PT ;  /* 0xfffffe0002027812 */ /* 0x000fe400078ec0ff */
[----:B------:R-:W-:Y:S02]  /*b810*/  LOP3.LUT R0, R0, 0x38, R6, 0xf8, !PT ;  /* 0x0000003800007812 */ /* 0x000fe400078ef806 */
[C-C-:B------:R-:W-:Y:S02]  /*b820*/  LOP3.LUT R5, R2.reuse, R5, R7.reuse, 0xf6, !PT ;  /* 0x0000000502057212 */ /* 0x140fe400078ef607 */
[----:B------:R-:W-:Y:S01]  /*b830*/  LOP3.LUT R2, R2, R0, R7, 0xf6, !PT ;  /* 0x0000000002027212 */ /* 0x000fe200078ef607 */
[----:B------:R-:W-:Y:S01]  /*b840*/  HADD2.F32 R7, -RZ, R33.H0_H0 ;  /* 0x20000021ff077230 */ /* 0x000fe20000004100 */
[----:B-1----:R-:W-:-:S02]  /*b850*/  SHF.L.U32 R28, R5, 0x1, RZ ;  /* 0x00000001051c7819 */ /* 0x002fc400000006ff */
[----:B------:R-:W-:Y:S01]  /*b860*/  SHF.L.U32 R26, R2, 0x1, RZ ;  /* 0x00000001021a7819 */ /* 0x000fe200000006ff */
[----:B------:R-:W-:Y:S02]  /*b870*/  HADD2.F32 R2, -RZ, R33.H1_H1 ;  /* 0x30000021ff027230 */ /* 0x000fe40000004100 */
[----:B------:R-:W1:Y:S04]  /*b880*/  LDS.128 R12, [R28+0x7100] ;  /* 0x007100001c0c7984 */ /* 0x000e680000000c00 */
[----:B------:R-:W2:Y:S01]  /*b890*/  LDS.128 R8, [R26+0x7100] ;  /* 0x007100001a087984 */ /* 0x000ea20000000c00 */
[--C-:B-1----:R-:W-:Y:S02]  /*b8a0*/  HADD2.F32 R17, -RZ, R13.reuse.H0_H0 ;  /* 0x2000000dff117230 */ /* 0x102fe40000004100 */
[----:B------:R-:W-:-:S02]  /*b8b0*/  HADD2.F32 R18, -RZ, R13.H1_H1 ;  /* 0x3000000dff127230 */ /* 0x000fc40000004100 */
[----:B--2---:R-:W-:Y:S02]  /*b8c0*/  HADD2.F32 R13, -RZ, R8.H0_H0 ;  /* 0x20000008ff0d7230 */ /* 0x004fe40000004100 */
[--C-:B------:R-:W-:Y:S02]  /*b8d0*/  HADD2.F32 R5, -RZ, R12.reuse.H0_H0 ;  /* 0x2000000cff057230 */ /* 0x100fe40000004100 */
[----:B------:R-:W-:Y:S01]  /*b8e0*/  HADD2.F32 R16, -RZ, R12.H1_H1 ;  /* 0x3000000cff107230 */ /* 0x000fe20000004100 */
[C---:B------:R-:W-:Y:S01]  /*b8f0*/  FMUL.FTZ R0, R2.reuse, R13 ;  /* 0x0000000d02007220 */ /* 0x040fe20000410000 */
[--C-:B------:R-:W-:Y:S01]  /*b900*/  HADD2.F32 R20, -RZ, R14.reuse.H0_H0 ;  /* 0x2000000eff147230 */ /* 0x100fe20000004100 */
[----:B------:R-:W-:Y:S01]  /*b910*/  FMUL.FTZ R6, R2, R5 ;  /* 0x0000000502067220 */ /* 0x000fe20000410000 */
[----:B------:R-:W-:Y:S02]  /*b920*/  HADD2.F32 R21, -RZ, R14.H1_H1 ;  /* 0x3000000eff157230 */ /* 0x000fe40000004100 */
[----:B------:R-:W-:-:S02]  /*b930*/  HADD2.F32 R12, -RZ, R34.H0_H0 ;  /* 0x20000022ff0c7230 */ /* 0x000fc40000004100 */
[----:B------:R-:W-:Y:S01]  /*b940*/  HADD2.F32 R14, -RZ, R8.H1_H1 ;  /* 0x30000008ff0e7230 */ /* 0x000fe20000004100 */
[C---:B------:R-:W-:Y:S01]  /*b950*/  FMUL.FTZ R8, R7.reuse, R16 ;  /* 0x0000001007087220 */ /* 0x040fe20000410000 */
[--C-:B------:R-:W-:Y:S01]  /*b960*/  HADD2.F32 R23, -RZ, R15.reuse.H0_H0 ;  /* 0x2000000fff177230 */ /* 0x100fe20000004100 */
[C---:B------:R-:W-:Y:S01]  /*b970*/  FFMA.FTZ R30, R12.reuse, R5, -R0 ;  /* 0x000000050c1e7223 */ /* 0x040fe20000010800 */
[----:B------:R-:W-:Y:S01]  /*b980*/  HADD2.F32 R24, -RZ, R15.H1_H1 ;  /* 0x3000000fff187230 */ /* 0x000fe20000004100 */
[----:B------:R-:W-:Y:S01]  /*b990*/  FMUL.FTZ R5, R7, R14 ;  /* 0x0000000e07057220 */ /* 0x000fe20000410000 */
[----:B------:R-:W-:Y:S01]  /*b9a0*/  HADD2.F32 R2, -RZ, R35.H1_H1 ;  /* 0x30000023ff027230 */ /* 0x000fe20000004100 */
[----:B------:R-:W-:Y:S01]  /*b9b0*/  FFMA.FTZ R29, R12, R13, R6 ;  /* 0x0000000d0c1d7223 */ /* 0x000fe20000010006 */
[----:B------:R-:W-:Y:S02]  /*b9c0*/  HADD2.F32 R15, -RZ, R9.H0_H0 ;  /* 0x20000009ff0f7230 */ /* 0x000fe40000004100 */
[----:B------:R-:W-:Y:S01]  /*b9d0*/  HADD2.F32 R0, -RZ, R34.H1_H1 ;  /* 0x30000022ff007230 */ /* 0x000fe20000004100 */
[C---:B------:R-:W-:Y:S01]  /*b9e0*/  FFMA.FTZ R12, R2.reuse, R16, -R5 ;  /* 0x00000010020c7223 */ /* 0x040fe20000010805 */
[----:B------:R-:W-:Y:S01]  /*b9f0*/  HADD2.F32 R6, -RZ, R37.H0_H0 ;  /* 0x20000025ff067230 */ /* 0x000fe20000004100 */
[----:B------:R-:W-:Y:S01]  /*ba00*/  FFMA.FTZ R27, R2, R14, R8 ;  /* 0x0000000e021b7223 */ /* 0x000fe20000010008 */
[----:B------:R-:W-:Y:S01]  /*ba10*/  HADD2.F32 R9, -RZ, R9.H1_H1 ;  /* 0x30000009ff097230 */ /* 0x000fe20000004100 */
[C---:B------:R-:W-:Y:S01]  /*ba20*/  FMUL.FTZ R7, R0.reuse, R15 ;  /* 0x0000000f00077220 */ /* 0x040fe20000410000 */
[----:B------:R-:W-:Y:S01]  /*ba30*/  HADD2.F32 R5, -RZ, R35.H0_H0 ;  /* 0x20000023ff057230 */ /* 0x000fe20000004100 */
[-C--:B------:R-:W-:Y:S01]  /*ba40*/  FMUL.FTZ R8, R0, R17.reuse ;  /* 0x0000001100087220 */ /* 0x080fe20000410000 */
[----:B------:R-:W-:Y:S01]  /*ba50*/  HADD2.F32 R0, -RZ, R37.H1_H1 ;  /* 0x30000025ff007230 */ /* 0x000fe20000004100 */
[----:B------:R-:W-:Y:S01]  /*ba60*/  FFMA.FTZ R17, R6, R17, -R7 ;  /* 0x0000001106117223 */ /* 0x000fe20000010807 */
[--C-:B------:R-:W-:Y:S01]  /*ba70*/  HADD2.F32 R19, -RZ, R10.reuse.H0_H0 ;  /* 0x2000000aff137230 */ /* 0x100fe20000004100 */
[CC--:B------:R-:W-:Y:S01]  /*ba80*/  FMUL.FTZ R7, R5.reuse, R9.reuse ;  /* 0x0000000905077220 */ /* 0x0c0fe20000410000 */
[----:B------:R-:W-:Y:S01]  /*ba90*/  HADD2.F32 R10, -RZ, R10.H1_H1 ;  /* 0x3000000aff0a7230 */ /* 0x000fe20000004100 */
[-C--:B------:R-:W-:Y:S01]  /*baa0*/  FMUL.FTZ R2, R5, R18.reuse ;  /* 0x0000001205027220 */ /* 0x080fe20000410000 */
[--C-:B------:R-:W-:Y:S01]  /*bab0*/  HADD2.F32 R5, -RZ, R36.reuse.H0_H0 ;  /* 0x20000024ff057230 */ /* 0x100fe20000004100 */
[C---:B------:R-:W-:Y:S01]  /*bac0*/  FFMA.FTZ R13, R0.reuse, R18, -R7 ;  /* 0x00000012000d7223 */ /* 0x040fe20000010807 */
[----:B------:R-:W-:Y:S01]  /*bad0*/  HADD2.F32 R22, -RZ, R11.H0_H0 ;  /* 0x2000000bff167230 */ /* 0x000fe20000004100 */
[----:B------:R-:W-:Y:S01]  /*bae0*/  FFMA.FTZ R9, R0, R9, R2 ;  /* 0x0000000900097223 */ /* 0x000fe20000010002 */
[----:B------:R-:W-:Y:S01]  /*baf0*/  HADD2.F32 R0, -RZ, R36.H1_H1 ;  /* 0x30000024ff007230 */ /* 0x000fe20000004100 */
[----:B------:R-:W-:Y:S01]  /*bb00*/  FFMA.FTZ R16, R6, R15, R8 ;  /* 0x0000000f06107223 */ /* 0x000fe20000010008 */
[--C-:B------:R-:W-:Y:S01]  /*bb10*/  HADD2.F32 R2, -RZ, R39.reuse.H1_H1 ;  /* 0x30000027ff027230 */ /* 0x100fe20000004100 */
[C---:B------:R-:W-:Y:S01]  /*bb20*/  FMUL.FTZ R8, R5.reuse, R19 ;  /* 0x0000001305087220 */ /* 0x040fe20000410000 */
[----:B------:R-:W-:Y:S01]  /*bb30*/  HADD2.F32 R6, -RZ, R39.H0_H0 ;  /* 0x20000027ff067230 */ /* 0x000fe20000004100 */
[----:B------:R-:W-:Y:S01]  /*bb40*/  FMUL.FTZ R7, R5, R20 ;  /* 0x0000001405077220 */ /* 0x000fe20000410000 */
[----:B------:R-:W-:Y:S01]  /*bb50*/  HADD2.F32 R11, -RZ, R11.H1_H1 ;  /* 0x3000000bff0b7230 */ /* 0x000fe20000004100 */
[----:B------:R-:W-:Y:S01]  /*bb60*/  FMUL.FTZ R5, R0, R10 ;  /* 0x0000000a00057220 */ /* 0x000fe20000410000 */
[----:B------:R-:W-:Y:S01]  /*bb70*/  F2FP.PACK_AB R12, R12, R30 ;  /* 0x0000001e0c0c723e */ /* 0x000fe200000000ff */
[----:B------:R-:W-:Y:S01]  /*bb80*/  FMUL.FTZ R0, R0, R21 ;  /* 0x0000001500007220 */ /* 0x000fe20000410000 */
[----:B------:R-:W-:Y:S01]  /*bb90*/  F2FP.PACK_AB R13, R13, R17 ;  /* 0x000000110d0d723e */ /* 0x000fe200000000ff */
[C---:B------:R-:W-:Y:S01]  /*bba0*/  FFMA.FTZ R20, R2.reuse, R20, -R8 ;  /* 0x0000001402147223 */ /* 0x040fe20000010808 */
[----:B------:R-:W-:Y:S01]  /*bbb0*/  F2FP.PACK_AB R9, R9, R16 ;  /* 0x000000100909723e */ /* 0x000fe200000000ff */
[----:B------:R-:W-:Y:S01]  /*bbc0*/  FFMA.FTZ R19, R2, R19, R7 ;  /* 0x0000001302137223 */ /* 0x000fe20000010007 */
[--C-:B------:R-:W-:Y:S01]  /*bbd0*/  HADD2.F32 R2, -RZ, R38.reuse.H1_H1 ;  /* 0x30000026ff027230 */ /* 0x100fe20000004100 */
[C---:B------:R-:W-:Y:S01]  /*bbe0*/  FFMA.FTZ R10, R6.reuse, R10, R0 ;  /* 0x0000000a060a7223 */ /* 0x040fe20000010000 */
[----:B------:R-:W-:Y:S01]  /*bbf0*/  HADD2.F32 R0, -RZ, R38.H0_H0 ;  /* 0x20000026ff007230 */ /* 0x000fe20000004100 */
[----:B------:R-:W-:Y:S01]  /*bc00*/  FFMA.FTZ R14, R6, R21, -R5 ;  /* 0x00000015060e7223 */ /* 0x000fe20000010805 */
[--C-:B------:R-:W-:Y:S01]  /*bc10*/  HADD2.F32 R6, -RZ, R40.reuse.H1_H1 ;  /* 0x30000028ff067230 */ /* 0x100fe20000004100 */
[C---:B------:R-:W-:Y:S01]  /*bc20*/  FMUL.FTZ R8, R2.reuse, R22 ;  /* 0x0000001602087220 */ /* 0x040fe20000410000 */
[----:B------:R-:W-:Y:S01]  /*bc30*/  HADD2.F32 R5, -RZ, R40.H0_H0 ;  /* 0x20000028ff057230 */ /* 0x000fe20000004100 */
[----:B------:R-:W-:Y:S01]  /*bc40*/  FMUL.FTZ R7, R2, R23 ;  /* 0x0000001702077220 */ /* 0x000fe20000410000 */
[----:B------:R-:W-:Y:S01]  /*bc50*/  F2FP.PACK_AB R14, R14, R20 ;  /* 0x000000140e0e723e */ /* 0x000fe200000000ff */
[----:B------:R-:W-:Y:S01]  /*bc60*/  FMUL.FTZ R2, R0, R11 ;  /* 0x0000000b00027220 */ /* 0x000fe20000410000 */
[----:B------:R-:W-:Y:S01]  /*bc70*/  F2FP.PACK_AB R10, R10, R19 ;  /* 0x000000130a0a723e */ /* 0x000fe200000000ff */
[----:B------:R-:W-:-:S02]  /*bc80*/  FMUL.FTZ R0, R0, R24 ;  /* 0x0000001800007220 */ /* 0x000fc40000410000 */
[C---:B------:R-:W-:Y:S01]  /*bc90*/  FFMA.FTZ R15, R6.reuse, R23, -R8 ;  /* 0x00000017060f7223 */ /* 0x040fe20000010808 */
[----:B------:R-:W-:Y:S01]  /*bca0*/  F2FP.PACK_AB R8, R27, R29 ;  /* 0x0000001d1b08723e */ /* 0x000fe200000000ff */
[C---:B------:R-:W-:Y:S02]  /*bcb0*/  FFMA.FTZ R2, R5.reuse, R24, -R2 ;  /* 0x0000001805027223 */ /* 0x040fe40000010802 */
[----:B------:R-:W-:Y:S02]  /*bcc0*/  FFMA.FTZ R7, R6, R22, R7 ;  /* 0x0000001606077223 */ /* 0x000fe40000010007 */
[----:B------:R-:W-:Y:S01]  /*bcd0*/  FFMA.FTZ R0, R5, R11, R0 ;  /* 0x0000000b05007223 */ /* 0x000fe20000010000 */
[----:B------:R-:W-:-:S04]  /*bce0*/  F2FP.PACK_AB R15, R2, R15 ;  /* 0x0000000f020f723e */ /* 0x000fc800000000ff */
[----:B------:R-:W-:Y:S01]  /*bcf0*/  F2FP.PACK_AB R11, R0, R7 ;  /* 0x00000007000b723e */ /* 0x000fe200000000ff */
[----:B------:R1:W-:Y:S04]  /*bd00*/  STS.128 [R28+0x7100], R12 ;  /* 0x0071000c1c007388 */ /* 0x0003e80000000c00 */
[----:B------:R1:W-:Y:S02]  /*bd10*/  STS.128 [R26+0x7100], R8 ;  /* 0x007100081a007388 */ /* 0x0003e40000000c00 */
.L_x_125:
[----:B------:R-:W-:Y:S05]  /*bd20*/  BSYNC B0 ;  /* 0x0000000000007941 */ /* 0x000fea0003800000 */
.L_x_124:
        /* <DEDUP_REMOVED lines=94> */
.L_x_127:
[----:B------:R-:W-:Y:S05]  /*c310*/  BSYNC B0 ;  /* 0x0000000000007941 */ /* 0x000fea0003800000 */
.L_x_126:
[----:B------:R-:W-:-:S04]  /*c320*/  IADD3 R0, R31, 0x60, RZ ;  /* 0x000000601f007810 */ /* 0x000fc80007ffe0ff */
        /* <DEDUP_REMOVED lines=15> */
[----:B------:R-:W-:-:S02]  /*c420*/  SHF.L.U32 R27, R5, 0x1, RZ ;  /* 0x00000001051b7819 */ /* 0x000fc400000006ff */
[----:B-1----:R-:W-:Y:S01]  /*c430*/  SHF.L.U32 R26, R2, 0x1, RZ ;  /* 0x00000001021a7819 */ /* 0x002fe200000006ff */
        /* <DEDUP_REMOVED lines=75> */
.L_x_117:
[----:B------:R-:W-:Y:S05]  /*c8f0*/  BSYNC B2 ;  /* 0x0000000000027941 */ /* 0x000fea0003800000 */
.L_x_101:
[----:B---3--:R-:W-:Y:S01]  /*c900*/  SHF.R.S32.HI R7, RZ, 0x4, R44 ;  /* 0x00000004ff077819 */ /* 0x008fe2000001142c */
[----:B------:R-:W-:Y:S01]  /*c910*/  IMAD.SHL.U32 R6, R136, 0x40, RZ ;  /* 0x0000004088067824 */ /* 0x000fe200078e00ff */
[----:B------:R-:W-:-:S04]  /*c920*/  DEPBAR.LE SB0, 0x0 ;  /* 0x000080000000791a */ /* 0x000fc80000000000 */
[----:B------:R-:W-:Y:S01]  /*c930*/  LEA.HI R0, R44, R7, RZ, 0x1 ;  /* 0x000000072c007211 */ /* 0x000fe200078f08ff */
[----:B------:R-:W-:Y:S01]  /*c940*/  IMAD.SHL.U32 R2, R42, 0x40, RZ ;  /* 0x000000402a027824 */ /* 0x000fe200078e00ff */
[----:B------:R-:W-:Y:S01]  /*c950*/  LOP3.LUT P0, RZ, R136, 0x2, RZ, 0xc0, !PT ;  /* 0x0000000288ff7812 */ /* 0x000fe2000780c0ff */
[----:B------:R-:W-:Y:S01]  /*c960*/  IMAD.SHL.U32 R5, R43, 0x40, RZ ;  /* 0x000000402b057824 */ /* 0x000fe200078e00ff */
[----:B------:R-:W-:Y:S01]  /*c970*/  LOP3.LUT R0, R0, 0xfffffffe, RZ, 0xc0, !PT ;  /* 0xfffffffe00007812 */ /* 0x000fe200078ec0ff */
[----:B-1----:R-:W-:Y:S01]  /*c980*/  IMAD.SHL.U32 R8, R41, 0x8, RZ ;  /* 0x0000000829087824 */ /* 0x002fe200078e00ff */
[----:B------:R-:W-:Y:S01]  /*c990*/  LOP3.LUT R2, R2, 0x1c0, RZ, 0xc0, !PT ;  /* 0x000001c002027812 */ /* 0x000fe200078ec0ff */
[----:B------:R-:W-:Y:S01]  /*c9a0*/  IMAD.MOV.U32 R94, RZ, RZ, R46 ;  /* 0x000000ffff5e7224 */ /* 0x000fe200078e002e */
[----:B------:R-:W-:Y:S01]  /*c9b0*/  LOP3.LUT R137, R5, 0xfffffe00, RZ, 0xc0, !PT ;  /* 0xfffffe0005897812 */ /* 0x000fe200078ec0ff */
[----:B------:R-:W-:Y:S01]  /*c9c0*/  IMAD.IADD R7, R7, 0x1, -R0 ;  /* 0x0000000107077824 */ /* 0x000fe200078e0a00 */
[----:B------:R-:W-:Y:S01]  /*c9d0*/  LOP3.LUT R0, R6, 0x1c0, RZ, 0xc0, !PT ;  /* 0x000001c006007812 */ /* 0x000fe200078ec0ff */
[----:B------:R-:W-:-:S02]  /*c9e0*/  IMAD.MOV.U32 R95, RZ, RZ, R47 ;  /* 0x000000ffff5f7224 */ /* 0x000fc400078e002f */
[----:B------:R-:W-:Y:S01]  /*c9f0*/  IMAD.SHL.U32 R6, R7, 0x8, RZ ;  /* 0x0000000807067824 */ /* 0x000fe200078e00ff */
[----:B------:R-:W-:Y:S01]  /*ca00*/  LOP3.LUT R5, R0, 0x8, R8, 0xf8, !PT ;  /* 0x0000000800057812 */ /* 0x000fe200078ef808 */
[----:B------:R-:W-:Y:S01]  /*ca10*/  IMAD.MOV.U32 R94, RZ, RZ, R180 ;  /* 0x000000ffff5e7224 */ /* 0x000fe200078e00b4 */
[----:B------:R-:W-:Y:S01]  /*ca20*/  SHF.R.U32.HI R0, RZ, 0x3, R0 ;  /* 0x00000003ff007819 */ /* 0x000fe20000011600 */
[----:B------:R-:W-:Y:S01]  /*ca30*/  IMAD.MOV.U32 R230, RZ, RZ, 0x5 ;  /* 0x00000005ffe67424 */ /* 0x000fe200078e00ff */
[----:B------:R-:W-:Y:S01]  /*ca40*/  LOP3.LUT R8, R2, 0x8, R6, 0xf8, !PT ;  /* 0x0000000802087812 */ /* 0x000fe200078ef806 */
[----:B------:R-:W-:Y:S01]  /*ca50*/  IMAD.SHL.U32 R245, R63, 0x2, RZ ;  /* 0x000000023ff57824 */ /* 0x000fe200078e00ff */
[----:B------:R-:W-:Y:S01]  /*ca60*/  SHF.R.U32.HI R6, RZ, 0x3, R2 ;  /* 0x00000003ff067819 */ /* 0x000fe20000011602 */
[----:B------:R-:W-:Y:S01]  /*ca70*/  IMAD R2, R45, 0x400, R137 ;  /* 0x000004002d027824 */ /* 0x000fe200078e0289 */
[----:B------:R-:W-:Y:S01]  /*ca80*/  LOP3.LUT R0, R5, R0, RZ, 0x3c, !PT ;  /* 0x0000000005007212 */ /* 0x000fe200078e3cff */
[----:B------:R-:W-:Y:S01]  /*ca90*/  STL.64 [R1+0x38], R94 ;  /* 0x0000385e01007387 */ /* 0x000fe20000100a00 */
[----:B------:R-:W-:-:S03]  /*caa0*/  LOP3.LUT R5, R8, R6, RZ, 0x3c, !PT ;  /* 0x0000000608057212 */ /* 0x000fc600078e3cff */
[----:B------:R-:W-:Y:S02]  /*cab0*/  IMAD R0, R7, 0x200, R0 ;  /* 0x0000020007007824 */ /* 0x000fe400078e0200 */
[----:B------:R-:W-:Y:S02]  /*cac0*/  IMAD.IADD R2, R5, 0x1, R2 ;  /* 0x0000000105027824 */ /* 0x000fe400078e0202 */
[----:B------:R-:W-:Y:S01]  /*cad0*/  IMAD.SHL.U32 R139, R0, 0x2, RZ ;  /* 0x00000002008b7824 */ /* 0x000fe200078e00ff */
[----:B------:R-:W-:Y:S01]  /*cae0*/  BAR.SYNC.DEFER_BLOCKING 0x0 ;  /* 0x0000000000007b1d */ /* 0x000fe20000010000 */
[----:B------:R-:W-:Y:S02]  /*caf0*/  IMAD.SHL.U32 R234, R2, 0x2, RZ ;  /* 0x0000000202ea7824 */ /* 0x000fe400078e00ff */
[----:B------:R-:W-:Y:S01]  /*cb00*/  IMAD.WIDE.U32 R6, R92, c[0x0][0x208], RZ ;  /* 0x000082005c067a25 */ /* 0x000fe200078e00ff */
[C---:B------:R-:W-:Y:S02]  /*cb10*/  IADD3 R0, R139.reuse, 0x3900, RZ ;  /* 0x000039008b007810 */ /* 0x040fe40007ffe0ff */
[----:B------:R-:W-:Y:S01]  /*cb20*/  IADD3 R238, R139, 0x3920, RZ ;  /* 0x000039208bee7810 */ /* 0x000fe20007ffe0ff */
[--C-:B------:R-:W-:Y:S01]  /*cb30*/  IMAD R237, R3, 0x2, R234.reuse ;  /* 0x0000000203ed7824 */ /* 0x100fe200078e02ea */
[----:B------:R-:W-:Y:S01]  /*cb40*/  @P0 IADD3 R238, R0, -0x20, RZ ;  /* 0xffffffe000ee0810 */ /* 0x000fe20007ffe0ff */
[----:B------:R-:W-:Y:S01]  /*cb50*/  IMAD R0, R93, c[0x0][0x208], RZ ;  /* 0x000082005d007a24 */ /* 0x000fe200078e02ff */
[----:B------:R-:W-:Y:S01]  /*cb60*/  ISETP.GE.AND P0, PT, R60, c[0x0][0x1d4], PT ;  /* 0x000075003c007a0c */ /* 0x000fe20003f06270 */
[----:B------:R-:W-:Y:S01]  /*cb70*/  IMAD R235, R4, 0x2, R234 ;  /* 0x0000000204eb7824 */ /* 0x000fe200078e02ea */
[----:B------:R-:W-:Y:S01]  /*cb80*/  IADD3 R244, R238, 0x800, RZ ;  /* 0x00000800eef47810 */ /* 0x000fe20007ffe0ff */
[----:B------:R-:W-:Y:S01]  /*cb90*/  IMAD R0, R92, c[0x0][0x20c], R0 ;  /* 0x000083005c007a24 */ /* 0x000fe200078e0200 */
[C---:B------:R-:W-:Y:S01]  /*cba0*/  ISETP.LT.OR P4, PT, R62.reuse, 0x1, P0 ;  /* 0x000000013e00780c */ /* 0x040fe20000781670 */
[----:B------:R-:W-:Y:S01]  /*cbb0*/  IMAD R236, R3, 0x2, R235 ;  /* 0x0000000203ec7824 */ /* 0x000fe200078e02eb */
[C---:B------:R-:W-:Y:S01]  /*cbc0*/  ISETP.LT.OR P6, PT, R62.reuse, 0x21, P0 ;  /* 0x000000213e00780c */ /* 0x040fe200007c1670 */
[----:B------:R-:W-:Y:S01]  /*cbd0*/  IMAD.IADD R0, R7, 0x1, R0 ;  /* 0x0000000107007824 */ /* 0x000fe200078e0200 */
[----:B------:R-:W-:Y:S01]  /*cbe0*/  ISETP.LT.OR P5, PT, R62, 0x31, P0 ;  /* 0x000000313e00780c */ /* 0x000fe200007a1670 */
[----:B------:R-:W-:Y:S01]  /*cbf0*/  IMAD.WIDE.U32 R6, R6, 0x70, R94 ;  /* 0x0000007006067825 */ /* 0x000fe200078e005e */
[----:B------:R-:W-:-:S02]  /*cc00*/  IADD3 R243, R238, 0x1000, RZ ;  /* 0x00001000eef37810 */ /* 0x000fc40007ffe0ff */
[----:B------:R-:W-:Y:S01]  /*cc10*/  IADD3 R242, R238, 0x1800, RZ ;  /* 0x00001800eef27810 */ /* 0x000fe20007ffe0ff */
[----:B------:R-:W-:Y:S01]  /*cc20*/  IMAD R0, R0, 0x70, RZ ;  /* 0x0000007000007824 */ /* 0x000fe200078e02ff */
[----:B------:R-:W-:Y:S01]  /*cc30*/  LDSM.16.M88.4 R24, [R139+0x3900] ;  /* 0x003900008b18783b */ /* 0x000fe20000000200 */
[C---:B------:R-:W-:Y:S02]  /*cc40*/  IADD3 R241, R238.reuse, 0x2000, RZ ;  /* 0x00002000eef17810 */ /* 0x040fe40007ffe0ff */
[----:B------:R-:W-:Y:S01]  /*cc50*/  IMAD.IADD R0, R7, 0x1, R0 ;  /* 0x0000000107007824 */ /* 0x000fe200078e0200 */
[----:B------:R-:W1:Y:S01]  /*cc60*/  LDSM.16.M88.4 R8, [R234+0x9100] ;  /* 0x00910000ea08783b */ /* 0x000e620000000200 */
[C---:B------:R-:W-:Y:S02]  /*cc70*/  IADD3 R240, R238.reuse, 0x2800, RZ ;  /* 0x00002800eef07810 */ /* 0x040fe40007ffe0ff */
[----:B------:R-:W-:Y:S01]  /*cc80*/  IADD3 R239, R238, 0x3000, RZ ;  /* 0x00003000eeef7810 */ /* 0x000fe20007ffe0ff */
[----:B------:R-:W2:Y:S04]  /*cc90*/  LDSM.16.M88.4 R20, [R139+0x4100] ;  /* 0x004100008b14783b */ /* 0x000ea80000000200 */
[----:B------:R-:W3:Y:S04]  /*cca0*/  LDSM.16.M88.4 R16, [R139+0x4900] ;  /* 0x004900008b10783b */ /* 0x000ee80000000200 */
[----:B------:R-:W4:Y:S04]  /*ccb0*/  LDSM.16.M88.4 R28, [R139+0x5100] ;  /* 0x005100008b1c783b */ /* 0x000f280000000200 */
[----:B------:R-:W3:Y:S04]  /*ccc0*/  LDSM.16.M88.4 R32, [R139+0x5900] ;  /* 0x005900008b20783b */ /* 0x000ee80000000200 */
[----:B------:R-:W4:Y:S04]  /*ccd0*/  LDSM.16.M88.4 R40, [R139+0x6100] ;  /* 0x006100008b28783b */ /* 0x000f280000000200 */
[----:B------:R-:W4:Y:S04]  /*cce0*/  LDSM.16.M88.4 R36, [R139+0x6900] ;  /* 0x006900008b24783b */ /* 0x000f280000000200 */
[----:B------:R-:W4:Y:S04]  /*ccf0*/  LDSM.16.M88.4 R12, [R234+0x7100] ;  /* 0x00710000ea0c783b */ /* 0x000f280000000200 */
[----:B------:R-:W-:Y:S04]  /*cd00*/  LDSM.16.M88.4 R48, [R238+0x800] ;  /* 0x00080000ee30783b */ /* 0x000fe80000000200 */
[----:B------:R-:W-:Y:S01]  /*cd10*/  LDSM.16.M88.4 R44, [R238+0x1000] ;  /* 0x00100000ee2c783b */ /* 0x000fe20000000200 */
[C---:B-1----:R-:W-:Y:S03]  /*cd20*/  HMMA.16816.F32 R56, R8.reuse, R24, RZ ;  /* 0x000000180838723c */ /* 0x042fe600000018ff */
[----:B------:R-:W-:Y:S05]  /*cd30*/  LDSM.16.M88.4 R52, [R238] ;  /* 0x00000000ee34783b */ /* 0x000fea0000000200 */
[C---:B--2---:R-:W-:Y:S08]  /*cd40*/  HMMA.16816.F32 R64, R8.reuse, R20, RZ ;  /* 0x000000140840723c */ /* 0x044ff000000018ff */
[C---:B---3--:R-:W-:Y:S08]  /*cd50*/  HMMA.16816.F32 R68, R8.reuse, R16, RZ ;  /* 0x000000100844723c */ /* 0x048ff000000018ff */
[C---:B----4-:R-:W-:Y:S08]  /*cd60*/  HMMA.16816.F32 R72, R8.reuse, R28, RZ ;  /* 0x0000001c0848723c */ /* 0x050ff000000018ff */
        /* <DEDUP_REMOVED lines=10> */
[----:B------:R-:W-:Y:S01]  /*ce10*/  IMAD.MOV.U32 R8, RZ, RZ, c[0x0][0x208] ;  /* 0x00008200ff087624 */ /* 0x000fe200078e00ff */
[----:B------:R-:W-:Y:S03]  /*ce20*/  HMMA.16816.F32 R184, R12, R24, RZ ;  /* 0x000000180cb8723c */ /* 0x000fe600000018ff */
[----:B------:R-:W-:-:S05]  /*ce30*/  IMAD.SHL.U32 R2, R8, 0x20, RZ ;  /* 0x0000002008027824 */ /* 0x000fca00078e00ff */
[C---:B------:R-:W-:Y:S01]  /*ce40*/  HMMA.16816.F32 R176, R12.reuse, R26, RZ ;  /* 0x0000001a0cb0723c */ /* 0x040fe200000018ff */
[----:B------:R-:W-:Y:S07]  /*ce50*/  LDSM.16.M88.4 R24, [R238+0x3000] ;  /* 0x00300000ee18783b */ /* 0x000fee0000000200 */
[C---:B------:R-:W-:Y:S08]  /*ce60*/  HMMA.16816.F32 R152, R12.reuse, R20, RZ ;  /* 0x000000140c98723c */ /* 0x040ff000000018ff */
[C---:B------:R-:W-:Y:S07]  /*ce70*/  HMMA.16816.F32 R172, R12.reuse, R22, RZ ;  /* 0x000000160cac723c */ /* 0x040fee00000018ff */
[----:B------:R-:W-:Y:S01]  /*ce80*/  SHF.L.U64.HI R22, R8, R230, c[0x0][0x20c] ;  /* 0x0000830008167619 */ /* 0x000fe200000102e6 */
[C---:B------:R-:W-:Y:S01]  /*ce90*/  HMMA.16816.F32 R144, R12.reuse, R16, RZ ;  /* 0x000000100c90723c */ /* 0x040fe200000018ff */
[----:B------:R-:W-:Y:S07]  /*cea0*/  LDSM.16.M88.4 R8, [R237+0x7100] ;  /* 0x00710000ed08783b */ /* 0x000fee0000000200 */
[C---:B-----5:R-:W-:Y:S01]  /*ceb0*/  HMMA.16816.F32 R168, R12.reuse, R18, RZ ;  /* 0x000000120ca8723c */ /* 0x060fe200000018ff */
[----:B------:R-:W1:Y:S07]  /*cec0*/  LDSM.16.M88.4 R16, [R237+0x9100] ;  /* 0x00910000ed10783b */ /* 0x000e6e0000000200 */
[C---:B------:R-:W-:Y:S08]  /*ced0*/  HMMA.16816.F32 R132, R12.reuse, R28, RZ ;  /* 0x0000001c0c84723c */ /* 0x040ff000000018ff */
[C---:B------:R-:W-:Y:S01]  /*cee0*/  HMMA.16816.F32 R164, R12.reuse, R30, RZ ;  /* 0x0000001e0ca4723c */ /* 0x040fe200000018ff */
[----:B------:R-:W-:Y:S07]  /*cef0*/  LDSM.16.M88.4 R28, [R238+0x2800] ;  /* 0x00280000ee1c783b */ /* 0x000fee0000000200 */
[C---:B------:R-:W-:Y:S08]  /*cf00*/  HMMA.16816.F32 R128, R12.reuse, R32, RZ ;  /* 0x000000200c80723c */ /* 0x040ff000000018ff */
[C---:B------:R-:W-:Y:S01]  /*cf10*/  HMMA.16816.F32 R156, R12.reuse, R34, RZ ;  /* 0x000000220c9c723c */ /* 0x040fe200000018ff */
[----:B------:R-:W2:Y:S07]  /*cf20*/  LDSM.16.M88.4 R32, [R238+0x2000] ;  /* 0x00200000ee20783b */ /* 0x000eae0000000200 */
[C---:B------:R-:W-:Y:S08]  /*cf30*/  HMMA.16816.F32 R124, R12.reuse, R40, RZ ;  /* 0x000000280c7c723c */ /* 0x040ff000000018ff */
[C---:B------:R-:W-:Y:S01]  /*cf40*/  HMMA.16816.F32 R148, R12.reuse, R42, RZ ;  /* 0x0000002a0c94723c */ /* 0x040fe200000018ff */
[----:B------:R-:W3:Y:S07]  /*cf50*/  LDSM.16.M88.4 R40, [R238+0x1800] ;  /* 0x00180000ee28783b */ /* 0x000eee0000000200 */
[C---:B------:R-:W-:Y:S08]  /*cf60*/  HMMA.16816.F32 R120, R12.reuse, R36, RZ ;  /* 0x000000240c78723c */ /* 0x040ff000000018ff */
[----:B------:R-:W-:Y:S07]  /*cf70*/  HMMA.16816.F32 R140, R12, R38, RZ ;  /* 0x000000260c8c723c */ /* 0x000fee00000018ff */
[C---:B------:R-:W-:Y:S01]  /*cf80*/  LEA R14, P1, R6.reuse, c[0x0][0x1f8], 0x1 ;  /* 0x00007e00060e7a11 */ /* 0x040fe200078208ff */
[----:B-1----:R-:W-:Y:S03]  /*cf90*/  HMMA.16816.F32 R100, R16, R48, R64 ;  /* 0x000000301064723c */ /* 0x002fe60000001840 */
[----:B------:R-:W-:Y:S01]  /*cfa0*/  LEA.HI.X R15, R6, c[0x0][0x1fc], R0, 0x1, P1 ;  /* 0x00007f00060f7a11 */ /* 0x000fe200008f0c00 */
[----:B------:R-:W-:Y:S01]  /*cfb0*/  IMAD.MOV.U32 R0, RZ, RZ, 0x40 ;  /* 0x00000040ff007424 */ /* 0x000fe200078e00ff */
[----:B------:R-:W-:-:S03]  /*cfc0*/  IADD3 R12, P2, R2, R14, RZ ;  /* 0x0000000e020c7210 */ /* 0x000fc60007f5e0ff */
[----:B------:R-:W-:Y:S01]  /*cfd0*/  @!PT LDS RZ, [RZ] ;  /* 0x00000000fffff984 */ /* 0x000fe20000000800 */
[----:B------:R-:W-:Y:S01]  /*cfe0*/  @!PT LDS RZ, [RZ] ;  /* 0x00000000fffff984 */ /* 0x000fe20000000800 */
[----:B------:R-:W-:Y:S01]  /*cff0*/  @!PT LDS RZ, [RZ] ;  /* 0x00000000fffff984 */ /* 0x000fe20000000800 */
[----:B------:R1:W-:Y:S01]  /*d000*/  LDGSTS.E.BYPASS.LTC128B.128 [R245+0x100], [R14.64], !P4 ;  /* 0x001000000ef57fae */ /* 0x0003e2000e101d4a */
[-C--:B------:R-:W-:Y:S01]  /*d010*/  IADD3 R6, P1, R12, R2.reuse, RZ ;  /* 0x000000020c067210 */ /* 0x080fe20007f3e0ff */
[----:B------:R-:W-:Y:S01]  /*d020*/  IMAD.X R13, R22, 0x1, R15, P2 ;  /* 0x00000001160d7824 */ /* 0x000fe200010e060f */
[C---:B------:R-:W-:Y:S01]  /*d030*/  ISETP.LT.OR P2, PT, R62.reuse, 0x11, P0 ;  /* 0x000000113e00780c */ /* 0x040fe20000741670 */
[----:B--2---:R-:W-:Y:S01]  /*d040*/  HMMA.16816.F32 R36, R16, R32, R76 ;  /* 0x000000201024723c */ /* 0x004fe2000000184c */
[----:B------:R-:W-:Y:S01]  /*d050*/  ISETP.LT.OR P4, PT, R62, 0x41, P0 ;  /* 0x000000413e00780c */ /* 0x000fe20000781670 */
[----:B------:R-:W-:Y:S01]  /*d060*/  IMAD.X R7, R13, 0x1, R22, P1 ;  /* 0x000000010d077824 */ /* 0x000fe200008e0616 */
[----:B------:R-:W-:-:S05]  /*d070*/  IADD3 R20, P1, R6, R2, RZ ;  /* 0x0000000206147210 */ /* 0x000fca0007f3e0ff */
[----:B------:R-:W-:Y:S01]  /*d080*/  IMAD.X R21, R7, 0x1, R22, P1 ;  /* 0x0000000107157824 */ /* 0x000fe200008e0616 */
[----:B------:R-:W-:Y:S03]  /*d090*/  HMMA.16816.F32 R96, R16, R44, R68 ;  /* 0x0000002c1060723c */ /* 0x000fe60000001844 */
[----:B------:R2:W-:Y:S01]  /*d0a0*/  LDGSTS.E.BYPASS.LTC128B.128 [R245+0x900], [R12.64], !P2 ;  /* 0x009000000cf57fae */ /* 0x0005e2000d101d4a */
[----:B------:R-:W-:-:S03]  /*d0b0*/  ISETP.LT.OR P2, PT, R62, 0x51, P0 ;  /* 0x000000513e00780c */ /* 0x000fc60000741670 */
[----:B------:R4:W-:Y:S01]  /*d0c0*/  LDGSTS.E.BYPASS.LTC128B.128 [R245+0x1100], [R6.64], !P6 ;  /* 0x0110000006f57fae */ /* 0x0009e2000f101d4a */
[----:B------:R-:W-:Y:S01]  /*d0d0*/  LOP3.LUT P6, RZ, R136, 0x4, RZ, 0xc0, !PT ;  /* 0x0000000488ff7812 */ /* 0x000fe200078cc0ff */
[C---:B---3--:R-:W-:Y:S02]  /*d0e0*/  HMMA.16816.F32 R92, R16.reuse, R40, R72 ;  /* 0x00000028105c723c */ /* 0x048fe40000001848 */
[----:B------:R3:W-:Y:S01]  /*d0f0*/  LDGSTS.E.BYPASS.LTC128B.128 [R245+0x1900], [R20.64], !P5 ;  /* 0x0190000014f57fae */ /* 0x0007e2000e901d4a */
[----:B------:R-:W-:Y:S02]  /*d100*/  SEL R0, R0, 0xffffffc0, !P6 ;  /* 0xffffffc000007807 */ /* 0x000fe40007000000 */
[----:B-1----:R-:W-:Y:S02]  /*d110*/  IADD3 R14, P1, R20, R2, RZ ;  /* 0x00000002140e7210 */ /* 0x002fe40007f3e0ff */
[----:B------:R-:W-:Y:S01]  /*d120*/  ISETP.GE.AND P6, PT, R228, 0x71, PT ;  /* 0x00000071e400780c */ /* 0x000fe20003fc6270 */
[----:B------:R-:W-:Y:S01]  /*d130*/  IMAD.IADD R233, R139, 0x1, R0 ;  /* 0x000000018be97824 */ /* 0x000fe200078e0200 */
[----:B------:R-:W-:Y:S01]  /*d140*/  HMMA.16816.F32 R220, R16, R50, R108 ;  /* 0x0000003210dc723c */ /* 0x000fe2000000186c */
[----:B------:R-:W-:Y:S01]  /*d150*/  IMAD.X R15, R21, 0x1, R22, P1 ;  /* 0x00000001150f7824 */ /* 0x000fe200008e0616 */
[----:B------:R-:W-:Y:S01]  /*d160*/  ISETP.LT.OR P1, PT, R62, 0x61, P0 ;  /* 0x000000613e00780c */ /* 0x000fe20000721670 */
[----:B------:R-:W-:Y:S01]  /*d170*/  IMAD.IADD R232, R0, 0x1, R238 ;  /* 0x0000000100e87824 */ /* 0x000fe200078e02ee */
[----:B------:R-:W-:-:S02]  /*d180*/  LOP3.LUT R0, R5, R137, RZ, 0xfc, !PT ;  /* 0x0000008905007212 */ /* 0x000fc400078efcff */
[----:B------:R1:W-:Y:S02]  /*d190*/  LDGSTS.E.BYPASS.LTC128B.128 [R245+0x2100], [R14.64], !P4 ;  /* 0x021000000ef57fae */ /* 0x0003e4000e101d4a */
[----:B------:R-:W-:Y:S01]  /*d1a0*/  HMMA.16816.F32 R104, R16, R52, R56 ;  /* 0x000000341068723c */ /* 0x000fe20000001838 */
[----:B----4-:R-:W-:-:S07]  /*d1b0*/  IADD3 R6, P0, R14, R2, RZ ;  /* 0x000000020e067210 */ /* 0x010fce0007f1e0ff */
[----:B------:R-:W-:Y:S01]  /*d1c0*/  HMMA.16816.F32 R84, R16, R28, R84 ;  /* 0x0000001c1054723c */ /* 0x000fe20000001854 */
[----:B------:R-:W-:Y:S01]  /*d1d0*/  IMAD.X R7, R15, 0x1, R22, P0 ;  /* 0x000000010f077824 */ /* 0x000fe200000e0616 */
[----:B--2---:R-:W-:-:S06]  /*d1e0*/  IADD3 R12, P0, R6, R2, RZ ;  /* 0x00000002060c7210 */ /* 0x004fcc0007f1e0ff */
[----:B------:R-:W-:Y:S01]  /*d1f0*/  HMMA.16816.F32 R88, R16, R24, R88 ;  /* 0x000000181058723c */ /* 0x000fe20000001858 */
[----:B------:R2:W-:Y:S01]  /*d200*/  LDGSTS.E.BYPASS.LTC128B.128 [R245+0x2900], [R6.64], !P2 ;  /* 0x0290000006f57fae */ /* 0x0005e2000d101d4a */
[----:B------:R-:W-:-:S05]  /*d210*/  IMAD.X R13, R7, 0x1, R22, P0 ;  /* 0x00000001070d7824 */ /* 0x000fca00000e0616 */
[----:B------:R1:W-:Y:S01]  /*d220*/  LDGSTS.E.BYPASS.LTC128B.128 [R245+0x3100], [R12.64], !P1 ;  /* 0x031000000cf57fae */ /* 0x0003e2000c901d4a */
[C---:B------:R-:W-:Y:S03]  /*d230*/  HMMA.16816.F32 R180, R16.reuse, R54, R80 ;  /* 0x0000003610b4723c */ /* 0x040fe60000001850 */
[----:B---3--:R-:W-:Y:S04]  /*d240*/  LDSM.16.M88.4 R20, [R235+0x9100] ;  /* 0x00910000eb14783b */ /* 0x008fe80000000200 */
[----:B------:R-:W3:Y:S01]  /*d250*/  LDSM.16.M88.4 R76, [R233+0x5900] ;  /* 0x00590000e94c783b */ /* 0x000ee20000000200 */
[C---:B------:R-:W-:Y:S03]  /*d260*/  HMMA.16816.F32 R112, R16.reuse, R46, R112 ;  /* 0x0000002e1070723c */ /* 0x040fe60000001870 */
[----:B------:R-:W4:Y:S04]  /*d270*/  LDSM.16.M88.4 R64, [R233+0x4900] ;  /* 0x00490000e940783b */ /* 0x000f280000000200 */
[----:B------:R-:W2:Y:S01]  /*d280*/  LDSM.16.M88.4 R72, [R233+0x6100] ;  /* 0x00610000e948783b */ /* 0x000ea20000000200 */
[C---:B------:R-:W-:Y:S03]  /*d290*/  HMMA.16816.F32 R108, R16.reuse, R42, R116 ;  /* 0x0000002a106c723c */ /* 0x040fe60000001874 */
[----:B------:R-:W2:Y:S04]  /*d2a0*/  LDSM.16.M88.4 R68, [R233+0x6900] ;  /* 0x00690000e944783b */ /* 0x000ea80000000200 */
[----:B------:R-:W2:Y:S01]  /*d2b0*/  LDSM.16.M88.4 R60, [R233+0x3900] ;  /* 0x00390000e93c783b */ /* 0x000ea20000000200 */
[C---:B------:R-:W-:Y:S03]  /*d2c0*/  HMMA.16816.F32 R204, R16.reuse, R34, R160 ;  /* 0x0000002210cc723c */ /* 0x040fe600000018a0 */
[----:B------:R-:W-:Y:S04]  /*d2d0*/  LDSM.16.M88.4 R56, [R233+0x4100] ;  /* 0x00410000e938783b */ /* 0x000fe80000000200 */
[----:B------:R-:W-:Y:S01]  /*d2e0*/  LDSM.16.M88.4 R80, [R233+0x5100] ;  /* 0x00510000e950783b */ /* 0x000fe20000000200 */
[C---:B------:R-:W-:Y:S03]  /*d2f0*/  HMMA.16816.F32 R200, R16.reuse, R30, R192 ;  /* 0x0000001e10c8723c */ /* 0x040fe600000018c0 */
[----:B-1----:R-:W-:Y:S04]  /*d300*/  LDSM.16.M88.4 R12, [R236+0x7100] ;  /* 0x00710000ec0c783b */ /* 0x002fe80000000200 */
[----:B------:R-:W0:Y:S01]  /*d310*/  LDGDEPBAR ;  /* 0x00000000000079af */ /* 0x000e220000000000 */
[----:B------:R-:W-:Y:S03]  /*d320*/  HMMA.16816.F32 R188, R16, R26, R188 ;  /* 0x0000001a10bc723c */ /* 0x000fe600000018bc */
[----:B------:R-:W1:Y:S05]  /*d330*/  LDSM.16.M88.4 R16, [R235+0x7100] ;  /* 0x00710000eb10783b */ /* 0x000e6a0000000200 */
[C---:B------:R-:W-:Y:S08]  /*d340*/  HMMA.16816.F32 R184, R8.reuse, R52, R184 ;  /* 0x0000003408b8723c */ /* 0x040ff000000018b8 */
[C---:B------:R-:W-:Y:S08]  /*d350*/  HMMA.16816.F32 R52, R8.reuse, R54, R176 ;  /* 0x000000360834723c */ /* 0x040ff000000018b0 */
[C---:B------:R-:W-:Y:S08]  /*d360*/  HMMA.16816.F32 R192, R8.reuse, R48, R152 ;  /* 0x0000003008c0723c */ /* 0x040ff00000001898 */
[C---:B------:R-:W-:Y:S08]  /*d370*/  HMMA.16816.F32 R212, R8.reuse, R32, R128 ;  /* 0x0000002008d4723c */ /* 0x040ff00000001880 */
[C---:B------:R-:W-:Y:S08]  /*d380*/  HMMA.16816.F32 R208, R8.reuse, R40, R132 ;  /* 0x0000002808d0723c */ /* 0x040ff00000001884 */
[C---:B------:R-:W-:Y:S01]  /*d390*/  HMMA.16816.F32 R128, R8.reuse, R50, R172 ;  /* 0x000000320880723c */ /* 0x040fe200000018ac */
[----:B------:R-:W-:Y:S07]  /*d3a0*/  LDSM.16.M88.4 R48, [R232] ;  /* 0x00000000e830783b */ /* 0x000fee0000000200 */
[C---:B------:R-:W-:Y:S08]  /*d3b0*/  HMMA.16816.F32 R196, R8.reuse, R44, R144 ;  /* 0x0000002c08c4723c */ /* 0x040ff00000001890 */
[C---:B------:R-:W-:Y:S01]  /*d3c0*/  HMMA.16816.F32 R132, R8.reuse, R46, R168 ;  /* 0x0000002e0884723c */ /* 0x040fe200000018a8 */
[----:B------:R-:W-:Y:S07]  /*d3d0*/  LDSM.16.M88.4 R44, [R232+0x800] ;  /* 0x00080000e82c783b */ /* 0x000fee0000000200 */
[C---:B------:R-:W-:Y:S08]  /*d3e0*/  HMMA.16816.F32 R216, R8.reuse, R28, R124 ;  /* 0x0000001c08d8723c */ /* 0x040ff0000000187c */
[C---:B------:R-:W-:Y:S08]  /*d3f0*/  HMMA.16816.F32 R224, R8.reuse, R24, R120 ;  /* 0x0000001808e0723c */ /* 0x040ff00000001878 */
[C---:B------:R-:W-:Y:S01]  /*d400*/  HMMA.16816.F32 R152, R8.reuse, R42, R164 ;  /* 0x0000002a0898723c */ /* 0x040fe200000018a4 */
[----:B------:R-:W-:Y:S07]  /*d410*/  LDSM.16.M88.4 R40, [R232+0x1000] ;  /* 0x00100000e828783b */ /* 0x000fee0000000200 */
[C---:B------:R-:W-:Y:S01]  /*d420*/  HMMA.16816.F32 R172, R8.reuse, R34, R156 ;  /* 0x0000002208ac723c */ /* 0x040fe2000000189c */
[----:B------:R-:W-:Y:S07]  /*d430*/  LDSM.16.M88.4 R32, [R232+0x2000] ;  /* 0x00200000e820783b */ /* 0x000fee0000000200 */
[C---:B------:R-:W-:Y:S01]  /*d440*/  HMMA.16816.F32 R176, R8.reuse, R30, R148 ;  /* 0x0000001e08b0723c */ /* 0x040fe20000001894 */
[----:B------:R-:W-:Y:S07]  /*d450*/  LDSM.16.M88.4 R28, [R232+0x2800] ;  /* 0x00280000e81c783b */ /* 0x000fee0000000200 */
[----:B------:R-:W-:Y:S01]  /*d460*/  HMMA.16816.F32 R168, R8, R26, R140 ;  /* 0x0000001a08a8723c */ /* 0x000fe2000000188c */
[----:B------:R-:W1:Y:S04]  /*d470*/  LDSM.16.M88.4 R8, [R236+0x9100] ;  /* 0x00910000ec08783b */ /* 0x000e680000000200 */
[----:B------:R-:W-:Y:S03]  /*d480*/  LDSM.16.M88.4 R24, [R232+0x3000] ;  /* 0x00300000e818783b */ /* 0x000fe60000000200 */
[----:B---3--:R-:W-:Y:S01]  /*d490*/  HMMA.16816.F32 R144, R20, R76, R36 ;  /* 0x0000004c1490723c */ /* 0x008fe20000001824 */
[----:B------:R-:W3:Y:S01]  /*d4a0*/  LDSM.16.M88.4 R36, [R232+0x1800] ;  /* 0x00180000e824783b */ /* 0x000ee20000000200 */
[----:B------:R-:W-:-:S06]  /*d4b0*/  DEPBAR.LE SB0, 0x0 ;  /* 0x000080000000791a */ /* 0x000fcc0000000000 */
[C---:B----4-:R-:W-:Y:S08]  /*d4c0*/  HMMA.16816.F32 R156, R20.reuse, R64, R96 ;  /* 0x00000040149c723c */ /* 0x050ff00000001860 */
[C---:B--2---:R-:W-:Y:S08]  /*d4d0*/  HMMA.16816.F32 R124, R20.reuse, R72, R84 ;  /* 0x00000048147c723c */ /* 0x044ff00000001854 */
[C---:B------:R-:W-:Y:S08]  /*d4e0*/  HMMA.16816.F32 R96, R20.reuse, R68, R88 ;  /* 0x000000441460723c */ /* 0x040ff00000001858 */
[C---:B------:R-:W-:Y:S08]  /*d4f0*/  HMMA.16816.F32 R164, R20.reuse, R60, R104 ;  /* 0x0000003c14a4723c */ /* 0x040ff00000001868 */
[----:B------:R-:W-:Y:S08]  /*d500*/  HMMA.16816.F32 R120, R20, R62, R180 ;  /* 0x0000003e1478723c */ /* 0x000ff000000018b4 */
[C---:B-1----:R-:W-:Y:S08]  /*d510*/  HMMA.16816.F32 R88, R16.reuse, R60, R184 ;  /* 0x0000003c1058723c */ /* 0x042ff000000018b8 */
        /* <DEDUP_REMOVED lines=30> */
[C---:B------:R-:W-:Y:S08]  /*d700*/  HMMA.16816.F32 R120, R8.reuse, R50, R120 ;  /* 0x000000320878723c */ /* 0x040ff00000001878 */
[C---:B---3--:R-:W-:Y:S08]  /*d710*/  HMMA.16816.F32 R148, R8.reuse, R36, R148 ;  /* 0x000000240894723c */ /* 0x048ff00000001894 */
[C---:B------:R-:W-:Y:S08]  /*d720*/  HMMA.16816.F32 R108, R8.reuse, R38, R108 ;  /* 0x00000026086c723c */ /* 0x040ff0000000186c */
[C---:B------:R-:W-:Y:S08]  /*d730*/  HMMA.16816.F32 R144, R8.reuse, R32, R144 ;  /* 0x000000200890723c */ /* 0x040ff00000001890 */
[----:B------:R-:W-:Y:S08]  /*d740*/  HMMA.16816.F32 R104, R8, R34, R104 ;  /* 0x000000220868723c */ /* 0x000ff00000001868 */
        /* <DEDUP_REMOVED lines=23> */
[----:B------:R-:W-:Y:S01]  /*d8c0*/  SHF.L.U64.HI R5, R247, R230, c[0x0][0x1e4] ;  /* 0x00007900f7057619 */ /* 0x000fe200000102e6 */
[----:B------:R-:W-:Y:S01]  /*d8d0*/  IMAD.IADD R2, R9, 0x1, R2 ;  /* 0x0000000109027824 */ /* 0x000fe200078e0202 */
[----:B------:R-:W-:-:S04]  /*d8e0*/  IADD3 R14, P1, R24, R6, RZ ;  /* 0x00000006180e7210 */ /* 0x000fc80007f3e0ff */
[----:B------:R-:W-:Y:S02]  /*d8f0*/  LEA.HI.X R7, R8, c[0x0][0x1cc], R2, 0x1, P0 ;  /* 0x0000730008077a11 */ /* 0x000fe400000f0c02 */
[----:B------:R-:W-:-:S03]  /*d900*/  IADD3 R12, P0, R24, R14, RZ ;  /* 0x0000000e180c7210 */ /* 0x000fc60007f1e0ff */
[C---:B------:R-:W-:Y:S01]  /*d910*/  IMAD.X R15, R5.reuse, 0x1, R7, P1 ;  /* 0x00000001050f7824 */ /* 0x040fe200008e0607 */
[C---:B------:R-:W-:Y:S01]  /*d920*/  IADD3 R10, P1, R24.reuse, R12, RZ ;  /* 0x0000000c180a7210 */ /* 0x040fe20007f3e0ff */
[----:B------:R-:W-:Y:S01]  /*d930*/  @!PT LDS RZ, [RZ] ;  /* 0x00000000fffff984 */ /* 0x000fe20000000800 */
[----:B------:R-:W-:Y:S01]  /*d940*/  @!PT LDS RZ, [RZ] ;  /* 0x00000000fffff984 */ /* 0x000fe20000000800 */
[----:B------:R-:W-:Y:S01]  /*d950*/  @!PT LDS RZ, [RZ] ;  /* 0x00000000fffff984 */ /* 0x000fe20000000800 */
[----:B------:R1:W-:Y:S02]  /*d960*/  LDGSTS.E.BYPASS.LTC128B.128 [R245+0x3900], [R6.64], !P3 ;  /* 0x0390000006f57fae */ /* 0x0003e4000d901d4a */
[C---:B------:R-:W-:Y:S01]  /*d970*/  IMAD.X R13, R5.reuse, 0x1, R15, P0 ;  /* 0x00000001050d7824 */ /* 0x040fe200000e060f */
[----:B------:R-:W-:Y:S01]  /*d980*/  IADD3 R8, P0, R24, R10, RZ ;  /* 0x0000000a18087210 */ /* 0x000fe20007f1e0ff */
[----:B------:R2:W-:Y:S02]  /*d990*/  LDGSTS.E.BYPASS.LTC128B.128 [R245+0x4100], [R14.64], !P3 ;  /* 0x041000000ef57fae */ /* 0x0005e4000d901d4a */
[C---:B------:R-:W-:Y:S02]  /*d9a0*/  IMAD.X R11, R5.reuse, 0x1, R13, P1 ;  /* 0x00000001050b7824 */ /* 0x040fe400008e060d */
        /* <DEDUP_REMOVED lines=10> */
.L_x_128:
[----:B------:R-:W-:Y:S01]  /*da50*/  LOP3.LUT R2, R229, 0xffffffe0, RZ, 0xc0, !PT ;  /* 0xffffffe0e5027812 */ /* 0x000fe200078ec0ff */
[----:B---3--:R-:W-:Y:S01]  /*da60*/  IMAD.IADD R6, R228, 0x1, R138 ;  /* 0x00000001e4067824 */ /* 0x008fe200078e028a */
[----:B------:R-:W-:Y:S01]  /*da70*/  STL [R1+0x70], R241 ;  /* 0x000070f101007387 */ /* 0x000fe20000100800 */
[----:B------:R-:W-:Y:S02]  /*da80*/  SHF.L.U32 R228, R0, 0x1, RZ ;  /* 0x0000000100e47819 */ /* 0x000fe400000006ff */
[----:B------:R-:W-:Y:S01]  /*da90*/  IMAD.IADD R2, R231, 0x1, -R2 ;  /* 0x00000001e7027824 */ /* 0x000fe200078e0a02 */
[----:B------:R-:W-:Y:S02]  /*daa0*/  STL [R1+0x6c], R240 ;  /* 0x00006cf001007387 */ /* 0x000fe40000100800 */
[----:B------:R-:W-:-:S02]  /*dab0*/  IMAD R229, R4, 0x2, R228 ;  /* 0x0000000204e57824 */ /* 0x000fc400078e02e4 */
[----:B------:R-:W-:Y:S01]  /*dac0*/  SHF.R.S32.HI R5, RZ, 0x1f, R2 ;  /* 0x0000001fff057819 */ /* 0x000fe20000011402 */
[----:B------:R-:W-:Y:S01]  /*dad0*/  STL [R1+0x68], R239 ;  /* 0x000068ef01007387 */ /* 0x000fe20000100800 */
[C---:B------:R-:W-:Y:S01]  /*dae0*/  IMAD R231, R3.reuse, 0x2, R228 ;  /* 0x0000000203e77824 */ /* 0x040fe200078e02e4 */
[----:B------:R-:W-:Y:S02]  /*daf0*/  LEA R230, R3, R229, 0x1 ;  /* 0x000000e503e67211 */ /* 0x000fe400078e08ff */
[----:B------:R-:W-:Y:S01]  /*db00*/  LEA.HI R5, R5, R2, RZ, 0x2 ;  /* 0x0000000205057211 */ /* 0x000fe200078f10ff */
[----:B------:R-:W-:Y:S03]  /*db10*/  STL [R1+0x64], R238 ;  /* 0x000064ee01007387 */ /* 0x000fe60000100800 */
[----:B------:R-:W-:Y:S01]  /*db20*/  LOP3.LUT R5, R5, 0x7ffffffc, RZ, 0xc0, !PT ;  /* 0x7ffffffc05057812 */ /* 0x000fe200078ec0ff */
[----:B------:R-:W-:Y:S04]  /*db30*/  STL [R1+0x60], R237 ;  /* 0x000060ed01007387 */ /* 0x000fe80000100800 */
[----:B------:R-:W-:Y:S01]  /*db40*/  IMAD.IADD R2, R2, 0x1, -R5 ;  /* 0x0000000102027824 */ /* 0x000fe200078e0a05 */
[----:B------:R-:W-:Y:S03]  /*db50*/  STL [R1+0x5c], R236 ;  /* 0x00005cec01007387 */ /* 0x000fe60000100800 */
[----:B------:R-:W-:Y:S01]  /*db60*/  IMAD R2, R2, -0x2, R6 ;  /* 0xfffffffe02027824 */ /* 0x000fe200078e0206 */
[----:B------:R-:W-:Y:S04]  /*db70*/  STL [R1+0x58], R235 ;  /* 0x000058eb01007387 */ /* 0x000fe80000100800 */
[C---:B------:R-:W-:Y:S01]  /*db80*/  ISETP.GT.AND P1, PT, R2.reuse, RZ, PT ;  /* 0x000000ff0200720c */ /* 0x040fe20003f24270 */
[----:B------:R-:W-:Y:S01]  /*db90*/  STL [R1+0x54], R234 ;  /* 0x000054ea01007387 */ /* 0x000fe20000100800 */
[----:B------:R-:W-:-:S02]  /*dba0*/  ISETP.GT.AND P0, PT, R2, 0x1, PT ;  /* 0x000000010200780c */ /* 0x000fc40003f04270 */
[----:B------:R-:W-:Y:S01]  /*dbb0*/  ISETP.GT.AND P4, PT, R2, 0x8, PT ;  /* 0x000000080200780c */ /* 0x000fe20003f84270 */
[----:B------:R-:W-:Y:S01]  /*dbc0*/  STL [R1+0x50], R233 ;  /* 0x000050e901007387 */ /* 0x000fe20000100800 */
[----:B------:R-:W-:Y:S02]  /*dbd0*/  FSEL R10, R88, -INF , P1 ;  /* 0xff800000580a7808 */ /* 0x000fe40000800000 */
[----:B------:R-:W-:Y:S01]  /*dbe0*/  FSEL R12, R89, -INF , P0 ;  /* 0xff800000590c7808 */ /* 0x000fe20000000000 */
[----:B------:R-:W-:Y:S01]  /*dbf0*/  STL [R1+0x4c], R232 ;  /* 0x00004ce801007387 */ /* 0x000fe20000100800 */
[----:B------:R-:W-:Y:S02]  /*dc00*/  ISETP.GT.AND P2, PT, R2, 0x9, PT ;  /* 0x000000090200780c */ /* 0x000fe40003f44270 */
[----:B------:R-:W-:Y:S01]  /*dc10*/  FSEL R30, R84, -INF , P4 ;  /* 0xff800000541e7808 */ /* 0x000fe20002000000 */
[----:B------:R1:W-:Y:S01]  /*dc20*/  STL [R1+0x48], R139 ;  /* 0x0000488b01007387 */ /* 0x0003e20000100800 */
[----:B------:R-:W-:-:S02]  /*dc30*/  FMNMX.FTZ R5, R10, R12, !PT ;  /* 0x0000000c0a057209 */ /* 0x000fc40007810000 */
[----:B------:R-:W-:Y:S01]  /*dc40*/  FSEL R25, R166, -INF , P1 ;  /* 0xff800000a6197808 */ /* 0x000fe20000800000 */
[----:B------:R-:W0:Y:S01]  /*dc50*/  LDGDEPBAR ;  /* 0x00000000000079af */ /* 0x000e220000000000 */
[----:B------:R-:W-:Y:S02]  /*dc60*/  FSEL R13, R164, -INF , P1 ;  /* 0xff800000a40d7808 */ /* 0x000fe40000800000 */
[----:B------:R-:W-:Y:S02]  /*dc70*/  FSEL R64, R90, -INF , P1 ;  /* 0xff8000005a407808 */ /* 0x000fe40000800000 */
[----:B------:R-:W-:Y:S02]  /*dc80*/  ISETP.GT.AND P1, PT, R2, 0x10, PT ;  /* 0x000000100200780c */ /* 0x000fe40003f24270 */
[----:B------:R-:W-:Y:S02]  /*dc90*/  FSEL R29, R85, -INF , P2 ;  /* 0xff800000551d7808 */ /* 0x000fe40001000000 */
[----:B------:R-:W-:-:S02]  /*dca0*/  FMNMX.FTZ R5, R30, R5, !PT ;  /* 0x000000051e057209 */ /* 0x000fc40007810000 */
[----:B------:R-:W-:Y:S02]  /*dcb0*/  FSEL R26, R167, -INF , P0 ;  /* 0xff800000a71a7808 */ /* 0x000fe40000000000 */
        /* <DEDUP_REMOVED lines=11> */
[----:B------:R-:W-:Y:S02]  /*dd70*/  FMNMX.FTZ R6, R13, R14, !PT ;  /* 0x0000000e0d067209 */ /* 0x000fe40007810000 */
[----:B------:R-:W-:Y:S02]  /*dd80*/  FSEL R28, R123, -INF , P2 ;  /* 0xff8000007b1c7808 */ /* 0x000fe40001000000 */
[----:B------:R-:W-:Y:S02]  /*dd90*/  FSEL R24, R121, -INF , P2 ;  /* 0xff80000079187808 */ /* 0x000fe40001000000 */
[----:B------:R-:W-:Y:S02]  /*dda0*/  FSEL R67, R87, -INF , P2 ;  /* 0xff80000057437808 */ /* 0x000fe40001000000 */
[----:B------:R-:W-:Y:S02]  /*ddb0*/  FSEL R91, R162, -INF , P1 ;  /* 0xff800000a25b7808 */ /* 0x000fe40000800000 */
[----:B------:R-:W-:-:S02]  /*ddc0*/  FSEL R72, R160, -INF , P1 ;  /* 0xff800000a0487808 */ /* 0x000fc40000800000 */
[----:B------:R-:W-:Y:S02]  /*ddd0*/  ISETP.GT.AND P2, PT, R2, 0x19, PT ;  /* 0x000000190200780c */ /* 0x000fe40003f44270 */
[----:B------:R-:W-:Y:S02]  /*dde0*/  FSEL R116, R62, -INF , P1 ;  /* 0xff8000003e747808 */ /* 0x000fe40000800000 */
[----:B------:R-:W-:Y:S02]  /*ddf0*/  FSEL R96, R163, -INF , P0 ;  /* 0xff800000a3607808 */ /* 0x000fe40000000000 */
[----:B------:R-:W-:Y:S02]  /*de00*/  FSEL R88, R161, -INF , P0 ;  /* 0xff800000a1587808 */ /* 0x000fe40000000000 */
[----:B------:R-:W-:Y:S02]  /*de10*/  FSEL R117, R63, -INF , P0 ;  /* 0xff8000003f757808 */ /* 0x000fe40000000000 */
[----:B------:R-:W-:-:S02]  /*de20*/  ISETP.GT.AND P1, PT, R2, 0x20, PT ;  /* 0x000000200200780c */ /* 0x000fc40003f24270 */
[----:B------:R-:W-:Y:S02]  /*de30*/  FSEL R101, R56, -INF , P4 ;  /* 0xff80000038657808 */ /* 0x000fe40002000000 */
[----:B------:R-:W-:Y:S02]  /*de40*/  FMNMX.FTZ R5, R100, R5, !PT ;  /* 0x0000000564057209 */ /* 0x000fe40007810000 */
[----:B------:R-:W-:Y:S02]  /*de50*/  ISETP.GT.AND P0, PT, R2, 0x21, PT ;  /* 0x000000210200780c */ /* 0x000fe40003f04270 */
[----:B------:R-:W-:Y:S02]  /*de60*/  FMNMX.FTZ R6, R15, R6, !PT ;  /* 0x000000060f067209 */ /* 0x000fe40007810000 */
[----:B------:R-:W-:Y:S02]  /*de70*/  FSEL R90, R153, -INF , P2 ;  /* 0xff800000995a7808 */ /* 0x000fe40001000000 */
[----:B------:R-:W-:-:S02]  /*de80*/  FSEL R89, R152, -INF , P4 ;  /* 0xff80000098597808 */ /* 0x000fc40002000000 */
[----:B------:R-:W-:Y:S02]  /*de90*/  FSEL R102, R57, -INF , P2 ;  /* 0xff80000039667808 */ /* 0x000fe40001000000 */
[----:B------:R-:W-:Y:S02]  /*dea0*/  FSEL R131, R158, -INF , P1 ;  /* 0xff8000009e837808 */ /* 0x000fe40000800000 */
[----:B------:R-:W-:Y:S02]  /*deb0*/  FSEL R123, R156, -INF , P1 ;  /* 0xff8000009c7b7808 */ /* 0x000fe40000800000 */
[----:B------:R-:W-:Y:S02]  /*dec0*/  FSEL R153, R54, -INF , P1 ;  /* 0xff80000036997808 */ /* 0x000fe40000800000 */
[----:B------:R-:W-:Y:S02]  /*ded0*/  FSEL R103, R52, -INF , P1 ;  /* 0xff80000034677808 */ /* 0x000fe40000800000 */
[----:B------:R-:W-:-:S02]  /*dee0*/  FMNMX.FTZ R5, R101, R5, !PT ;  /* 0x0000000565057209 */ /* 0x000fc40007810000 */
[----:B------:R-:W-:Y:S02]  /*def0*/  FSEL R133, R159, -INF , P0 ;  /* 0xff8000009f857808 */ /* 0x000fe40000000000 */
[----:B------:R-:W-:Y:S02]  /*df00*/  FSEL R128, R157, -INF , P0 ;  /* 0xff8000009d807808 */ /* 0x000fe40000000000 */
[----:B------:R-:W-:Y:S02]  /*df10*/  FSEL R152, R55, -INF , P0 ;  /* 0xff80000037987808 */ /* 0x000fe40000000000 */
[----:B------:R-:W-:Y:S02]  /*df20*/  FSEL R119, R53, -INF , P0 ;  /* 0xff80000035777808 */ /* 0x000fe40000000000 */
[----:B------:R-:W-:Y:S02]  /*df30*/  ISETP.GT.AND P1, PT, R2, 0x30, PT ;  /* 0x000000300200780c */ /* 0x000fe40003f24270 */
[----:B------:R-:W-:-:S02]  /*df40*/  FMNMX.FTZ R6, R24, R6, !PT ;  /* 0x0000000618067209 */ /* 0x000fc40007810000 */
[----:B------:R-:W-:Y:S02]  /*df50*/  ISETP.GT.AND P0, PT, R2, 0x31, PT ;  /* 0x000000310200780c */ /* 0x000fe40003f04270 */
[----:B------:R-:W-:Y:S02]  /*df60*/  FSEL R98, R155, -INF , P2 ;  /* 0xff8000009b627808 */ /* 0x000fe40001000000 */
[----:B------:R-:W-:Y:S02]  /*df70*/  FMNMX.FTZ R5, R102, R5, !PT ;  /* 0x0000000566057209 */ /* 0x000fe40007810000 */
[----:B------:R-:W-:Y:S02]  /*df80*/  FSEL R155, R150, -INF , P1 ;  /* 0xff800000969b7808 */ /* 0x000fe40000800000 */
[----:B------:R-:W-:Y:S02]  /*df90*/  FMNMX.FTZ R6, R72, R6, !PT ;  /* 0x0000000648067209 */ /* 0x000fe40007810000 */
[----:B------:R-:W-:-:S02]  /*dfa0*/  FSEL R157, R151, -INF , P0 ;  /* 0xff800000979d7808 */ /* 0x000fc40000000000 */
[----:B------:R-:W-:Y:S02]  /*dfb0*/  FSEL R150, R149, -INF , P0 ;  /* 0xff80000095967808 */ /* 0x000fe40000000000 */
[----:B------:R-:W-:Y:S02]  /*dfc0*/  FSEL R165, R43, -INF , P0 ;  /* 0xff8000002ba57808 */ /* 0x000fe40000000000 */
[----:B------:R-:W-:Y:S02]  /*dfd0*/  FSEL R159, R41, -INF , P0 ;  /* 0xff800000299f7808 */ /* 0x000fe40000000000 */
[----:B------:R-:W-:Y:S02]  /*dfe0*/  FSEL R97, R154, -INF , P4 ;  /* 0xff8000009a617808 */ /* 0x000fe40002000000 */
[----:B------:R-:W-:Y:S02]  /*dff0*/  FSEL R118, R58, -INF , P4 ;  /* 0xff8000003a767808 */ /* 0x000fe40002000000 */
[----:B------:R-:W-:-:S02]  /*e000*/  FSEL R120, R59, -INF , P2 ;  /* 0xff8000003b787808 */ /* 0x000fc40001000000 */
[C---:B------:R-:W-:Y:S02]  /*e010*/  ISETP.GT.AND P0, PT, R2.reuse, 0x41, PT ;  /* 0x000000410200780c */ /* 0x040fe40003f04270 */
[C---:B------:R-:W-:Y:S02]  /*e020*/  ISETP.GT.AND P4, PT, R2.reuse, 0x28, PT ;  /* 0x000000280200780c */ /* 0x040fe40003f84270 */
[----:B------:R-:W-:Y:S02]  /*e030*/  ISETP.GT.AND P2, PT, R2, 0x29, PT ;  /* 0x000000290200780c */ /* 0x000fe40003f44270 */
[----:B------:R-:W-:Y:S02]  /*e040*/  FMNMX.FTZ R5, R103, R5, !PT ;  /* 0x0000000567057209 */ /* 0x000fe40007810000 */
[----:B------:R-:W-:Y:S02]  /*e050*/  FSEL R148, R148, -INF , P1 ;  /* 0xff80000094947808 */ /* 0x000fe40000800000 */
[----:B------:R-:W-:-:S02]  /*e060*/  FSEL R163, R42, -INF , P1 ;  /* 0xff8000002aa37808 */ /* 0x000fc40000800000 */
[----:B------:R-:W-:Y:S02]  /*e070*/  FSEL R160, R40, -INF , P1 ;  /* 0xff80000028a07808 */ /* 0x000fe40000800000 */
[----:B------:R-:W-:Y:S01]  /*e080*/  FMNMX.FTZ R6, R88, R6, !PT ;  /* 0x0000000658067209 */ /* 0x000fe20007810000 */
[----:B------:R-:W-:Y:S01]  /*e090*/  LDSM.16.MT88.4 R40, [R230+0x100] ;  /* 0x00010000e628783b */ /* 0x000fe20000004200 */
[----:B------:R-:W-:Y:S02]  /*e0a0*/  ISETP.GT.AND P1, PT, R2, 0x40, PT ;  /* 0x000000400200780c */ /* 0x000fe40003f24270 */
        /* <DEDUP_REMOVED lines=12> */
[----:B------:R-:W-:Y:S02]  /*e170*/  FMNMX.FTZ R5, R119, R5, !PT ;  /* 0x0000000577057209 */ /* 0x000fe40007810000 */
[C---:B------:R-:W-:Y:S02]  /*e180*/  ISETP.GT.AND P4, PT, R2.reuse, 0x38, PT ;  /* 0x000000380200780c */ /* 0x040fe40003f84270 */
[----:B------:R-:W-:-:S02]  /*e190*/  ISETP.GT.AND P2, PT, R2, 0x39, PT ;  /* 0x000000390200780c */ /* 0x000fc40003f44270 */
[----:B------:R-:W-:Y:S02]  /*e1a0*/  ISETP.GT.AND P0, PT, R2, 0x51, PT ;  /* 0x000000510200780c */ /* 0x000fe40003f04270 */
[----:B------:R-:W-:Y:S02]  /*e1b0*/  FMNMX.FTZ R7, R25, R26, !PT ;  /* 0x0000001a19077209 */ /* 0x000fe40007810000 */
[----:B------:R-:W-:Y:S02]  /*e1c0*/  FMNMX.FTZ R6, R89, R6, !PT ;  /* 0x0000000659067209 */ /* 0x000fe40007810000 */
[----:B------:R-:W-:Y:S02]  /*e1d0*/  FSEL R176, R146, -INF , P1 ;  /* 0xff80000092b07808 */ /* 0x000fe40000800000 */
[----:B------:R-:W-:Y:S02]  /*e1e0*/  FSEL R146, R144, -INF , P1 ;  /* 0xff80000090927808 */ /* 0x000fe40000800000 */
[----:B------:R-:W-:-:S02]  /*e1f0*/  FSEL R183, R22, -INF , P1 ;  /* 0xff80000016b77808 */ /* 0x000fc40000800000 */
[----:B------:R-:W-:Y:S02]  /*e200*/  FSEL R144, R20, -INF , P1 ;  /* 0xff80000014907808 */ /* 0x000fe40000800000 */
[----:B------:R-:W-:Y:S01]  /*e210*/  FMNMX.FTZ R5, R121, R5, !PT ;  /* 0x0000000579057209 */ /* 0x000fe20007810000 */
[----:B------:R-:W-:Y:S01]  /*e220*/  LDSM.16.MT88.4 R20, [R231+0x100] ;  /* 0x00010000e714783b */ /* 0x000fe20000004200 */
        /* <DEDUP_REMOVED lines=8> */
[----:B------:R-:W-:Y:S01]  /*e2b0*/  ISETP.GT.AND P1, PT, R2, 0x50, PT ;  /* 0x000000500200780c */ /* 0x000fe20003f24270 */
[----:B------:R-:W-:Y:S01]  /*e2c0*/  LDSM.16.MT88.4 R36, [R230+0x900] ;  /* 0x00090000e624783b */ /* 0x000fe20000004200 */
[----:B------:R-:W-:-:S02]  /*e2d0*/  FSEL R192, R127, -INF , P0 ;  /* 0xff8000007fc07808 */ /* 0x000fc40000000000 */
[----:B------:R-:W-:Y:S02]  /*e2e0*/  FSEL R226, R125, -INF , P0 ;  /* 0xff8000007de27808 */ /* 0x000fe40000000000 */
[----:B------:R-:W-:Y:S02]  /*e2f0*/  FSEL R196, R19, -INF , P0 ;  /* 0xff80000013c47808 */ /* 0x000fe40000000000 */
[----:B------:R-:W-:Y:S02]  /*e300*/  FSEL R184, R17, -INF , P0 ;  /* 0xff80000011b87808 */ /* 0x000fe40000000000 */
[----:B------:R-:W-:Y:S02]  /*e310*/  FMNMX.FTZ R7, R27, R7, !PT ;  /* 0x000000071b077209 */ /* 0x000fe40007810000 */
[----:B------:R-:W-:Y:S02]  /*e320*/  FMNMX.FTZ R6, R90, R6, !PT ;  /* 0x000000065a067209 */ /* 0x000fe40007810000 */
[----:B------:R-:W-:-:S02]  /*e330*/  ISETP.GT.AND P4, PT, R2, 0x48, PT ;  /* 0x000000480200780c */ /* 0x000fc40003f84270 */
[C---:B------:R-:W-:Y:S02]  /*e340*/  ISETP.GT.AND P2, PT, R2.reuse, 0x49, PT ;  /* 0x000000490200780c */ /* 0x040fe40003f44270 */
[----:B------:R-:W-:Y:S02]  /*e350*/  ISETP.GT.AND P0, PT, R2, 0x58, PT ;  /* 0x000000580200780c */ /* 0x000fe40003f04270 */
[----:B------:R-:W-:Y:S02]  /*e360*/  FMNMX.FTZ R5, R122, R5, !PT ;  /* 0x000000057a057209 */ /* 0x000fe40007810000 */
[----:B------:R-:W-:Y:S02]  /*e370*/  FSEL R225, R124, -INF , P1 ;  /* 0xff8000007ce17808 */ /* 0x000fe40000800000 */
[----:B------:R-:W-:Y:S02]  /*e380*/  FMNMX.FTZ R7, R28, R7, !PT ;  /* 0x000000071c077209 */ /* 0x000fe40007810000 */
[----:B------:R-:W-:-:S02]  /*e390*/  FMNMX.FTZ R6, R123, R6, !PT ;  /* 0x000000067b067209 */ /* 0x000fc40007810000 */
        /* <DEDUP_REMOVED lines=8> */
[----:B------:R-:W-:Y:S01]  /*e420*/  FSEL R188, R126, -INF , P1 ;  /* 0xff8000007ebc7808 */ /* 0x000fe20000800000 */
[----:B------:R-:W-:Y:S01]  /*e430*/  LDSM.16.MT88.4 R32, [R229+0x100] ;  /* 0x00010000e520783b */ /* 0x000fe20000004200 */
[----:B------:R-:W-:Y:S02]  /*e440*/  FSEL R199, R18, -INF , P1 ;  /* 0xff80000012c77808 */ /* 0x000fe40000800000 */
[----:B------:R-:W-:Y:S02]  /*e450*/  FSEL R124, R16, -INF , P1 ;  /* 0xff800000107c7808 */ /* 0x000fe40000800000 */
[----:B------:R-:W-:Y:S01]  /*e460*/  FSEL R170, R170, -INF , P0 ;  /* 0xff800000aaaa7808 */ /* 0x000fe20000000000 */
[----:B------:R-:W-:Y:S01]  /*e470*/  LDSM.16.MT88.4 R16, [R228+0x100] ;  /* 0x00010000e410783b */ /* 0x000fe20000004200 */
[----:B------:R-:W-:-:S02]  /*e480*/  FSEL R168, R168, -INF , P0 ;  /* 0xff800000a8a87808 */ /* 0x000fc40000000000 */
[----:B------:R-:W-:Y:S02]  /*e490*/  FSEL R208, R50, -INF , P0 ;  /* 0xff80000032d07808 */ /* 0x000fe40000000000 */
[----:B------:R-:W-:Y:S02]  /*e4a0*/  FSEL R127, R48, -INF , P0 ;  /* 0xff800000307f7808 */ /* 0x000fe40000000000 */
[C---:B------:R-:W-:Y:S02]  /*e4b0*/  ISETP.GT.AND P5, PT, R2.reuse, 0x59, PT ;  /* 0x000000590200780c */ /* 0x040fe40003fa4270 */
[C---:B------:R-:W-:Y:S02]  /*e4c0*/  ISETP.GT.AND P4, PT, R2.reuse, 0x60, PT ;  /* 0x000000600200780c */ /* 0x040fe40003f84270 */
[C---:B------:R-:W-:Y:S02]  /*e4d0*/  ISETP.GT.AND P2, PT, R2.reuse, 0x61, PT ;  /* 0x000000610200780c */ /* 0x040fe40003f44270 */
[----:B------:R-:W-:-:S02]  /*e4e0*/  ISETP.GT.AND P1, PT, R2, 0x68, PT ;  /* 0x000000680200780c */ /* 0x000fc40003f24270 */
[----:B------:R-:W-:Y:S02]  /*e4f0*/  ISETP.GT.AND P0, PT, R2, 0x69, PT ;  /* 0x000000690200780c */ /* 0x000fe40003f04270 */
        /* <DEDUP_REMOVED lines=31> */
[----:B------:R-:W-:Y:S02]  /*e6f0*/  FSEL R126, R49, -INF , P5 ;  /* 0xff800000317e7808 */ /* 0x000fe40002800000 */
[----:B------:R-:W-:Y:S02]  /*e700*/  FMNMX.FTZ R2, R127, R2, !PT ;  /* 0x000000027f027209 */ /* 0x000fe40007810000 */
[----:B------:R-:W-:Y:S02]  /*e710*/  FMNMX.FTZ R6, R156, R6, !PT ;  /* 0x000000069c067209 */ /* 0x000fe40007810000 */
[----:B------:R-:W-:-:S02]  /*e720*/  FMNMX.FTZ R5, R167, R5, !PT ;  /* 0x00000005a7057209 */ /* 0x000fc40007810000 */
[----:B------:R-:W-:Y:S02]  /*e730*/  FMNMX.FTZ R7, R66, R7, !PT ;  /* 0x0000000742077209 */ /* 0x000fe40007810000 */
[----:B------:R-:W-:Y:S02]  /*e740*/  FSEL R212, R140, -INF , P4 ;  /* 0xff8000008cd47808 */ /* 0x000fe40002000000 */
[----:B------:R-:W-:Y:S02]  /*e750*/  FMNMX.FTZ R2, R126, R2, !PT ;  /* 0x000000027e027209 */ /* 0x000fe40007810000 */
[----:B------:R-:W-:Y:S02]  /*e760*/  FMNMX.FTZ R6, R158, R6, !PT ;  /* 0x000000069e067209 */ /* 0x000fe40007810000 */
[----:B------:R-:W-:Y:S02]  /*e770*/  FMNMX.FTZ R5, R225, R5, !PT ;  /* 0x00000005e1057209 */ /* 0x000fe40007810000 */
[----:B------:R-:W-:-:S02]  /*e780*/  FMNMX.FTZ R7, R67, R7, !PT ;  /* 0x0000000743077209 */ /* 0x000fc40007810000 */
[----:B-1----:R-:W-:Y:S02]  /*e790*/  FSEL R139, R141, -INF , P2 ;  /* 0xff8000008d8b7808 */ /* 0x002fe40001000000 */
[----:B------:R-:W-:Y:S02]  /*e7a0*/  FMNMX.FTZ R2, R212, R2, !PT ;  /* 0x00000002d4027209 */ /* 0x000fe40007810000 */
[----:B------:R-:W-:Y:S02]  /*e7b0*/  FMNMX.FTZ R6, R176, R6, !PT ;  /* 0x00000006b0067209 */ /* 0x000fe40007810000 */
[----:B------:R-:W-:Y:S02]  /*e7c0*/  FMNMX.FTZ R5, R226, R5, !PT ;  /* 0x00000005e2057209 */ /* 0x000fe40007810000 */
[----:B------:R-:W-:Y:S02]  /*e7d0*/  FMNMX.FTZ R7, R116, R7, !PT ;  /* 0x0000000774077209 */ /* 0x000fe40007810000 */
[----:B------:R-:W-:-:S02]  /*e7e0*/  FSEL R233, R68, -INF , P1 ;  /* 0xff80000044e97808 */ /* 0x000fc40000800000 */
[----:B------:R-:W-:Y:S02]  /*e7f0*/  FMNMX.FTZ R2, R139, R2, !PT ;  /* 0x000000028b027209 */ /* 0x000fe40007810000 */
[----:B------:R-:W-:Y:S02]  /*e800*/  FSEL R169, R169, -INF , P5 ;  /* 0xff800000a9a97808 */ /* 0x000fe40002800000 */
        /* <DEDUP_REMOVED lines=9> */
[----:B------:R-:W-:-:S02]  /*e8a0*/  FMNMX.FTZ R8, R206, R2, !PT ;  /* 0x00000002ce087209 */ /* 0x000fc40007810000 */
[----:B------:R-:W-:Y:S02]  /*e8b0*/  FSEL R203, R173, -INF , P2 ;  /* 0xff800000adcb7808 */ /* 0x000fe40001000000 */
[----:B------:R-:W-:Y:S01]  /*e8c0*/  FMNMX.FTZ R6, R179, R6, !PT ;  /* 0x00000006b3067209 */ /* 0x000fe20007810000 */
[----:B------:R-:W1:Y:S01]  /*e8d0*/  SHFL.BFLY PT, R135, R8, 0x2, 0x1f ;  /* 0x0c401f0008877f89 */ /* 0x000e6200000e0000 */
[----:B------:R-:W-:Y:S02]  /*e8e0*/  FMNMX.FTZ R2, R200, R5, !PT ;  /* 0x00000005c8027209 */ /* 0x000fe40007810000 */
[----:B------:R-:W-:Y:S02]  /*e8f0*/  FMNMX.FTZ R7, R120, R7, !PT ;  /* 0x0000000778077209 */ /* 0x000fe40007810000 */
[----:B------:R-:W-:Y:S02]  /*e900*/  FSEL R216, R92, -INF , P1 ;  /* 0xff8000005cd87808 */ /* 0x000fe40000800000 */
[----:B------:R-:W-:-:S02]  /*e910*/  FMNMX.FTZ R5, R188, R6, !PT ;  /* 0x00000006bc057209 */ /* 0x000fc40007810000 */
[----:B------:R-:W-:Y:S02]  /*e920*/  FMNMX.FTZ R2, R203, R2, !PT ;  /* 0x00000002cb027209 */ /* 0x000fe40007810000 */
[----:B------:R-:W-:Y:S02]  /*e930*/  FMNMX.FTZ R7, R153, R7, !PT ;  /* 0x0000000799077209 */ /* 0x000fe40007810000 */
[----:B------:R-:W-:Y:S02]  /*e940*/  FSEL R193, R93, -INF , P0 ;  /* 0xff8000005dc17808 */ /* 0x000fe40000000000 */
[----:B------:R-:W-:Y:S02]  /*e950*/  FMNMX.FTZ R5, R192, R5, !PT ;  /* 0x00000005c0057209 */ /* 0x000fe40007810000 */
[----:B------:R-:W-:Y:S02]  /*e960*/  FMNMX.FTZ R2, R216, R2, !PT ;  /* 0x00000002d8027209 */ /* 0x000fe40007810000 */
[----:B------:R-:W-:-:S02]  /*e970*/  FMNMX.FTZ R6, R152, R7, !PT ;  /* 0x0000000798067209 */ /* 0x000fc40007810000 */
        /* <DEDUP_REMOVED lines=51> */
[----:B------:R-:W-:Y:S01]  /*ecb0*/  FFMA.FTZ R5, R12, c[0x0][0x2d0], -R7 ;  /* 0x0000b4000c057a23 */ /* 0x000fe20000010807 */
[----:B------:R-:W-:Y:S01]  /*ecc0*/  MOV R4, R212 ;  /* 0x000000d400047202 */ /* 0x000fe20000000f00 */
[----:B------:R2:W-:Y:S02]  /*ecd0*/  MUFU.EX2 R232, R6 ;  /* 0x0000000600e87308 */ /* 0x0005e40000000800 */
[----:B------:R-:W3:Y:S01]  /*ece0*/  SHFL.BFLY PT, R10, R8, 0x2, 0x1f ;  /* 0x0c401f00080a7f89 */ /* 0x000ee200000e0000 */
[----:B-1----:R-:W-:-:S05]  /*ecf0*/  FMNMX.FTZ R2, R2, R11, !PT ;  /* 0x0000000b02027209 */ /* 0x002fca0007810000 */
[----:B------:R1:W4:Y:S01]  /*ed00*/  MUFU.EX2 R198, R5 ;  /* 0x0000000500c67308 */ /* 0x0003220000000800 */
[----:B------:R-:W-:Y:S02]  /*ed10*/  FSETP.NEU.FTZ.AND P0, PT, R2, -INF , PT ;  /* 0xff8000000200780b */ /* 0x000fe40003f1d000 */
[----:B--2---:R-:W-:-:S05]  /*ed20*/  FSEL R6, R9, RZ, P1 ;  /* 0x000000ff09067208 */ /* 0x004fca0000800000 */
        /* <DEDUP_REMOVED lines=19> */
[----:B------:R-:W-:Y:S03]  /*ee60*/  LDSM.16.MT88.4 R24, [R229+0x900] ;  /* 0x00090000e518783b */ /* 0x000fe60000004200 */
        /* <DEDUP_REMOVED lines=13> */
[----:B-1----:R-:W-:-:S04]  /*ef40*/  FFMA.FTZ R0, R29, c[0x0][0x2d0], -R7 ;  /* 0x0000b4001d007a23 */ /* 0x002fc80000010807 */
[----:B------:R1:W2:Y:S03]  /*ef50*/  MUFU.EX2 R236, R0 ;  /* 0x0000000000ec7308 */ /* 0x0002a60000000800 */
[C---:B------:R-:W-:Y:S08]  /*ef60*/  HMMA.16816.F32 R76, R8.reuse, R20, RZ ;  /* 0x00000014084c723c */ /* 0x040ff000000018ff */
[C---:B------:R-:W-:Y:S01]  /*ef70*/  HMMA.16816.F32 R68, R8.reuse, R32, RZ ;  /* 0x000000200844723c */ /* 0x040fe200000018ff */
[----:B-1----:R-:W-:Y:S01]  /*ef80*/  FSEL R0, R3, RZ, P0 ;  /* 0x000000ff03007208 */ /* 0x002fe20000000000 */
[----:B------:R-:W-:Y:S01]  /*ef90*/  FFMA.FTZ R3, R31, c[0x0][0x2d0], -R7 ;  /* 0x0000b4001f037a23 */ /* 0x000fe20000010807 */
[----:B--2---:R-:W-:Y:S01]  /*efa0*/  F2FP.PACK_AB R14, R236, R194 ;  /* 0x000000c2ec0e723e */ /* 0x004fe200000000ff */
        /* <DEDUP_REMOVED lines=8> */
[----:B--2---:R-:W-:Y:S01]  /*f030*/  FFMA.FTZ R3, R66, c[0x0][0x2d0], -R0 ;  /* 0x0000b40042037a23 */ /* 0x004fe20000010800 */
[----:B---3--:R-:W-:-:S05]  /*f040*/  F2FP.PACK_AB R13, R172, R173 ;  /* 0x000000adac0d723e */ /* 0x008fca00000000ff */
[----:B------:R2:W-:Y:S02]  /*f050*/  MUFU.EX2 R143, R3 ;  /* 0x00000003008f7308 */ /* 0x0005e40000000800 */
[----:B--2---:R-:W-:Y:S02]  /*f060*/  FFMA.FTZ R3, R67, c[0x0][0x2d0], -R0 ;  /* 0x0000b40043037a23 */ /* 0x004fe40000010800 */
[C---:B------:R-:W-:Y:S04]  /*f070*/  HMMA.16816.F32 R64, R8.reuse, R34, RZ ;  /* 0x000000220840723c */ /* 0x040fe800000018ff */
[----:B------:R2:W3:Y:S02]  /*f080*/  MUFU.EX2 R238, R3 ;  /* 0x0000000300ee7308 */ /* 0x0004e40000000800 */
[--C-:B--2---:R-:W-:Y:S01]  /*f090*/  FFMA.FTZ R3, R72, c[0x0][0x2d0], -R6.reuse ;  /* 0x0000b40048037a23 */ /* 0x104fe20000010806 */
[----:B---3--:R-:W-:Y:S01]  /*f0a0*/  F2FP.PACK_AB R15, R238, R143 ;  /* 0x0000008fee0f723e */ /* 0x008fe200000000ff */
[----:B------:R-:W-:Y:S04]  /*f0b0*/  HMMA.16816.F32 R72, R8, R22, RZ ;  /* 0x000000160848723c */ /* 0x000fe800000018ff */
[----:B------:R2:W-:Y:S04]  /*f0c0*/  MUFU.EX2 R207, R3 ;  /* 0x0000000300cf7308 */ /* 0x0005e80000000800 */
[C---:B------:R-:W-:Y:S08]  /*f0d0*/  HMMA.16816.F32 R56, R12.reuse, R16, RZ ;  /* 0x000000100c38723c */ /* 0x040ff000000018ff */
[----:B------:R-:W-:Y:S01]  /*f0e0*/  HMMA.16816.F32 R92, R12, R18, RZ ;  /* 0x000000120c5c723c */ /* 0x000fe200000018ff */
[----:B------:R-:W3:Y:S01]  /*f0f0*/  LDSM.16.MT88.4 R16, [R231+0x900] ;  /* 0x00090000e710783b */ /* 0x000ee20000004200 */
[----:B--2---:R-:W-:-:S04]  /*f100*/  FFMA.FTZ R3, R88, c[0x0][0x2d0], -R6 ;  /* 0x0000b40058037a23 */ /* 0x004fc80000010806 */
[----:B------:R2:W4:Y:S02]  /*f110*/  MUFU.EX2 R234, R3 ;  /* 0x0000000300ea7308 */ /* 0x0005240000000800 */
[C---:B------:R-:W-:Y:S08]  /*f120*/  HMMA.16816.F32 R48, R12.reuse, R20, RZ ;  /* 0x000000140c30723c */ /* 0x040ff000000018ff */
[----:B------:R-:W-:Y:S01]  /*f130*/  HMMA.16816.F32 R44, R12, R32, RZ ;  /* 0x000000200c2c723c */ /* 0x000fe200000018ff */
[----:B--2---:R-:W-:Y:S01]  /*f140*/  FFMA.FTZ R3, R89, c[0x0][0x2d0], -R6 ;  /* 0x0000b40059037a23 */ /* 0x004fe20000010806 */
[----:B----4-:R-:W-:-:S03]  /*f150*/  F2FP.PACK_AB R8, R234, R207 ;  /* 0x000000cfea08723e */ /* 0x010fc600000000ff */
[----:B------:R2:W-:Y:S02]  /*f160*/  MUFU.EX2 R237, R3 ;  /* 0x0000000300ed7308 */ /* 0x0005e40000000800 */
[----:B--2---:R-:W-:-:S06]  /*f170*/  FFMA.FTZ R3, R90, c[0x0][0x2d0], -R6 ;  /* 0x0000b4005a037a23 */ /* 0x004fcc0000010806 */
[----:B------:R2:W4:Y:S02]  /*f180*/  MUFU.EX2 R201, R3 ;  /* 0x0000000300c97308 */ /* 0x0005240000000800 */
[--C-:B--2---:R-:W-:Y:S01]  /*f190*/  FFMA.FTZ R3, R91, c[0x0][0x2d0], -R5.reuse ;  /* 0x0000b4005b037a23 */ /* 0x104fe20000010805 */
[----:B----4-:R-:W-:Y:S01]  /*f1a0*/  F2FP.PACK_AB R10, R201, R237 ;  /* 0x000000edc90a723e */ /* 0x010fe200000000ff */
[C---:B------:R-:W-:Y:S04]  /*f1b0*/  HMMA.16816.F32 R88, R12.reuse, R22, RZ ;  /* 0x000000160c58723c */ /* 0x040fe800000018ff */
[----:B------:R2:W-:Y:S04]  /*f1c0*/  MUFU.EX2 R235, R3 ;  /* 0x0000000300eb7308 */ /* 0x0005e80000000800 */
[----:B------:R-:W-:Y:S01]  /*f1d0*/  HMMA.16816.F32 R20, R12, R40, RZ ;  /* 0x000000280c14723c */ /* 0x000fe200000018ff */
[----:B--2---:R-:W-:-:S04]  /*f1e0*/  FFMA.FTZ R3, R96, c[0x0][0x2d0], -R5 ;  /* 0x0000b40060037a23 */ /* 0x004fc80000010805 */
[----:B------:R2:W4:Y:S02]  /*f1f0*/  MUFU.EX2 R190, R3 ;  /* 0x0000000300be7308 */ /* 0x0005240000000800 */
[----:B--2---:R-:W-:Y:S01]  /*f200*/  FFMA.FTZ R3, R97, c[0x0][0x2d0], -R5 ;  /* 0x0000b40061037a23 */ /* 0x004fe20000010805 */
[----:B----4-:R-:W-:-:S05]  /*f210*/  F2FP.PACK_AB R9, R190, R235 ;  /* 0x000000ebbe09723e */ /* 0x010fca00000000ff */
        /* <DEDUP_REMOVED lines=22> */
[----:B--2---:R-:W-:-:S02]  /*f380*/  F2FP.PACK_AB R10, R217, R189 ;  /* 0x000000bdd90a723e */ /* 0x004fc400000000ff */
[----:B------:R-:W-:Y:S01]  /*f390*/  F2FP.PACK_AB R8, R141, R215 ;  /* 0x000000d78d08723e */ /* 0x000fe200000000ff */
        /* <DEDUP_REMOVED lines=12> */
[C---:B------:R-:W-:Y:S07]  /*f460*/  HMMA.16816.F32 R32, R8.reuse, R30, R92 ;  /* 0x0000001e0820723c */ /* 0x040fee000000185c */
[----:B------:R-:W-:Y:S01]  /*f470*/  IMAD.MOV.U32 R95, RZ, RZ, R214 ;  /* 0x000000ffff5f7224 */ /* 0x000fe200078e00d6 */
[----:B------:R-:W-:Y:S01]  /*f480*/  HMMA.16816.F32 R68, R8, R28, R56 ;  /* 0x0000001c0844723c */ /* 0x000fe20000001838 */
[----:B------:R-:W-:-:S02]  /*f490*/  IMAD.MOV.U32 R94, RZ, RZ, R213 ;  /* 0x000000ffff5e7224 */ /* 0x000fc400078e00d5 */
[----:B------:R-:W-:Y:S02]  /*f4a0*/  IMAD.MOV.U32 R93, RZ, RZ, R211 ;  /* 0x000000ffff5d7224 */ /* 0x000fe400078e00d3 */
[--C-:B-1----:R-:W-:Y:S02]  /*f4b0*/  FFMA.FTZ R3, R121, c[0x0][0x2d0], -R7.reuse ;  /* 0x0000b40079037a23 */ /* 0x102fe40000010807 */
[----:B------:R-:W-:Y:S01]  /*f4c0*/  IMAD.MOV.U32 R92, RZ, RZ, R210 ;  /* 0x000000ffff5c7224 */ /* 0x000fe200078e00d2 */
[C---:B------:R-:W-:Y:S01]  /*f4d0*/  HMMA.16816.F32 R64, R8.reuse, R16, R48 ;  /* 0x000000100840723c */ /* 0x040fe20000001830 */
[----:B------:R1:W-:Y:S07]  /*f4e0*/  MUFU.EX2 R246, R3 ;  /* 0x0000000300f67308 */ /* 0x0003ee0000000800 */
[C---:B------:R-:W-:Y:S01]  /*f4f0*/  HMMA.16816.F32 R28, R8.reuse, R18, R88 ;  /* 0x00000012081c723c */ /* 0x040fe20000001858 */
[----:B------:R-:W-:Y:S06]  /*f500*/  LDSM.16.MT88.4 R16, [R231+0x1100] ;  /* 0x00110000e710783b */ /* 0x000fec0000004200 */
[----:B------:R-:W-:Y:S01]  /*f510*/  MOV R91, R209 ;  /* 0x000000d1005b7202 */ /* 0x000fe20000000f00 */
[----:B------:R-:W-:Y:S01]  /*f520*/  HMMA.16816.F32 R52, R8, R24, R44 ;  /* 0x000000180834723c */ /* 0x000fe2000000182c */
[----:B-1----:R-:W-:Y:S01]  /*f530*/  FFMA.FTZ R3, R122, c[0x0][0x2d0], -R7 ;  /* 0x0000b4007a037a23 */ /* 0x002fe20000010807 */
[----:B------:R-:W-:Y:S01]  /*f540*/  MOV R89, R206 ;  /* 0x000000ce00597202 */ /* 0x000fe20000000f00 */
[----:B------:R-:W-:-:S02]  /*f550*/  IMAD.MOV.U32 R90, RZ, RZ, R208 ;  /* 0x000000ffff5a7224 */ /* 0x000fc400078e00d0 */
[----:B------:R1:W-:Y:S01]  /*f560*/  MUFU.EX2 R249, R3 ;  /* 0x0000000300f97308 */ /* 0x0003e20000000800 */
[----:B------:R-:W-:Y:S02]  /*f570*/  IMAD.MOV.U32 R88, RZ, RZ, R205 ;  /* 0x000000ffff587224 */ /* 0x000fe400078e00cd */
[----:B------:R-:W-:Y:S01]  /*f580*/  HMMA.16816.F32 R40, R8, R26, R96 ;  /* 0x0000001a0828723c */ /* 0x000fe20000001860 */
[----:B------:R-:W-:Y:S01]  /*f590*/  LDSM.16.MT88.4 R24, [R230+0x1100] ;  /* 0x00110000e618783b */ /* 0x000fe20000004200 */
[----:B-1----:R-:W-:-:S06]  /*f5a0*/  FFMA.FTZ R3, R123, c[0x0][0x2d0], -R6 ;  /* 0x0000b4007b037a23 */ /* 0x002fcc0000010806 */
[C---:B------:R-:W-:Y:S01]  /*f5b0*/  HMMA.16816.F32 R120, R8.reuse, R36, R20 ;  /* 0x000000240878723c */ /* 0x040fe20000001814 */
[----:B------:R-:W1:Y:S01]  /*f5c0*/  LDSM.16.MT88.4 R20, [R228+0x1100] ;  /* 0x00110000e414783b */ /* 0x000e620000004200 */
[----:B------:R2:W-:Y:S06]  /*f5d0*/  MUFU.EX2 R224, R3 ;  /* 0x0000000300e07308 */ /* 0x0005ec0000000800 */
[----:B------:R-:W-:Y:S01]  /*f5e0*/  HMMA.16816.F32 R36, R8, R38, R12 ;  /* 0x000000260824723c */ /* 0x000fe2000000180c */
[----:B------:R-:W3:Y:S01]  /*f5f0*/  LDSM.16.MT88.4 R12, [R229+0x1100] ;  /* 0x00110000e50c783b */ /* 0x000ee20000004200 */
[----:B--2---:R-:W-:Y:S01]  /*f600*/  FFMA.FTZ R3, R128, c[0x0][0x2d0], -R6 ;  /* 0x0000b40080037a23 */ /* 0x004fe20000010806 */
[----:B------:R-:W-:-:S03]  /*f610*/  MOV R128, R215 ;  /* 0x000000d700807202 */ /* 0x000fc60000000f00 */
        /* <DEDUP_REMOVED lines=19> */
[----:B--2---:R-:W-:Y:S01]  /*f750*/  FFMA.FTZ R3, R137, c[0x0][0x2d0], -R5 ;  /* 0x0000b40089037a23 */ /* 0x004fe20000010805 */
[----:B------:R-:W-:-:S05]  /*f760*/  MOV R137, R202 ;  /* 0x000000ca00897202 */ /* 0x000fca0000000f00 */
[----:B------:R2:W4:Y:S02]  /*f770*/  MUFU.EX2 R217, R3 ;  /* 0x0000000300d97308 */ /* 0x0005240000000800 */
[----:B--2---:R-:W-:Y:S01]  /*f780*/  FFMA.FTZ R3, R153, c[0x0][0x2d0], -R0 ;  /* 0x0000b40099037a23 */ /* 0x004fe20000010800 */
[----:B----4-:R-:W-:Y:S01]  /*f790*/  F2FP.PACK_AB R11, R217, R218 ;  /* 0x000000dad90b723e */ /* 0x010fe200000000ff */
[----:B------:R-:W-:-:S04]  /*f7a0*/  IMAD.MOV.U32 R153, RZ, RZ, R90 ;  /* 0x000000ffff997224 */ /* 0x000fc800078e005a */
[----:B------:R2:W-:Y:S02]  /*f7b0*/  MUFU.EX2 R215, R3 ;  /* 0x0000000300d77308 */ /* 0x0005e40000000800 */
[C---:B-1----:R-:W-:Y:S08]  /*f7c0*/  HMMA.16816.F32 R48, R8.reuse, R20, R112 ;  /* 0x000000140830723c */ /* 0x042ff00000001870 */
[----:B------:R-:W-:Y:S01]  /*f7d0*/  HMMA.16816.F32 R56, R8, R18, R80 ;  /* 0x000000120838723c */ /* 0x000fe20000001850 */
[----:B--2---:R-:W-:-:S02]  /*f7e0*/  FFMA.FTZ R3, R152, c[0x0][0x2d0], -R0 ;  /* 0x0000b40098037a23 */ /* 0x004fc40000010800 */
[----:B------:R-:W-:Y:S02]  /*f7f0*/  IMAD.MOV.U32 R152, RZ, RZ, R201 ;  /* 0x000000ffff987224 */ /* 0x000fe400078e00c9 */
[----:B------:R1:W2:Y:S03]  /*f800*/  MUFU.EX2 R216, R3 ;  /* 0x0000000300d87308 */ /* 0x0002a60000000800 */
[C---:B------:R-:W-:Y:S08]  /*f810*/  HMMA.16816.F32 R60, R8.reuse, R16, R108 ;  /* 0x00000010083c723c */ /* 0x040ff0000000186c */
[----:B---3--:R-:W-:Y:S01]  /*f820*/  HMMA.16816.F32 R112, R8, R12, R104 ;  /* 0x0000000c0870723c */ /* 0x008fe20000001868 */
        /* <DEDUP_REMOVED lines=13> */
[--C-:B-1----:R-:W-:Y:S01]  /*f900*/  FFMA.FTZ R3, R148, c[0x0][0x2d0], -R6.reuse ;  /* 0x0000b40094037a23 */ /* 0x102fe20000010806 */
[----:B---3--:R-:W-:Y:S01]  /*f910*/  F2FP.PACK_AB R11, R213, R214 ;  /* 0x000000d6d50b723e */ /* 0x008fe200000000ff */
[----:B------:R-:W-:Y:S02]  /*f920*/  IMAD.MOV.U32 R148, RZ, RZ, R91 ;  /* 0x000000ffff947224 */ /* 0x000fe400078e005b */
[----:B------:R1:W-:Y:S04]  /*f930*/  MUFU.EX2 R212, R3 ;  /* 0x0000000300d47308 */ /* 0x0003e80000000800 */
[C---:B------:R-:W-:Y:S08]  /*f940*/  HMMA.16816.F32 R84, R8.reuse, R22, R32 ;  /* 0x000000160854723c */ /* 0x040ff00000001820 */
[----:B------:R-:W-:Y:S01]  /*f950*/  HMMA.16816.F32 R32, R8, R16, R64 ;  /* 0x000000100820723c */ /* 0x000fe20000001840 */
[----:B-1----:R-:W-:Y:S01]  /*f960*/  FFMA.FTZ R3, R150, c[0x0][0x2d0], -R6 ;  /* 0x0000b40096037a23 */ /* 0x002fe20000010806 */
[----:B------:R-:W-:-:S03]  /*f970*/  MOV R150, R92 ;  /* 0x0000005c00967202 */ /* 0x000fc60000000f00 */
[----:B------:R1:W2:Y:S03]  /*f980*/  MUFU.EX2 R211, R3 ;  /* 0x0000000300d37308 */ /* 0x0002a60000000800 */
[C---:B------:R-:W-:Y:S01]  /*f990*/  HMMA.16816.F32 R28, R8.reuse, R18, R28 ;  /* 0x00000012081c723c */ /* 0x040fe2000000181c */
[----:B------:R-:W3:Y:S07]  /*f9a0*/  LDSM.16.MT88.4 R16, [R228+0x1900] ;  /* 0x00190000e410783b */ /* 0x000eee0000004200 */
[----:B------:R-:W-:Y:S01]  /*f9b0*/  HMMA.16816.F32 R96, R8, R24, R120 ;  /* 0x000000180860723c */ /* 0x000fe20000001878 */
[----:B-1----:R-:W-:-:S07]  /*f9c0*/  FFMA.FTZ R3, R149, c[0x0][0x2d0], -R6 ;  /* 0x0000b40095037a23 */ /* 0x002fce0000010806 */
[C---:B------:R-:W-:Y:S01]  /*f9d0*/  HMMA.16816.F32 R100, R8.reuse, R20, R68 ;  /* 0x000000140864723c */ /* 0x040fe20000001844 */
[----:B------:R-:W-:Y:S01]  /*f9e0*/  IMAD.MOV.U32 R149, RZ, RZ, R93 ;  /* 0x000000ffff957224 */ /* 0x000fe200078e005d */
[----:B------:R-:W-:Y:S01]  /*f9f0*/  LDSM.16.MT88.4 R20, [R229+0x1900] ;  /* 0x00190000e514783b */ /* 0x000fe20000004200 */
[----:B------:R1:W-:Y:S01]  /*fa00*/  MUFU.EX2 R210, R3 ;  /* 0x0000000300d27308 */ /* 0x0003e20000000800 */
[----:B------:R-:W-:Y:S01]  /*fa10*/  IMAD.MOV.U32 R120, RZ, RZ, R150 ;  /* 0x000000ffff787224 */ /* 0x000fe200078e0096 */
[----:B------:R-:W-:Y:S01]  /*fa20*/  MOV R121, R148 ;  /* 0x0000009400797202 */ /* 0x000fe20000000f00 */
[----:B------:R-:W-:Y:S01]  /*fa30*/  IMAD.MOV.U32 R150, RZ, RZ, R129 ;  /* 0x000000ffff967224 */ /* 0x000fe200078e0081 */
[----:B------:R-:W-:Y:S01]  /*fa40*/  MOV R122, R89 ;  /* 0x00000059007a7202 */ /* 0x000fe20000000f00 */
[----:B------:R-:W-:Y:S01]  /*fa50*/  HMMA.16816.F32 R68, R8, R12, R52 ;  /* 0x0000000c0844723c */ /* 0x000fe20000001834 */
[----:B------:R-:W-:Y:S02]  /*fa60*/  IMAD.MOV.U32 R129, RZ, RZ, R190 ;  /* 0x000000ffff817224 */ /* 0x000fe400078e00be */
[----:B------:R-:W-:-:S02]  /*fa70*/  IMAD.MOV.U32 R148, RZ, RZ, R128 ;  /* 0x000000ffff947224 */ /* 0x000fc400078e0080 */
[----:B------:R-:W-:Y:S02]  /*fa80*/  IMAD.MOV.U32 R128, RZ, RZ, R189 ;  /* 0x000000ffff807224 */ /* 0x000fe400078e00bd */
[----:B------:R-:W-:Y:S01]  /*fa90*/  IMAD.MOV.U32 R123, RZ, RZ, R88 ;  /* 0x000000ffff7b7224 */ /* 0x000fe200078e0058 */
[----:B------:R-:W-:Y:S01]  /*faa0*/  HMMA.16816.F32 R72, R8, R14, R40 ;  /* 0x0000000e0848723c */ /* 0x000fe20000001828 */
[----:B------:R-:W-:Y:S01]  /*fab0*/  LDSM.16.MT88.4 R12, [R231+0x1900] ;  /* 0x00190000e70c783b */ /* 0x000fe20000004200 */
[----:B-1----:R-:W-:Y:S02]  /*fac0*/  FFMA.FTZ R3, R151, c[0x0][0x2d0], -R6 ;  /* 0x0000b40097037a23 */ /* 0x002fe40000010806 */
[----:B------:R-:W-:Y:S02]  /*fad0*/  IMAD.MOV.U32 R151, RZ, RZ, R94 ;  /* 0x000000ffff977224 */ /* 0x000fe400078e005e */
[----:B------:R1:W4:Y:S02]  /*fae0*/  MUFU.EX2 R209, R3 ;  /* 0x0000000300d17308 */ /* 0x0003240000000800 */
[----:B-1----:R-:W-:Y:S01]  /*faf0*/  FFMA.FTZ R3, R155, c[0x0][0x2d0], -R5 ;  /* 0x0000b4009b037a23 */ /* 0x002fe20000010805 */
[----:B------:R-:W-:-:S02]  /*fb00*/  MOV R155, R95 ;  /* 0x0000005f009b7202 */ /* 0x000fc40000000f00 */
[----:B------:R-:W-:Y:S03]  /*fb10*/  HMMA.16816.F32 R92, R8, R26, R36 ;  /* 0x0000001a085c723c */ /* 0x000fe60000001824 */
[----:B------:R1:W-:Y:S01]  /*fb20*/  MUFU.EX2 R208, R3 ;  /* 0x0000000300d07308 */ /* 0x0003e20000000800 */
[----:B------:R-:W3:Y:S03]  /*fb30*/  LDSM.16.MT88.4 R24, [R230+0x1900] ;  /* 0x00190000e618783b */ /* 0x000ee60000004200 */
[----:B--2---:R-:W-:Y:S02]  /*fb40*/  F2FP.PACK_AB R8, R211, R212 ;  /* 0x000000d4d308723e */ /* 0x004fe400000000ff */
[----:B----4-:R-:W-:Y:S01]  /*fb50*/  F2FP.PACK_AB R10, R209, R210 ;  /* 0x000000d2d10a723e */ /* 0x010fe200000000ff */
[----:B-1----:R-:W-:-:S02]  /*fb60*/  FFMA.FTZ R3, R157, c[0x0][0x2d0], -R5 ;  /* 0x0000b4009d037a23 */ /* 0x002fc40000010805 */
[----:B------:R-:W-:Y:S02]  /*fb70*/  IMAD.MOV.U32 R157, RZ, RZ, R198 ;  /* 0x000000ffff9d7224 */ /* 0x000fe400078e00c6 */
        /* <DEDUP_REMOVED lines=9> */
[----:B--2---:R-:W-:-:S05]  /*fc10*/  F2FP.PACK_AB R11, R206, R205 ;  /* 0x000000cdce0b723e */ /* 0x004fca00000000ff */
[----:B------:R1:W-:Y:S02]  /*fc20*/  MUFU.EX2 R204, R3 ;  /* 0x0000000300cc7308 */ /* 0x0003e40000000800 */
[C---:B---3--:R-:W-:Y:S08]  /*fc30*/  HMMA.16816.F32 R108, R8.reuse, R16, R48 ;  /* 0x00000010086c723c */ /* 0x048ff00000001830 */
[----:B------:R-:W-:Y:S01]  /*fc40*/  HMMA.16816.F32 R48, R8, R24, R116 ;  /* 0x000000180830723c */ /* 0x000fe20000001874 */
[----:B-1----:R-:W-:-:S02]  /*fc50*/  FFMA.FTZ R3, R159, c[0x0][0x2d0], -R7 ;  /* 0x0000b4009f037a23 */ /* 0x002fc40000010807 */
[----:B------:R-:W-:-:S04]  /*fc60*/  IMAD.MOV.U32 R159, RZ, RZ, R149 ;  /* 0x000000ffff9f7224 */ /* 0x000fc800078e0095 */
[----:B------:R-:W-:Y:S01]  /*fc70*/  MOV R116, R156 ;  /* 0x0000009c00747202 */ /* 0x000fe20000000f00 */
[----:B------:R1:W2:Y:S01]  /*fc80*/  MUFU.EX2 R203, R3 ;  /* 0x0000000300cb7308 */ /* 0x0002a20000000800 */
        /* <DEDUP_REMOVED lines=10> */
[----:B------:R-:W-:-:S02]  /*fd30*/  IMAD.MOV.U32 R151, RZ, RZ, R133 ;  /* 0x000000ffff977224 */ /* 0x000fc400078e0085 */
[----:B-1----:R-:W-:-:S05]  /*fd40*/  FFMA.FTZ R3, R161, c[0x0][0x2d0], -R7 ;  /* 0x0000b400a1037a23 */ /* 0x002fca0000010807 */
[C---:B------:R-:W-:Y:S01]  /*fd50*/  HMMA.16816.F32 R104, R8.reuse, R18, R44 ;  /* 0x000000120868723c */ /* 0x040fe2000000182c */
[----:B------:R1:W-:Y:S07]  /*fd60*/  MUFU.EX2 R202, R3 ;  /* 0x0000000300ca7308 */ /* 0x0003ee0000000800 */
[C---:B------:R-:W-:Y:S08]  /*fd70*/  HMMA.16816.F32 R88, R8.reuse, R12, R60 ;  /* 0x0000000c0858723c */ /* 0x040ff0000000183c */
[----:B------:R-:W-:Y:S01]  /*fd80*/  HMMA.16816.F32 R56, R8, R20, R112 ;  /* 0x000000140838723c */ /* 0x000fe20000001870 */
[----:B-1----:R-:W-:-:S04]  /*fd90*/  FFMA.FTZ R3, R162, c[0x0][0x2d0], -R7 ;  /* 0x0000b400a2037a23 */ /* 0x002fc80000010807 */
[----:B------:R1:W3:Y:S03]  /*fda0*/  MUFU.EX2 R201, R3 ;  /* 0x0000000300c97308 */ /* 0x0002e60000000800 */
[C---:B------:R-:W-:Y:S08]  /*fdb0*/  HMMA.16816.F32 R52, R8.reuse, R22, R76 ;  /* 0x000000160834723c */ /* 0x040ff0000000184c */
[----:B------:R-:W-:Y:S01]  /*fdc0*/  HMMA.16816.F32 R40, R8, R26, R80 ;  /* 0x0000001a0828723c */ /* 0x000fe20000001850 */
[----:B-1----:R-:W-:-:S06]  /*fdd0*/  FFMA.FTZ R3, R163, c[0x0][0x2d0], -R0 ;  /* 0x0000b400a3037a23 */ /* 0x002fcc0000010800 */
[----:B--2---:R-:W-:Y:S02]  /*fde0*/  F2FP.PACK_AB R8, R203, R204 ;  /* 0x000000cccb08723e */ /* 0x004fe400000000ff */
[----:B---3--:R-:W-:Y:S01]  /*fdf0*/  F2FP.PACK_AB R10, R201, R202 ;  /* 0x000000cac90a723e */ /* 0x008fe200000000ff */
        /* <DEDUP_REMOVED lines=9> */
[----:B--2---:R-:W-:Y:S01]  /*fe90*/  F2FP.PACK_AB R11, R197, R198 ;  /* 0x000000c6c50b723e */ /* 0x004fe200000000ff */
[----:B------:R-:W-:Y:S02]  /*fea0*/  IMAD.MOV.U32 R144, RZ, RZ, R153 ;  /* 0x000000ffff907224 */ /* 0x000fe400078e0099 */
[----:B------:R-:W-:Y:S01]  /*feb0*/  IMAD.MOV.U32 R153, RZ, RZ, R131 ;  /* 0x000000ffff997224 */ /* 0x000fe200078e0083 */
[----:B------:R-:W-:Y:S01]  /*fec0*/  MOV R131, R143 ;  /* 0x0000008f00837202 */ /* 0x000fe20000000f00 */
[----:B------:R-:W-:Y:S02]  /*fed0*/  IMAD.MOV.U32 R143, RZ, RZ, R195 ;  /* 0x000000ffff8f7224 */ /* 0x000fe400078e00c3 */
[----:B------:R1:W-:Y:S01]  /*fee0*/  MUFU.EX2 R195, R3 ;  /* 0x0000000300c37308 */ /* 0x0003e20000000800 */
[C---:B------:R-:W-:Y:S08]  /*fef0*/  HMMA.16816.F32 R32, R8.reuse, R12, R32 ;  /* 0x0000000c0820723c */ /* 0x040ff00000001820 */
[----:B------:R-:W-:Y:S01]  /*ff00*/  HMMA.16816.F32 R60, R8, R14, R28 ;  /* 0x0000000e083c723c */ /* 0x000fe2000000181c */
[----:B------:R-:W2:Y:S04]  /*ff10*/  LDSM.16.MT88.4 R12, [R231+0x2100] ;  /* 0x00210000e70c783b */ /* 0x000ea80000004200 */
[----:B------:R-:W-:Y:S01]  /*ff20*/  LDSM.16.MT88.4 R28, [R230+0x2100] ;  /* 0x00210000e61c783b */ /* 0x000fe20000004200 */
[----:B-1----:R-:W-:-:S02]  /*ff30*/  FFMA.FTZ R3, R146, c[0x0][0x2d0], -R6 ;  /* 0x0000b40092037a23 */ /* 0x002fc40000010806 */
[C---:B------:R-:W-:Y:S01]  /*ff40*/  HMMA.16816.F32 R44, R8.reuse, R16, R100 ;  /* 0x00000010082c723c */ /* 0x040fe20000001864 */
[----:B------:R-:W-:Y:S02]  /*ff50*/  IMAD.MOV.U32 R146, RZ, RZ, R196 ;  /* 0x000000ffff927224 */ /* 0x000fe400078e00c4 */
[----:B------:R1:W-:Y:S05]  /*ff60*/  MUFU.EX2 R196, R3 ;  /* 0x0000000300c47308 */ /* 0x0003ea0000000800 */
[C---:B------:R-:W-:Y:S01]  /*ff70*/  HMMA.16816.F32 R36, R8.reuse, R18, R84 ;  /* 0x000000120824723c */ /* 0x040fe20000001854 */
[----:B------:R-:W3:Y:S07]  /*ff80*/  LDSM.16.MT88.4 R16, [R228+0x2100] ;  /* 0x00210000e410783b */ /* 0x000eee0000004200 */
[----:B------:R-:W-:Y:S01]  /*ff90*/  HMMA.16816.F32 R68, R8, R20, R68 ;  /* 0x000000140844723c */ /* 0x000fe20000001844 */
[----:B-1----:R-:W-:Y:S01]  /*ffa0*/  FFMA.FTZ R3, R147, c[0x0][0x2d0], -R6 ;  /* 0x0000b40093037a23 */ /* 0x002fe20000010806 */
[----:B------:R-:W-:-:S02]  /*ffb0*/  MOV R147, R154 ;  /* 0x0000009a00937202 */ /* 0x000fc40000000f00 */
[----:B------:R-:W-:Y:S02]  /*ffc0*/  MOV R154, R194 ;  /* 0x000000c2009a7202 */ /* 0x000fe40000000f00 */
[----:B------:R1:W4:Y:S02]  /*ffd0*/  MUFU.EX2 R194, R3 ;  /* 0x0000000300c27308 */ /* 0x0003240000000800 */
[C---:B------:R-:W-:Y:S01]  /*ffe0*/  HMMA.16816.F32 R72, R8.reuse, R22, R72 ;  /* 0x000000160848723c */ /* 0x040fe20000001848 */
[----:B------:R-:W2:Y:S07]  /*fff0*/  LDSM.16.MT88.4 R20, [R229+0x2100] ;  /* 0x00210000e514783b */ /* 0x000eae0000004200 */
[----:B------:R-:W-:Y:S01]  /*10000*/  HMMA.16816.F32 R76, R8, R24, R96 ;  /* 0x00000018084c723c */ /* 0x000fe20000001860 */
[----:B-1----:R-:W-:-:S07]  /*10010*/  FFMA.FTZ R3, R145, c[0x0][0x2d0], -R6 ;  /* 0x0000b40091037a23 */ /* 0x002fce0000010806 */
[----:B------:R-:W-:Y:S01]  /*10020*/  HMMA.16816.F32 R80, R8, R26, R92 ;  /* 0x0000001a0850723c */ /* 0x000fe2000000185c */
[----:B------:R-:W-:Y:S01]  /*10030*/  IMAD.MOV.U32 R145, RZ, RZ, R192 ;  /* 0x000000ffff917224 */ /* 0x000fe200078e00c0 */
[----:B------:R-:W-:Y:S01]  /*10040*/  LDSM.16.MT88.4 R24, [R228+0x2900] ;  /* 0x00290000e418783b */ /* 0x000fe20000004200 */
[----:B------:R1:W-:Y:S04]  /*10050*/  MUFU.EX2 R193, R3 ;  /* 0x0000000300c17308 */ /* 0x0003e80000000800 */
[----:B----4-:R-:W-:Y:S01]  /*10060*/  F2FP.PACK_AB R8, R194, R196 ;  /* 0x000000c4c208723e */ /* 0x010fe200000000ff */
[----:B-1----:R-:W-:-:S04]  /*10070*/  FFMA.FTZ R3, R167, c[0x0][0x2d0], -R6 ;  /* 0x0000b400a7037a23 */ /* 0x002fc80000010806 */
[----:B------:R1:W4:Y:S02]  /*10080*/  MUFU.EX2 R192, R3 ;  /* 0x0000000300c07308 */ /* 0x0003240000000800 */
[----:B-1----:R-:W-:Y:S01]  /*10090*/  FFMA.FTZ R3, R176, c[0x0][0x2d0], -R5 ;  /* 0x0000b400b0037a23 */ /* 0x002fe20000010805 */
[----:B------:R-:W-:Y:S02]  /*100a0*/  MOV R176, R188 ;  /* 0x000000bc00b07202 */ /* 0x000fe40000000f00 */
[----:B----4-:R-:W-:-:S03]  /*100b0*/  F2FP.PACK_AB R10, R192, R193 ;  /* 0x000000c1c00a723e */ /* 0x010fc600000000ff */
        /* <DEDUP_REMOVED lines=60> */
[----:B-1----:R-:W-:Y:S02]  /*10480*/  FFMA.FTZ R3, R176, c[0x0][0x2d0], -R5 ;  /* 0x0000b400b0037a23 */ /* 0x002fe40000010805 */
[----:B------:R-:W-:-:S03]  /*10490*/  IMAD.MOV.U32 R176, RZ, RZ, R145 ;  /* 0x000000ffffb07224 */ /* 0x000fc600078e0091 */
[----:B------:R1:W-:Y:S01]  /*104a0*/  MUFU.EX2 R96, R3 ;  /* 0x0000000300607308 */ /* 0x0003e20000000800 */
[----:B------:R-:W-:Y:S01]  /*104b0*/  IMAD.MOV.U32 R145, RZ, RZ, R147 ;  /* 0x000000ffff917224 */ /* 0x000fe200078e0093 */
[----:B------:R-:W-:Y:S01]  /*104c0*/  MOV R147, R146 ;  /* 0x0000009200937202 */ /* 0x000fe20000000f00 */
[----:B------:R-:W-:Y:S02]  /*104d0*/  IMAD.MOV.U32 R146, RZ, RZ, R144 ;  /* 0x000000ffff927224 */ /* 0x000fe400078e0090 */
[----:B------:R-:W-:Y:S01]  /*104e0*/  IMAD.MOV.U32 R144, RZ, RZ, R122 ;  /* 0x000000ffff907224 */ /* 0x000fe200078e007a */
[----:B------:R-:W-:Y:S01]  /*104f0*/  MOV R122, R123 ;  /* 0x0000007b007a7202 */ /* 0x000fe20000000f00 */
[----:B------:R-:W-:Y:S02]  /*10500*/  IMAD.MOV.U32 R123, RZ, RZ, R241 ;  /* 0x000000ffff7b7224 */ /* 0x000fe400078e00f1 */
[----:B------:R-:W-:Y:S02]  /*10510*/  IMAD.MOV.U32 R180, RZ, RZ, R158 ;  /* 0x000000ffffb47224 */ /* 0x000fe400078e009e */
[----:B------:R-:W-:-:S02]  /*10520*/  IMAD.MOV.U32 R179, RZ, RZ, R150 ;  /* 0x000000ffffb37224 */ /* 0x000fc400078e0096 */
[----:B------:R-:W-:Y:S02]  /*10530*/  IMAD.MOV.U32 R181, RZ, RZ, R155 ;  /* 0x000000ffffb57224 */ /* 0x000fe400078e009b */
[----:B------:R-:W-:Y:S02]  /*10540*/  IMAD.MOV.U32 R177, RZ, RZ, R152 ;  /* 0x000000ffffb17224 */ /* 0x000fe400078e0098 */
[----:B-1----:R-:W-:Y:S02]  /*10550*/  FFMA.FTZ R3, R176, c[0x0][0x2d0], -R5 ;  /* 0x0000b400b0037a23 */ /* 0x002fe40000010805 */
[----:B------:R-:W-:Y:S01]  /*10560*/  IMAD.MOV.U32 R178, RZ, RZ, R143 ;  /* 0x000000ffffb27224 */ /* 0x000fe200078e008f */
[----:B------:R-:W-:Y:S01]  /*10570*/  HMMA.16816.F32 R48, R8, R28, R76 ;  /* 0x0000001c0830723c */ /* 0x000fe2000000184c */
[----:B------:R1:W4:Y:S01]  /*10580*/  MUFU.EX2 R71, R3 ;  /* 0x0000000300477308 */ /* 0x0003220000000800 */
[----:B------:R-:W-:Y:S01]  /*10590*/  IMAD.MOV.U32 R176, RZ, RZ, R145 ;  /* 0x000000ffffb07224 */ /* 0x000fe200078e0091 */
[----:B------:R-:W-:Y:S01]  /*105a0*/  MOV R145, R147 ;  /* 0x0000009300917202 */ /* 0x000fe20000000f00 */
[----:B------:R-:W-:Y:S01]  /*105b0*/  IMAD.MOV.U32 R72, RZ, RZ, R233 ;  /* 0x000000ffff487224 */ /* 0x000fe200078e00e9 */
[----:B------:R2:W5:Y:S01]  /*105c0*/  LDL.LU R241, [R1+0x70] ;  /* 0x0000700001f17983 */ /* 0x0005620000300800 */
[----:B------:R-:W-:-:S02]  /*105d0*/  IMAD.MOV.U32 R147, RZ, RZ, R146 ;  /* 0x000000ffff937224 */ /* 0x000fc400078e0092 */
[----:B------:R-:W-:Y:S01]  /*105e0*/  IMAD.MOV.U32 R146, RZ, RZ, R122 ;  /* 0x000000ffff927224 */ /* 0x000fe200078e007a */
[----:B------:R-:W-:Y:S01]  /*105f0*/  MOV R122, R123 ;  /* 0x0000007b007a7202 */ /* 0x000fe20000000f00 */
[----:B------:R-:W-:Y:S01]  /*10600*/  IMAD.MOV.U32 R123, RZ, RZ, R130 ;  /* 0x000000ffff7b7224 */ /* 0x000fe200078e0082 */
[----:B------:R-:W-:Y:S01]  /*10610*/  MOV R183, R179 ;  /* 0x000000b300b77202 */ /* 0x000fe20000000f00 */
[----:B------:R-:W-:Y:S01]  /*10620*/  IMAD.MOV.U32 R186, RZ, RZ, R181 ;  /* 0x000000ffffba7224 */ /* 0x000fe200078e00b5 */
[----:B------:R-:W-:Y:S01]  /*10630*/  HMMA.16816.F32 R28, R8, R30, R80 ;  /* 0x0000001e081c723c */ /* 0x000fe20000001850 */
[----:B------:R-:W-:Y:S02]  /*10640*/  IMAD.MOV.U32 R124, RZ, RZ, R177 ;  /* 0x000000ffff7c7224 */ /* 0x000fe400078e00b1 */
[----:B-1----:R-:W-:Y:S02]  /*10650*/  FFMA.FTZ R3, R170, c[0x0][0x2d0], -R5 ;  /* 0x0000b400aa037a23 */ /* 0x002fe40000010805 */
[----:B------:R-:W-:-:S02]  /*10660*/  IMAD.MOV.U32 R182, RZ, RZ, R178 ;  /* 0x000000ffffb67224 */ /* 0x000fc400078e00b2 */
[----:B------:R1:W-:Y:S01]  /*10670*/  MUFU.EX2 R70, R3 ;  /* 0x0000000300467308 */ /* 0x0003e20000000800 */
[----:B------:R-:W-:Y:S02]  /*10680*/  IMAD.MOV.U32 R158, RZ, RZ, R156 ;  /* 0x000000ffff9e7224 */ /* 0x000fe400078e009c */
[----:B------:R-:W-:Y:S02]  /*10690*/  IMAD.MOV.U32 R152, RZ, RZ, R153 ;  /* 0x000000ffff987224 */ /* 0x000fe400078e0099 */
[----:B------:R-:W-:Y:S02]  /*106a0*/  IMAD.MOV.U32 R155, RZ, RZ, R148 ;  /* 0x000000ffff9b7224 */ /* 0x000fe400078e0094 */
[----:B------:R-:W-:Y:S02]  /*106b0*/  FFMA.FTZ R4, R4, c[0x0][0x2d0], -R7 ;  /* 0x0000b40004047a23 */ /* 0x000fe40000010807 */
[----:B------:R-:W-:Y:S02]  /*106c0*/  IMAD.MOV.U32 R130, RZ, RZ, R129 ;  /* 0x000000ffff827224 */ /* 0x000fe400078e0081 */
[----:B-1----:R-:W-:Y:S01]  /*106d0*/  FFMA.FTZ R3, R171, c[0x0][0x2d0], -R5 ;  /* 0x0000b400ab037a23 */ /* 0x002fe20000010805 */
[----:B--2---:R-:W-:-:S02]  /*106e0*/  F2FP.PACK_AB R8, R99, R100 ;  /* 0x000000646308723e */ /* 0x004fc400000000ff */
[----:B----4-:R-:W-:Y:S01]  /*106f0*/  F2FP.PACK_AB R9, R71, R96 ;  /* 0x000000604709723e */ /* 0x010fe200000000ff */
[----:B------:R1:W2:Y:S01]  /*10700*/  MUFU.EX2 R69, R3 ;  /* 0x0000000300457308 */ /* 0x0002a20000000800 */
[----:B------:R-:W-:Y:S02]  /*10710*/  F2FP.PACK_AB R10, R97, R98 ;  /* 0x00000062610a723e */ /* 0x000fe400000000ff */
[----:B------:R-:W-:Y:S01]  /*10720*/  MOV R177, R146 ;  /* 0x0000009200b17202 */ /* 0x000fe20000000f00 */
[----:B------:R-:W-:Y:S01]  /*10730*/  IMAD.MOV.U32 R178, RZ, RZ, R144 ;  /* 0x000000ffffb27224 */ /* 0x000fe200078e0090 */
[----:B------:R-:W-:Y:S02]  /*10740*/  MOV R156, R149 ;  /* 0x00000095009c7202 */ /* 0x000fe40000000f00 */
[----:B------:R-:W-:Y:S02]  /*10750*/  MOV R153, R141 ;  /* 0x0000008d00997202 */ /* 0x000fe40000000f00 */
[----:B------:R-:W-:Y:S01]  /*10760*/  MOV R129, R128 ;  /* 0x0000008000817202 */ /* 0x000fe20000000f00 */
[----:B------:R-:W-:-:S02]  /*10770*/  IMAD.MOV.U32 R128, RZ, RZ, R240 ;  /* 0x000000ffff807224 */ /* 0x000fc400078e00f0 */
[----:B------:R4:W5:Y:S01]  /*10780*/  LDL.LU R240, [R1+0x6c] ;  /* 0x00006c0001f07983 */ /* 0x0009620000300800 */
[----:B-1----:R-:W-:Y:S01]  /*10790*/  FFMA.FTZ R3, R176, c[0x0][0x2d0], -R0 ;  /* 0x0000b400b0037a23 */ /* 0x002fe20000010800 */
[----:B--2---:R-:W-:Y:S01]  /*107a0*/  F2FP.PACK_AB R11, R69, R70 ;  /* 0x00000046450b723e */ /* 0x004fe200000000ff */
[----:B------:R-:W-:Y:S02]  /*107b0*/  IMAD.MOV.U32 R176, RZ, RZ, R140 ;  /* 0x000000ffffb07224 */ /* 0x000fe400078e008c */
[----:B------:R1:W-:Y:S04]  /*107c0*/  MUFU.EX2 R61, R3 ;  /* 0x00000003003d7308 */ /* 0x0003e80000000800 */
[C---:B---3--:R-:W-:Y:S08]  /*107d0*/  HMMA.16816.F32 R160, R8.reuse, R20, R160 ;  /* 0x0000001408a0723c */ /* 0x048ff000000018a0 */
[----:B------:R-:W-:Y:S01]  /*107e0*/  HMMA.16816.F32 R164, R8, R22, R164 ;  /* 0x0000001608a4723c */ /* 0x000fe200000018a4 */
[----:B-1----:R-:W-:Y:S01]  /*107f0*/  FFMA.FTZ R3, R145, c[0x0][0x2d0], -R0 ;  /* 0x0000b40091037a23 */ /* 0x002fe20000010800 */
[----:B------:R-:W-:-:S02]  /*10800*/  MOV R145, R123 ;  /* 0x0000007b00917202 */ /* 0x000fc40000000f00 */
[----:B------:R-:W-:Y:S01]  /*10810*/  MOV R123, R154 ;  /* 0x0000009a007b7202 */ /* 0x000fe20000000f00 */
[----:B------:R1:W2:Y:S01]  /*10820*/  MUFU.EX2 R68, R3 ;  /* 0x0000000300447308 */ /* 0x0002a20000000800 */
[----:B------:R-:W-:Y:S01]  /*10830*/  MOV R154, R131 ;  /* 0x00000083009a7202 */ /* 0x000fe20000000f00 */
[----:B------:R-:W-:Y:S01]  /*10840*/  IMAD.MOV.U32 R181, RZ, RZ, R145 ;  /* 0x000000ffffb57224 */ /* 0x000fe200078e0091 */
[----:B------:R-:W-:Y:S01]  /*10850*/  HMMA.16816.F32 R92, R8, R16, R92 ;  /* 0x00000010085c723c */ /* 0x000fe2000000185c */
[----:B------:R-:W-:-:S07]  /*10860*/  IMAD.MOV.U32 R131, RZ, RZ, R142 ;  /* 0x000000ffff837224 */ /* 0x000fce00078e008e */
[C---:B------:R-:W-:Y:S01]  /*10870*/  HMMA.16816.F32 R140, R8.reuse, R24, R108 ;  /* 0x00000018088c723c */ /* 0x040fe2000000186c */
[----:B-1----:R-:W-:Y:S02]  /*10880*/  FFMA.FTZ R3, R147, c[0x0][0x2d0], -R0 ;  /* 0x0000b40093037a23 */ /* 0x002fe40000010800 */
[----:B------:R-:W-:Y:S01]  /*10890*/  IMAD.MOV.U32 R147, RZ, RZ, R122 ;  /* 0x000000ffff937224 */ /* 0x000fe200078e007a */
[----:B------:R-:W-:Y:S01]  /*108a0*/  MOV R122, R157 ;  /* 0x0000009d007a7202 */ /* 0x000fe20000000f00 */
[----:B------:R1:W-:Y:S01]  /*108b0*/  MUFU.EX2 R63, R3 ;  /* 0x00000003003f7308 */ /* 0x0003e20000000800 */
[----:B------:R-:W-:Y:S02]  /*108c0*/  IMAD.MOV.U32 R157, RZ, RZ, R151 ;  /* 0x000000ffff9d7224 */ /* 0x000fe400078e0097 */
[----:B------:R-:W-:Y:S01]  /*108d0*/  HMMA.16816.F32 R88, R8, R18, R88 ;  /* 0x000000120858723c */ /* 0x000fe20000001858 */
[----:B------:R-:W-:-:S07]  /*108e0*/  IMAD.MOV.U32 R179, RZ, RZ, R147 ;  /* 0x000000ffffb37224 */ /* 0x000fce00078e0093 */
[----:B------:R-:W-:Y:S01]  /*108f0*/  HMMA.16816.F32 R148, R8, R26, R104 ;  /* 0x0000001a0894723c */ /* 0x000fe20000001868 */
[----:B-1----:R-:W-:-:S07]  /*10900*/  FFMA.FTZ R3, R125, c[0x0][0x2d0], -R0 ;  /* 0x0000b4007d037a23 */ /* 0x002fce0000010800 */
[C---:B------:R-:W-:Y:S01]  /*10910*/  HMMA.16816.F32 R84, R8.reuse, R12, R84 ;  /* 0x0000000c0854723c */ /* 0x040fe20000001854 */
[----:B------:R1:W3:Y:S07]  /*10920*/  MUFU.EX2 R62, R3 ;  /* 0x00000003003e7308 */ /* 0x0002ee0000000800 */
[----:B------:R-:W-:Y:S07]  /*10930*/  HMMA.16816.F32 R64, R8, R14, R64 ;  /* 0x0000000e0840723c */ /* 0x000fee0000001840 */
[----:B------:R-:W-:-:S02]  /*10940*/  F2FP.PACK_AB R8, R114, R133 ;  /* 0x000000857208723e */ /* 0x000fc400000000ff */
[----:B--2---:R-:W-:Y:S01]  /*10950*/  F2FP.PACK_AB R9, R68, R61 ;  /* 0x0000003d4409723e */ /* 0x004fe200000000ff */
[----:B-1----:R-:W-:Y:S01]  /*10960*/  FFMA.FTZ R3, R180, c[0x0][0x2d0], -R6 ;  /* 0x0000b400b4037a23 */ /* 0x002fe20000010806 */
[----:B------:R-:W-:Y:S01]  /*10970*/  MOV R180, R176 ;  /* 0x000000b000b47202 */ /* 0x000fe20000000f00 */
[----:B------:R-:W-:Y:S01]  /*10980*/  IMAD.MOV.U32 R176, RZ, RZ, R116 ;  /* 0x000000ffffb07224 */ /* 0x000fe200078e0074 */
[----:B------:R-:W-:Y:S01]  /*10990*/  MOV R116, R117 ;  /* 0x0000007500747202 */ /* 0x000fe20000000f00 */
[----:B------:R1:W-:Y:S01]  /*109a0*/  MUFU.EX2 R60, R3 ;  /* 0x00000003003c7308 */ /* 0x0003e20000000800 */
[----:B------:R-:W-:Y:S01]  /*109b0*/  F2FP.PACK_AB R10, R103, R101 ;  /* 0x00000065670a723e */ /* 0x000fe200000000ff */
[----:B------:R-:W-:Y:S01]  /*109c0*/  IMAD.MOV.U32 R117, RZ, RZ, R118 ;  /* 0x000000ffff757224 */ /* 0x000fe200078e0076 */
[----:B---3--:R-:W-:Y:S01]  /*109d0*/  F2FP.PACK_AB R11, R62, R63 ;  /* 0x0000003f3e0b723e */ /* 0x008fe200000000ff */
[----:B------:R-:W-:Y:S01]  /*109e0*/  IMAD.MOV.U32 R118, RZ, RZ, R119 ;  /* 0x000000ffff767224 */ /* 0x000fe200078e0077 */
[----:B------:R-:W-:Y:S01]  /*109f0*/  MOV R119, R159 ;  /* 0x0000009f00777202 */ /* 0x000fe20000000f00 */
[----:B------:R-:W-:-:S02]  /*10a00*/  IMAD.MOV.U32 R159, RZ, RZ, R120 ;  /* 0x000000ffff9f7224 */ /* 0x000fc400078e0078 */
[----:B------:R-:W-:Y:S01]  /*10a10*/  IMAD.MOV.U32 R120, RZ, RZ, R121 ;  /* 0x000000ffff787224 */ /* 0x000fe200078e0079 */
[----:B------:R-:W-:Y:S01]  /*10a20*/  MOV R121, R239 ;  /* 0x000000ef00797202 */ /* 0x000fe20000000f00 */
[----:B-1----:R-:W-:Y:S01]  /*10a30*/  FFMA.FTZ R3, R186, c[0x0][0x2d0], -R6 ;  /* 0x0000b400ba037a23 */ /* 0x002fe20000010806 */
[----:B------:R-:W-:Y:S01]  /*10a40*/  HMMA.16816.F32 R144, R8, R24, R56 ;  /* 0x000000180890723c */ /* 0x000fe20000001838 */
[----:B------:R-:W-:Y:S01]  /*10a50*/  IMAD.MOV.U32 R186, RZ, RZ, R183 ;  /* 0x000000ffffba7224 */ /* 0x000fe200078e00b7 */
[----:B------:R-:W-:Y:S01]  /*10a60*/  MOV R76, R128 ;  /* 0x00000080004c7202 */ /* 0x000fe20000000f00 */
[----:B------:R-:W-:Y:S01]  /*10a70*/  IMAD.MOV.U32 R183, RZ, RZ, R124 ;  /* 0x000000ffffb77224 */ /* 0x000fe200078e007c */
[----:B------:R-:W-:Y:S01]  /*10a80*/  MOV R124, R182 ;  /* 0x000000b6007c7202 */ /* 0x000fe20000000f00 */
        /* <DEDUP_REMOVED lines=10> */
[----:B------:R-:W-:Y:S01]  /*10b30*/  IMAD.MOV.U32 R118, RZ, RZ, R119 ;  /* 0x000000ffff767224 */ /* 0x000fe200078e0077 */
[----:B------:R1:W2:Y:S01]  /*10b40*/  MUFU.EX2 R57, R3 ;  /* 0x0000000300397308 */ /* 0x0002a20000000800 */
[----:B------:R-:W-:Y:S01]  /*10b50*/  IMAD.MOV.U32 R119, RZ, RZ, R159 ;  /* 0x000000ffff777224 */ /* 0x000fe200078e009f */
[----:B------:R-:W-:Y:S01]  /*10b60*/  MOV R159, R120 ;  /* 0x00000078009f7202 */ /* 0x000fe20000000f00 */
[----:B------:R-:W-:Y:S01]  /*10b70*/  IMAD.MOV.U32 R120, RZ, RZ, R121 ;  /* 0x000000ffff787224 */ /* 0x000fe200078e0079 */
[----:B------:R-:W-:Y:S01]  /*10b80*/  MOV R184, R124 ;  /* 0x0000007c00b87202 */ /* 0x000fe20000000f00 */
[----:B------:R-:W-:-:S02]  /*10b90*/  IMAD.MOV.U32 R127, RZ, RZ, R183 ;  /* 0x000000ffff7f7224 */ /* 0x000fc400078e00b7 */
[----:B------:R-:W-:Y:S01]  /*10ba0*/  IMAD.MOV.U32 R121, RZ, RZ, R122 ;  /* 0x000000ffff797224 */ /* 0x000fe200078e007a */
[----:B------:R-:W-:Y:S01]  /*10bb0*/  MOV R122, R158 ;  /* 0x0000009e007a7202 */ /* 0x000fe20000000f00 */
[----:B------:R-:W-:Y:S02]  /*10bc0*/  IMAD.MOV.U32 R187, RZ, RZ, R182 ;  /* 0x000000ffffbb7224 */ /* 0x000fe400078e00b6 */
[----:B------:R-:W-:Y:S02]  /*10bd0*/  IMAD.MOV.U32 R158, RZ, RZ, R238 ;  /* 0x000000ffff9e7224 */ /* 0x000fe400078e00ee */
[----:B-1----:R-:W-:Y:S01]  /*10be0*/  FFMA.FTZ R3, R186, c[0x0][0x2d0], -R6 ;  /* 0x0000b400ba037a23 */ /* 0x002fe20000010806 */
[----:B------:R-:W-:Y:S01]  /*10bf0*/  MOV R186, R181 ;  /* 0x000000b500ba7202 */ /* 0x000fe20000000f00 */
[----:B------:R-:W-:Y:S01]  /*10c00*/  IMAD.MOV.U32 R185, RZ, RZ, R180 ;  /* 0x000000ffffb97224 */ /* 0x000fe200078e00b4 */
[----:B------:R-:W-:Y:S01]  /*10c10*/  MOV R182, R178 ;  /* 0x000000b200b67202 */ /* 0x000fe20000000f00 */
[----:B------:R1:W-:Y:S01]  /*10c20*/  MUFU.EX2 R56, R3 ;  /* 0x0000000300387308 */ /* 0x0003e20000000800 */
[----:B------:R-:W-:Y:S01]  /*10c30*/  IMAD.MOV.U32 R183, RZ, RZ, R179 ;  /* 0x000000ffffb77224 */ /* 0x000fe200078e00b3 */
[----:B------:R-:W-:Y:S01]  /*10c40*/  MOV R179, R117 ;  /* 0x0000007500b37202 */ /* 0x000fe20000000f00 */
[----:B------:R-:W-:Y:S01]  /*10c50*/  IMAD.MOV.U32 R181, RZ, RZ, R116 ;  /* 0x000000ffffb57224 */ /* 0x000fe200078e0074 */
[----:B------:R-:W-:Y:S01]  /*10c60*/  HMMA.16816.F32 R52, R8, R26, R52 ;  /* 0x0000001a0834723c */ /* 0x000fe20000001834 */
[----:B------:R-:W-:Y:S01]  /*10c70*/  IMAD.MOV.U32 R124, RZ, RZ, R177 ;  /* 0x000000ffff7c7224 */ /* 0x000fe200078e00b1 */
[----:B------:R4:W5:Y:S01]  /*10c80*/  LDL.LU R238, [R1+0x64] ;  /* 0x0000640001ee7983 */ /* 0x0009620000300800 */
[----:B------:R-:W-:Y:S01]  /*10c90*/  IMAD.MOV.U32 R180, RZ, RZ, R176 ;  /* 0x000000ffffb47224 */ /* 0x000fe200078e00b0 */
[----:B------:R-:W-:Y:S01]  /*10ca0*/  MOV R176, R159 ;  /* 0x0000009f00b07202 */ /* 0x000fe20000000f00 */
[----:B------:R-:W-:-:S02]  /*10cb0*/  IMAD.MOV.U32 R178, RZ, RZ, R119 ;  /* 0x000000ffffb27224 */ /* 0x000fc400078e0077 */
[----:B------:R-:W-:Y:S02]  /*10cc0*/  IMAD.MOV.U32 R116, RZ, RZ, R120 ;  /* 0x000000ffff747224 */ /* 0x000fe400078e0078 */
[----:B------:R-:W-:Y:S01]  /*10cd0*/  IMAD.MOV.U32 R117, RZ, RZ, R121 ;  /* 0x000000ffff757224 */ /* 0x000fe200078e0079 */
[----:B------:R-:W-:Y:S01]  /*10ce0*/  MOV R121, R157 ;  /* 0x0000009d00797202 */ /* 0x000fe20000000f00 */
[----:B------:R-:W-:Y:S02]  /*10cf0*/  IMAD.MOV.U32 R119, RZ, RZ, R158 ;  /* 0x000000ffff777224 */ /* 0x000fe400078e009e */
[----:B-1----:R-:W-:Y:S02]  /*10d00*/  FFMA.FTZ R3, R127, c[0x0][0x2d0], -R6 ;  /* 0x0000b4007f037a23 */ /* 0x002fe40000010806 */
[----:B------:R-:W-:Y:S01]  /*10d10*/  IMAD.MOV.U32 R127, RZ, RZ, R184 ;  /* 0x000000ffff7f7224 */ /* 0x000fe200078e00b8 */
[----:B------:R-:W-:Y:S01]  /*10d20*/  MOV R184, R187 ;  /* 0x000000bb00b87202 */ /* 0x000fe20000000f00 */
[----:B------:R-:W-:-:S02]  /*10d30*/  IMAD.MOV.U32 R120, RZ, RZ, R156 ;  /* 0x000000ffff787224 */ /* 0x000fc400078e009c */
[----:B------:R-:W-:Y:S01]  /*10d40*/  IMAD.MOV.U32 R187, RZ, RZ, R185 ;  /* 0x000000ffffbb7224 */ /* 0x000fe200078e00b9 */
[----:B------:R-:W-:Y:S01]  /*10d50*/  HMMA.16816.F32 R156, R8, R20, R44 ;  /* 0x00000014089c723c */ /* 0x000fe2000000182c */
[----:B------:R-:W-:Y:S01]  /*10d60*/  IMAD.MOV.U32 R185, RZ, RZ, R186 ;  /* 0x000000ffffb97224 */ /* 0x000fe200078e00ba */
[----:B------:R-:W-:Y:S01]  /*10d70*/  MOV R186, R183 ;  /* 0x000000b700ba7202 */ /* 0x000fe20000000f00 */
[----:B------:R1:W-:Y:S01]  /*10d80*/  MUFU.EX2 R45, R3 ;  /* 0x00000003002d7308 */ /* 0x0003e20000000800 */
[----:B------:R-:W-:Y:S01]  /*10d90*/  IMAD.MOV.U32 R177, RZ, RZ, R118 ;  /* 0x000000ffffb17224 */ /* 0x000fe200078e0076 */
[----:B------:R-:W-:Y:S01]  /*10da0*/  MOV R118, R122 ;  /* 0x0000007a00767202 */ /* 0x000fe20000000f00 */
[----:B------:R-:W-:Y:S02]  /*10db0*/  IMAD.MOV.U32 R183, RZ, RZ, R124 ;  /* 0x000000ffffb77224 */ /* 0x000fe400078e007c */
[----:B------:R-:W-:Y:S01]  /*10dc0*/  IMAD.MOV.U32 R124, RZ, RZ, R182 ;  /* 0x000000ffff7c7224 */ /* 0x000fe200078e00b6 */
[----:B------:R-:W-:Y:S01]  /*10dd0*/  MOV R182, R180 ;  /* 0x000000b400b67202 */ /* 0x000fe20000000f00 */
[----:B------:R-:W-:-:S02]  /*10de0*/  IMAD.MOV.U32 R180, RZ, RZ, R181 ;  /* 0x000000ffffb47224 */ /* 0x000fc400078e00b5 */
[----:B------:R-:W-:Y:S01]  /*10df0*/  IMAD.MOV.U32 R181, RZ, RZ, R179 ;  /* 0x000000ffffb57224 */ /* 0x000fe200078e00b3 */
[----:B------:R-:W-:Y:S01]  /*10e00*/  MOV R179, R177 ;  /* 0x000000b100b37202 */ /* 0x000fe20000000f00 */
[----:B-1----:R-:W-:Y:S02]  /*10e10*/  FFMA.FTZ R3, R127, c[0x0][0x2d0], -R5 ;  /* 0x0000b4007f037a23 */ /* 0x002fe40000010805 */
[----:B------:R-:W-:Y:S02]  /*10e20*/  IMAD.MOV.U32 R127, RZ, RZ, R184 ;  /* 0x000000ffff7f7224 */ /* 0x000fe400078e00b8 */
        /* <DEDUP_REMOVED lines=22> */
[C---:B------:R-:W-:Y:S01]  /*10f90*/  HMMA.16816.F32 R48, R8.reuse, R12, R48 ;  /* 0x0000000c0830723c */ /* 0x040fe20000001830 */
[----:B------:R-:W-:Y:S01]  /*10fa0*/  IMAD.MOV.U32 R120, RZ, RZ, R121 ;  /* 0x000000ffff787224 */ /* 0x000fe200078e0079 */
[----:B------:R-:W-:Y:S01]  /*10fb0*/  MOV R121, R122 ;  /* 0x0000007a00797202 */ /* 0x000fe20000000f00 */
[----:B------:R-:W-:Y:S01]  /*10fc0*/  IMAD.MOV.U32 R178, RZ, RZ, R176 ;  /* 0x000000ffffb27224 */ /* 0x000fe200078e00b0 */
[----:B------:R-:W-:Y:S01]  /*10fd0*/  MUFU.EX2 R24, R4 ;  /* 0x0000000400187308 */ /* 0x000fe20000000800 */
[----:B------:R-:W-:Y:S01]  /*10fe0*/  IMAD.MOV.U32 R176, RZ, RZ, R116 ;  /* 0x000000ffffb07224 */ /* 0x000fe200078e0074 */
[----:B------:R-:W-:Y:S01]  /*10ff0*/  MOV R116, R117 ;  /* 0x0000007500747202 */ /* 0x000fe20000000f00 */
[----:B------:R-:W-:Y:S01]  /*11000*/  IMAD.MOV.U32 R122, RZ, RZ, R123 ;  /* 0x000000ffff7a7224 */ /* 0x000fe200078e007b */
[C---:B------:R-:W-:Y:S01]  /*11010*/  HMMA.16816.F32 R40, R8.reuse, R22, R40 ;  /* 0x000000160828723c */ /* 0x040fe20000001828 */
[----:B------:R-:W-:Y:S01]  /*11020*/  IMAD.MOV.U32 R123, RZ, RZ, R155 ;  /* 0x000000ffff7b7224 */ /* 0x000fe200078e009b */
[----:B------:R-:W-:Y:S01]  /*11030*/  MOV R155, R236 ;  /* 0x000000ec009b7202 */ /* 0x000fe20000000f00 */
[----:B------:R-:W-:Y:S01]  /*11040*/  IMAD.MOV.U32 R117, RZ, RZ, R118 ;  /* 0x000000ffff757224 */ /* 0x000fe200078e0076 */
[----:B------:R4:W5:Y:S01]  /*11050*/  LDL.LU R237, [R1+0x60] ;  /* 0x0000600001ed7983 */ /* 0x0009620000300800 */
[----:B-1----:R-:W-:Y:S01]  /*11060*/  FFMA.FTZ R3, R127, c[0x0][0x2d0], -R5 ;  /* 0x0000b4007f037a23 */ /* 0x002fe20000010805 */
[----:B------:R-:W-:Y:S01]  /*11070*/  MOV R127, R183 ;  /* 0x000000b7007f7202 */ /* 0x000fe20000000f00 */
[----:B------:R-:W-:Y:S01]  /*11080*/  IMAD.MOV.U32 R118, RZ, RZ, R119 ;  /* 0x000000ffff767224 */ /* 0x000fe200078e0077 */
[----:B------:R-:W-:Y:S01]  /*11090*/  MOV R119, R120 ;  /* 0x0000007800777202 */ /* 0x000fe20000000f00 */
[----:B------:R-:W-:Y:S01]  /*110a0*/  IMAD.MOV.U32 R225, RZ, RZ, R186 ;  /* 0x000000ffffe17224 */ /* 0x000fe200078e00ba */
[----:B------:R1:W3:Y:S01]  /*110b0*/  MUFU.EX2 R27, R3 ;  /* 0x00000003001b7308 */ /* 0x0002e20000000800 */
[----:B------:R-:W-:Y:S01]  /*110c0*/  IMAD.MOV.U32 R120, RZ, RZ, R121 ;  /* 0x000000ffff787224 */ /* 0x000fe200078e0079 */
[C---:B------:R-:W-:Y:S01]  /*110d0*/  HMMA.16816.F32 R28, R8.reuse, R14, R28 ;  /* 0x0000000e081c723c */ /* 0x040fe2000000181c */
        /* <DEDUP_REMOVED lines=11> */
[----:B-1----:R-:W-:Y:S01]  /*11190*/  FFMA.FTZ R3, R168, c[0x0][0x2d0], -R5 ;  /* 0x0000b400a8037a23 */ /* 0x002fe20000010805 */
        /* <DEDUP_REMOVED lines=10> */
[----:B------:R-:W-:Y:S01]  /*11240*/  HMMA.16816.F32 R36, R8, R18, R36 ;  /* 0x000000120824723c */ /* 0x000fe20000001824 */
[----:B------:R-:W-:Y:S01]  /*11250*/  IMAD.MOV.U32 R180, RZ, RZ, R176 ;  /* 0x000000ffffb47224 */ /* 0x000fe200078e00b0 */
[----:B------:R-:W-:Y:S01]  /*11260*/  LDSM.16.MT88.4 R168, [R231+0x3100] ;  /* 0x00310000e7a8783b */ /* 0x000fe20000004200 */
[----:B------:R-:W-:-:S02]  /*11270*/  IMAD.MOV.U32 R179, RZ, RZ, R117 ;  /* 0x000000ffffb37224 */ /* 0x000fc400078e0075 */
[----:B------:R-:W-:Y:S02]  /*11280*/  IMAD.MOV.U32 R116, RZ, RZ, R121 ;  /* 0x000000ffff747224 */ /* 0x000fe400078e0079 */
[----:B------:R-:W-:Y:S02]  /*11290*/  IMAD.MOV.U32 R177, RZ, RZ, R118 ;  /* 0x000000ffffb17224 */ /* 0x000fe400078e0076 */
[----:B------:R-:W-:Y:S02]  /*112a0*/  IMAD.MOV.U32 R119, RZ, RZ, R155 ;  /* 0x000000ffff777224 */ /* 0x000fe400078e009b */
[----:B------:R-:W-:Y:S02]  /*112b0*/  IMAD.MOV.U32 R75, RZ, RZ, R185 ;  /* 0x000000ffff4b7224 */ /* 0x000fe400078e00b9 */
[----:B-1----:R-:W-:Y:S01]  /*112c0*/  FFMA.FTZ R3, R79, c[0x0][0x2d0], -R5 ;  /* 0x0000b4004f037a23 */ /* 0x002fe20000010805 */
        /* <DEDUP_REMOVED lines=8> */
[----:B------:R-:W-:Y:S01]  /*11350*/  IMAD.MOV.U32 R185, RZ, RZ, R124 ;  /* 0x000000ffffb97224 */ /* 0x000fe200078e007c */
[----:B------:R-:W-:Y:S01]  /*11360*/  LDSM.16.MT88.4 R16, [R230+0x3100] ;  /* 0x00310000e610783b */ /* 0x000fe20000004200 */
        /* <DEDUP_REMOVED lines=11> */
[----:B------:R-:W-:Y:S02]  /*11420*/  IMAD.MOV.U32 R152, RZ, RZ, R235 ;  /* 0x000000ffff987224 */ /* 0x000fe400078e00eb */
[----:B------:R-:W-:Y:S01]  /*11430*/  IMAD.MOV.U32 R180, RZ, RZ, R178 ;  /* 0x000000ffffb47224 */ /* 0x000fe200078e00b2 */
[----:B------:R1:W1:Y:S01]  /*11440*/  MUFU.EX2 R25, R3 ;  /* 0x0000000300197308 */ /* 0x0002620000000800 */
[----:B------:R-:W-:Y:S01]  /*11450*/  IMAD.MOV.U32 R187, RZ, RZ, R182 ;  /* 0x000000ffffbb7224 */ /* 0x000fe200078e00b6 */
[----:B------:R-:W-:Y:S01]  /*11460*/  MOV R182, R177 ;  /* 0x000000b100b67202 */ /* 0x000fe20000000f00 */
[----:B------:R-:W-:Y:S02]  /*11470*/  IMAD.MOV.U32 R178, RZ, RZ, R118 ;  /* 0x000000ffffb27224 */ /* 0x000fe400078e0076 */
[----:B------:R-:W-:Y:S02]  /*11480*/  FFMA.FTZ R5, R79, c[0x0][0x2d0], -R7 ;  /* 0x0000b4004f057a23 */ /* 0x000fe40000010807 */
[--C-:B------:R-:W-:Y:S01]  /*11490*/  FFMA.FTZ R4, R75, c[0x0][0x2d0], -R0.reuse ;  /* 0x0000b4004b047a23 */ /* 0x100fe20000010800 */
[----:B------:R-:W-:Y:S01]  /*114a0*/  MOV R120, R154 ;  /* 0x0000009a00787202 */ /* 0x000fe20000000f00 */
[----:B------:R-:W-:Y:S01]  /*114b0*/  IMAD.MOV.U32 R119, RZ, RZ, R123 ;  /* 0x000000ffff777224 */ /* 0x000fe200078e007b */
[----:B------:R4:W5:Y:S01]  /*114c0*/  LDL.LU R235, [R1+0x58] ;  /* 0x0000580001eb7983 */ /* 0x0009620000300800 */
[----:B------:R-:W-:-:S02]  /*114d0*/  FFMA.FTZ R6, R73, c[0x0][0x2d0], -R0 ;  /* 0x0000b40049067a23 */ /* 0x000fc40000010800 */
[--C-:B------:R-:W-:Y:S02]  /*114e0*/  FFMA.FTZ R12, R74, c[0x0][0x2d0], -R0.reuse ;  /* 0x0000b4004a0c7a23 */ /* 0x100fe40000010800 */
[----:B------:R-:W-:Y:S02]  /*114f0*/  FFMA.FTZ R13, R226, c[0x0][0x2d0], -R0 ;  /* 0x0000b400e20d7a23 */ /* 0x000fe40000010800 */
[----:B------:R-:W-:Y:S02]  /*11500*/  FADD.FTZ R21, R127, R252 ;  /* 0x000000fc7f157221 */ /* 0x000fe40000010000 */
[----:B------:R-:W-:Y:S02]  /*11510*/  IMAD.MOV.U32 R177, RZ, RZ, R117 ;  /* 0x000000ffffb17224 */ /* 0x000fe400078e0075 */
[----:B------:R-:W-:Y:S02]  /*11520*/  FADD.FTZ R0, R126, R225 ;  /* 0x000000e17e007221 */ /* 0x000fe40000010000 */
[----:B------:R-:W-:-:S02]  /*11530*/  IMAD.MOV.U32 R127, RZ, RZ, R179 ;  /* 0x000000ffff7f7224 */ /* 0x000fc400078e00b3 */
[----:B------:R-:W-:Y:S02]  /*11540*/  IMAD.MOV.U32 R121, RZ, RZ, R152 ;  /* 0x000000ffff797224 */ /* 0x000fe400078e0098 */
[----:B-1----:R-:W-:Y:S02]  /*11550*/  FFMA.FTZ R3, R139, c[0x0][0x2d0], -R7 ;  /* 0x0000b4008b037a23 */ /* 0x002fe40000010807 */
[----:B------:R-:W-:Y:S02]  /*11560*/  FADD.FTZ R20, R173, R172 ;  /* 0x000000acad147221 */ /* 0x000fe40000010000 */
[----:B------:R-:W-:Y:S01]  /*11570*/  IMAD.MOV.U32 R82, RZ, RZ, R176 ;  /* 0x000000ffff527224 */ /* 0x000fe200078e00b0 */
[----:B------:R-:W-:Y:S01]  /*11580*/  MOV R226, R124 ;  /* 0x0000007c00e27202 */ /* 0x000fe20000000f00 */
[----:B------:R-:W-:Y:S01]  /*11590*/  IMAD.MOV.U32 R122, RZ, RZ, R153 ;  /* 0x000000ffff7a7224 */ /* 0x000fe200078e0099 */
[----:B------:R1:W-:Y:S01]  /*115a0*/  MUFU.EX2 R15, R5 ;  /* 0x00000005000f7308 */ /* 0x0003e20000000800 */
[----:B------:R-:W-:Y:S01]  /*115b0*/  FFMA.FTZ R7, R72, c[0x0][0x2d0], -R7 ;  /* 0x0000b40048077a23 */ /* 0x000fe20000010807 */
[----:B------:R-:W-:Y:S01]  /*115c0*/  MOV R72, R178 ;  /* 0x000000b200487202 */ /* 0x000fe20000000f00 */
[----:B------:R-:W-:-:S02]  /*115d0*/  IMAD.MOV.U32 R83, RZ, RZ, R119 ;  /* 0x000000ffff537224 */ /* 0x000fc400078e0077 */
[----:B------:R-:W-:Y:S02]  /*115e0*/  FADD.FTZ R22, R175, R174 ;  /* 0x000000aeaf167221 */ /* 0x000fe40000010000 */
[----:B------:R-:W-:Y:S01]  /*115f0*/  IMAD.MOV.U32 R124, RZ, RZ, R177 ;  /* 0x000000ffff7c7224 */ /* 0x000fe200078e00b1 */
[----:B------:R2:W-:Y:S01]  /*11600*/  MUFU.EX2 R11, R4 ;  /* 0x00000004000b7308 */ /* 0x0005e20000000800 */
[----:B------:R-:W-:Y:S01]  /*11610*/  IMAD.MOV.U32 R117, RZ, RZ, R121 ;  /* 0x000000ffff757224 */ /* 0x000fe200078e0079 */
[----:B------:R-:W-:Y:S01]  /*11620*/  MOV R118, R122 ;  /* 0x0000007a00767202 */ /* 0x000fe20000000f00 */
[----:B------:R-:W-:Y:S02]  /*11630*/  IMAD.MOV.U32 R116, RZ, RZ, R120 ;  /* 0x000000ffff747224 */ /* 0x000fe400078e0078 */
[----:B------:R-:W-:Y:S01]  /*11640*/  IMAD.MOV.U32 R131, RZ, RZ, R234 ;  /* 0x000000ffff837224 */ /* 0x000fe200078e00ea */
[----:B------:R-:W-:Y:S02]  /*11650*/  MOV R73, R181 ;  /* 0x000000b500497202 */ /* 0x000fe40000000f00 */
[----:B------:R-:W-:Y:S01]  /*11660*/  MUFU.EX2 R9, R6 ;  /* 0x0000000600097308 */ /* 0x000fe20000000800 */
[----:B-1----:R-:W-:Y:S01]  /*11670*/  FADD.FTZ R5, R127, R0 ;  /* 0x000000007f057221 */ /* 0x002fe20000010000 */
[----:B------:R-:W1:Y:S01]  /*11680*/  LDSM.16.MT88.4 R152, [R228+0x3100] ;  /* 0x00310000e498783b */ /* 0x000e620000004200 */
[----:B------:R-:W-:-:S02]  /*11690*/  FADD.FTZ R0, R76, R22 ;  /* 0x000000164c007221 */ /* 0x000fc40000010000 */
[----:B------:R-:W-:-:S03]  /*116a0*/  IMAD.MOV.U32 R77, RZ, RZ, R124 ;  /* 0x000000ffff4d7224 */ /* 0x000fc600078e007c */
[----:B------:R3:W1:Y:S01]  /*116b0*/  MUFU.EX2 R23, R3 ;  /* 0x0000000300177308 */ /* 0x0006620000000800 */
[----:B--2---:R-:W-:Y:S01]  /*116c0*/  FADD.FTZ R4, R82, R20 ;  /* 0x0000001452047221 */ /* 0x004fe20000010000 */
[----:B------:R-:W-:Y:S01]  /*116d0*/  MOV R79, R117 ;  /* 0x00000075004f7202 */ /* 0x000fe20000000f00 */
[----:B------:R-:W-:Y:S01]  /*116e0*/  FADD.FTZ R5, R72, R5 ;  /* 0x0000000548057221 */ /* 0x000fe20000010000 */
[----:B------:R-:W2:Y:S01]  /*116f0*/  LDSM.16.MT88.4 R120, [R229+0x3100] ;  /* 0x00310000e578783b */ /* 0x000ea20000004200 */
[----:B------:R-:W-:Y:S02]  /*11700*/  FADD.FTZ R4, R226, R4 ;  /* 0x00000004e2047221 */ /* 0x000fe40000010000 */
[----:B------:R-:W-:Y:S02]  /*11710*/  IMAD.MOV.U32 R78, RZ, RZ, R116 ;  /* 0x000000ffff4e7224 */ /* 0x000fe400078e0074 */
[----:B------:R-:W-:Y:S02]  /*11720*/  IMAD.MOV.U32 R225, RZ, RZ, R183 ;  /* 0x000000ffffe17224 */ /* 0x000fe400078e00b7 */
[----:B------:R-:W-:-:S02]  /*11730*/  IMAD.MOV.U32 R75, RZ, RZ, R182 ;  /* 0x000000ffff4b7224 */ /* 0x000fc400078e00b6 */
[----:B------:R-:W-:Y:S01]  /*11740*/  IMAD.MOV.U32 R74, RZ, RZ, R180 ;  /* 0x000000ffff4a7224 */ /* 0x000fe200078e00b4 */
[----:B------:R1:W1:Y:S01]  /*11750*/  MUFU.EX2 R14, R7 ;  /* 0x00000007000e7308 */ /* 0x0002620000000800 */
[----:B------:R4:W5:Y:S01]  /*11760*/  LDL.LU R234, [R1+0x54] ;  /* 0x0000540001ea7983 */ /* 0x0009620000300800 */
[----:B---3--:R-:W-:Y:S01]  /*11770*/  FADD.FTZ R3, R83, R21 ;  /* 0x0000001553037221 */ /* 0x008fe20000010000 */
[----:B------:R-:W-:Y:S01]  /*11780*/  MOV R182, R131 ;  /* 0x0000008300b67202 */ /* 0x000fe20000000f00 */
[----:B------:R-:W-:Y:S02]  /*11790*/  IMAD.MOV.U32 R183, RZ, RZ, R118 ;  /* 0x000000ffffb77224 */ /* 0x000fe400078e0076 */
[----:B------:R-:W-:Y:S02]  /*117a0*/  IMAD.MOV.U32 R181, RZ, RZ, R129 ;  /* 0x000000ffffb57224 */ /* 0x000fe400078e0081 */
[----:B------:R-:W-:Y:S01]  /*117b0*/  IMAD.MOV.U32 R72, RZ, RZ, R73 ;  /* 0x000000ffff487224 */ /* 0x000fe200078e0049 */
[----:B------:R-:W-:Y:S01]  /*117c0*/  MOV R226, R184 ;  /* 0x000000b800e27202 */ /* 0x000fe20000000f00 */
[----:B------:R-:W-:Y:S01]  /*117d0*/  FADD.FTZ R6, R187, R3 ;  /* 0x00000003bb067221 */ /* 0x000fe20000010000 */
[----:B------:R-:W-:Y:S01]  /*117e0*/  MUFU.EX2 R10, R12 ;  /* 0x0000000c000a7308 */ /* 0x000fe20000000800 */
[----:B------:R-:W-:Y:S01]  /*117f0*/  FADD.FTZ R3, R186, R0 ;  /* 0x00000000ba037221 */ /* 0x000fe20000010000 */
[----:B------:R4:W5:Y:S01]  /*11800*/  LDL.LU R233, [R1+0x50] ;  /* 0x0000500001e97983 */ /* 0x0009620000300800 */
[----:B------:R-:W-:-:S02]  /*11810*/  FADD.FTZ R0, R77, R5 ;  /* 0x000000054d007221 */ /* 0x000fc40000010000 */
[----:B------:R-:W-:Y:S02]  /*11820*/  FADD.FTZ R5, R227, R4 ;  /* 0x00000004e3057221 */ /* 0x000fe40000010000 */
[----:B------:R-:W-:Y:S01]  /*11830*/  IMAD.MOV.U32 R180, RZ, RZ, R130 ;  /* 0x000000ffffb47224 */ /* 0x000fe200078e0082 */
[----:B------:R-:W-:Y:S01]  /*11840*/  MOV R73, R74 ;  /* 0x0000004a00497202 */ /* 0x000fe20000000f00 */
[----:B------:R-:W-:Y:S01]  /*11850*/  FADD.FTZ R4, R78, R6 ;  /* 0x000000064e047221 */ /* 0x000fe20000010000 */
[----:B------:R-:W3:Y:S01]  /*11860*/  MUFU.EX2 R13, R13 ;  /* 0x0000000d000d7308 */ /* 0x000ee20000000800 */
[----:B------:R-:W-:Y:S01]  /*11870*/  FADD.FTZ R3, R79, R3 ;  /* 0x000000034f037221 */ /* 0x000fe20000010000 */
[----:B------:R4:W5:Y:S01]  /*11880*/  LDL.LU R232, [R1+0x4c] ;  /* 0x00004c0001e87983 */ /* 0x0009620000300800 */
[----:B------:R-:W-:Y:S02]  /*11890*/  FADD.FTZ R0, R183, R0 ;  /* 0x00000000b7007221 */ /* 0x000fe40000010000 */
[----:B------:R-:W-:Y:S01]  /*118a0*/  FADD.FTZ R8, R248, R5 ;  /* 0x00000005f8087221 */ /* 0x000fe20000010000 */
[----:B------:R4:W5:Y:S01]  /*118b0*/  LDL.LU R139, [R1+0x48] ;  /* 0x00004800018b7983 */ /* 0x0009620000300800 */
[----:B-1----:R-:W-:Y:S01]  /*118c0*/  FADD.FTZ R7, R182, R4 ;  /* 0x00000004b6077221 */ /* 0x002fe20000010000 */
[----:B------:R-:W-:Y:S01]  /*118d0*/  F2FP.PACK_AB R128, R57, R60 ;  /* 0x0000003c3980723e */ /* 0x000fe200000000ff */
[----:B------:R-:W-:Y:S01]  /*118e0*/  FADD.FTZ R6, R180, R3 ;  /* 0x00000003b4067221 */ /* 0x000fe20000010000 */
[----:B------:R-:W-:Y:S01]  /*118f0*/  F2FP.PACK_AB R129, R27, R44 ;  /* 0x0000002c1b81723e */ /* 0x000fe200000000ff */
[----:B------:R-:W-:Y:S01]  /*11900*/  IMAD.MOV.U32 R74, RZ, RZ, R75 ;  /* 0x000000ffff4a7224 */ /* 0x000fe200078e004b */
[----:B------:R-:W-:Y:S01]  /*11910*/  F2FP.PACK_AB R130, R45, R56 ;  /* 0x000000382d82723e */ /* 0x000fe200000000ff */
[----:B------:R-:W-:Y:S01]  /*11920*/  FADD.FTZ R5, R181, R0 ;  /* 0x00000000b5057221 */ /* 0x000fe20000010000 */
[----:B------:R-:W-:Y:S01]  /*11930*/  F2FP.PACK_AB R131, R25, R26 ;  /* 0x0000001a1983723e */ /* 0x000fe200000000ff */
[----:B------:R-:W-:Y:S01]  /*11940*/  FADD.FTZ R4, R250, R8 ;  /* 0x00000008fa047221 */ /* 0x000fe20000010000 */
[----:B------:R-:W-:Y:S01]  /*11950*/  F2FP.PACK_AB R184, R23, R24 ;  /* 0x0000001817b8723e */ /* 0x000fe200000000ff */
[----:B------:R-:W-:Y:S01]  /*11960*/  IMAD.MOV.U32 R75, RZ, RZ, R225 ;  /* 0x000000ffff4b7224 */ /* 0x000fe200078e00e1 */
[----:B------:R-:W-:Y:S01]  /*11970*/  F2FP.PACK_AB R186, R14, R15 ;  /* 0x0000000f0eba723e */ /* 0x000fe200000000ff */
[----:B------:R-:W-:Y:S01]  /*11980*/  FADD.FTZ R3, R72, R7 ;  /* 0x0000000748037221 */ /* 0x000fe20000010000 */
[----:B---3--:R-:W-:Y:S01]  /*11990*/  F2FP.PACK_AB R187, R13, R11 ;  /* 0x0000000b0dbb723e */ /* 0x008fe200000000ff */
[----:B------:R-:W-:Y:S01]  /*119a0*/  FADD.FTZ R0, R73, R6 ;  /* 0x0000000649007221 */ /* 0x000fe20000010000 */
[----:B------:R-:W-:Y:S01]  /*119b0*/  HMMA.16816.F32 R140, R128, R152, R140 ;  /* 0x00000098808c723c */ /* 0x000fe2000000188c */
[----:B------:R-:W-:Y:S01]  /*119c0*/  IMAD.MOV.U32 R225, RZ, RZ, R185 ;  /* 0x000000ffffe17224 */ /* 0x000fe200078e00b9 */
[----:B------:R-:W-:Y:S01]  /*119d0*/  F2FP.PACK_AB R185, R10, R9 ;  /* 0x000000090ab9723e */ /* 0x000fe200000000ff */
        /* <DEDUP_REMOVED lines=18> */
[C---:B--2---:R-:W-:Y:S01]  /*11b00*/  HMMA.16816.F32 R176, R128.reuse, R120, R92 ;  /* 0x0000007880b0723c */ /* 0x044fe2000000185c */
        /* <DEDUP_REMOVED lines=85> */
[----:B------:R-:W2:Y:S04]  /*12060*/  LDL.LU R225, [R1+0x30] ;  /* 0x0000300001e17983 */ /* 0x000ea80000300800 */
[----:B------:R-:W3:Y:S04]  /*12070*/  LDL.LU.64 R72, [R1+0x38] ;  /* 0x0000380001487983 */ /* 0x000ee80000300a00 */
[----:B----4-:R-:W4:Y:S01]  /*12080*/  LDL.LU.64 R74, [R1+0x40] ;  /* 0x00004000014a7983 */ /* 0x010f220000300a00 */
[----:B------:R-:W-:Y:S01]  /*12090*/  IMAD.MOV.U32 R3, RZ, RZ, R134 ;  /* 0x000000ffff037224 */ /* 0x000fe200078e0086 */
[----:B------:R-:W-:Y:S01]  /*120a0*/  MOV R138, R2 ;  /* 0x00000002008a7202 */ /* 0x000fe20000000f00 */
[----:B------:R-:W-:Y:S01]  /*120b0*/  IMAD.MOV.U32 R0, RZ, RZ, R135 ;  /* 0x000000ffff007224 */ /* 0x000fe200078e0087 */
[----:B------:R-:W-:Y:S01]  /*120c0*/  ULDC UR4, c[0x0][0x208] ;  /* 0x0000820000047ab9 */ /* 0x000fe20000000800 */
[----:B------:R-:W-:Y:S01]  /*120d0*/  IMAD.MOV.U32 R133, RZ, RZ, R132 ;  /* 0x000000ffff857224 */ /* 0x000fe200078e0084 */
[----:B------:R-:W-:-:S02]  /*120e0*/  USHF.L.U32 UR4, UR4, 0x5, URZ ;  /* 0x0000000504047899 */ /* 0x000fc4000800063f */
[----:B------:R-:W-:Y:S01]  /*120f0*/  ULDC.64 UR6, c[0x0][0x118] ;  /* 0x0000460000067ab9 */ /* 0x000fe20000000a00 */
[----:B--2---:R-:W-:Y:S02]  /*12100*/  IADD3 R246, R225, -0x2, RZ ;  /* 0xfffffffee1f67810 */ /* 0x004fe40007ffe0ff */
[----:B---3--:R-:W-:Y:S02]  /*12110*/  MOV R5, R73 ;  /* 0x0000004900057202 */ /* 0x008fe40000000f00 */
[----:B----4-:R-:W-:-:S05]  /*12120*/  MOV R4, R74 ;  /* 0x0000004a00047202 */ /* 0x010fca0000000f00 */
[----:B------:R1:W-:Y:S02]  /*12130*/  STL.64 [R1+0x18], R4 ;  /* 0x0000180401007387 */ /* 0x0003e40000100a00 */
.L_x_130:
[----:B------:R-:W2:Y:S01]  /*12140*/  LDL.64 R72, [R1+0x18] ;  /* 0x0000180001487983 */ /* 0x000ea20000100a00 */
[----:B------:R-:W-:Y:S04]  /*12150*/  DEPBAR.LE SB0, 0x0 ;  /* 0x000080000000791a */ /* 0x000fe80000000000 */
[----:B------:R-:W-:Y:S01]  /*12160*/  SHF.R.S32.HI R2, RZ, 0x1f, R246 ;  /* 0x0000001fff027819 */ /* 0x000fe200000114f6 */
[----:B------:R-:W-:Y:S01]  /*12170*/  BAR.SYNC.DEFER_BLOCKING 0x0 ;  /* 0x0000000000007b1d */ /* 0x000fe20000010000 */
[----:B------:R-:W-:Y:S01]  /*12180*/  IMAD.WIDE.U32 R84, R246, c[0x0][0x208], RZ ;  /* 0x00008200f6547a25 */ /* 0x000fe200078e00ff */
[----:B------:R-:W-:Y:S02]  /*12190*/  MOV R105, 0x5 ;  /* 0x0000000500697802 */ /* 0x000fe40000000f00 */
[----:B------:R-:W-:Y:S01]  /*121a0*/  MOV R104, c[0x0][0x208] ;  /* 0x0000820000687a02 */ /* 0x000fe20000000f00 */
[----:B------:R-:W-:Y:S01]  /*121b0*/  IMAD R2, R2, c[0x0][0x208], RZ ;  /* 0x0000820002027a24 */ /* 0x000fe200078e02ff */
[----:B------:R-:W-:Y:S02]  /*121c0*/  MOV R247, c[0x0][0x1e0] ;  /* 0x0000780000f77a02 */ /* 0x000fe40000000f00 */
[----:B------:R-:W-:Y:S01]  /*121d0*/  SHF.L.U64.HI R104, R104, R105, c[0x0][0x20c] ;  /* 0x0000830068687619 */ /* 0x000fe20000010269 */
        /* <DEDUP_REMOVED lines=52> */
[-C--:B------:R-:W-:Y:S02]  /*12520*/  IADD3.X R89, R91, R104.reuse, RZ, P0, !PT ;  /* 0x000000685b597210 */ /* 0x080fe400007fe4ff */
[----:B------:R-:W-:Y:S04]  /*12530*/  IADD3 R94, P1, R88, UR4, RZ ;  /* 0x00000004585e7c10 */ /* 0x000fe8000ff3e0ff */
[-C--:B---3--:R-:W-:Y:S01]  /*12540*/  HMMA.16816.F32 R84, R112, R96.reuse, RZ ;  /* 0x000000607054723c */ /* 0x088fe200000018ff */
[----:B------:R1:W-:Y:S03]  /*12550*/  LDGSTS.E.BYPASS.LTC128B.128 [R245+0x900], [R88.64], !P3 ;  /* 0x0090000058f57fae */ /* 0x0003e6000d901d46 */
[-C--:B------:R-:W-:Y:S02]  /*12560*/  IADD3.X R95, R89, R104.reuse, RZ, P1, !PT ;  /* 0x00000068595f7210 */ /* 0x080fe40000ffe4ff */
[----:B------:R-:W-:Y:S03]  /*12570*/  IADD3 R92, P0, R94, UR4, RZ ;  /* 0x000000045e5c7c10 */ /* 0x000fe6000ff1e0ff */
[----:B------:R2:W-:Y:S03]  /*12580*/  LDGSTS.E.BYPASS.LTC128B.128 [R245+0x1100], [R94.64], !P3 ;  /* 0x011000005ef57fae */ /* 0x0005e6000d901d46 */
[-C--:B------:R-:W-:Y:S02]  /*12590*/  IADD3.X R93, R95, R104.reuse, RZ, P0, !PT ;  /* 0x000000685f5d7210 */ /* 0x080fe400007fe4ff */
[----:B------:R-:W-:Y:S03]  /*125a0*/  IADD3 R100, P1, R92, UR4, RZ ;  /* 0x000000045c647c10 */ /* 0x000fe6000ff3e0ff */
[----:B------:R2:W-:Y:S01]  /*125b0*/  LDGSTS.E.BYPASS.LTC128B.128 [R245+0x1900], [R92.64], !P3 ;  /* 0x019000005cf57fae */ /* 0x0005e2000d901d46 */
[-C--:B------:R-:W-:Y:S02]  /*125c0*/  IADD3.X R101, R93, R104.reuse, RZ, P1, !PT ;  /* 0x000000685d657210 */ /* 0x080fe40000ffe4ff */
[----:B------:R-:W-:Y:S04]  /*125d0*/  IADD3 R102, P0, R100, UR4, RZ ;  /* 0x0000000464667c10 */ /* 0x000fe8000ff1e0ff */
[-C--:B------:R-:W-:Y:S01]  /*125e0*/  IADD3.X R103, R101, R104.reuse, RZ, P0, !PT ;  /* 0x0000006865677210 */ /* 0x080fe200007fe4ff */
[----:B------:R3:W-:Y:S01]  /*125f0*/  LDGSTS.E.BYPASS.LTC128B.128 [R245+0x2100], [R100.64], !P3 ;  /* 0x0210000064f57fae */ /* 0x0007e2000d901d46 */
[C---:B-1----:R-:W-:Y:S07]  /*12600*/  HMMA.16816.F32 R88, R108.reuse, R96, RZ ;  /* 0x000000606c58723c */ /* 0x042fee00000018ff */
[----:B------:R4:W-:Y:S01]  /*12610*/  LDGSTS.E.BYPASS.LTC128B.128 [R245+0x2900], [R102.64], !P3 ;  /* 0x0290000066f57fae */ /* 0x0009e2000d901d46 */
[-C--:B--2---:R-:W-:Y:S08]  /*12620*/  HMMA.16816.F32 R92, R108, R98.reuse, RZ ;  /* 0x000000626c5c723c */ /* 0x084ff000000018ff */
[C---:B------:R-:W-:Y:S04]  /*12630*/  HMMA.16816.F32 R96, R112.reuse, R98, RZ ;  /* 0x000000627060723c */ /* 0x040fe800000018ff */
[----:B---3--:R-:W-:Y:S04]  /*12640*/  IADD3 R100, P0, R102, UR4, RZ ;  /* 0x0000000466647c10 */ /* 0x008fe8000ff1e0ff */
[----:B------:R-:W-:Y:S02]  /*12650*/  IADD3.X R101, R103, R104, RZ, P0, !PT ;  /* 0x0000006867657210 */ /* 0x000fe400007fe4ff */
        /* <DEDUP_REMOVED lines=353> */
[----:B------:R-:W-:Y:S01]  /*13c70*/  MOV R248, 0x5 ;  /* 0x0000000500f87802 */ /* 0x000fe20000000f00 */
        /* <DEDUP_REMOVED lines=21> */
[--C-:B------:R-:W-:Y:S01]  /*13dd0*/  FFMA.FTZ R57, R57, c[0x0][0x2d0], -R138.reuse ;  /* 0x0000b40039397a23 */ /* 0x100fe2000001088a */
[----:B--2---:R-:W-:Y:S01]  /*13de0*/  @P0 SHF.L.U64.HI R12, R247, R248, c[0x0][0x1e4] ;  /* 0x00007900f70c0619 */ /* 0x004fe200000102f8 */
        /* <DEDUP_REMOVED lines=12> */
[C---:B------:R-:W-:Y:S01]  /*13eb0*/  FMUL.FTZ R130, R0.reuse, R130 ;  /* 0x0000008200827220 */ /* 0x040fe20000410000 */
[----:B---3--:R-:W-:Y:S01]  /*13ec0*/  @P0 IADD3 R10, P2, R13, R4, RZ ;  /* 0x000000040d0a0210 */ /* 0x008fe20007f5e0ff */
[----:B------:R-:W-:Y:S02]  /*13ed0*/  FMUL.FTZ R131, R0, R131 ;  /* 0x0000008300837220 */ /* 0x000fe40000410000 */
[--C-:B------:R-:W-:Y:S01]  /*13ee0*/  FFMA.FTZ R93, R93, c[0x0][0x2d0], -R138.reuse ;  /* 0x0000b4005d5d7a23 */ /* 0x100fe2000001088a */
[----:B------:R-:W-:Y:S01]  /*13ef0*/  @P0 IADD3 R8, P1, R13, R10, RZ ;  /* 0x0000000a0d080210 */ /* 0x000fe20007f3e0ff */
[--C-:B------:R-:W-:Y:S01]  /*13f00*/  FFMA.FTZ R90, R90, c[0x0][0x2d0], -R3.reuse ;  /* 0x0000b4005a5a7a23 */ /* 0x100fe20000010803 */
[----:B------:R3:W3:Y:S01]  /*13f10*/  MUFU.EX2 R201, R15 ;  /* 0x0000000f00c97308 */ /* 0x0006e20000000800 */
[--C-:B------:R-:W-:Y:S02]  /*13f20*/  FFMA.FTZ R25, R25, c[0x0][0x2d0], -R138.reuse ;  /* 0x0000b40019197a23 */ /* 0x100fe4000001088a */
[--C-:B------:R-:W-:Y:S01]  /*13f30*/  FFMA.FTZ R26, R26, c[0x0][0x2d0], -R3.reuse ;  /* 0x0000b4001a1a7a23 */ /* 0x100fe20000010803 */
[----:B--2---:R-:W-:Y:S01]  /*13f40*/  @P0 IADD3 R6, P4, R13, R8, RZ ;  /* 0x000000080d060210 */ /* 0x004fe20007f9e0ff */
[----:B----4-:R-:W-:Y:S02]  /*13f50*/  FMUL.FTZ R14, R0, R150 ;  /* 0x00000096000e7220 */ /* 0x010fe40000410000 */
[--C-:B------:R-:W-:Y:S03]  /*13f60*/  FFMA.FTZ R27, R27, c[0x0][0x2d0], -R3.reuse ;  /* 0x0000b4001b1b7a23 */ /* 0x100fe60000010803 */
[----:B------:R2:W-:Y:S01]  /*13f70*/  MUFU.EX2 R202, R24 ;  /* 0x0000001800ca7308 */ /* 0x0005e20000000800 */
[--C-:B------:R-:W-:Y:S02]  /*13f80*/  FFMA.FTZ R91, R91, c[0x0][0x2d0], -R3.reuse ;  /* 0x0000b4005b5b7a23 */ /* 0x100fe40000010803 */
[--C-:B------:R-:W-:Y:S01]  /*13f90*/  FFMA.FTZ R94, R94, c[0x0][0x2d0], -R3.reuse ;  /* 0x0000b4005e5e7a23 */ /* 0x100fe20000010803 */
[C---:B-1----:R-:W-:Y:S01]  /*13fa0*/  @P0 IADD3.X R11, R12.reuse, R5, RZ, P2, !PT ;  /* 0x000000050c0b0210 */ /* 0x042fe200017fe4ff */
[--C-:B------:R-:W-:Y:S01]  /*13fb0*/  FFMA.FTZ R95, R95, c[0x0][0x2d0], -R3.reuse ;  /* 0x0000b4005f5f7a23 */ /* 0x100fe20000010803 */
[----:B------:R-:W-:Y:S01]  /*13fc0*/  @P0 IADD3 R4, P2, R13, R6, RZ ;  /* 0x000000060d040210 */ /* 0x000fe20007f5e0ff */
[--C-:B------:R-:W-:Y:S01]  /*13fd0*/  FFMA.FTZ R31, R31, c[0x0][0x2d0], -R3.reuse ;  /* 0x0000b4001f1f7a23 */ /* 0x100fe20000010803 */
[----:B------:R-:W-:Y:S01]  /*13fe0*/  @P0 IADD3.X R9, R12, R11, RZ, P1, !PT ;  /* 0x0000000b0c090210 */ /* 0x000fe20000ffe4ff */
[----:B------:R1:W-:Y:S01]  /*13ff0*/  @P0 LDGSTS.E.BYPASS.LTC128B.128 [R245+0x4900], [R10.64], !P3 ;  /* 0x049000000af50fae */ /* 0x0003e2000d901d46 */
[----:B------:R4:W-:Y:S01]  /*14000*/  MUFU.EX2 R203, R25 ;  /* 0x0000001900cb7308 */ /* 0x0009e20000000800 */
[--C-:B------:R-:W-:Y:S01]  /*14010*/  FFMA.FTZ R28, R28, c[0x0][0x2d0], -R138.reuse ;  /* 0x0000b4001c1c7a23 */ /* 0x100fe2000001088a */
[----:B------:R-:W-:Y:S01]  /*14020*/  @P0 IADD3.X R7, R12, R9, RZ, P4, !PT ;  /* 0x000000090c070210 */ /* 0x000fe200027fe4ff */
[--C-:B------:R-:W-:Y:S02]  /*14030*/  FFMA.FTZ R29, R29, c[0x0][0x2d0], -R138.reuse ;  /* 0x0000b4001d1d7a23 */ /* 0x100fe4000001088a */
[----:B---3--:R-:W-:Y:S01]  /*14040*/  FMUL.FTZ R15, R0, R151 ;  /* 0x00000097000f7220 */ /* 0x008fe20000410000 */
[----:B------:R-:W-:Y:S01]  /*14050*/  @P0 IADD3.X R5, R12, R7, RZ, P2, !PT ;  /* 0x000000070c050210 */ /* 0x000fe200017fe4ff */
[----:B------:R3:W-:Y:S01]  /*14060*/  @P0 LDGSTS.E.BYPASS.LTC128B.128 [R245+0x5100], [R8.64], !P3 ;  /* 0x0510000008f50fae */ /* 0x0007e2000d901d46 */
[--C-:B------:R-:W-:Y:S02]  /*14070*/  FFMA.FTZ R30, R30, c[0x0][0x2d0], -R3.reuse ;  /* 0x0000b4001e1e7a23 */ /* 0x100fe40000010803 */
        /* <DEDUP_REMOVED lines=9> */
[----:B----4-:R-:W-:Y:S01]  /*14110*/  FMUL.FTZ R25, R133, R161 ;  /* 0x000000a185197220 */ /* 0x010fe20000410000 */
[----:B-1----:R-:W-:Y:S01]  /*14120*/  @P0 IADD3 R10, P1, R13, R4, RZ ;  /* 0x000000040d0a0210 */ /* 0x002fe20007f3e0ff */
[C---:B------:R-:W-:Y:S02]  /*14130*/  FMUL.FTZ R13, R133.reuse, R149 ;  /* 0x00000095850d7220 */ /* 0x040fe40000410000 */
        /* <DEDUP_REMOVED lines=154> */
[----:B------:R-:W2:Y:S04]  /*14ae0*/  LDL.LU R150, [R1+0x4] ;  /* 0x0000040001967983 */ /* 0x000ea80000300800 */
[----:B------:R-:W2:Y:S03]  /*14af0*/  LDL.LU R151, [R1+0x8] ;  /* 0x0000080001977983 */ /* 0x000ea60000300800 */
[-C--:B-1----:R-:W-:Y:S01]  /*14b00*/  HMMA.16816.F32 R20, R140, R152.reuse, R20 ;  /* 0x000000988c14723c */ /* 0x082fe20000001814 */
[----:B------:R-:W-:Y:S01]  /*14b10*/  MUFU.EX2 R205, R61 ;  /* 0x0000003d00cd7308 */ /* 0x000fe20000000800 */
[----:B---3--:R-:W-:Y:S06]  /*14b20*/  LDSM.16.MT88.4 R64, [R228+0x1100] ;  /* 0x00110000e440783b */ /* 0x008fec0000004200 */
[C---:B------:R-:W-:Y:S03]  /*14b30*/  HMMA.16816.F32 R24, R144.reuse, R152, R24 ;  /* 0x000000989018723c */ /* 0x040fe60000001818 */
[----:B------:R-:W-:Y:S01]  /*14b40*/  MUFU.EX2 R181, R62 ;  /* 0x0000003e00b57308 */ /* 0x000fe20000000800 */
[----:B------:R-:W3:Y:S04]  /*14b50*/  LDL.LU R153, [R1] ;  /* 0x0000000001997983 */ /* 0x000ee80000300800 */
        /* <DEDUP_REMOVED lines=316> */
[----:B------:R-:W-:Y:S01]  /*15f20*/  FADD.FTZ R3, R138, R3 ;  /* 0x000000038a037221 */ /* 0x000fe20000010000 */
[----:B------:R-:W-:Y:S01]  /*15f30*/  MOV R138, R2 ;  /* 0x00000002008a7202 */ /* 0x000fe20000000f00 */
[----:B------:R-:W-:Y:S02]  /*15f40*/  FADD.FTZ R4, R193, R4 ;  /* 0x00000004c1047221 */ /* 0x000fe40000010000 */
[----:B------:R-:W-:Y:S03]  /*15f50*/  FADD.FTZ R0, R67, R7 ;  /* 0x0000000743007221 */ /* 0x000fe60000010000 */
[----:B------:R-:W-:Y:S01]  /*15f60*/  STL [R1+0x4], R4 ;  /* 0x0000040401007387 */ /* 0x000fe20000100800 */
[----:B------:R-:W-:Y:S03]  /*15f70*/  FADD.FTZ R0, R66, R0 ;  /* 0x0000000042007221 */ /* 0x000fe60000010000 */
[----:B------:R1:W-:Y:S04]  /*15f80*/  STL [R1+0x8], R3 ;  /* 0x0000080301007387 */ /* 0x0003e80000100800 */
[----:B------:R2:W-:Y:S01]  /*15f90*/  STL [R1+0xc], R0 ;  /* 0x00000c0001007387 */ /* 0x0005e20000100800 */
[----:B-1----:R-:W-:Y:S02]  /*15fa0*/  MOV R3, R134 ;  /* 0x0000008600037202 */ /* 0x002fe40000000f00 */
[----:B--2---:R-:W-:Y:S01]  /*15fb0*/  MOV R0, R135 ;  /* 0x0000008700007202 */ /* 0x004fe20000000f00 */
[----:B------:R-:W-:-:S05]  /*15fc0*/  @P0 BRA `(.L_x_130) ;  /* 0xffffc17000000947 */ /* 0x000fca000383ffff */
.L_x_129:
[----:B----4-:R-:W2:Y:S04]  /*15fd0*/  LDL.LU R7, [R1] ;  /* 0x0000000001077983 */ /* 0x010ea80000300800 */
[----:B------:R-:W3:Y:S04]  /*15fe0*/  LDL.LU R4, [R1+0x4] ;  /* 0x0000040001047983 */ /* 0x000ee80000300800 */
[----:B------:R-:W4:Y:S04]  /*15ff0*/  LDL.LU R10, [R1+0x8] ;  /* 0x00000800010a7983 */ /* 0x000f280000300800 */
[----:B------:R-:W4:Y:S01]  /*16000*/  LDL.LU R9, [R1+0xc] ;  /* 0x00000c0001097983 */ /* 0x000f220000300800 */
[----:B------:R-:W-:-:S02]  /*16010*/  MOV R36, 0xff800000 ;  /* 0xff80000000247802 */ /* 0x000fc40000000f00 */
[----:B------:R-:W-:Y:S02]  /*16020*/  MOV R37, 0xff800000 ;  /* 0xff80000000257802 */ /* 0x000fe40000000f00 */
[----:B------:R-:W-:Y:S02]  /*16030*/  MOV R38, 0xff800000 ;  /* 0xff80000000267802 */ /* 0x000fe40000000f00 */
[----:B------:R-:W-:Y:S02]  /*16040*/  MOV R39, 0xff800000 ;  /* 0xff80000000277802 */ /* 0x000fe40000000f00 */
[----:B------:R-:W-:Y:S01]  /*16050*/  PLOP3.LUT P4, PT, PT, PT, PT, 0x8, 0x0 ;  /* 0x000000000000781c */ /* 0x000fe20003f8e170 */
[----:B--2---:R-:W1:Y:S04]  /*16060*/  SHFL.BFLY PT, R5, R7, 0x2, 0x1f ;  /* 0x0c401f0007057f89 */ /* 0x004e6800000e0000 */
[----:B---3--:R-:W2:Y:S04]  /*16070*/  SHFL.BFLY PT, R6, R4, 0x2, 0x1f ;  /* 0x0c401f0004067f89 */ /* 0x008ea800000e0000 */
[----:B----4-:R-:W3:Y:S01]  /*16080*/  SHFL.BFLY PT, R8, R9, 0x2, 0x1f ;  /* 0x0c401f0009087f89 */ /* 0x010ee200000e0000 */
[----:B-1----:R-:W-:-:S03]  /*16090*/  FADD.FTZ R5, R5, R7 ;  /* 0x0000000705057221 */ /* 0x002fc60000010000 */
[----:B------:R-:W1:Y:S01]  /*160a0*/  SHFL.BFLY PT, R7, R10, 0x2, 0x1f ;  /* 0x0c401f000a077f89 */ /* 0x000e6200000e0000 */
        /* <DEDUP_REMOVED lines=107> */
.L_x_99:
[----:B------:R-:W1:Y:S01]  /*16760*/  S2R R55, SR_CTAID.Y ;  /* 0x0000000000377919 */ /* 0x000e620000002600 */
[----:B------:R-:W-:Y:S01]  /*16770*/  ULDC.64 UR4, c[0x0][0x118] ;  /* 0x0000460000047ab9 */ /* 0x000fe20000000a00 */
[----:B-1----:R-:W-:Y:S01]  /*16780*/  SHF.R.S32.HI R42, RZ, 0x1f, R55 ;  /* 0x0000001fff2a7819 */ /* 0x002fe20000011437 */
[----:B------:R-:W-:Y:S05]  /*16790*/  @P4 BRA `(.L_x_131) ;  /* 0x0000130000004947 */ /* 0x000fea0003800000 */
[----:B------:R-:W2:Y:S01]  /*167a0*/  LDL R43, [R1+0x10] ;  /* 0x00001000012b7983 */ /* 0x000ea20000100800 */
[----:B------:R-:W-:Y:S01]  /*167b0*/  IMAD.MOV.U32 R6, RZ, RZ, -0x10 ;  /* 0xfffffff0ff067424 */ /* 0x000fe200078e00ff */
[----:B------:R-:W-:Y:S02]  /*167c0*/  F2FP.PACK_AB R5, R145, R144 ;  /* 0x000000909105723e */ /* 0x000fe400000000ff */
[----:B------:R-:W1:Y:S01]  /*167d0*/  S2R R40, SR_TID.X ;  /* 0x0000000000287919 */ /* 0x000e620000002100 */
        /* <DEDUP_REMOVED lines=12> */
[----:B-1----:R-:W-:Y:S02]  /*168a0*/  SHF.R.S32.HI R41, RZ, 0x1f, R40 ;  /* 0x0000001fff297819 */ /* 0x002fe40000011428 */
[----:B------:R-:W-:-:S02]  /*168b0*/  F2FP.PACK_AB R162, R163, R162 ;  /* 0x000000a2a3a2723e */ /* 0x000fc400000000ff */
[CC--:B------:R-:W-:Y:S02]  /*168c0*/  LEA.HI R2, R41.reuse, R40.reuse, RZ, 0x2 ;  /* 0x0000002829027211 */ /* 0x0c0fe400078f10ff */
[----:B------:R-:W-:Y:S02]  /*168d0*/  LEA.HI R35, R41, R40, RZ, 0x5 ;  /* 0x0000002829237211 */ /* 0x000fe400078f28ff */
[--C-:B------:R-:W-:Y:S02]  /*168e0*/  SHF.R.S32.HI R3, RZ, 0x2, R2.reuse ;  /* 0x00000002ff037819 */ /* 0x100fe40000011402 */
[----:B------:R-:W-:Y:S02]  /*168f0*/  SHF.R.S32.HI R0, RZ, 0x1f, R2 ;  /* 0x0000001fff007819 */ /* 0x000fe40000011402 */
[----:B------:R-:W-:Y:S02]  /*16900*/  SHF.R.S32.HI R34, RZ, 0x5, R35 ;  /* 0x00000005ff227819 */ /* 0x000fe40000011423 */
[----:B------:R-:W-:-:S02]  /*16910*/  LEA.HI R0, R0, R3, RZ, 0x3 ;  /* 0x0000000300007211 */ /* 0x000fc400078f18ff */
[----:B------:R-:W-:Y:S02]  /*16920*/  F2FP.PACK_AB R30, R30, R164 ;  /* 0x000000a41e1e723e */ /* 0x000fe400000000ff */
[----:B------:R-:W-:Y:S02]  /*16930*/  LOP3.LUT R0, R0, 0xfffffff8, RZ, 0xc0, !PT ;  /* 0xfffffff800007812 */ /* 0x000fe400078ec0ff */
[----:B------:R-:W-:Y:S02]  /*16940*/  F2FP.PACK_AB R166, R167, R166 ;  /* 0x000000a6a7a6723e */ /* 0x000fe400000000ff */
[----:B------:R-:W-:Y:S01]  /*16950*/  F2FP.PACK_AB R23, R23, R172 ;  /* 0x000000ac1717723e */ /* 0x000fe200000000ff */
[----:B------:R-:W-:Y:S01]  /*16960*/  IMAD.IADD R3, R3, 0x1, -R0 ;  /* 0x0000000103037824 */ /* 0x000fe200078e0a00 */
[----:B------:R-:W-:Y:S02]  /*16970*/  LOP3.LUT R0, R2, 0xfffffffc, RZ, 0xc0, !PT ;  /* 0xfffffffc02007812 */ /* 0x000fe400078ec0ff */
[----:B------:R-:W-:Y:S01]  /*16980*/  F2FP.PACK_AB R22, R22, R174 ;  /* 0x000000ae1616723e */ /* 0x000fe200000000ff */
[----:B------:R-:W-:Y:S01]  /*16990*/  IMAD.SHL.U32 R2, R3, 0x40, RZ ;  /* 0x0000004003027824 */ /* 0x000fe200078e00ff */
[----:B------:R-:W-:Y:S01]  /*169a0*/  F2FP.PACK_AB R19, R19, R120 ;  /* 0x000000781313723e */ /* 0x000fe200000000ff */
[----:B------:R-:W-:Y:S01]  /*169b0*/  IMAD.IADD R26, R40, 0x1, -R0 ;  /* 0x00000001281a7824 */ /* 0x000fe200078e0a00 */
[----:B------:R-:W-:-:S02]  /*169c0*/  F2FP.PACK_AB R14, R14, R122 ;  /* 0x0000007a0e0e723e */ /* 0x000fc400000000ff */
[----:B------:R-:W-:Y:S01]  /*169d0*/  LOP3.LUT R0, R2, 0x1c0, RZ, 0xc0, !PT ;  /* 0x000001c002007812 */ /* 0x000fe200078ec0ff */
[----:B------:R-:W-:Y:S01]  /*169e0*/  IMAD R4, R34, 0x200, R26 ;  /* 0x0000020022047824 */ /* 0x000fe200078e021a */
[----:B------:R-:W-:Y:S02]  /*169f0*/  F2FP.PACK_AB R21, R21, R176 ;  /* 0x000000b01515723e */ /* 0x000fe400000000ff */
[----:B------:R-:W-:Y:S02]  /*16a00*/  LEA.HI R2, R0, R0, RZ, 0x1d ;  /* 0x0000000000027211 */ /* 0x000fe400078fe8ff */
[----:B------:R-:W-:Y:S02]  /*16a10*/  LOP3.LUT R0, R3, 0x1, RZ, 0xc0, !PT ;  /* 0x0000000103007812 */ /* 0x000fe400078ec0ff */
[----:B------:R-:W-:Y:S01]  /*16a20*/  F2FP.PACK_AB R179, R179, R178 ;  /* 0x000000b2b3b3723e */ /* 0x000fe200000000ff */
[----:B------:R-:W-:Y:S01]  /*16a30*/  IMAD.U32 R2, R4, 0x2, R2 ;  /* 0x0000000204027824 */ /* 0x000fe200078e0002 */
[----:B------:R-:W-:-:S02]  /*16a40*/  ISETP.NE.U32.AND P0, PT, R0, 0x1, PT ;  /* 0x000000010000780c */ /* 0x000fc40003f05070 */
[----:B------:R-:W-:Y:S01]  /*16a50*/  F2FP.PACK_AB R18, R18, R116 ;  /* 0x000000741212723e */ /* 0x000fe200000000ff */
[----:B------:R-:W-:Y:S01]  /*16a60*/  IMAD.SHL.U32 R2, R2, 0x2, RZ ;  /* 0x0000000202027824 */ /* 0x000fe200078e00ff */
[----:B------:R-:W-:Y:S01]  /*16a70*/  BAR.SYNC.DEFER_BLOCKING 0x1, 0x80 ;  /* 0x0042000000007b1d */ /* 0x000fe20000010000 */
[----:B------:R-:W-:Y:S02]  /*16a80*/  SEL R6, R6, 0x10, !P0 ;  /* 0x0000001006067807 */ /* 0x000fe40004000000 */
[----:B------:R-:W-:Y:S02]  /*16a90*/  R2P PR, R3, 0x6 ;  /* 0x0000000603007804 */ /* 0x000fe40000000000 */
[C---:B------:R-:W-:Y:S01]  /*16aa0*/  IADD3 R4, R2.reuse, 0x80, RZ ;  /* 0x0000008002047810 */ /* 0x040fe20007ffe0ff */
[C---:B------:R-:W-:Y:S01]  /*16ab0*/  IMAD.IADD R3, R2.reuse, 0x1, R6 ;  /* 0x0000000102037824 */ /* 0x040fe200078e0206 */
[----:B------:R-:W-:Y:S02]  /*16ac0*/  IADD3 R0, R2, 0xc0, RZ ;  /* 0x000000c002007810 */ /* 0x000fe40007ffe0ff */
[----:B------:R-:W-:-:S02]  /*16ad0*/  F2FP.PACK_AB R20, R20, R118 ;  /* 0x000000761414723e */ /* 0x000fc400000000ff */
[----:B------:R-:W-:Y:S02]  /*16ae0*/  F2FP.PACK_AB R17, R17, R180 ;  /* 0x000000b41111723e */ /* 0x000fe400000000ff */
[----:B------:R-:W-:Y:S02]  /*16af0*/  F2FP.PACK_AB R16, R16, R182 ;  /* 0x000000b61010723e */ /* 0x000fe400000000ff */
[----:B------:R-:W-:Y:S02]  /*16b00*/  F2FP.PACK_AB R12, R12, R184 ;  /* 0x000000b80c0c723e */ /* 0x000fe400000000ff */
[----:B------:R-:W-:Y:S02]  /*16b10*/  @P2 IADD3 R0, R4, -0x40, RZ ;  /* 0xffffffc004002810 */ /* 0x000fe40007ffe0ff */
[----:B------:R-:W-:Y:S02]  /*16b20*/  F2FP.PACK_AB R11, R187, R186 ;  /* 0x000000babb0b723e */ /* 0x000fe400000000ff */
[----:B------:R-:W-:-:S02]  /*16b30*/  F2FP.PACK_AB R13, R125, R124 ;  /* 0x0000007c7d0d723e */ /* 0x000fc400000000ff */
[----:B------:R-:W-:Y:S01]  /*16b40*/  F2FP.PACK_AB R15, R15, R126 ;  /* 0x0000007e0f0f723e */ /* 0x000fe200000000ff */
[----:B------:R1:W-:Y:S01]  /*16b50*/  STS [R2+0x80], R5 ;  /* 0x0000800502007388 */ /* 0x0003e20000000800 */
[----:B------:R-:W-:Y:S02]  /*16b60*/  F2FP.PACK_AB R10, R129, R128 ;  /* 0x00000080810a723e */ /* 0x000fe400000000ff */
[----:B------:R-:W-:Y:S01]  /*16b70*/  F2FP.PACK_AB R9, R131, R130 ;  /* 0x000000828309723e */ /* 0x000fe200000000ff */
[----:B------:R-:W-:Y:S01]  /*16b80*/  STS [R2+0x480], R25 ;  /* 0x0004801902007388 */ /* 0x000fe20000000800 */
[----:B------:R-:W-:-:S03]  /*16b90*/  ISETP.NE.U32.AND P0, PT, RZ, c[0x0][0x500], PT ;  /* 0x00014000ff007a0c */ /* 0x000fc60003f05070 */
[----:B------:R3:W-:Y:S04]  /*16ba0*/  STS [R3+0x80], R8 ;  /* 0x0000800803007388 */ /* 0x0007e80000000800 */
[----:B------:R-:W-:Y:S04]  /*16bb0*/  STS [R3+0x480], R29 ;  /* 0x0004801d03007388 */ /* 0x000fe80000000800 */
[----:B------:R-:W-:Y:S04]  /*16bc0*/  STS [R2+0x2080], R33 ;  /* 0x0020802102007388 */ /* 0x000fe80000000800 */
[----:B------:R4:W-:Y:S04]  /*16bd0*/  STS [R2+0x2480], R142 ;  /* 0x0024808e02007388 */ /* 0x0009e80000000800 */
[----:B------:R-:W-:Y:S01]  /*16be0*/  STS [R3+0x2080], R32 ;  /* 0x0020802003007388 */ /* 0x000fe20000000800 */
[----:B-1----:R-:W-:-:S03]  /*16bf0*/  IMAD.MOV.U32 R5, RZ, RZ, 0x20 ;  /* 0x00000020ff057424 */ /* 0x002fc600078e00ff */
[----:B------:R-:W-:Y:S02]  /*16c00*/  STS [R3+0x2480], R150 ;  /* 0x0024809603007388 */ /* 0x000fe40000000800 */
[----:B---3--:R-:W-:Y:S02]  /*16c10*/  SEL R8, R5, 0xffffffe0, !P1 ;  /* 0xffffffe005087807 */ /* 0x008fe40004800000 */
[----:B------:R-:W-:Y:S02]  /*16c20*/  ISETP.NE.AND.EX P1, PT, RZ, c[0x0][0x504], PT, P0 ;  /* 0x00014100ff007a0c */ /* 0x000fe40003f25300 */
[----:B------:R-:W-:Y:S01]  /*16c30*/  ISETP.NE.U32.AND P0, PT, RZ, c[0x0][0x508], PT ;  /* 0x00014200ff007a0c */ /* 0x000fe20003f05070 */
[----:B------:R-:W-:Y:S02]  /*16c40*/  IMAD.IADD R5, R2, 0x1, R8 ;  /* 0x0000000102057824 */ /* 0x000fe400078e0208 */
[----:B------:R-:W-:Y:S01]  /*16c50*/  IMAD.IADD R4, R8, 0x1, R3 ;  /* 0x0000000108047824 */ /* 0x000fe200078e0203 */
[----:B------:R-:W-:-:S02]  /*16c60*/  ISETP.NE.AND.EX P0, PT, RZ, c[0x0][0x50c], PT, P0 ;  /* 0x00014300ff007a0c */ /* 0x000fc40003f05300 */
[----:B------:R-:W-:Y:S01]  /*16c70*/  STS [R5+0x80], R28 ;  /* 0x0000801c05007388 */ /* 0x000fe20000000800 */
[----:B----4-:R-:W-:-:S03]  /*16c80*/  IADD3 R2, R8, 0x400, R0 ;  /* 0x0000040008027810 */ /* 0x010fc60007ffe000 */
[----:B------:R-:W-:Y:S04]  /*16c90*/  STS [R5+0x480], R27 ;  /* 0x0004801b05007388 */ /* 0x000fe80000000800 */
[----:B------:R1:W-:Y:S04]  /*16ca0*/  STS [R4+0x80], R7 ;  /* 0x0000800704007388 */ /* 0x0003e80000000800 */
[----:B------:R-:W-:Y:S04]  /*16cb0*/  STS [R4+0x480], R24 ;  /* 0x0004801804007388 */ /* 0x000fe80000000800 */
[----:B------:R-:W-:Y:S04]  /*16cc0*/  STS [R5+0x2080], R31 ;  /* 0x0020801f05007388 */ /* 0x000fe80000000800 */
[----:B------:R-:W-:Y:S04]  /*16cd0*/  STS [R5+0x2480], R162 ;  /* 0x002480a205007388 */ /* 0x000fe80000000800 */
[----:B------:R-:W-:Y:S04]  /*16ce0*/  STS [R4+0x2080], R30 ;  /* 0x0020801e04007388 */ /* 0x000fe80000000800 */
[----:B------:R-:W-:Y:S04]  /*16cf0*/  STS [R4+0x2480], R166 ;  /* 0x002480a604007388 */ /* 0x000fe80000000800 */
[----:B------:R-:W-:Y:S01]  /*16d00*/  STS [R0], R23 ;  /* 0x0000001700007388 */ /* 0x000fe20000000800 */
[----:B-1----:R-:W-:-:S02]  /*16d10*/  IMAD.IADD R7, R6, 0x1, R2 ;  /* 0x0000000106077824 */ /* 0x002fc400078e0202 */
[----:B------:R-:W-:Y:S01]  /*16d20*/  IMAD.IADD R2, R6, 0x1, R0 ;  /* 0x0000000106027824 */ /* 0x000fe200078e0200 */
[----:B------:R-:W-:Y:S03]  /*16d30*/  STS [R0+0x400], R22 ;  /* 0x0004001600007388 */ /* 0x000fe60000000800 */
[C---:B------:R-:W-:Y:S01]  /*16d40*/  IMAD.IADD R3, R8.reuse, 0x1, R2 ;  /* 0x0000000108037824 */ /* 0x040fe200078e0202 */
        /* <DEDUP_REMOVED lines=30> */
.L_x_132:
[----:B----4-:R-:W-:Y:S01]  /*16f30*/  LOP3.LUT R0, R35, 0xffffffe0, RZ, 0xc0, !PT ;  /* 0xffffffe023007812 */ /* 0x010fe200078ec0ff */
[----:B------:R-:W-:Y:S01]  /*16f40*/  IMAD.MOV.U32 R6, RZ, RZ, c[0x0][0x4e8] ;  /* 0x00013a00ff067624 */ /* 0x000fe200078e00ff */
[----:B------:R-:W-:Y:S01]  /*16f50*/  SHF.R.S32.HI R5, RZ, 0x1f, R34 ;  /* 0x0000001fff057819 */ /* 0x000fe20000011422 */
[----:B------:R-:W1:Y:S01]  /*16f60*/  S2R R24, SR_CTAID.X ;  /* 0x0000000000187919 */ /* 0x000e620000002500 */
[----:B------:R-:W-:Y:S01]  /*16f70*/  LEA.HI R4, R26, R26, RZ, 0x1 ;  /* 0x0000001a1a047211 */ /* 0x000fe200078f08ff */
[----:B------:R-:W-:Y:S01]  /*16f80*/  IMAD.IADD R0, R40, 0x1, -R0 ;  /* 0x0000000128007824 */ /* 0x000fe200078e0a00 */
[----:B------:R-:W-:Y:S01]  /*16f90*/  LEA.HI R5, R5, R34, RZ, 0x2 ;  /* 0x0000002205057211 */ /* 0x000fe200078f10ff */
[----:B------:R-:W-:Y:S01]  /*16fa0*/  IMAD R13, R42, c[0x0][0x3e8], RZ ;  /* 0x0000fa002a0d7a24 */ /* 0x000fe200078e02ff */
[----:B------:R-:W-:-:S02]  /*16fb0*/  ISETP.NE.AND P2, PT, R6, 0x1, PT ;  /* 0x000000010600780c */ /* 0x000fc40003f45270 */
[----:B------:R-:W-:Y:S01]  /*16fc0*/  SHF.R.S32.HI R8, RZ, 0x1f, R0 ;  /* 0x0000001fff087819 */ /* 0x000fe20000011400 */
[----:B------:R-:W-:Y:S01]  /*16fd0*/  IMAD R13, R55, c[0x0][0x3ec], R13 ;  /* 0x0000fb00370d7a24 */ /* 0x000fe200078e020d */
[----:B------:R-:W-:Y:S01]  /*16fe0*/  LOP3.LUT R6, R5, 0xffffffc, RZ, 0xc0, !PT ;  /* 0x0ffffffc05067812 */ /* 0x000fe200078ec0ff */
[C---:B------:R-:W-:Y:S01]  /*16ff0*/  IMAD.SHL.U32 R5, R4.reuse, 0x20, RZ ;  /* 0x0000002004057824 */ /* 0x040fe200078e00ff */
[----:B------:R-:W-:Y:S02]  /*17000*/  LOP3.LUT R7, R4, 0x1ffffffe, RZ, 0xc0, !PT ;  /* 0x1ffffffe04077812 */ /* 0x000fe400078ec0ff */
[----:B------:R-:W-:Y:S01]  /*17010*/  LEA.HI R4, R8, R0, RZ, 0x2 ;  /* 0x0000000008047211 */ /* 0x000fe200078f10ff */
[----:B------:R-:W-:Y:S01]  /*17020*/  IMAD.IADD R6, R34, 0x1, -R6 ;  /* 0x0000000122067824 */ /* 0x000fe200078e0a06 */
[----:B------:R-:W-:Y:S01]  /*17030*/  LOP3.LUT R5, R5, 0xffffffc0, RZ, 0xc0, !PT ;  /* 0xffffffc005057812 */ /* 0x000fe200078ec0ff */
[----:B------:R-:W-:Y:S01]  /*17040*/  IMAD.IADD R7, R26, 0x1, -R7 ;  /* 0x000000011a077824 */ /* 0x000fe200078e0a07 */
[----:B------:R-:W-:-:S02]  /*17050*/  SHF.R.S32.HI R4, RZ, 0x2, R4 ;  /* 0x00000002ff047819 */ /* 0x000fc40000011404 */
[----:B------:R-:W-:Y:S01]  /*17060*/  LOP3.LUT P0, RZ, R0, 0x3, RZ, 0xc0, !PT ;  /* 0x0000000300ff7812 */ /* 0x000fe2000780c0ff */
[----:B------:R-:W-:Y:S01]  /*17070*/  IMAD R0, R3, c[0x0][0x3a0], RZ ;  /* 0x0000e80003007a24 */ /* 0x000fe200078e02ff */
[-C--:B------:R-:W-:Y:S01]  /*17080*/  LEA.HI R9, R41, R40.reuse, RZ, 0x3 ;  /* 0x0000002829097211 */ /* 0x080fe200078f18ff */
[----:B------:R-:W-:Y:S01]  /*17090*/  IMAD R7, R7, 0x8, R5 ;  /* 0x0000000807077824 */ /* 0x000fe200078e0205 */
[----:B------:R-:W-:Y:S01]  /*170a0*/  SHF.R.S32.HI R12, RZ, 0x1f, R43 ;  /* 0x0000001fff0c7819 */ /* 0x000fe2000001142b */
[----:B------:R-:W-:Y:S01]  /*170b0*/  IMAD R16, R6, 0x10, R4 ;  /* 0x0000001006107824 */ /* 0x000fe200078e0204 */
[----:B------:R-:W-:Y:S01]  /*170c0*/  SHF.R.S32.HI R21, RZ, 0x3, R9 ;  /* 0x00000003ff157819 */ /* 0x000fe20000011409 */
[----:B------:R-:W-:Y:S01]  /*170d0*/  IMAD.WIDE.U32 R4, R55, c[0x0][0x490], R2 ;  /* 0x0001240037047a25 */ /* 0x000fe200078e0002 */
[----:B------:R-:W-:Y:S02]  /*170e0*/  LOP3.LUT R9, R9, 0xfffffff8, RZ, 0xc0, !PT ;  /* 0xfffffff809097812 */ /* 0x000fe400078ec0ff */
[----:B------:R-:W-:Y:S01]  /*170f0*/  LEA.HI R23, R41, R40, RZ, 0x6 ;  /* 0x0000002829177211 */ /* 0x000fe200078f30ff */
[----:B------:R-:W-:-:S02]  /*17100*/  IMAD R0, R2, c[0x0][0x3a4], R0 ;  /* 0x0000e90002007a24 */ /* 0x000fc400078e0200 */
[----:B------:R-:W-:Y:S02]  /*17110*/  IMAD R6, R42, c[0x0][0x490], RZ ;  /* 0x000124002a067a24 */ /* 0x000fe400078e02ff */
[----:B------:R-:W-:-:S04]  /*17120*/  IMAD.WIDE.U32 R2, R2, c[0x0][0x3a0], RZ ;  /* 0x0000e80002027a25 */ /* 0x000fc800078e00ff */
[----:B------:R-:W-:Y:S02]  /*17130*/  IMAD R6, R55, c[0x0][0x494], R6 ;  /* 0x0001250037067a24 */ /* 0x000fe400078e0206 */
[----:B------:R-:W-:Y:S02]  /*17140*/  IMAD.IADD R3, R3, 0x1, R0 ;  /* 0x0000000103037824 */ /* 0x000fe400078e0200 */
[----:B------:R-:W-:Y:S02]  /*17150*/  IMAD.IADD R8, R16, 0x1, R7 ;  /* 0x0000000110087824 */ /* 0x000fe400078e0207 */
[----:B------:R-:W-:Y:S02]  /*17160*/  IMAD.IADD R9, R40, 0x1, -R9 ;  /* 0x0000000128097824 */ /* 0x000fe400078e0a09 */
[----:B------:R-:W-:Y:S02]  /*17170*/  IMAD.SHL.U32 R0, R21, 0x40, RZ ;  /* 0x0000004015007824 */ /* 0x000fe400078e00ff */
[----:B------:R-:W-:-:S02]  /*17180*/  IMAD.IADD R5, R5, 0x1, R6 ;  /* 0x0000000105057824 */ /* 0x000fc400078e0206 */
[----:B-1----:R-:W-:Y:S01]  /*17190*/  IMAD R8, R24, 0x80, R8 ;  /* 0x0000008018087824 */ /* 0x002fe200078e0208 */
[----:B------:R-:W-:Y:S01]  /*171a0*/  LOP3.LUT R0, R0, 0x1c0, RZ, 0xc0, !PT ;  /* 0x000001c000007812 */ /* 0x000fe200078ec0ff */
[----:B------:R-:W-:Y:S02]  /*171b0*/  IMAD.SHL.U32 R6, R9, 0x8, RZ ;  /* 0x0000000809067824 */ /* 0x000fe400078e00ff */
[----:B------:R-:W-:-:S03]  /*171c0*/  @P2 IMAD.HI.U32 R10, R8, c[0x0][0x4ec], RZ ;  /* 0x00013b00080a2a27 */ /* 0x000fc600078e00ff */
[----:B------:R-:W-:Y:S01]  /*171d0*/  LOP3.LUT R11, R0, 0x38, R6, 0xf8, !PT ;  /* 0x00000038000b7812 */ /* 0x000fe200078ef806 */
[----:B------:R-:W-:Y:S01]  /*171e0*/  IMAD.MOV.U32 R7, RZ, RZ, R8 ;  /* 0x000000ffff077224 */ /* 0x000fe200078e0008 */
[----:B------:R-:W-:Y:S01]  /*171f0*/  SHF.R.U32.HI R0, RZ, 0x3, R0 ;  /* 0x00000003ff007819 */ /* 0x000fe20000011600 */
[----:B------:R-:W-:Y:S01]  /*17200*/  IMAD R9, R9, 0x10, R21 ;  /* 0x0000001009097824 */ /* 0x000fe200078e0215 */
[----:B------:R-:W-:Y:S01]  /*17210*/  @P2 SHF.R.U32.HI R7, RZ, c[0x0][0x4f0], R10 ;  /* 0x00013c00ff072a19 */ /* 0x000fe2000001160a */
[----:B------:R-:W-:Y:S01]  /*17220*/  IMAD.WIDE.U32 R2, R55, c[0x0][0x3e8], R2 ;  /* 0x0000fa0037027a25 */ /* 0x000fe200078e0002 */
[----:B------:R-:W-:Y:S02]  /*17230*/  LOP3.LUT R22, R11, R0, RZ, 0x3c, !PT ;  /* 0x000000000b167212 */ /* 0x000fe400078e3cff */
[----:B------:R-:W-:Y:S01]  /*17240*/  SEL R11, R12, RZ, !P1 ;  /* 0x000000ff0c0b7207 */ /* 0x000fe20004800000 */
[----:B------:R-:W-:Y:S01]  /*17250*/  IMAD R12, R24, 0x80, R9 ;  /* 0x00000080180c7824 */ /* 0x000fe200078e0209 */
[----:B------:R-:W-:Y:S01]  /*17260*/  SEL R10, R43, RZ, !P1 ;  /* 0x000000ff2b0a7207 */ /* 0x000fe20004800000 */
[----:B------:R-:W-:Y:S01]  /*17270*/  IMAD.MOV R0, RZ, RZ, -R7 ;  /* 0x000000ffff007224 */ /* 0x000fe200078e0a07 */
[----:B------:R-:W-:Y:S01]  /*17280*/  SHF.R.S32.HI R53, RZ, 0x1f, R6 ;  /* 0x0000001fff357819 */ /* 0x000fe20000011406 */
[----:B------:R-:W-:-:S02]  /*17290*/  IMAD.IADD R3, R3, 0x1, R13 ;  /* 0x0000000103037824 */ /* 0x000fc400078e020d */
[----:B------:R-:W-:Y:S02]  /*172a0*/  IMAD R13, R11, c[0x0][0x498], RZ ;  /* 0x000126000b0d7a24 */ /* 0x000fe400078e02ff */
[----:B------:R-:W-:-:S04]  /*172b0*/  IMAD.WIDE.U32 R4, R10, c[0x0][0x498], R4 ;  /* 0x000126000a047a25 */ /* 0x000fc800078e0004 */
[----:B------:R-:W-:Y:S01]  /*172c0*/  @P2 IMAD.HI.U32 R14, R12, c[0x0][0x4ec], RZ ;  /* 0x00013b000c0e2a27 */ /* 0x000fe200078e00ff */
[----:B------:R-:W-:-:S03]  /*172d0*/  IADD3 R4, P1, R7, R4, RZ ;  /* 0x0000000407047210 */ /* 0x000fc60007f3e0ff */
[----:B------:R-:W-:Y:S02]  /*172e0*/  IMAD R8, R0, c[0x0][0x4e8], R8 ;  /* 0x00013a0000087a24 */ /* 0x000fe400078e0208 */
[C---:B------:R-:W-:Y:S01]  /*172f0*/  IMAD R9, R10.reuse, c[0x0][0x49c], R13 ;  /* 0x000127000a097a24 */ /* 0x040fe200078e020d */
[----:B------:R-:W-:Y:S01]  /*17300*/  SHF.R.S32.HI R13, RZ, 0x1f, R7 ;  /* 0x0000001fff0d7819 */ /* 0x000fe20000011407 */
[----:B------:R-:W-:Y:S01]  /*17310*/  IMAD.MOV.U32 R0, RZ, RZ, R12 ;  /* 0x000000ffff007224 */ /* 0x000fe200078e000c */
[----:B------:R-:W-:Y:S01]  /*17320*/  @P2 SHF.R.U32.HI R0, RZ, c[0x0][0x4f0], R14 ;  /* 0x00013c00ff002a19 */ /* 0x000fe2000001160e */
[----:B------:R-:W-:Y:S01]  /*17330*/  IMAD R7, R11, c[0x0][0x3f0], RZ ;  /* 0x0000fc000b077a24 */ /* 0x000fe200078e02ff */
[----:B------:R-:W-:Y:S01]  /*17340*/  SHF.R.S32.HI R14, RZ, 0x1f, R8 ;  /* 0x0000001fff0e7819 */ /* 0x000fe20000011408 */
[----:B------:R-:W-:Y:S01]  /*17350*/  IMAD.WIDE.U32 R2, R10, c[0x0][0x3f0], R2 ;  /* 0x0000fc000a027a25 */ /* 0x000fe200078e0002 */
[----:B------:R-:W-:-:S03]  /*17360*/  IADD3.X R5, R13, R5, R9, P1, !PT ;  /* 0x000000050d057210 */ /* 0x000fc60000ffe409 */
[----:B------:R-:W-:Y:S01]  /*17370*/  IMAD R11, R10, c[0x0][0x3f4], R7 ;  /* 0x0000fd000a0b7a24 */ /* 0x000fe200078e0207 */
[----:B------:R-:W-:Y:S01]  /*17380*/  SHF.R.S32.HI R10, RZ, 0x1f, R0 ;  /* 0x0000001fff0a7819 */ /* 0x000fe20000011400 */
[----:B------:R-:W-:Y:S02]  /*17390*/  IMAD R7, R14, c[0x0][0x488], RZ ;  /* 0x000122000e077a24 */ /* 0x000fe400078e02ff */
[----:B------:R-:W-:-:S04]  /*173a0*/  IMAD.WIDE.U32 R4, R8, c[0x0][0x488], R4 ;  /* 0x0001220008047a25 */ /* 0x000fc800078e0004 */
[----:B------:R-:W-:Y:S01]  /*173b0*/  IMAD R9, R8, c[0x0][0x48c], R7 ;  /* 0x0001230008097a24 */ /* 0x000fe200078e0207 */
[----:B------:R-:W-:Y:S01]  /*173c0*/  LEA R7, P1, R4, c[0x0][0x450], 0x2 ;  /* 0x0001140004077a11 */ /* 0x000fe200078210ff */
[----:B------:R-:W-:Y:S02]  /*173d0*/  IMAD.MOV R18, RZ, RZ, -R0 ;  /* 0x000000ffff127224 */ /* 0x000fe400078e0a00 */
[----:B------:R-:W-:Y:S02]  /*173e0*/  IMAD.IADD R9, R5, 0x1, R9 ;  /* 0x0000000105097824 */ /* 0x000fe400078e0209 */
[----:B------:R-:W-:Y:S01]  /*173f0*/  IMAD R18, R18, c[0x0][0x4e8], R12 ;  /* 0x00013a0012127a24 */ /* 0x000fe200078e020c */
[----:B------:R-:W-:Y:S01]  /*17400*/  SHFL.IDX PT, R14, R7, 0x1, 0x1c1f ;  /* 0x003c1f00070e7f89 */ /* 0x000fe200000e0000 */
[----:B------:R-:W-:Y:S01]  /*17410*/  IMAD.IADD R3, R3, 0x1, R11 ;  /* 0x0000000103037824 */ /* 0x000fe200078e020b */
[----:B------:R-:W-:Y:S01]  /*17420*/  LEA.HI.X R4, R4, c[0x0][0x454], R9, 0x2, P1 ;  /* 0x0001150004047a11 */ /* 0x000fe200008f1409 */
[----:B------:R-:W-:Y:S01]  /*17430*/  IMAD R8, R10, c[0x0][0x3e0], RZ ;  /* 0x0000f8000a087a24 */ /* 0x000fe200078e02ff */
[----:B------:R-:W-:Y:S01]  /*17440*/  SHF.R.S32.HI R9, RZ, 0x1f, R18 ;  /* 0x0000001fff097819 */ /* 0x000fe20000011412 */
[C---:B------:R-:W-:Y:S01]  /*17450*/  IMAD.WIDE.U32 R2, R0.reuse, c[0x0][0x3e0], R2 ;  /* 0x0000f80000027a25 */ /* 0x040fe200078e0002 */
[----:B------:R-:W-:Y:S03]  /*17460*/  SHFL.IDX PT, R12, R7, 0x2, 0x1c1f ;  /* 0x005c1f00070c7f89 */ /* 0x000fe600000e0000 */
[----:B------:R-:W-:Y:S01]  /*17470*/  IMAD R8, R0, c[0x0][0x3e4], R8 ;  /* 0x0000f90000087a24 */ /* 0x000fe200078e0208 */
[----:B------:R-:W-:Y:S01]  /*17480*/  SHFL.IDX PT, R17, R4, RZ, 0x1c1f ;  /* 0x001c1fff04117589 */ /* 0x000fe200000e0000 */
[----:B------:R-:W-:-:S02]  /*17490*/  IMAD R5, R24, 0x80, R16 ;  /* 0x0000008018057824 */ /* 0x000fc400078e0210 */
[----:B-----5:R-:W-:Y:S01]  /*174a0*/  IMAD R0, R15, c[0x0][0x4e8], RZ ;  /* 0x00013a000f007a24 */ /* 0x020fe200078e02ff */
[----:B------:R-:W1:Y:S01]  /*174b0*/  SHFL.IDX PT, R16, R7, RZ, 0x1c1f ;  /* 0x001c1fff07107589 */ /* 0x000e6200000e0000 */
[----:B------:R-:W-:Y:S01]  /*174c0*/  IMAD.IADD R3, R3, 0x1, R8 ;  /* 0x0000000103037824 */ /* 0x000fe200078e0208 */
[----:B------:R-:W-:Y:S01]  /*174d0*/  IADD3 R20, R5, 0x8, RZ ;  /* 0x0000000805147810 */ /* 0x000fe20007ffe0ff */
[----:B------:R-:W-:Y:S01]  /*174e0*/  IMAD R8, R9, c[0x0][0x3d8], RZ ;  /* 0x0000f60009087a24 */ /* 0x000fe200078e02ff */
[----:B------:R-:W2:Y:S01]  /*174f0*/  SHFL.IDX PT, R15, R4, 0x1, 0x1c1f ;  /* 0x003c1f00040f7f89 */ /* 0x000ea200000e0000 */
[C---:B------:R-:W-:Y:S02]  /*17500*/  ISETP.GE.OR P4, PT, R5.reuse, R0, P0 ;  /* 0x000000000500720c */ /* 0x040fe40000786670 */
[C---:B------:R-:W-:Y:S01]  /*17510*/  IMAD R19, R18.reuse, c[0x0][0x3dc], R8 ;  /* 0x0000f70012137a24 */ /* 0x040fe200078e0208 */
[----:B------:R-:W3:Y:S01]  /*17520*/  SHFL.IDX PT, R13, R4, 0x2, 0x1c1f ;  /* 0x005c1f00040d7f89 */ /* 0x000ee200000e0000 */
[----:B------:R-:W-:Y:S01]  /*17530*/  IMAD.WIDE.U32 R8, R18, c[0x0][0x3d8], R2 ;  /* 0x0000f60012087a25 */ /* 0x000fe200078e0002 */
[----:B------:R-:W-:-:S02]  /*17540*/  IADD3 R18, R5, 0x48, RZ ;  /* 0x0000004805127810 */ /* 0x000fc40007ffe0ff */
[----:B------:R4:W-:Y:S01]  /*17550*/  SHFL.IDX PT, R10, R7, 0x3, 0x1c1f ;  /* 0x007c1f00070a7f89 */ /* 0x0009e200000e0000 */
[----:B------:R-:W-:Y:S01]  /*17560*/  ISETP.GE.OR P3, PT, R20, R0, P0 ;  /* 0x000000001400720c */ /* 0x000fe20000766670 */
[----:B------:R-:W-:Y:S02]  /*17570*/  IMAD.IADD R3, R9, 0x1, R19 ;  /* 0x0000000109037824 */ /* 0x000fe400078e0213 */
[----:B------:R3:W3:Y:S01]  /*17580*/  SHFL.IDX PT, R11, R4, 0x3, 0x1c1f ;  /* 0x007c1f00040b7f89 */ /* 0x0006e200000e0000 */
[----:B------:R-:W-:-:S05]  /*17590*/  IMAD R2, R24, 0x80, R21 ;  /* 0x0000008018027824 */ /* 0x000fca00078e0215 */
[C---:B------:R-:W-:Y:S01]  /*175a0*/  IADD3 R32, R2.reuse, 0x40, RZ ;  /* 0x0000004002207810 */ /* 0x040fe20007ffe0ff */
[----:B-1----:R-:W-:Y:S01]  /*175b0*/  @!P4 ST.E [R16.64], R36 ;  /* 0x000000241000c985 */ /* 0x002fe2000c101904 */
[----:B------:R-:W-:-:S03]  /*175c0*/  IADD3 R54, R2, 0x60, RZ ;  /* 0x0000006002367810 */ /* 0x000fc60007ffe0ff */
[----:B--2---:R-:W-:Y:S01]  /*175d0*/  @!P3 ST.E [R14.64], R37 ;  /* 0x000000250e00b985 */ /* 0x004fe2000c101904 */
[----:B----4-:R-:W-:Y:S01]  /*175e0*/  IMAD.SHL.U32 R7, R23, 0x8, RZ ;  /* 0x0000000817077824 */ /* 0x010fe200078e00ff */
[----:B---3--:R-:W-:-:S04]  /*175f0*/  IADD3 R4, R5, 0x40, RZ ;  /* 0x0000004005047810 */ /* 0x008fc80007ffe0ff */
[----:B------:R-:W-:Y:S02]  /*17600*/  LOP3.LUT R5, R22, 0x7ffffe00, R7, 0xf8, !PT ;  /* 0x7ffffe0016057812 */ /* 0x000fe400078ef807 */
[-C--:B------:R-:W-:Y:S02]  /*17610*/  ISETP.GE.OR P2, PT, R4, R0.reuse, P0 ;  /* 0x000000000400720c */ /* 0x080fe40000746670 */
[----:B------:R-:W-:Y:S01]  /*17620*/  ISETP.GE.OR P0, PT, R18, R0, P0 ;  /* 0x000000001200720c */ /* 0x000fe20000706670 */
[----:B------:R-:W-:Y:S01]  /*17630*/  IMAD.SHL.U32 R5, R5, 0x2, RZ ;  /* 0x0000000205057824 */ /* 0x000fe200078e00ff */
[----:B------:R-:W-:Y:S02]  /*17640*/  LEA R4, P1, R8, c[0x0][0x380], 0x1 ;  /* 0x0000e00008047a11 */ /* 0x000fe400078208ff */
[----:B------:R-:W-:Y:S02]  /*17650*/  IADD3 R7, R2, 0x10, RZ ;  /* 0x0000001002077810 */ /* 0x000fe40007ffe0ff */
[----:B------:R-:W-:Y:S01]  /*17660*/  LEA.HI.X R3, R8, c[0x0][0x384], R3, 0x1, P1 ;  /* 0x0000e10008037a11 */ /* 0x000fe200008f0c03 */
[----:B------:R-:W-:Y:S04]  /*17670*/  SHFL.IDX PT, R14, R4, 0x2, 0x181f ;  /* 0x00581f00040e7f89 */ /* 0x000fe800000e0000 */
[----:B------:R-:W1:Y:S04]  /*17680*/  SHFL.IDX PT, R8, R4, 0x1, 0x181f ;  /* 0x00381f0004087f89 */ /* 0x000e6800000e0000 */
[----:B------:R-:W-:Y:S04]  /*17690*/  @!P2 ST.E [R12.64], R38 ;  /* 0x000000260c00a985 */ /* 0x000fe8000c101904 */
[----:B------:R1:W-:Y:S01]  /*176a0*/  @!P0 ST.E [R10.64], R39 ;  /* 0x000000270a008985 */ /* 0x0003e2000c101904 */
[----:B------:R-:W-:-:S03]  /*176b0*/  ISETP.GE.AND P0, PT, R6, c[0x0][0x3c8], PT ;  /* 0x0000f20006007a0c */ /* 0x000fc60003f06270 */
[----:B------:R-:W2:Y:S01]  /*176c0*/  SHFL.IDX PT, R12, R4, RZ, 0x181f ;  /* 0x00181fff040c7589 */ /* 0x000ea200000e0000 */
[-C--:B------:R-:W-:Y:S02]  /*176d0*/  ISETP.GE.OR P4, PT, R7, R0.reuse, P0 ;  /* 0x000000000700720c */ /* 0x080fe40000786670 */
[C---:B------:R-:W-:Y:S01]  /*176e0*/  ISETP.GE.OR P1, PT, R2.reuse, R0, P0 ;  /* 0x000000000200720c */ /* 0x040fe20000726670 */
[----:B------:R-:W3:Y:S01]  /*176f0*/  SHFL.IDX PT, R9, R3, RZ, 0x181f ;  /* 0x00181fff03097589 */ /* 0x000ee200000e0000 */
[----:B------:R-:W-:-:S03]  /*17700*/  IADD3 R7, R2, 0x20, RZ ;  /* 0x0000002002077810 */ /* 0x000fc60007ffe0ff */
[----:B------:R-:W-:Y:S01]  /*17710*/  LDS.128 R24, [R5+0x80] ;  /* 0x0000800005187984 */ /* 0x000fe20000000c00 */
[-C--:B------:R-:W-:Y:S02]  /*17720*/  ISETP.GE.OR P3, PT, R7, R0.reuse, P0 ;  /* 0x000000000700720c */ /* 0x080fe40000766670 */
[----:B------:R-:W-:Y:S01]  /*17730*/  IADD3 R7, R2, 0x30, RZ ;  /* 0x0000003002077810 */ /* 0x000fe20007ffe0ff */
[----:B------:R-:W4:Y:S03]  /*17740*/  SHFL.IDX PT, R11, R3, 0x1, 0x181f ;  /* 0x00381f00030b7f89 */ /* 0x000f2600000e0000 */
[----:B------:R-:W-:Y:S01]  /*17750*/  ISETP.GE.OR P2, PT, R7, R0, P0 ;  /* 0x000000000700720c */ /* 0x000fe20000746670 */
[----:B------:R-:W4:Y:S04]  /*17760*/  SHFL.IDX PT, R44, R3, 0x2, 0x181f ;  /* 0x00581f00032c7f89 */ /* 0x000f2800000e0000 */
[----:B------:R-:W4:Y:S01]  /*17770*/  SHFL.IDX PT, R15, R4, 0x3, 0x181f ;  /* 0x00781f00040f7f89 */ /* 0x000f2200000e0000 */
[----:B-1----:R-:W-:-:S03]  /*17780*/  @!P4 LEA R10, P6, R6, R8, 0x1 ;  /* 0x00000008060ac211 */ /* 0x002fc600078c08ff */
[----:B------:R-:W-:Y:S01]  /*17790*/  LDS.128 R20, [R5+0x880] ;  /* 0x0008800005147984 */ /* 0x000fe20000000c00 */
[----:B--2---:R-:W-:-:S03]  /*177a0*/  @!P1 LEA R12, P5, R6, R12, 0x1 ;  /* 0x0000000c060c9211 */ /* 0x004fc600078a08ff */
[----:B------:R-:W-:Y:S01]  /*177b0*/  LDS.128 R16, [R5+0x1080] ;  /* 0x0010800005107984 */ /* 0x000fe20000000c00 */
[----:B---3--:R-:W-:-:S03]  /*177c0*/  @!P1 LEA.HI.X R13, R6, R9, R53, 0x1, P5 ;  /* 0x00000009060d9211 */ /* 0x008fc600028f0c35 */
[----:B------:R-:W1:Y:S04]  /*177d0*/  SHFL.IDX PT, R45, R3, 0x3, 0x181f ;  /* 0x00781f00032d7f89 */ /* 0x000e6800000e0000 */
[----:B------:R-:W2:Y:S01]  /*177e0*/  LDS.128 R28, [R5+0x1880] ;  /* 0x00188000051c7984 */ /* 0x000ea20000000c00 */
[----:B------:R-:W-:Y:S02]  /*177f0*/  P2R R7, PR, RZ, 0x40 ;  /* 0x00000040ff077803 */ /* 0x000fe40000000000 */
[----:B------:R-:W-:Y:S01]  /*17800*/  ISETP.GE.OR P6, PT, R32, R0, P0 ;  /* 0x000000002000720c */ /* 0x000fe200007c6670 */
[----:B------:R-:W-:Y:S01]  /*17810*/  LDS.128 R36, [R5+0x2880] ;  /* 0x0028800005247984 */ /* 0x000fe20000000c00 */
[----:B------:R-:W-:-:S03]  /*17820*/  ISETP.NE.AND P5, PT, R7, RZ, PT ;  /* 0x000000ff0700720c */ /* 0x000fc60003fa5270 */
[----:B------:R-:W-:Y:S01]  /*17830*/  LDS.128 R32, [R5+0x2080] ;  /* 0x0020800005207984 */ /* 0x000fe20000000c00 */
[C-C-:B----4-:R-:W-:Y:S02]  /*17840*/  @!P4 LEA.HI.X R11, R6.reuse, R11, R53.reuse, 0x1, P5 ;  /* 0x0000000b060bc211 */ /* 0x150fe400028f0c35 */
[C---:B------:R-:W-:Y:S01]  /*17850*/  @!P3 LEA R8, P5, R6.reuse, R14, 0x1 ;  /* 0x0000000e0608b211 */ /* 0x040fe200078a08ff */
[----:B------:R-:W-:Y:S03]  /*17860*/  LDS.128 R40, [R5+0x3080] ;  /* 0x0030800005287984 */ /* 0x000fe60000000c00 */
[C-C-:B------:R-:W-:Y:S01]  /*17870*/  @!P3 LEA.HI.X R9, R6.reuse, R44, R53.reuse, 0x1, P5 ;  /* 0x0000002c0609b211 */ /* 0x140fe200028f0c35 */
[----:B------:R-:W3:Y:S01]  /*17880*/  SHFL.IDX PT, R48, R4, 0x4, 0x181f ;  /* 0x00981f0004307f89 */ /* 0x000ee200000e0000 */
[----:B------:R-:W-:Y:S02]  /*17890*/  @!P2 LEA R14, P5, R6, R15, 0x1 ;  /* 0x0000000f060ea211 */ /* 0x000fe400078a08ff */
[----:B------:R-:W-:Y:S01]  /*178a0*/  IADD3 R44, R2, 0x50, RZ ;  /* 0x00000050022c7810 */ /* 0x000fe20007ffe0ff */
[----:B------:R-:W4:Y:S01]  /*178b0*/  SHFL.IDX PT, R7, R4, 0x5, 0x181f ;  /* 0x00b81f0004077f89 */ /* 0x000f2200000e0000 */
[----:B-1----:R-:W-:-:S02]  /*178c0*/  @!P2 LEA.HI.X R15, R6, R45, R53, 0x1, P5 ;  /* 0x0000002d060fa211 */ /* 0x002fc400028f0c35 */
[----:B------:R-:W-:Y:S01]  /*178d0*/  ISETP.GE.OR P5, PT, R44, R0, P0 ;  /* 0x000000002c00720c */ /* 0x000fe200007a6670 */
[----:B------:R-:W-:Y:S01]  /*178e0*/  SHFL.IDX PT, R49, R4, 0x6, 0x181f ;  /* 0x00d81f0004317f89 */ /* 0x000fe200000e0000 */
[----:B------:R-:W-:-:S03]  /*178f0*/  IADD3 R2, R2, 0x70, RZ ;  /* 0x0000007002027810 */ /* 0x000fc60007ffe0ff */
        /* <DEDUP_REMOVED lines=26> */
.L_x_131:
        /* <DEDUP_REMOVED lines=19> */
.L_x_133:
        /* <DEDUP_REMOVED lines=12> */
[----:B------:R-:W-:Y:S01]  /*17c90*/  MOV R0, c[0x0][0x4e8] ;  /* 0x00013a0000007a02 */ /* 0x000fe20000000f00 */
[----:B------:R-:W-:Y:S01]  /*17ca0*/  IMAD R6, R42, c[0x0][0x490], RZ ;  /* 0x000124002a067a24 */ /* 0x000fe200078e02ff */
[----:B------:R-:W-:Y:S01]  /*17cb0*/  MOV R2, R4 ;  /* 0x0000000400027202 */ /* 0x000fe20000000f00 */
[----:B------:R-:W-:Y:S01]  /*17cc0*/  IMAD.MOV.U32 R3, RZ, RZ, R5 ;  /* 0x000000ffff037224 */ /* 0x000fe200078e0005 */
[----:B------:R-:W-:Y:S01]  /*17cd0*/  ISETP.NE.AND P0, PT, R0, 0x1, PT ;  /* 0x000000010000780c */ /* 0x000fe20003f05270 */
[C---:B------:R-:W-:Y:S01]  /*17ce0*/  IMAD R6, R55.reuse, c[0x0][0x494], R6 ;  /* 0x0001250037067a24 */ /* 0x040fe200078e0206 */
[----:B------:R-:W-:Y:S01]  /*17cf0*/  MOV R0, R8 ;  /* 0x0000000800007202 */ /* 0x000fe20000000f00 */
[----:B------:R-:W-:-:S05]  /*17d00*/  IMAD.WIDE.U32 R2, R55, c[0x0][0x490], R2 ;  /* 0x0001240037027a25 */ /* 0x000fca00078e0002 */
[----:B------:R-:W-:-:S05]  /*17d10*/  IADD3 R3, R6, R3, RZ ;  /* 0x0000000306037210 */ /* 0x000fca0007ffe0ff */
[----:B------:R-:W-:-:S04]  /*17d20*/  @P0 IMAD.HI.U32 R7, R8, c[0x0][0x4ec], RZ ;  /* 0x00013b0008070a27 */ /* 0x000fc800078e00ff */
[----:B------:R-:W-:Y:S01]  /*17d30*/  IMAD.WIDE.U32 R2, R9, c[0x0][0x498], R2 ;  /* 0x0001260009027a25 */ /* 0x000fe200078e0002 */
[----:B------:R-:W-:-:S03]  /*17d40*/  @P0 SHF.R.U32.HI R0, RZ, c[0x0][0x4f0], R7 ;  /* 0x00013c00ff000a19 */ /* 0x000fc60000011607 */
[----:B------:R-:W-:Y:S01]  /*17d50*/  IMAD R7, R11, c[0x0][0x498], RZ ;  /* 0x000126000b077a24 */ /* 0x000fe200078e02ff */
[----:B------:R-:W-:Y:S01]  /*17d60*/  IADD3 R2, P0, R0, R2, RZ ;  /* 0x0000000200027210 */ /* 0x000fe20007f1e0ff */
[----:B------:R-:W-:Y:S02]  /*17d70*/  IMAD.MOV R6, RZ, RZ, -R0 ;  /* 0x000000ffff067224 */ /* 0x000fe400078e0a00 */
[----:B------:R-:W-:Y:S02]  /*17d80*/  IMAD R7, R9, c[0x0][0x49c], R7 ;  /* 0x0001270009077a24 */ /* 0x000fe400078e0207 */
[----:B------:R-:W-:Y:S01]  /*17d90*/  IMAD R6, R6, c[0x0][0x4e8], R8 ;  /* 0x00013a0006067a24 */ /* 0x000fe200078e0208 */
[----:B------:R-:W-:-:S04]  /*17da0*/  SHF.R.S32.HI R8, RZ, 0x1f, R0 ;  /* 0x0000001fff087819 */ /* 0x000fc80000011400 */
[----:B------:R-:W-:Y:S02]  /*17db0*/  SHF.R.S32.HI R0, RZ, 0x1f, R6 ;  /* 0x0000001fff007819 */ /* 0x000fe40000011406 */
[----:B------:R-:W-:-:S03]  /*17dc0*/  IADD3.X R3, R8, R3, R7, P0, !PT ;  /* 0x0000000308037210 */ /* 0x000fc600007fe407 */
[----:B------:R-:W-:Y:S02]  /*17dd0*/  IMAD R0, R0, c[0x0][0x488], RZ ;  /* 0x0001220000007a24 */ /* 0x000fe400078e02ff */
[----:B------:R-:W-:-:S04]  /*17de0*/  IMAD.WIDE.U32 R2, R6, c[0x0][0x488], R2 ;  /* 0x0001220006027a25 */ /* 0x000fc800078e0002 */
[----:B------:R-:W-:Y:S01]  /*17df0*/  IMAD R0, R6, c[0x0][0x48c], R0 ;  /* 0x0001230006007a24 */ /* 0x000fe200078e0200 */
[----:B------:R-:W-:-:S04]  /*17e00*/  LEA R6, P0, R2, c[0x0][0x450], 0x2 ;  /* 0x0001140002067a11 */ /* 0x000fc800078010ff */
[----:B------:R-:W-:-:S04]  /*17e10*/  IADD3 R0, R3, R0, RZ ;  /* 0x0000000003007210 */ /* 0x000fc80007ffe0ff */
[----:B------:R-:W-:Y:S02]  /*17e20*/  LEA.HI.X R7, R2, c[0x0][0x454], R0, 0x2, P0 ;  /* 0x0001150002077a11 */ /* 0x000fe400000f1400 */
[----:B------:R-:W-:-:S05]  /*17e30*/  MOV R0, 0xff800000 ;  /* 0xff80000000007802 */ /* 0x000fca0000000f00 */
[----:B------:R1:W-:Y:S02]  /*17e40*/  STG.E [R6.64], R0 ;  /* 0x0000000006007986 */ /* 0x0003e4000c101904 */
.L_x_135:
[----:B------:R-:W-:Y:S05]  /*17e50*/  BSYNC B0 ;  /* 0x0000000000007941 */ /* 0x000fea0003800000 */
.L_x_134:
[----:B------:R-:W2:Y:S01]  /*17e60*/  S2R R12, SR_CTAID.X ;  /* 0x00000000000c7919 */ /* 0x000ea20000002500 */
[----:B-1----:R-:W-:Y:S01]  /*17e70*/  IMAD R0, R5, c[0x0][0x3a0], RZ ;  /* 0x0000e80005007a24 */ /* 0x002fe200078e02ff */
[----:B------:R-:W-:Y:S01]  /*17e80*/  SHF.R.S32.HI R5, RZ, 0x1f, R10 ;  /* 0x0000001fff057819 */ /* 0x000fe2000001140a */
[----:B------:R-:W-:-:S03]  /*17e90*/  IMAD.WIDE.U32 R2, R4, c[0x0][0x3a0], RZ ;  /* 0x0000e80004027a25 */ /* 0x000fc600078e00ff */
[----:B------:R-:W-:Y:S01]  /*17ea0*/  LEA.HI R5, R5, R10, RZ, 0x3 ;  /* 0x0000000a05057211 */ /* 0x000fe200078f18ff */
[----:B------:R-:W-:Y:S02]  /*17eb0*/  IMAD R0, R4, c[0x0][0x3a4], R0 ;  /* 0x0000e90004007a24 */ /* 0x000fe400078e0200 */
[----:B------:R-:W-:Y:S01]  /*17ec0*/  IMAD.MOV.U32 R6, RZ, RZ, c[0x0][0x4e8] ;  /* 0x00013a00ff067624 */ /* 0x000fe200078e00ff */
[----:B------:R-:W-:Y:S01]  /*17ed0*/  LOP3.LUT R4, R5, 0xfffffff8, RZ, 0xc0, !PT ;  /* 0xfffffff805047812 */ /* 0x000fe200078ec0ff */
[----:B------:R-:W-:Y:S02]  /*17ee0*/  IMAD.IADD R3, R3, 0x1, R0 ;  /* 0x0000000103037824 */ /* 0x000fe400078e0200 */
[----:B------:R-:W-:Y:S01]  /*17ef0*/  IMAD R0, R42, c[0x0][0x3e8], RZ ;  /* 0x0000fa002a007a24 */ /* 0x000fe200078e02ff */
[----:B------:R-:W-:Y:S01]  /*17f00*/  ISETP.NE.AND P0, PT, R6, 0x1, PT ;  /* 0x000000010600780c */ /* 0x000fe20003f05270 */
[----:B------:R-:W-:Y:S01]  /*17f10*/  IMAD.IADD R8, R10, 0x1, -R4 ;  /* 0x000000010a087824 */ /* 0x000fe200078e0a04 */
[----:B------:R-:W-:Y:S01]  /*17f20*/  SHF.R.S32.HI R10, RZ, 0x3, R5 ;  /* 0x00000003ff0a7819 */ /* 0x000fe20000011405 */
[----:B------:R-:W-:-:S02]  /*17f30*/  IMAD R0, R55, c[0x0][0x3ec], R0 ;  /* 0x0000fb0037007a24 */ /* 0x000fc400078e0200 */
[----:B------:R-:W-:-:S04]  /*17f40*/  IMAD.WIDE.U32 R2, R55, c[0x0][0x3e8], R2 ;  /* 0x0000fa0037027a25 */ /* 0x000fc800078e0002 */
[----:B------:R-:W-:Y:S02]  /*17f50*/  IMAD R4, R8, 0x10, R10 ;  /* 0x0000001008047824 */ /* 0x000fe400078e020a */
[----:B------:R-:W-:Y:S02]  /*17f60*/  IMAD.IADD R3, R0, 0x1, R3 ;  /* 0x0000000100037824 */ /* 0x000fe400078e0203 */
[----:B--2---:R-:W-:Y:S02]  /*17f70*/  IMAD R4, R12, 0x80, R4 ;  /* 0x000000800c047824 */ /* 0x004fe400078e0204 */
[----:B------:R-:W-:Y:S02]  /*17f80*/  IMAD R6, R11, c[0x0][0x3f0], RZ ;  /* 0x0000fc000b067a24 */ /* 0x000fe400078e02ff */
[----:B------:R-:W-:-:S04]  /*17f90*/  @P0 IMAD.HI.U32 R5, R4, c[0x0][0x4ec], RZ ;  /* 0x00013b0004050a27 */ /* 0x000fc800078e00ff */
[----:B------:R-:W-:Y:S01]  /*17fa0*/  IMAD.MOV.U32 R0, RZ, RZ, R4 ;  /* 0x000000ffff007224 */ /* 0x000fe200078e0004 */
[----:B------:R-:W-:Y:S01]  /*17fb0*/  @P0 SHF.R.U32.HI R0, RZ, c[0x0][0x4f0], R5 ;  /* 0x00013c00ff000a19 */ /* 0x000fe20000011605 */
[C---:B------:R-:W-:Y:S02]  /*17fc0*/  IMAD R7, R9.reuse, c[0x0][0x3f4], R6 ;  /* 0x0000fd0009077a24 */ /* 0x040fe400078e0206 */
[----:B------:R-:W-:Y:S01]  /*17fd0*/  IMAD.WIDE.U32 R2, R9, c[0x0][0x3f0], R2 ;  /* 0x0000fc0009027a25 */ /* 0x000fe200078e0002 */
[----:B------:R-:W-:-:S03]  /*17fe0*/  SHF.R.S32.HI R6, RZ, 0x1f, R0 ;  /* 0x0000001fff067819 */ /* 0x000fc60000011400 */
[----:B------:R-:W-:Y:S02]  /*17ff0*/  IMAD.MOV R5, RZ, RZ, -R0 ;  /* 0x000000ffff057224 */ /* 0x000fe400078e0a00 */
[----:B------:R-:W-:Y:S02]  /*18000*/  IMAD.IADD R3, R3, 0x1, R7 ;  /* 0x0000000103037824 */ /* 0x000fe400078e0207 */
[----:B------:R-:W-:Y:S02]  /*18010*/  IMAD R5, R5, c[0x0][0x4e8], R4 ;  /* 0x00013a0005057a24 */ /* 0x000fe400078e0204 */
[----:B------:R-:W-:Y:S02]  /*18020*/  IMAD R6, R6, c[0x0][0x3e0], RZ ;  /* 0x0000f80006067a24 */ /* 0x000fe400078e02ff */
[----:B------:R-:W-:Y:S01]  /*18030*/  IMAD.WIDE.U32 R2, R0, c[0x0][0x3e0], R2 ;  /* 0x0000f80000027a25 */ /* 0x000fe200078e0002 */
[----:B------:R-:W-:-:S03]  /*18040*/  SHF.R.S32.HI R4, RZ, 0x1f, R5 ;  /* 0x0000001fff047819 */ /* 0x000fc60000011405 */
[----:B------:R-:W-:Y:S02]  /*18050*/  IMAD R0, R0, c[0x0][0x3e4], R6 ;  /* 0x0000f90000007a24 */ /* 0x000fe400078e0206 */
[----:B-----5:R-:W-:Y:S02]  /*18060*/  IMAD R19, R19, c[0x0][0x4e8], RZ ;  /* 0x00013a0013137a24 */ /* 0x020fe400078e02ff */
        /* <DEDUP_REMOVED lines=14> */
[----:B------:R-:W-:-:S02]  /*18150*/  IADD3 R8, R2, 0x10, RZ ;  /* 0x0000001002087810 */ /* 0x000fc40007ffe0ff */
[-C--:B------:R-:W-:Y:S01]  /*18160*/  ISETP.GE.OR P1, PT, R2, R19.reuse, P0 ;  /* 0x000000130200720c */ /* 0x080fe20000726670 */
[----:B------:R-:W3:Y:S01]  /*18170*/  SHFL.IDX PT, R9, R3, 0x1, 0x181f ;  /* 0x00381f0003097f89 */ /* 0x000ee200000e0000 */
[-C--:B------:R-:W-:Y:S02]  /*18180*/  ISETP.GE.OR P5, PT, R8, R19.reuse, P0 ;  /* 0x000000130800720c */ /* 0x080fe400007a6670 */
[C---:B------:R-:W-:Y:S01]  /*18190*/  IADD3 R14, R2.reuse, 0x20, RZ ;  /* 0x00000020020e7810 */ /* 0x040fe20007ffe0ff */
[----:B------:R-:W4:Y:S01]  /*181a0*/  SHFL.IDX PT, R8, R4, 0x2, 0x181f ;  /* 0x00581f0004087f89 */ /* 0x000f2200000e0000 */
[----:B------:R-:W-:Y:S02]  /*181b0*/  IADD3 R10, R2, 0x40, RZ ;  /* 0x00000040020a7810 */ /* 0x000fe40007ffe0ff */
[----:B------:R-:W-:Y:S01]  /*181c0*/  ISETP.GE.OR P4, PT, R14, R19, P0 ;  /* 0x000000130e00720c */ /* 0x000fe20000786670 */
[----:B------:R-:W3:Y:S01]  /*181d0*/  SHFL.IDX PT, R12, R3, 0x2, 0x181f ;  /* 0x00581f00030c7f89 */ /* 0x000ee200000e0000 */
[----:B------:R-:W-:-:S02]  /*181e0*/  IADD3 R13, R2, 0x30, RZ ;  /* 0x00000030020d7810 */ /* 0x000fc40007ffe0ff */
[-C--:B------:R-:W-:Y:S01]  /*181f0*/  ISETP.GE.OR P6, PT, R10, R19.reuse, P0 ;  /* 0x000000130a00720c */ /* 0x080fe200007c6670 */
[----:B------:R-:W3:Y:S01]  /*18200*/  SHFL.IDX PT, R11, R4, 0x3, 0x181f ;  /* 0x00781f00040b7f89 */ /* 0x000ee200000e0000 */
[C---:B-1----:R-:W-:Y:S02]  /*18210*/  @!P1 LEA R6, P2, R0.reuse, R6, 0x1 ;  /* 0x0000000600069211 */ /* 0x042fe400078408ff */
[----:B------:R-:W-:Y:S01]  /*18220*/  ISETP.GE.OR P3, PT, R13, R19, P0 ;  /* 0x000000130d00720c */ /* 0x000fe20000766670 */
[----:B------:R-:W1:Y:S01]  /*18230*/  SHFL.IDX PT, R14, R3, 0x3, 0x181f ;  /* 0x00781f00030e7f89 */ /* 0x000e6200000e0000 */
[----:B--2---:R-:W-:-:S03]  /*18240*/  @!P1 LEA.HI.X R7, R0, R7, R20, 0x1, P2 ;  /* 0x0000000700079211 */ /* 0x004fc600010f0c14 */
[----:B------:R-:W2:Y:S04]  /*18250*/  SHFL.IDX PT, R10, R4, 0x4, 0x181f ;  /* 0x00981f00040a7f89 */ /* 0x000ea800000e0000 */
[----:B------:R1:W-:Y:S04]  /*18260*/  @!P1 ST.E.128 [R6.64], RZ ;  /* 0x000000ff06009985 */ /* 0x0003e8000c101d04 */
[----:B------:R-:W-:Y:S04]  /*18270*/  SHFL.IDX PT, R13, R4, 0x5, 0x181f ;  /* 0x00b81f00040d7f89 */ /* 0x000fe800000e0000 */
[----:B------:R-:W-:Y:S04]  /*18280*/  SHFL.IDX PT, R15, R4, 0x6, 0x181f ;  /* 0x00d81f00040f7f89 */ /* 0x000fe800000e0000 */
[----:B------:R-:W2:Y:S04]  /*18290*/  SHFL.IDX PT, R18, R3, 0x4, 0x181f ;  /* 0x00981f0003127f89 */ /* 0x000ea800000e0000 */
[----:B------:R-:W2:Y:S04]  /*182a0*/  SHFL.IDX PT, R17, R3, 0x5, 0x181f ;  /* 0x00b81f0003117f89 */ /* 0x000ea800000e0000 */
[----:B------:R-:W2:Y:S04]  /*182b0*/  SHFL.IDX PT, R16, R3, 0x6, 0x181f ;  /* 0x00d81f0003107f89 */ /* 0x000ea800000e0000 */
[----:B------:R-:W2:Y:S01]  /*182c0*/  SHFL.IDX PT, R4, R4, 0x7, 0x181f ;  /* 0x00f81f0004047f89 */ /* 0x000ea200000e0000 */
[----:B-1----:R-:W-:-:S02]  /*182d0*/  IADD3 R7, R2, 0x50, RZ ;  /* 0x0000005002077810 */ /* 0x002fc40007ffe0ff */
[C---:B------:R-:W-:Y:S01]  /*182e0*/  @!P5 LEA R6, P1, R0.reuse, R5, 0x1 ;  /* 0x000000050006d211 */ /* 0x040fe200078208ff */
[----:B------:R-:W1:Y:S01]  /*182f0*/  SHFL.IDX PT, R3, R3, 0x7, 0x181f ;  /* 0x00f81f0003037f89 */ /* 0x000e6200000e0000 */
[----:B------:R-:W-:Y:S02]  /*18300*/  ISETP.GE.OR P2, PT, R7, R19, P0 ;  /* 0x000000130700720c */ /* 0x000fe40000746670 */
[C---:B---3--:R-:W-:Y:S02]  /*18310*/  @!P5 LEA.HI.X R7, R0.reuse, R9, R20, 0x1, P1 ;  /* 0x000000090007d211 */ /* 0x048fe400008f0c14 */
[----:B----4-:R-:W-:Y:S02]  /*18320*/  @!P4 LEA R8, P1, R0, R8, 0x1 ;  /* 0x000000080008c211 */ /* 0x010fe400078208ff */
[C---:B------:R-:W-:Y:S01]  /*18330*/  IADD3 R9, R2.reuse, 0x60, RZ ;  /* 0x0000006002097810 */ /* 0x040fe20007ffe0ff */
[----:B------:R3:W-:Y:S01]  /*18340*/  @!P5 ST.E.128 [R6.64], RZ ;  /* 0x000000ff0600d985 */ /* 0x0007e2000c101d04 */
[----:B------:R-:W-:-:S09]  /*18350*/  IADD3 R2, R2, 0x70, RZ ;  /* 0x0000007002027810 */ /* 0x000fd20007ffe0ff */
[----:B------:R-:W-:Y:S02]  /*18360*/  P2R R5, PR, RZ, 0x2 ;  /* 0x00000002ff057803 */ /* 0x000fe40000000000 */
[-C--:B------:R-:W-:Y:S02]  /*18370*/  ISETP.GE.OR P1, PT, R9, R19.reuse, P0 ;  /* 0x000000130900720c */ /* 0x080fe40000726670 */
[----:B------:R-:W-:Y:S02]  /*18380*/  ISETP.NE.AND P5, PT, R5, RZ, PT ;  /* 0x000000ff0500720c */ /* 0x000fe40003fa5270 */
[----:B------:R-:W-:Y:S02]  /*18390*/  ISETP.GE.OR P0, PT, R2, R19, P0 ;  /* 0x000000130200720c */ /* 0x000fe40000706670 */
[----:B------:R-:W-:-:S05]  /*183a0*/  @!P4 LEA.HI.X R9, R0, R12, R20, 0x1, P5 ;  /* 0x0000000c0009c211 */ /* 0x000fca00028f0c14 */
[----:B------:R4:W-:Y:S01]  /*183b0*/  @!P4 ST.E.128 [R8.64], RZ ;  /* 0x000000ff0800c985 */ /* 0x0009e2000c101d04 */
[----:B---3--:R-:W-:-:S04]  /*183c0*/  @!P3 LEA R6, P5, R0, R11, 0x1 ;  /* 0x0000000b0006b211 */ /* 0x008fc800078a08ff */
[C---:B------:R-:W-:Y:S02]  /*183d0*/  @!P3 LEA.HI.X R7, R0.reuse, R14, R20, 0x1, P5 ;  /* 0x0000000e0007b211 */ /* 0x040fe400028f0c14 */
[----:B--2---:R-:W-:-:S03]  /*183e0*/  @!P6 LEA R10, P5, R0, R10, 0x1 ;  /* 0x0000000a000ae211 */ /* 0x004fc600078a08ff */
[----:B------:R2:W-:Y:S01]  /*183f0*/  @!P3 ST.E.128 [R6.64], RZ ;  /* 0x000000ff0600b985 */ /* 0x0005e2000c101d04 */
[----:B------:R-:W-:-:S05]  /*18400*/  @!P6 LEA.HI.X R11, R0, R18, R20, 0x1, P5 ;  /* 0x00000012000be211 */ /* 0x000fca00028f0c14 */
[----:B------:R3:W-:Y:S01]  /*18410*/  @!P6 ST.E.128 [R10.64], RZ ;  /* 0x000000ff0a00e985 */ /* 0x0007e2000c101d04 */
[----:B----4-:R-:W-:-:S04]  /*18420*/  @!P2 LEA R8, P4, R0, R13, 0x1 ;  /* 0x0000000d0008a211 */ /* 0x010fc800078808ff */
[----:B------:R-:W-:-:S05]  /*18430*/  @!P2 LEA.HI.X R9, R0, R17, R20, 0x1, P4 ;  /* 0x000000110009a211 */ /* 0x000fca00020f0c14 */
[----:B------:R3:W-:Y:S01]  /*18440*/  @!P2 ST.E.128 [R8.64], RZ ;  /* 0x000000ff0800a985 */ /* 0x0007e2000c101d04 */
[----:B--2---:R-:W-:-:S04]  /*18450*/  @!P1 LEA R6, P3, R0, R15, 0x1 ;  /* 0x0000000f00069211 */ /* 0x004fc800078608ff */
[----:B------:R-:W-:-:S05]  /*18460*/  @!P1 LEA.HI.X R7, R0, R16, R20, 0x1, P3 ;  /* 0x0000001000079211 */ /* 0x000fca00018f0c14 */
[----:B------:R3:W-:Y:S01]  /*18470*/  @!P1 ST.E.128 [R6.64], RZ ;  /* 0x000000ff06009985 */ /* 0x0007e2000c101d04 */
[----:B------:R-:W-:Y:S05]  /*18480*/  @P0 EXIT ;  /* 0x000000000000094d */ /* 0x000fea0003800000 */
[----:B-1----:R-:W-:-:S04]  /*18490*/  LEA R2, P0, R0, R4, 0x1 ;  /* 0x0000000400027211 */ /* 0x002fc800078008ff */
[----:B------:R-:W-:-:S05]  /*184a0*/  LEA.HI.X R3, R0, R3, R20, 0x1, P0 ;  /* 0x0000000300037211 */ /* 0x000fca00000f0c14 */
[----:B------:R-:W-:Y:S01]  /*184b0*/  ST.E.128 [R2.64], RZ ;  /* 0x000000ff02007985 */ /* 0x000fe2000c101d04 */
[----:B------:R-:W-:Y:S05]  /*184c0*/  EXIT ;  /* 0x000000000000794d */ /* 0x000fea0003800000 */
.L_x_136:
        /* <DEDUP_REMOVED lines=11> */
.L_x_737:


//--------------------- .text._ZN7cutlass13device_kernelIN5flash19enable_sm80_to_sm89INS1_16FlashAttnFwdSm80INS1_25CollectiveMainloopFwdSm80ILi4ELi1ELb0EN4cute5tupleIJNS5_1CILi128EEENS7_ILi96EEENS7_ILi64EEEEEELi64ENS_6half_tEfNS_4arch4Sm80ELb0ELb1ELb0ELb0ELb0ELb0ELb1ELb0EEENS1_21CollectiveEpilogueFwdINS6_IJS8_SA_S9_EEENS6_IJNS7_ILi1EEESI_SI_EEESC_SE_Li128ELb0ELb1ELb0ELb0EEENS1_19SingleTileSchedulerILb0ELb0ELb1ELi128EEEEEEEEEvNT_6ParamsE --------------------------
	.section	.text._ZN7cutlass13device_kernelIN5flash19enable_sm80_to_sm89INS1_16FlashAttnFwdSm80INS1_25CollectiveMainloopFwdSm80ILi4ELi1ELb0EN4cute5tupleIJNS5_1CILi128EEENS7_ILi96EEENS7_ILi64EEEEEELi64ENS_6half_tEfNS_4arch4Sm80ELb0ELb1ELb0ELb0ELb0ELb0ELb1ELb0EEENS1_21CollectiveEpilogueFwdINS6_IJS8_SA_S9_EEENS6_IJNS7_ILi1EEESI_SI_EEESC_SE_Li128ELb0ELb1ELb0ELb0EEENS1_19SingleTileSchedulerILb0ELb0ELb1ELi128EEEEEEEEEvNT_6ParamsE,"ax",@progbits
	.sectioninfo	@"SHI_REGISTERS=255"
	.align	128
.text._ZN7cutlass13device_kernelIN5flash19enable_sm80_to_sm89INS1_16FlashAttnFwdSm80INS1_25CollectiveMainloopFwdSm80ILi4ELi1ELb0EN4cute5tupleIJNS5_1CILi128EEENS7_ILi96EEENS7_ILi64EEEEEELi64ENS_6half_tEfNS_4arch4Sm80ELb0ELb1ELb0ELb0ELb0ELb0ELb1ELb0EEENS1_21CollectiveEpilogueFwdINS6_IJS8_SA_S9_EEENS6_IJNS7_ILi1EEESI_SI_EEESC_SE_Li128ELb0ELb1ELb0ELb0EEENS1_19SingleTileSchedulerILb0ELb0ELb1ELi128EEEEEEEEEvNT_6ParamsE:
        .type           _ZN7cutlass13device_kernelIN5flash19enable_sm80_to_sm89INS1_16FlashAttnFwdSm80INS1_25CollectiveMainloopFwdSm80ILi4ELi1ELb0EN4cute5tupleIJNS5_1CILi128EEENS7_ILi96EEENS7_ILi64EEEEEELi64ENS_6half_tEfNS_4arch4Sm80ELb0ELb1ELb0ELb0ELb0ELb0ELb1ELb0EEENS1_21CollectiveEpilogueFwdINS6_IJS8_SA_S9_EEENS6_IJNS7_ILi1EEESI_SI_EEESC_SE_Li128ELb0ELb1ELb0ELb0EEENS1_19SingleTileSchedulerILb0ELb0ELb1ELi128EEEEEEEEEvNT_6ParamsE,@function
        .size           _ZN7cutlass13device_kernelIN5flash19enable_sm80_to_sm89INS1_16FlashAttnFwdSm80INS1_25CollectiveMainloopFwdSm80ILi4ELi1ELb0EN4cute5tupleIJNS5_1CILi128EEENS7_ILi96EEENS7_ILi64EEEEEELi64ENS_6half_tEfNS_4arch4Sm80ELb0ELb1ELb0ELb0ELb0ELb0ELb1ELb0EEENS1_21CollectiveEpilogueFwdINS6_IJS8_SA_S9_EEENS6_IJNS7_ILi1EEESI_SI_EEESC_SE_Li128ELb0ELb1ELb0ELb0EEENS1_19SingleTileSchedulerILb0ELb0ELb1ELi128EEEEEEEEEvNT_6ParamsE,(.L_x_738 - _ZN7cutlass13device_kernelIN5flash19enable_sm80_to_sm89INS1_16FlashAttnFwdSm80INS1_25CollectiveMainloopFwdSm80ILi4ELi1ELb0EN4cute5tupleIJNS5_1CILi128EEENS7_ILi96EEENS7_ILi64EEEEEELi64ENS_6half_tEfNS_4arch4Sm80ELb0ELb1ELb0ELb0ELb0ELb0ELb1ELb0EEENS1_21CollectiveEpilogueFwdINS6_IJS8_SA_S9_EEENS6_IJNS7_ILi1EEESI_SI_EEESC_SE_Li128ELb0ELb1ELb0ELb0EEENS1_19SingleTileSchedulerILb0ELb0ELb1ELi128EEEEEEEEEvNT_6ParamsE)
        .other          _ZN7cutlass13device_kernelIN5flash19enable_sm80_to_sm89INS1_16FlashAttnFwdSm80INS1_25CollectiveMainloopFwdSm80ILi4ELi1ELb0EN4cute5tupleIJNS5_1CILi128EEENS7_ILi96EEENS7_ILi64EEEEEELi64ENS_6half_tEfNS_4arch4Sm80ELb0ELb1ELb0ELb0ELb0ELb0ELb1ELb0EEENS1_21CollectiveEpilogueFwdINS6_IJS8_SA_S9_EEENS6_IJNS7_ILi1EEESI_SI_EEESC_SE_Li128ELb0ELb1ELb0ELb0EEENS1_19SingleTileSchedulerILb0ELb0ELb1ELi128EEEEEEEEEvNT_6ParamsE,@"STO_CUDA_ENTRY STV_DEFAULT"
_ZN7cutlass13device_kernelIN5flash19enable_sm80_to_sm89INS1_16FlashAttnFwdSm80INS1_25CollectiveMainloopFwdSm80ILi4ELi1ELb0EN4cute5tupleIJNS5_1CILi128EEENS7_ILi96EEENS7_ILi64EEEEEELi64ENS_6half_tEfNS_4arch4Sm80ELb0ELb1ELb0ELb0ELb0ELb0ELb1ELb0EEENS1_21CollectiveEpilogueFwdINS6_IJS8_SA_S9_EEENS6_IJNS7_ILi1EEESI_SI_EEESC_SE_Li128ELb0ELb1ELb0ELb0EEENS1_19SingleTileSchedulerILb0ELb0ELb1ELi128EEEEEEEEEvNT_6ParamsE:
[----:B------:R-:W-:-:S03]  /*0000*/  MOV R1, c[0x0][0x28] ;  /* 0x00000a0000017a02 */ /* 0x000fc60000000f00 */
[----:B------:R-:W1:Y:S01]  /*0010*/  S2R R28, SR_CTAID.Z ;  /* 0x00000000001c7919 */ /* 0x000e620000002700 */
[----:B------:R-:W-:Y:S02]  /*0020*/  IADD3 R1, R1, -0x68, RZ ;  /* 0xffffff9801017810 */ /* 0x000fe40007ffe0ff */
[----:B-1----:R-:W-:-:S13]  /*0030*/  ISETP.GE.AND P0, PT, R28, RZ, PT ;  /* 0x000000ff1c00720c */ /* 0x002fda0003f06270 */
[----:B------:R-:W-:Y:S05]  /*0040*/  @!P0 EXIT ;  /* 0x000000000000894d */ /* 0x000fea0003800000 */
[----:B------:R-:W1:Y:S01]  /*0050*/  S2UR UR7, SR_CTAID.X ;  /* 0x00000000000779c3 */ /* 0x000e620000002500 */
[----:B------:R-:W-:Y:S01]  /*0060*/  ULDC UR9, c[0x0][0x2c4] ;  /* 0x0000b10000097ab9 */ /* 0x000fe20000000800 */
[----:B------:R-:W2:Y:S01]  /*0070*/  S2R R202, SR_TID.X ;  /* 0x0000000000ca7919 */ /* 0x000ea20000002100 */
[----:B------:R-:W-:Y:S02]  /*0080*/  UISETP.NE.AND UP2, UPT, UR9, 0x1, UPT ;  /* 0x000000010900788c */ /* 0x000fe4000bf45270 */
[----:B------:R-:W-:Y:S02]  /*0090*/  ULDC.64 UR4, c[0x0][0x2c8] ;  /* 0x0000b20000047ab9 */ /* 0x000fe40000000a00 */
[----:B------:R-:W-:Y:S02]  /*00a0*/  UMOV UR8, 0x1 ;  /* 0x0000000100087882 */ /* 0x000fe40000000000 */
[----:B------:R-:W-:Y:S02]  /*00b0*/  ULDC UR6, c[0x0][0x168] ;  /* 0x00005a0000067ab9 */ /* 0x000fe40000000800 */
[----:B------:R-:W-:-:S02]  /*00c0*/  UIADD3 UR6, UR8, -UR6, URZ ;  /* 0x8000000608067290 */ /* 0x000fc4000fffe03f */
[----:B-1----:R-:W-:-:S04]  /*00d0*/  USHF.L.U32 UR7, UR7, 0x7, URZ ;  /* 0x0000000707077899 */ /* 0x002fc8000800063f */
[----:B------:R-:W-:Y:S02]  /*00e0*/  @UP2 UIADD3 UR12, UR7, 0x7f, URZ ;  /* 0x0000007f070c2890 */ /* 0x000fe4000fffe03f */
[----:B------:R-:W-:Y:S02]  /*00f0*/  UIADD3 UR10, UR7, 0x7f, URZ ;  /* 0x0000007f070a7890 */ /* 0x000fe4000fffe03f */
[----:B------:R-:W-:-:S04]  /*0100*/  UIMAD.WIDE.U32 UR12, UR12, UR4, URZ ;  /* 0x000000040c0c72a5 */ /* 0x000fc8000f8e003f */
[----:B------:R-:W-:-:S03]  /*0110*/  @UP2 USHF.R.U32.HI UR10, URZ, UR5, UR13 ;  /* 0x000000053f0a2299 */ /* 0x000fc6000801160d */
[----:B------:R-:W-:Y:S02]  /*0120*/  ULDC.64 UR4, c[0x0][0x328] ;  /* 0x0000ca0000047ab9 */ /* 0x000fe40000000a00 */
[----:B------:R-:W-:-:S03]  /*0130*/  UISETP.LE.AND UP1, UPT, UR8, UR5, UPT ;  /* 0x000000050800728c */ /* 0x000fc6000bf23270 */
[----:B------:R-:W-:Y:S02]  /*0140*/  ULDC UR5, c[0x0][0x1d0] ;  /* 0x0000740000057ab9 */ /* 0x000fe40000000800 */
[----:B------:R-:W-:Y:S01]  /*0150*/  UIADD3 UR5, UR10, UR5, UR6 ;  /* 0x000000050a057290 */ /* 0x000fe2000fffe006 */
[----:B------:R-:W-:-:S03]  /*0160*/  PLOP3.LUT P0, PT, PT, PT, UP1, 0x40, 0x0 ;  /* 0x000000000000781c */ /* 0x000fc60003f0e818 */
[----:B------:R-:W-:-:S06]  /*0170*/  UIADD3 UR4, UR5, UR4, URZ ;  /* 0x0000000405047290 */ /* 0x000fcc000fffe03f */
[----:B------:R-:W-:-:S04]  /*0180*/  MOV R0, UR4 ;  /* 0x0000000400007c02 */ /* 0x000fc80008000f00 */
[----:B------:R-:W-:Y:S05]  /*0190*/  @P0 BRA `(.L_x_137) ;  /* 0x0000013000000947 */ /* 0x000fea0003800000 */
[----:B--2---:R-:W-:Y:S01]  /*01a0*/  ISETP.LT.AND P0, PT, RZ, UR5, PT ;  /* 0x00000005ff007c0c */ /* 0x004fe2000bf01270 */
[----:B------:R-:W-:-:S12]  /*01b0*/  UIADD3 UR6, UR5, -0x1, URZ ;  /* 0xffffffff05067890 */ /* 0x000fd8000fffe03f */
[----:B------:R-:W-:Y:S05]  /*01c0*/  @P0 BRA `(.L_x_138) ;  /* 0x0000008000000947 */ /* 0x000fea0003800000 */
[----:B------:R-:W-:Y:S02]  /*01d0*/  ULDC UR4, c[0x0][0x32c] ;  /* 0x0000cb0000047ab9 */ /* 0x000fe40000000800 */
[----:B------:R-:W-:Y:S02]  /*01e0*/  UISETP.NE.AND UP0, UPT, UR8, UR4, UPT ;  /* 0x000000040800728c */ /* 0x000fe4000bf05270 */
[----:B------:R-:W-:-:S03]  /*01f0*/  UIADD3 UR6, -UR5, URZ, URZ ;  /* 0x0000003f05067290 */ /* 0x000fc6000fffe13f */
[----:B------:R-:W-:Y:S02]  /*0200*/  ULDC.64 UR4, c[0x0][0x330] ;  /* 0x0000cc0000047ab9 */ /* 0x000fe40000000a00 */
[----:B------:R-:W-:-:S04]  /*0210*/  UIMAD.WIDE.U32 UR10, UR6, UR4, URZ ;  /* 0x00000004060a72a5 */ /* 0x000fc8000f8e003f */
[----:B------:R-:W-:-:S04]  /*0220*/  @UP0 USHF.R.U32.HI UR6, URZ, UR5, UR11 ;  /* 0x000000053f060299 */ /* 0x000fc8000801160b */
[----:B------:R-:W-:Y:S01]  /*0230*/  ULOP3.LUT UR6, URZ, UR6, URZ, 0x33, !UPT ;  /* 0x000000063f067292 */ /* 0x000fe2000f8e333f */
[----:B------:R-:W-:Y:S05]  /*0240*/  BRA `(.L_x_139) ;  /* 0x0000005000007947 */ /* 0x000fea0003800000 */
.L_x_138:
[----:B------:R-:W-:Y:S02]  /*0250*/  ULDC UR4, c[0x0][0x32c] ;  /* 0x0000cb0000047ab9 */ /* 0x000fe40000000800 */
[----:B------:R-:W-:-:S03]  /*0260*/  UISETP.NE.AND UP0, UPT, UR8, UR4, UPT ;  /* 0x000000040800728c */ /* 0x000fc6000bf05270 */
[----:B------:R-:W-:Y:S02]  /*0270*/  ULDC.64 UR4, c[0x0][0x330] ;  /* 0x0000cc0000047ab9 */ /* 0x000fe40000000a00 */
[----:B------:R-:W-:-:S06]  /*0280*/  UIMAD.WIDE.U32 UR10, UR6, UR4, URZ ;  /* 0x00000004060a72a5 */ /* 0x000fcc000f8e003f */
[----:B------:R-:W-:Y:S02]  /*0290*/  @UP0 USHF.R.U32.HI UR6, URZ, UR5, UR11 ;  /* 0x000000053f060299 */ /* 0x000fe4000801160b */
.L_x_139:
[----:B------:R-:W-:Y:S02]  /*02a0*/  ULDC UR4, c[0x0][0x32c] ;  /* 0x0000cb0000047ab9 */ /* 0x000fe40000000800 */
[----:B------:R-:W-:-:S06]  /*02b0*/  UIMAD UR4, UR6, UR4, UR4 ;  /* 0x00000004060472a4 */ /* 0x000fcc000f8e0204 */
[----:B------:R-:W-:-:S03]  /*02c0*/  IMNMX R0, R0, UR4, PT ;  /* 0x0000000400007c17 */ /* 0x000fc6000b800200 */
.L_x_137:
[----:B--2---:R-:W-:Y:S01]  /*02d0*/  UMOV UR8, 0x5f ;  /* 0x0000005f00087882 */ /* 0x004fe20000000000 */
[----:B------:R-:W-:Y:S01]  /*02e0*/  IADD3 R0, R0, 0x5f, RZ ;  /* 0x0000005f00007810 */ /* 0x000fe20007ffe0ff */
[----:B------:R-:W-:Y:S01]  /*02f0*/  ULDC UR6, c[0x0][0x1d0] ;  /* 0x0000740000067ab9 */ /* 0x000fe20000000800 */
[----:B------:R-:W-:Y:S01]  /*0300*/  PLOP3.LUT P0, PT, PT, PT, UP1, 0x40, 0x0 ;  /* 0x000000000000781c */ /* 0x000fe20003f0e818 */
[----:B------:R-:W-:Y:S02]  /*0310*/  UIADD3 UR8, UR8, UR6, URZ ;  /* 0x0000000608087290 */ /* 0x000fe4000fffe03f */
[----:B------:R-:W-:Y:S01]  /*0320*/  ULDC.64 UR4, c[0x0][0x2c8] ;  /* 0x0000b20000047ab9 */ /* 0x000fe20000000a00 */
[----:B------:R-:W-:Y:S01]  /*0330*/  IMAD.HI R0, R0, 0x2aaaaaab, RZ ;  /* 0x2aaaaaab00007827 */ /* 0x000fe200078e02ff */
[----:B------:R-:W-:Y:S02]  /*0340*/  UIMAD.WIDE UR10, UR8, 0x2aaaaaab, URZ ;  /* 0x2aaaaaab080a78a5 */ /* 0x000fe4000f8e023f */
[----:B------:R-:W-:-:S02]  /*0350*/  UIMAD.WIDE.U32 UR12, UR7, UR4, URZ ;  /* 0x00000004070c72a5 */ /* 0x000fc4000f8e003f */
[----:B------:R-:W-:Y:S01]  /*0360*/  ULDC UR8, c[0x0][0x168] ;  /* 0x00005a0000087ab9 */ /* 0x000fe20000000800 */
[----:B------:R-:W-:Y:S01]  /*0370*/  SHF.R.U32.HI R2, RZ, 0x1f, R0 ;  /* 0x0000001fff027819 */ /* 0x000fe20000011600 */
[----:B------:R-:W-:Y:S02]  /*0380*/  UIADD3 UR6, UR6, -UR8, URZ ;  /* 0x8000000806067290 */ /* 0x000fe4000fffe03f */
[----:B------:R-:W-:Y:S01]  /*0390*/  USHF.R.U32.HI UR8, URZ, 0x1f, UR11 ;  /* 0x0000001f3f087899 */ /* 0x000fe2000801160b */
[----:B------:R-:W-:Y:S01]  /*03a0*/  LEA.HI.SX32 R0, R0, R2, 0x1c ;  /* 0x0000000200007211 */ /* 0x000fe200078fe2ff */
[----:B------:R-:W-:Y:S02]  /*03b0*/  UMOV UR4, UR7 ;  /* 0x0000000700047c82 */ /* 0x000fe40008000000 */
[----:B------:R-:W-:Y:S02]  /*03c0*/  @UP2 USHF.R.U32.HI UR4, URZ, UR5, UR13 ;  /* 0x000000053f042299 */ /* 0x000fe4000801160d */
[----:B------:R-:W-:-:S02]  /*03d0*/  ULEA.HI.SX32 UR11, UR11, UR8, 0x1c ;  /* 0x000000080b0b7291 */ /* 0x000fc4000f8fe23f */
[----:B------:R-:W-:Y:S02]  /*03e0*/  UIADD3 UR4, UR6, UR4, URZ ;  /* 0x0000000406047290 */ /* 0x000fe4000fffe03f */
[----:B------:R-:W-:Y:S02]  /*03f0*/  ULDC UR5, c[0x0][0x324] ;  /* 0x0000c90000057ab9 */ /* 0x000fe40000000800 */
[----:B------:R-:W-:Y:S01]  /*0400*/  UIADD3 UR8, UR4, -UR5, URZ ;  /* 0x8000000504087290 */ /* 0x000fe2000fffe03f */
[----:B------:R-:W-:Y:S01]  /*0410*/  IMNMX R244, R0, UR11, PT ;  /* 0x0000000b00f47c17 */ /* 0x000fe2000b800200 */
[----:B------:R-:W-:Y:S05]  /*0420*/  @P0 BRA `(.L_x_140) ;  /* 0x0000015000000947 */ /* 0x000fea0003800000 */
[----:B------:R-:W-:Y:S02]  /*0430*/  UMOV UR10, UR4 ;  /* 0x00000004000a7c82 */ /* 0x000fe40008000000 */
[----:B------:R-:W-:-:S06]  /*0440*/  UISETP.GT.AND UP0, UPT, UR10, -0x1, UPT ;  /* 0xffffffff0a00788c */ /* 0x000fcc000bf04270 */
[----:B------:R-:W-:-:S13]  /*0450*/  PLOP3.LUT P0, PT, PT, PT, UP0, 0x80, 0x0 ;  /* 0x000000000000781c */ /* 0x000fda0003f0f008 */
[----:B------:R-:W-:Y:S05]  /*0460*/  @P0 BRA `(.L_x_141) ;  /* 0x0000008000000947 */ /* 0x000fea0003800000 */
[----:B------:R-:W-:Y:S02]  /*0470*/  ULDC UR4, c[0x0][0x32c] ;  /* 0x0000cb0000047ab9 */ /* 0x000fe40000000800 */
[----:B------:R-:W-:Y:S02]  /*0480*/  UISETP.NE.AND UP0, UPT, UR4, 0x1, UPT ;  /* 0x000000010400788c */ /* 0x000fe4000bf05270 */
[----:B------:R-:W-:Y:S02]  /*0490*/  ULOP3.LUT UR10, URZ, UR10, URZ, 0x33, !UPT ;  /* 0x0000000a3f0a7292 */ /* 0x000fe4000f8e333f */
[----:B------:R-:W-:Y:S02]  /*04a0*/  ULDC.64 UR4, c[0x0][0x330] ;  /* 0x0000cc0000047ab9 */ /* 0x000fe40000000a00 */
[----:B------:R-:W-:-:S05]  /*04b0*/  UIMAD.WIDE.U32 UR12, UR10, UR4, URZ ;  /* 0x000000040a0c72a5 */ /* 0x000fca000f8e003f */
[----:B------:R-:W-:-:S04]  /*04c0*/  @UP0 USHF.R.U32.HI UR10, URZ, UR5, UR13 ;  /* 0x000000053f0a0299 */ /* 0x000fc8000801160d */
[----:B------:R-:W-:Y:S01]  /*04d0*/  ULOP3.LUT UR10, URZ, UR10, URZ, 0x33, !UPT ;  /* 0x0000000a3f0a7292 */ /* 0x000fe2000f8e333f */
[----:B------:R-:W-:Y:S05]  /*04e0*/  BRA `(.L_x_142) ;  /* 0x0000005000007947 */ /* 0x000fea0003800000 */
.L_x_141:
[----:B------:R-:W-:Y:S02]  /*04f0*/  ULDC UR4, c[0x0][0x32c] ;  /* 0x0000cb0000047ab9 */ /* 0x000fe40000000800 */
[----:B------:R-:W-:-:S03]  /*0500*/  UISETP.NE.AND UP0, UPT, UR4, 0x1, UPT ;  /* 0x000000010400788c */ /* 0x000fc6000bf05270 */
[----:B------:R-:W-:Y:S02]  /*0510*/  ULDC.64 UR4, c[0x0][0x330] ;  /* 0x0000cc0000047ab9 */ /* 0x000fe40000000a00 */
[----:B------:R-:W-:-:S06]  /*0520*/  UIMAD.WIDE.U32 UR12, UR10, UR4, URZ ;  /* 0x000000040a0c72a5 */ /* 0x000fcc000f8e003f */
[----:B------:R-:W-:Y:S02]  /*0530*/  @UP0 USHF.R.U32.HI UR10, URZ, UR5, UR13 ;  /* 0x000000053f0a0299 */ /* 0x000fe4000801160d */
.L_x_142:
[----:B------:R-:W-:Y:S02]  /*0540*/  ULDC UR4, c[0x0][0x32c] ;  /* 0x0000cb0000047ab9 */ /* 0x000fe40000000800 */
[----:B------:R-:W-:-:S04]  /*0550*/  UIMAD UR4, UR10, UR4, URZ ;  /* 0x000000040a0472a4 */ /* 0x000fc8000f8e023f */
[----:B------:R-:W-:-:S04]  /*0560*/  UISETP.LT.AND UP0, UPT, UR8, UR4, UPT ;  /* 0x000000040800728c */ /* 0x000fc8000bf01270 */
[----:B------:R-:W-:-:S04]  /*0570*/  USEL UR8, UR8, UR4, !UP0 ;  /* 0x0000000408087287 */ /* 0x000fc8000c000000 */
.L_x_140:
[----:B------:R-:W-:Y:S01]  /*0580*/  UIMAD.WIDE UR4, UR8, 0x2aaaaaab, URZ ;  /* 0x2aaaaaab080478a5 */ /* 0x000fe2000f8e023f */
[----:B------:R-:W-:Y:S01]  /*0590*/  PLOP3.LUT P4, PT, PT, PT, PT, 0x80, 0x0 ;  /* 0x000000000000781c */ /* 0x000fe20003f8f070 */
[----:B------:R-:W-:Y:S01]  /*05a0*/  ULDC.64 UR12, c[0x0][0x118] ;  /* 0x00004600000c7ab9 */ /* 0x000fe20000000a00 */
[----:B------:R-:W-:Y:S01]  /*05b0*/  CS2R R126, SRZ ;  /* 0x00000000007e7805 */ /* 0x000fe2000001ff00 */
[----:B------:R-:W-:Y:S01]  /*05c0*/  USHF.R.U32.HI UR4, URZ, 0x1f, UR5 ;  /* 0x0000001f3f047899 */ /* 0x000fe20008011605 */
[----:B------:R-:W-:Y:S01]  /*05d0*/  CS2R R124, SRZ ;  /* 0x00000000007c7805 */ /* 0x000fe2000001ff00 */
[----:B------:R-:W-:Y:S01]  /*05e0*/  CS2R R170, SRZ ;  /* 0x0000000000aa7805 */ /* 0x000fe2000001ff00 */
[----:B------:R-:W-:Y:S01]  /*05f0*/  CS2R R168, SRZ ;  /* 0x0000000000a87805 */ /* 0x000fe2000001ff00 */
[----:B------:R-:W-:Y:S01]  /*0600*/  ULEA.HI.SX32 UR4, UR5, UR4, 0x1c ;  /* 0x0000000405047291 */ /* 0x000fe2000f8fe23f */
[----:B------:R-:W-:Y:S01]  /*0610*/  CS2R R122, SRZ ;  /* 0x00000000007a7805 */ /* 0x000fe2000001ff00 */
[----:B------:R-:W-:Y:S01]  /*0620*/  CS2R R120, SRZ ;  /* 0x0000000000787805 */ /* 0x000fe2000001ff00 */
[----:B------:R-:W-:Y:S01]  /*0630*/  CS2R R118, SRZ ;  /* 0x0000000000767805 */ /* 0x000fe2000001ff00 */
[----:B------:R-:W-:Y:S01]  /*0640*/  UISETP.LT.AND UP0, UPT, URZ, UR4, UPT ;  /* 0x000000043f00728c */ /* 0x000fe2000bf01270 */
[----:B------:R-:W-:Y:S01]  /*0650*/  CS2R R116, SRZ ;  /* 0x0000000000747805 */ /* 0x000fe2000001ff00 */
[----:B------:R-:W-:Y:S01]  /*0660*/  CS2R R110, SRZ ;  /* 0x00000000006e7805 */ /* 0x000fe2000001ff00 */
[----:B------:R-:W-:Y:S01]  /*0670*/  CS2R R108, SRZ ;  /* 0x00000000006c7805 */ /* 0x000fe2000001ff00 */
[----:B------:R-:W-:Y:S01]  /*0680*/  USEL UR8, URZ, UR4, !UP0 ;  /* 0x000000043f087287 */ /* 0x000fe2000c000000 */
[----:B------:R-:W-:Y:S01]  /*0690*/  CS2R R114, SRZ ;  /* 0x0000000000727805 */ /* 0x000fe2000001ff00 */
[----:B------:R-:W-:Y:S01]  /*06a0*/  CS2R R112, SRZ ;  /* 0x0000000000707805 */ /* 0x000fe2000001ff00 */
[----:B------:R-:W-:Y:S01]  /*06b0*/  CS2R R106, SRZ ;  /* 0x00000000006a7805 */ /* 0x000fe2000001ff00 */
[----:B------:R-:W-:Y:S01]  /*06c0*/  CS2R R104, SRZ ;  /* 0x0000000000687805 */ /* 0x000fe2000001ff00 */
[----:B------:R-:W-:Y:S01]  /*06d0*/  CS2R R166, SRZ ;  /* 0x0000000000a67805 */ /* 0x000fe2000001ff00 */
[----:B------:R-:W-:Y:S01]  /*06e0*/  ISETP.GT.AND P0, PT, R244, UR8, PT ;  /* 0x00000008f4007c0c */ /* 0x000fe2000bf04270 */
[----:B------:R-:W-:Y:S01]  /*06f0*/  CS2R R164, SRZ ;  /* 0x0000000000a47805 */ /* 0x000fe2000001ff00 */
        /* <DEDUP_REMOVED lines=11> */
[----:B------:R-:W-:Y:S01]  /*07b0*/  IMAD.MOV.U32 R23, RZ, RZ, RZ ;  /* 0x000000ffff177224 */ /* 0x000fe200078e00ff */
[----:B------:R-:W-:Y:S01]  /*07c0*/  CS2R R142, SRZ ;  /* 0x00000000008e7805 */ /* 0x000fe2000001ff00 */
[----:B------:R-:W-:Y:S01]  /*07d0*/  IMAD.MOV.U32 R148, RZ, RZ, RZ ;  /* 0x000000ffff947224 */ /* 0x000fe200078e00ff */
[----:B------:R-:W-:Y:S01]  /*07e0*/  CS2R R140, SRZ ;  /* 0x00000000008c7805 */ /* 0x000fe2000001ff00 */
[----:B------:R-:W-:Y:S01]  /*07f0*/  CS2R R138, SRZ ;  /* 0x00000000008a7805 */ /* 0x000fe2000001ff00 */
[----:B------:R-:W-:Y:S01]  /*0800*/  CS2R R136, SRZ ;  /* 0x0000000000887805 */ /* 0x000fe2000001ff00 */
[----:B------:R-:W-:Y:S01]  /*0810*/  CS2R R26, SRZ ;  /* 0x00000000001a7805 */ /* 0x000fe2000001ff00 */
[----:B------:R-:W-:Y:S01]  /*0820*/  CS2R R24, SRZ ;  /* 0x0000000000187805 */ /* 0x000fe2000001ff00 */
[----:B------:R-:W-:Y:S05]  /*0830*/  @!P0 BRA `(.L_x_143) ;  /* 0x000165a000008947 */ /* 0x000fea0003800000 */
[----:B------:R-:W-:-:S04]  /*0840*/  ISETP.NE.U32.AND P0, PT, RZ, c[0x0][0x340], PT ;  /* 0x0000d000ff007a0c */ /* 0x000fc80003f05070 */
[----:B------:R-:W-:Y:S01]  /*0850*/  ISETP.NE.AND.EX P1, PT, RZ, c[0x0][0x344], PT, P0 ;  /* 0x0000d100ff007a0c */ /* 0x000fe20003f25300 */
[----:B------:R-:W1:Y:S01]  /*0860*/  S2R R42, SR_CTAID.Y ;  /* 0x00000000002a7919 */ /* 0x000e620000002600 */
[----:B------:R-:W-:Y:S02]  /*0870*/  SHF.R.S32.HI R201, RZ, 0x1f, R202 ;  /* 0x0000001fffc97819 */ /* 0x000fe400000114ca */
[----:B------:R-:W-:-:S09]  /*0880*/  P2R R17, PR, RZ, 0x2 ;  /* 0x00000002ff117803 */ /* 0x000fd20000000000 */
[----:B------:R-:W-:-:S04]  /*0890*/  @P1 IMAD.MOV.U32 R0, RZ, RZ, 0x4 ;  /* 0x00000004ff001424 */ /* 0x000fc800078e00ff */
[----:B------:R-:W-:-:S05]  /*08a0*/  @P1 IMAD.WIDE R2, R28, R0, c[0x0][0x340] ;  /* 0x0000d0001c021625 */ /* 0x000fca00078e0200 */
[----:B------:R2:W3:Y:S01]  /*08b0*/  @P1 LDG.E R19, [R2.64] ;  /* 0x0000000c02131981 */ /* 0x0004e2000c1e1900 */
[----:B------:R-:W-:Y:S01]  /*08c0*/  PLOP3.LUT P1, PT, PT, PT, UP2, 0x80, 0x0 ;  /* 0x000000000000781c */ /* 0x000fe20003f2f028 */
[----:B------:R-:W-:Y:S01]  /*08d0*/  ULDC UR4, c[0x0][0x168] ;  /* 0x00005a0000047ab9 */ /* 0x000fe20000000800 */
[----:B-1----:R-:W-:Y:S01]  /*08e0*/  SHF.R.S32.HI R43, RZ, 0x1f, R42 ;  /* 0x0000001fff2b7819 */ /* 0x002fe2000001142a */
[----:B------:R-:W-:Y:S01]  /*08f0*/  IMAD.WIDE.U32 R6, R42, c[0x0][0x1b8], RZ ;  /* 0x00006e002a067a25 */ /* 0x000fe200078e00ff */
[----:B------:R-:W-:Y:S01]  /*0900*/  PLOP3.LUT P0, PT, PT, PT, UP2, 0x80, 0x0 ;  /* 0x000000000000781c */ /* 0x000fe20003f0f028 */
[----:B------:R-:W-:Y:S01]  /*0910*/  UIMAD UR4, UR9, UR4, URZ ;  /* 0x00000004090472a4 */ /* 0x000fe2000f8e023f */
[----:B------:R-:W-:Y:S01]  /*0920*/  SHF.R.S32.HI R21, RZ, 0x1f, R28 ;  /* 0x0000001fff157819 */ /* 0x000fe2000001141c */
[----:B------:R-:W-:Y:S01]  /*0930*/  IMAD.MOV.U32 R203, RZ, RZ, c[0x0][0x1e0] ;  /* 0x00007800ffcb7624 */ /* 0x000fe200078e00ff */
[CC--:B------:R-:W-:Y:S01]  /*0940*/  LEA.HI R10, R201.reuse, R202.reuse, RZ, 0x6 ;  /* 0x000000cac90a7211 */ /* 0x0c0fe200078f30ff */
[----:B------:R-:W-:Y:S01]  /*0950*/  IMAD.MOV.U32 R204, RZ, RZ, c[0x0][0x1e4] ;  /* 0x00007900ffcc7624 */ /* 0x000fe200078e00ff */
[----:B------:R-:W-:Y:S01]  /*0960*/  IADD3 R197, R244, -0x1, RZ ;  /* 0xfffffffff4c57810 */ /* 0x000fe20007ffe0ff */
[----:B------:R-:W-:Y:S01]  /*0970*/  UMOV UR9, 0x5 ;  /* 0x0000000500097882 */ /* 0x000fe20000000000 */
[----:B------:R-:W-:-:S02]  /*0980*/  LEA.HI R199, R201, R202, RZ, 0x5 ;  /* 0x000000cac9c77211 */ /* 0x000fc400078f28ff */
[----:B------:R-:W-:Y:S02]  /*0990*/  SHF.R.S32.HI R40, RZ, 0x1f, R197 ;  /* 0x0000001fff287819 */ /* 0x000fe400000114c5 */
[----:B------:R-:W-:Y:S02]  /*09a0*/  SHF.R.S32.HI R198, RZ, 0x5, R199 ;  /* 0x00000005ffc67819 */ /* 0x000fe400000114c7 */
[----:B--2---:R-:W-:-:S04]  /*09b0*/  LEA.HI R2, R201, R202, RZ, 0x3 ;  /* 0x000000cac9027211 */ /* 0x004fc800078f18ff */
[----:B------:R-:W-:Y:S02]  /*09c0*/  LOP3.LUT R0, R2, 0xfffffff8, RZ, 0xc0, !PT ;  /* 0xfffffff802007812 */ /* 0x000fe400078ec0ff */
[----:B------:R-:W-:Y:S01]  /*09d0*/  SHF.R.S32.HI R22, RZ, 0x3, R2 ;  /* 0x00000003ff167819 */ /* 0x000fe20000011402 */
[----:B------:R-:W-:Y:S02]  /*09e0*/  IMAD R2, R43, c[0x0][0x1b8], RZ ;  /* 0x00006e002b027a24 */ /* 0x000fe400078e02ff */
[----:B------:R-:W-:Y:S01]  /*09f0*/  IMAD.IADD R45, R202, 0x1, -R0 ;  /* 0x00000001ca2d7824 */ /* 0x000fe200078e0a00 */
[----:B------:R-:W-:Y:S01]  /*0a00*/  IADD3 R8, R22, UR7, RZ ;  /* 0x0000000716087c10 */ /* 0x000fe2000fffe0ff */
[----:B------:R-:W-:Y:S01]  /*0a10*/  IMAD R2, R42, c[0x0][0x1bc], R2 ;  /* 0x00006f002a027a24 */ /* 0x000fe200078e0202 */
[--C-:B------:R-:W-:Y:S01]  /*0a20*/  SHF.R.S32.HI R41, RZ, 0x1f, R22.reuse ;  /* 0x0000001fff297819 */ /* 0x100fe20000011416 */
[----:B------:R-:W-:Y:S01]  /*0a30*/  IMAD R0, R45, 0x10, R22 ;  /* 0x000000102d007824 */ /* 0x000fe200078e0216 */
[----:B------:R-:W-:Y:S01]  /*0a40*/  IADD3 R18, R8, 0x40, RZ ;  /* 0x0000004008127810 */ /* 0x000fe20007ffe0ff */
[----:B------:R-:W-:-:S02]  /*0a50*/  IMAD.IADD R3, R7, 0x1, R2 ;  /* 0x0000000107037824 */ /* 0x000fc400078e0202 */
[----:B------:R-:W-:Y:S01]  /*0a60*/  IMAD R7, R21, c[0x0][0x1c0], RZ ;  /* 0x0000700015077a24 */ /* 0x000fe200078e02ff */
[----:B------:R-:W-:Y:S01]  /*0a70*/  IADD3 R4, R0, UR7, RZ ;  /* 0x0000000700047c10 */ /* 0x000fe2000fffe0ff */
[----:B------:R-:W-:Y:S02]  /*0a80*/  IMAD.MOV.U32 R2, RZ, RZ, R6 ;  /* 0x000000ffff027224 */ /* 0x000fe400078e0006 */
[----:B------:R-:W-:Y:S02]  /*0a90*/  IMAD R6, R28, c[0x0][0x1c4], R7 ;  /* 0x000071001c067a24 */ /* 0x000fe400078e0207 */
[----:B------:R-:W-:Y:S01]  /*0aa0*/  @P1 IMAD.HI.U32 R5, R4, c[0x0][0x2c8], RZ ;  /* 0x0000b20004051a27 */ /* 0x000fe200078e00ff */
[----:B------:R-:W-:-:S03]  /*0ab0*/  ISETP.GE.AND P1, PT, R8, UR4, PT ;  /* 0x0000000408007c0c */ /* 0x000fc6000bf26270 */
        /* <DEDUP_REMOVED lines=14> */
[----:B------:R-:W-:Y:S02]  /*0ba0*/  ISETP.GE.AND P5, PT, R12, c[0x0][0x198], PT ;  /* 0x000066000c007a0c */ /* 0x000fe40003fa6270 */
[----:B------:R-:W-:Y:S01]  /*0bb0*/  SHF.R.S32.HI R13, RZ, 0x1f, R12 ;  /* 0x0000001fff0d7819 */ /* 0x000fe2000001140c */
[----:B------:R-:W-:-:S02]  /*0bc0*/  IMAD R0, R5, c[0x0][0x1ac], R0 ;  /* 0x00006b0005007a24 */ /* 0x000fc400078e0200 */
[----:B------:R-:W-:Y:S01]  /*0bd0*/  IMAD.WIDE.U32 R4, R5, c[0x0][0x1a8], R2 ;  /* 0x00006a0005047a25 */ /* 0x000fe200078e0002 */
[----:B------:R-:W-:-:S03]  /*0be0*/  IADD3 R3, R8, 0x10, RZ ;  /* 0x0000001008037810 */ /* 0x000fc60007ffe0ff */
[----:B------:R-:W-:Y:S01]  /*0bf0*/  IMAD.IADD R0, R5, 0x1, R0 ;  /* 0x0000000105007824 */ /* 0x000fe200078e0200 */
[----:B------:R-:W-:Y:S02]  /*0c00*/  LEA R2, P0, R4, c[0x0][0x160], 0x1 ;  /* 0x0000580004027a11 */ /* 0x000fe400078008ff */
[----:B------:R-:W-:Y:S02]  /*0c10*/  IADD3 R5, R8, 0x30, RZ ;  /* 0x0000003008057810 */ /* 0x000fe40007ffe0ff */
[----:B------:R-:W-:Y:S01]  /*0c20*/  LEA.HI.X R0, R4, c[0x0][0x164], R0, 0x1, P0 ;  /* 0x0000590004007a11 */ /* 0x000fe200000f0c00 */
[----:B------:R-:W1:Y:S01]  /*0c30*/  SHFL.IDX PT, R6, R2, RZ, 0x181f ;  /* 0x00181fff02067589 */ /* 0x000e6200000e0000 */
[----:B------:R-:W-:Y:S01]  /*0c40*/  IMAD.SHL.U32 R4, R22, 0x40, RZ ;  /* 0x0000004016047824 */ /* 0x000fe200078e00ff */
[----:B------:R-:W-:Y:S02]  /*0c50*/  ISETP.GE.AND P0, PT, R3, UR4, PT ;  /* 0x0000000403007c0c */ /* 0x000fe4000bf06270 */
[----:B------:R-:W2:Y:S01]  /*0c60*/  SHFL.IDX PT, R7, R0, RZ, 0x181f ;  /* 0x00181fff00077589 */ /* 0x000ea200000e0000 */
[----:B------:R-:W-:-:S02]  /*0c70*/  ISETP.GE.AND P3, PT, R5, UR4, PT ;  /* 0x0000000405007c0c */ /* 0x000fc4000bf66270 */
[----:B------:R-:W-:Y:S01]  /*0c80*/  LOP3.LUT R3, R4, 0x1c0, RZ, 0xc0, !PT ;  /* 0x000001c004037812 */ /* 0x000fe200078ec0ff */
[----:B------:R-:W4:Y:S01]  /*0c90*/  SHFL.IDX PT, R9, R2, 0x1, 0x181f ;  /* 0x00381f0002097f89 */ /* 0x000f2200000e0000 */
[----:B------:R-:W-:-:S03]  /*0ca0*/  IADD3 R4, R8, 0x20, RZ ;  /* 0x0000002008047810 */ /* 0x000fc60007ffe0ff */
[----:B------:R-:W5:Y:S01]  /*0cb0*/  SHFL.IDX PT, R15, R0, 0x1, 0x181f ;  /* 0x00381f00000f7f89 */ /* 0x000f6200000e0000 */
[----:B------:R-:W-:Y:S02]  /*0cc0*/  ISETP.GE.AND P2, PT, R4, UR4, PT ;  /* 0x0000000404007c0c */ /* 0x000fe4000bf46270 */
[----:B------:R-:W-:Y:S01]  /*0cd0*/  SHF.R.U32.HI R4, RZ, 0x3, R3 ;  /* 0x00000003ff047819 */ /* 0x000fe20000011603 */
[----:B------:R-:W5:Y:S01]  /*0ce0*/  SHFL.IDX PT, R14, R2, 0x2, 0x181f ;  /* 0x00581f00020e7f89 */ /* 0x000f6200000e0000 */
[----:B------:R-:W-:-:S03]  /*0cf0*/  LOP3.LUT R3, R3, 0x38, R12, 0xf8, !PT ;  /* 0x0000003803037812 */ /* 0x000fc600078ef80c */
[----:B------:R-:W5:Y:S01]  /*0d00*/  SHFL.IDX PT, R16, R0, 0x2, 0x181f ;  /* 0x00581f0000107f89 */ /* 0x000f6200000e0000 */
[----:B------:R-:W-:Y:S01]  /*0d10*/  LOP3.LUT R3, R3, R4, RZ, 0x3c, !PT ;  /* 0x0000000403037212 */ /* 0x000fe200078e3cff */
[----:B------:R-:W-:Y:S01]  /*0d20*/  IMAD.SHL.U32 R4, R10, 0x8, RZ ;  /* 0x000000080a047824 */ /* 0x000fe200078e00ff */
[C---:B-1----:R-:W-:Y:S01]  /*0d30*/  @!P1 LEA R6, P4, R12.reuse, R6, 0x1 ;  /* 0x000000060c069211 */ /* 0x042fe200078808ff */
[----:B------:R-:W1:Y:S03]  /*0d40*/  SHFL.IDX PT, R10, R2, 0x3, 0x181f ;  /* 0x00781f00020a7f89 */ /* 0x000e6600000e0000 */
[----:B------:R-:W-:Y:S02]  /*0d50*/  LOP3.LUT R3, R3, 0xfffffe00, R4, 0xf8, !PT ;  /* 0xfffffe0003037812 */ /* 0x000fe400078ef804 */
[C---:B--2---:R-:W-:Y:S01]  /*0d60*/  @!P1 LEA.HI.X R7, R12.reuse, R7, R13, 0x1, P4 ;  /* 0x000000070c079211 */ /* 0x044fe200020f0c0d */
[----:B------:R-:W2:Y:S01]  /*0d70*/  SHFL.IDX PT, R11, R0, 0x3, 0x181f ;  /* 0x00781f00000b7f89 */ /* 0x000ea200000e0000 */
[----:B----4-:R-:W-:Y:S01]  /*0d80*/  @!P0 LEA R4, P4, R12, R9, 0x1 ;  /* 0x000000090c048211 */ /* 0x010fe200078808ff */
[----:B------:R-:W-:-:S02]  /*0d90*/  IMAD.SHL.U32 R231, R3, 0x2, RZ ;  /* 0x0000000203e77824 */ /* 0x000fc400078e00ff */
[----:B------:R-:W4:Y:S01]  /*0da0*/  SHFL.IDX PT, R9, R2, 0x4, 0x181f ;  /* 0x00981f0002097f89 */ /* 0x000f2200000e0000 */
[----:B------:R-:W-:Y:S02]  /*0db0*/  IADD3 R3, R8, 0x50, RZ ;  /* 0x0000005008037810 */ /* 0x000fe40007ffe0ff */
[----:B-----5:R-:W-:Y:S01]  /*0dc0*/  @!P0 LEA.HI.X R5, R12, R15, R13, 0x1, P4 ;  /* 0x0000000f0c058211 */ /* 0x020fe200020f0c0d */
[----:B------:R5:W-:Y:S01]  /*0dd0*/  @!P1 LDGSTS.E.BYPASS.LTC128B.128 [R231+0x6100], [R6.64], !P5 ;  /* 0x0610000006e79fae */ /* 0x000be2000e901d4c */
[----:B------:R-:W-:Y:S02]  /*0de0*/  ISETP.GE.AND P6, PT, R3, UR4, PT ;  /* 0x0000000403007c0c */ /* 0x000fe4000bfc6270 */
[----:B------:R-:W-:Y:S01]  /*0df0*/  IADD3 R3, R8, 0x60, RZ ;  /* 0x0000006008037810 */ /* 0x000fe20007ffe0ff */
[----:B------:R1:W-:Y:S03]  /*0e00*/  @!P0 LDGSTS.E.BYPASS.LTC128B.128 [R231+0x6900], [R4.64], !P5 ;  /* 0x0690000004e78fae */ /* 0x0003e6000e901d4c */
[----:B------:R-:W-:Y:S01]  /*0e10*/  ISETP.GE.AND P4, PT, R3, UR4, PT ;  /* 0x0000000403007c0c */ /* 0x000fe2000bf86270 */
[----:B------:R-:W-:Y:S04]  /*0e20*/  SHFL.IDX PT, R15, R2, 0x6, 0x181f ;  /* 0x00d81f00020f7f89 */ /* 0x000fe800000e0000 */
[----:B-----5:R-:W-:Y:S01]  /*0e30*/  SHFL.IDX PT, R7, R2, 0x5, 0x181f ;  /* 0x00b81f0002077f89 */ /* 0x020fe200000e0000 */
[----:B------:R-:W-:Y:S01]  /*0e40*/  IMAD R6, R41, c[0x0][0x1e0], RZ ;  /* 0x0000780029067a24 */ /* 0x000fe200078e02ff */
[----:B-1----:R-:W-:-:S03]  /*0e50*/  @!P2 LEA R4, P0, R12, R14, 0x1 ;  /* 0x0000000e0c04a211 */ /* 0x002fc600078008ff */
[----:B------:R-:W-:Y:S01]  /*0e60*/  IMAD R6, R22, c[0x0][0x1e4], R6 ;  /* 0x0000790016067a24 */ /* 0x000fe200078e0206 */
[----:B------:R-:W1:Y:S01]  /*0e70*/  SHFL.IDX PT, R14, R0, 0x4, 0x181f ;  /* 0x00981f00000e7f89 */ /* 0x000e6200000e0000 */
[----:B------:R-:W-:-:S03]  /*0e80*/  @!P2 LEA.HI.X R5, R12, R16, R13, 0x1, P0 ;  /* 0x000000100c05a211 */ /* 0x000fc600000f0c0d */
[----:B------:R-:W5:Y:S04]  /*0e90*/  SHFL.IDX PT, R16, R0, 0x5, 0x181f ;  /* 0x00b81f0000107f89 */ /* 0x000f6800000e0000 */
[----:B------:R1:W-:Y:S01]  /*0ea0*/  @!P2 LDGSTS.E.BYPASS.LTC128B.128 [R231+0x7100], [R4.64], !P5 ;  /* 0x0710000004e7afae */ /* 0x0003e2000e901d4c */
[----:B------:R-:W-:-:S03]  /*0eb0*/  ISETP.NE.AND P2, PT, R17, RZ, PT ;  /* 0x000000ff1100720c */ /* 0x000fc60003f45270 */
[----:B------:R-:W2:Y:S01]  /*0ec0*/  SHFL.IDX PT, R17, R0, 0x6, 0x181f ;  /* 0x00d81f0000117f89 */ /* 0x000ea200000e0000 */
[----:B-1----:R-:W-:-:S03]  /*0ed0*/  @!P3 LEA R4, P0, R12, R10, 0x1 ;  /* 0x0000000a0c04b211 */ /* 0x002fc600078008ff */
[----:B------:R1:W4:Y:S01]  /*0ee0*/  SHFL.IDX PT, R10, R2, 0x7, 0x181f ;  /* 0x00f81f00020a7f89 */ /* 0x00032200000e0000 */
[----:B--2---:R-:W-:-:S03]  /*0ef0*/  @!P3 LEA.HI.X R5, R12, R11, R13, 0x1, P0 ;  /* 0x0000000b0c05b211 */ /* 0x004fc600000f0c0d */
[----:B------:R2:W4:Y:S04]  /*0f00*/  SHFL.IDX PT, R11, R0, 0x7, 0x181f ;  /* 0x00f81f00000b7f89 */ /* 0x00052800000e0000 */
[----:B------:R5:W-:Y:S01]  /*0f10*/  @!P3 LDGSTS.E.BYPASS.LTC128B.128 [R231+0x7900], [R4.64], !P5 ;  /* 0x0790000004e7bfae */ /* 0x000be2000e901d4c */
[----:B------:R-:W-:Y:S02]  /*0f20*/  ISETP.GE.AND P3, PT, R18, UR4, PT ;  /* 0x0000000412007c0c */ /* 0x000fe4000bf66270 */
[----:B------:R-:W-:Y:S01]  /*0f30*/  LEA.HI R18, R201, R202, RZ, 0x4 ;  /* 0x000000cac9127211 */ /* 0x000fe200078f20ff */
[----:B-1----:R-:W-:Y:S01]  /*0f40*/  IMAD.WIDE.U32 R2, R22, c[0x0][0x1e0], R12 ;  /* 0x0000780016027a25 */ /* 0x002fe200078e000c */
[----:B--2---:R-:W-:-:S03]  /*0f50*/  IADD3 R0, R8, 0x70, RZ ;  /* 0x0000007008007810 */ /* 0x004fc60007ffe0ff */
[----:B------:R-:W-:-:S06]  /*0f60*/  IMAD.IADD R3, R3, 0x1, R6 ;  /* 0x0000000103037824 */ /* 0x000fcc00078e0206 */
[----:B----4-:R-:W-:Y:S02]  /*0f70*/  @!P3 LEA R8, P0, R12, R9, 0x1 ;  /* 0x000000090c08b211 */ /* 0x010fe400078008ff */
[----:B------:R-:W-:Y:S01]  /*0f80*/  ISETP.GE.AND P1, PT, R0, UR4, PT ;  /* 0x0000000400007c0c */ /* 0x000fe2000bf26270 */
[----:B------:R-:W-:Y:S01]  /*0f90*/  IMAD R0, R43, c[0x0][0x1e8], RZ ;  /* 0x00007a002b007a24 */ /* 0x000fe200078e02ff */
[----:B------:R-:W-:Y:S01]  /*0fa0*/  @!P3 LEA.HI.X R9, R12, R14, R13, 0x1, P0 ;  /* 0x0000000e0c09b211 */ /* 0x000fe200000f0c0d */
[----:B------:R-:W-:Y:S01]  /*0fb0*/  IMAD.WIDE.U32 R2, R42, c[0x0][0x1e8], R2 ;  /* 0x00007a002a027a25 */ /* 0x000fe200078e0002 */
[----:B------:R-:W-:Y:S01]  /*0fc0*/  @!P6 LEA R6, P0, R12, R7, 0x1 ;  /* 0x000000070c06e211 */ /* 0x000fe200078008ff */
[----:B------:R-:W-:Y:S02]  /*0fd0*/  ULDC.64 UR4, c[0x0][0x208] ;  /* 0x0000820000047ab9 */ /* 0x000fe40000000a00 */
[----:B------:R-:W-:Y:S01]  /*0fe0*/  IMAD R0, R42, c[0x0][0x1ec], R0 ;  /* 0x00007b002a007a24 */ /* 0x000fe200078e0200 */
[C-C-:B-----5:R-:W-:Y:S01]  /*0ff0*/  @!P6 LEA.HI.X R7, R12.reuse, R16, R13.reuse, 0x1, P0 ;  /* 0x000000100c07e211 */ /* 0x160fe200000f0c0d */
[----:B------:R1:W-:Y:S01]  /*1000*/  @!P3 LDGSTS.E.BYPASS.LTC128B.128 [R231+0x8100], [R8.64], !P5 ;  /* 0x0810000008e7bfae */ /* 0x0003e2000e901d4c */
[C---:B------:R-:W-:Y:S01]  /*1010*/  @!P4 LEA R4, P0, R12.reuse, R15, 0x1 ;  /* 0x0000000f0c04c211 */ /* 0x040fe200078008ff */
[----:B------:R-:W-:Y:S01]  /*1020*/  IMAD.IADD R3, R3, 0x1, R0 ;  /* 0x0000000103037824 */ /* 0x000fe200078e0200 */
[----:B------:R-:W-:Y:S01]  /*1030*/  USHF.L.U32 UR10, UR4, 0x5, URZ ;  /* 0x00000005040a7899 */ /* 0x000fe2000800063f */
[----:B------:R-:W-:Y:S01]  /*1040*/  IMAD.MOV.U32 R0, RZ, RZ, 0x60 ;  /* 0x00000060ff007424 */ /* 0x000fe200078e00ff */
[C-C-:B------:R-:W-:Y:S01]  /*1050*/  @!P4 LEA.HI.X R5, R12.reuse, R17, R13.reuse, 0x1, P0 ;  /* 0x000000110c05c211 */ /* 0x140fe200000f0c0d */
[----:B------:R2:W-:Y:S01]  /*1060*/  @!P6 LDGSTS.E.BYPASS.LTC128B.128 [R231+0x8900], [R6.64], !P5 ;  /* 0x0890000006e7efae */ /* 0x0005e2000e901d4c */
[----:B------:R-:W-:Y:S01]  /*1070*/  @!P1 LEA R10, P0, R12, R10, 0x1 ;  /* 0x0000000a0c0a9211 */ /* 0x000fe200078008ff */
[----:B------:R-:W-:Y:S01]  /*1080*/  IMAD R20, R244, -0x60, R0 ;  /* 0xffffffa0f4147824 */ /* 0x000fe200078e0200 */
[C---:B------:R-:W-:Y:S01]  /*1090*/  ISETP.GE.AND P6, PT, R12.reuse, c[0x0][0x1d4], PT ;  /* 0x000075000c007a0c */ /* 0x040fe20003fc6270 */
[----:B------:R4:W-:Y:S01]  /*10a0*/  @!P4 LDGSTS.E.BYPASS.LTC128B.128 [R231+0x9100], [R4.64], !P5 ;  /* 0x0910000004e7cfae */ /* 0x0009e2000e901d4c */
[----:B------:R-:W-:Y:S01]  /*10b0*/  @!P1 LEA.HI.X R11, R12, R11, R13, 0x1, P0 ;  /* 0x0000000b0c0b9211 */ /* 0x000fe200000f0c0d */
[----:B------:R-:W-:Y:S01]  /*10c0*/  IMAD.WIDE.U32 R206, R0, c[0x0][0x1e0], RZ ;  /* 0x0000780000ce7a25 */ /* 0x000fe200078e00ff */
[----:B------:R-:W-:Y:S01]  /*10d0*/  IADD3 R44, R20, c[0x0][0x1d0], -R22 ;  /* 0x00007400142c7a10 */ /* 0x000fe20007ffe816 */
[----:B------:R-:W-:-:S02]  /*10e0*/  USHF.L.U64.HI UR9, UR4, UR9, UR5 ;  /* 0x0000000904097299 */ /* 0x000fc40008010205 */
[----:B------:R5:W-:Y:S01]  /*10f0*/  @!P1 LDGSTS.E.BYPASS.LTC128B.128 [R231+0x9900], [R10.64], !P5 ;  /* 0x099000000ae79fae */ /* 0x000be2000e901d4c */
[C---:B------:R-:W-:Y:S02]  /*1100*/  ISETP.GE.AND P0, PT, R44.reuse, 0x1, PT ;  /* 0x000000012c00780c */ /* 0x040fe40003f06270 */
[C---:B------:R-:W-:Y:S01]  /*1110*/  ISETP.GE.AND P4, PT, R44.reuse, 0x11, PT ;  /* 0x000000112c00780c */ /* 0x040fe20003f86270 */
[----:B------:R-:W0:Y:S04]  /*1120*/  LDGDEPBAR ;  /* 0x00000000000079af */ /* 0x000e280000000000 */
[----:B------:R-:W-:Y:S01]  /*1130*/  BAR.SYNC.DEFER_BLOCKING 0x0 ;  /* 0x0000000000007b1d */ /* 0x000fe20000010000 */
[----:B------:R-:W-:Y:S01]  /*1140*/  ISETP.GE.AND P3, PT, R44, 0x21, PT ;  /* 0x000000212c00780c */ /* 0x000fe20003f66270 */
[----:B-1----:R-:W-:-:S04]  /*1150*/  IMAD.WIDE.U32 R8, R203, 0x20, RZ ;  /* 0x00000020cb087825 */ /* 0x002fc800078e00ff */
[----:B----4-:R-:W-:-:S04]  /*1160*/  IMAD R4, R0, c[0x0][0x1e4], RZ ;  /* 0x0000790000047a24 */ /* 0x010fc800078e02ff */
[----:B------:R-:W-:Y:S02]  /*1170*/  IMAD.IADD R200, R207, 0x1, R4 ;  /* 0x00000001cfc87824 */ /* 0x000fe400078e0204 */
[----:B-----5:R-:W-:Y:S01]  /*1180*/  IMAD.SHL.U32 R10, R204, 0x20, RZ ;  /* 0x00000020cc0a7824 */ /* 0x020fe200078e00ff */
[----:B---3--:R-:W-:Y:S01]  /*1190*/  @P2 SHF.R.S32.HI R15, RZ, 0x1f, R19 ;  /* 0x0000001fff0f2819 */ /* 0x008fe20000011413 */
[----:B------:R-:W-:Y:S02]  /*11a0*/  @!P2 IMAD.MOV.U32 R15, RZ, RZ, R21 ;  /* 0x000000ffff0fa224 */ /* 0x000fe400078e0015 */
[----:B------:R-:W-:Y:S02]  /*11b0*/  @P2 IMAD.MOV.U32 R14, RZ, RZ, R19 ;  /* 0x000000ffff0e2224 */ /* 0x000fe400078e0013 */
[----:B------:R-:W-:Y:S01]  /*11c0*/  @!P2 IMAD.MOV.U32 R14, RZ, RZ, R28 ;  /* 0x000000ffff0ea224 */ /* 0x000fe200078e001c */
[----:B------:R-:W-:Y:S01]  /*11d0*/  ISETP.GE.AND P2, PT, R44, 0x31, PT ;  /* 0x000000312c00780c */ /* 0x000fe20003f46270 */
[----:B------:R-:W-:-:S02]  /*11e0*/  IMAD R0, R15, c[0x0][0x1f0], RZ ;  /* 0x00007c000f007a24 */ /* 0x000fc400078e02ff */
[----:B------:R-:W-:-:S04]  /*11f0*/  IMAD.WIDE.U32 R24, R14, c[0x0][0x1f0], R2 ;  /* 0x00007c000e187a25 */ /* 0x000fc800078e0002 */
[----:B------:R-:W-:Y:S01]  /*1200*/  IMAD R4, R14, c[0x0][0x1f4], R0 ;  /* 0x00007d000e047a24 */ /* 0x000fe200078e0200 */
[----:B------:R-:W-:Y:S01]  /*1210*/  STL.64 [R1+0x38], R24 ;  /* 0x0000381801007387 */ /* 0x000fe20000100a00 */
[----:B------:R-:W-:Y:S02]  /*1220*/  IMAD R0, R200, R197, RZ ;  /* 0x000000c5c8007224 */ /* 0x000fe400078e02ff */
[----:B------:R-:W-:Y:S02]  /*1230*/  IMAD.IADD R209, R25, 0x1, R4 ;  /* 0x0000000119d17824 */ /* 0x000fe400078e0204 */
[----:B------:R-:W-:Y:S02]  /*1240*/  IMAD.MOV.U32 R208, RZ, RZ, R24 ;  /* 0x000000ffffd07224 */ /* 0x000fe400078e0018 */
[-C--:B------:R-:W-:Y:S02]  /*1250*/  IMAD R0, R40, R206.reuse, R0 ;  /* 0x000000ce28007224 */ /* 0x080fe400078e0200 */
[----:B------:R-:W-:Y:S01]  /*1260*/  IMAD.WIDE.U32 R2, R197, R206, R208 ;  /* 0x000000cec5027225 */ /* 0x000fe200078e00d0 */
[----:B------:R-:W-:Y:S03]  /*1270*/  STL.64 [R1+0x28], R208 ;  /* 0x000028d001007387 */ /* 0x000fe60000100a00 */
[----:B------:R-:W-:Y:S01]  /*1280*/  IMAD.IADD R3, R3, 0x1, R0 ;  /* 0x0000000103037824 */ /* 0x000fe200078e0200 */
[----:B------:R-:W-:-:S02]  /*1290*/  @P0 LEA R4, P1, R2, c[0x0][0x1c8], 0x1 ;  /* 0x0000720002040a11 */ /* 0x000fc400078208ff */
[C---:B------:R-:W-:Y:S02]  /*12a0*/  @P4 LEA R0, P5, R203.reuse, R2, 0x4 ;  /* 0x00000002cb004211 */ /* 0x040fe400078a20ff */
[C---:B------:R-:W-:Y:S02]  /*12b0*/  @P0 LEA.HI.X R5, R2.reuse, c[0x0][0x1cc], R3, 0x1, P1 ;  /* 0x0000730002050a11 */ /* 0x040fe400008f0c03 */
[----:B--2---:R-:W-:Y:S02]  /*12c0*/  @P3 IADD3 R6, P1, R2, R8, RZ ;  /* 0x0000000802063210 */ /* 0x004fe40007f3e0ff */
[----:B------:R-:W-:Y:S01]  /*12d0*/  @P4 LEA.HI.X R7, R203, R3, R204, 0x4, P5 ;  /* 0x00000003cb074211 */ /* 0x000fe200028f24cc */
[----:B------:R-:W-:Y:S01]  /*12e0*/  @!PT LDS RZ, [RZ] ;  /* 0x00000000fffff984 */ /* 0x000fe20000000800 */
[----:B------:R-:W-:Y:S01]  /*12f0*/  @!PT LDS RZ, [RZ] ;  /* 0x00000000fffff984 */ /* 0x000fe20000000800 */
[----:B------:R-:W-:Y:S01]  /*1300*/  @!PT LDS RZ, [RZ] ;  /* 0x00000000fffff984 */ /* 0x000fe20000000800 */
[----:B------:R1:W-:Y:S01]  /*1310*/  @P0 LDGSTS.E.BYPASS.LTC128B.128 [R231+0x3100], [R4.64], !P6 ;  /* 0x0310000004e70fae */ /* 0x0003e2000f101d4c */
[----:B------:R-:W-:Y:S02]  /*1320*/  @P4 LEA R16, P5, R0, c[0x0][0x1c8], 0x1 ;  /* 0x0000720000104a11 */ /* 0x000fe400078a08ff */
[----:B------:R-:W-:-:S02]  /*1330*/  @P3 IADD3.X R8, R3, R9, R10, P1, !PT ;  /* 0x0000000903083210 */ /* 0x000fc40000ffe40a */
[----:B------:R-:W-:Y:S02]  /*1340*/  ISETP.GE.AND P1, PT, R44, 0x41, PT ;  /* 0x000000412c00780c */ /* 0x000fe40003f26270 */
[----:B------:R-:W-:Y:S01]  /*1350*/  @P4 LEA.HI.X R17, R0, c[0x0][0x1cc], R7, 0x1, P5 ;  /* 0x0000730000114a11 */ /* 0x000fe200028f0c07 */
[----:B------:R-:W-:Y:S01]  /*1360*/  @P2 IMAD R7, R204, 0x30, RZ ;  /* 0x00000030cc072824 */ /* 0x000fe200078e02ff */
[----:B------:R-:W-:Y:S02]  /*1370*/  @P3 LEA R10, P5, R6, c[0x0][0x1c8], 0x1 ;  /* 0x00007200060a3a11 */ /* 0x000fe400078a08ff */
[----:B------:R-:W-:Y:S01]  /*1380*/  ISETP.GE.AND P0, PT, R44, 0x51, PT ;  /* 0x000000512c00780c */ /* 0x000fe20003f06270 */
[----:B------:R2:W-:Y:S01]  /*1390*/  @P4 LDGSTS.E.BYPASS.LTC128B.128 [R231+0x3900], [R16.64], !P6 ;  /* 0x0390000010e74fae */ /* 0x0005e2000f101d4c */
[----:B------:R-:W-:Y:S02]  /*13a0*/  @P3 LEA.HI.X R11, R6, c[0x0][0x1cc], R8, 0x1, P5 ;  /* 0x00007300060b3a11 */ /* 0x000fe400028f0c08 */
[----:B------:R-:W-:-:S03]  /*13b0*/  LOP3.LUT R0, R18, 0xfffffff0, RZ, 0xc0, !PT ;  /* 0xfffffff012007812 */ /* 0x000fc600078ec0ff */
[----:B------:R3:W-:Y:S02]  /*13c0*/  @P3 LDGSTS.E.BYPASS.LTC128B.128 [R231+0x4100], [R10.64], !P6 ;  /* 0x041000000ae73fae */ /* 0x0007e4000f101d4c */
[----:B------:R-:W-:-:S04]  /*13d0*/  IMAD.IADD R0, R202, 0x1, -R0 ;  /* 0x00000001ca007824 */ /* 0x000fc800078e0a00 */
[----:B------:R-:W-:Y:S01]  /*13e0*/  @P0 IMAD R23, R204, 0x50, RZ ;  /* 0x00000050cc170824 */ /* 0x000fe200078e02ff */
[----:B------:R-:W-:Y:S01]  /*13f0*/  SHF.R.S32.HI R21, RZ, 0x1f, R0 ;  /* 0x0000001fff157819 */ /* 0x000fe20000011400 */
[----:B-1----:R-:W-:-:S03]  /*1400*/  @P2 IMAD.WIDE.U32 R4, R203, 0x30, R2 ;  /* 0x00000030cb042825 */ /* 0x002fc600078e0002 */
[----:B------:R-:W-:Y:S01]  /*1410*/  LEA.HI R21, R21, R0, RZ, 0x3 ;  /* 0x0000000015157211 */ /* 0x000fe200078f18ff */
[----:B------:R-:W-:Y:S01]  /*1420*/  @P2 IMAD.IADD R6, R5, 0x1, R7 ;  /* 0x0000000105062824 */ /* 0x000fe200078e0207 */
[C---:B------:R-:W-:Y:S02]  /*1430*/  @P2 LEA R8, P5, R4.reuse, c[0x0][0x1c8], 0x1 ;  /* 0x0000720004082a11 */ /* 0x040fe400078a08ff */
[----:B------:R-:W-:Y:S02]  /*1440*/  SHF.R.S32.HI R5, RZ, 0x4, R18 ;  /* 0x00000004ff057819 */ /* 0x000fe40000011412 */
[----:B------:R-:W-:Y:S02]  /*1450*/  @P2 LEA.HI.X R9, R4, c[0x0][0x1cc], R6, 0x1, P5 ;  /* 0x0000730004092a11 */ /* 0x000fe400028f0c06 */
[C---:B------:R-:W-:Y:S02]  /*1460*/  @P1 LEA R4, P5, R203.reuse, R2, 0x6 ;  /* 0x00000002cb041211 */ /* 0x040fe400078a30ff */
[----:B------:R-:W-:Y:S01]  /*1470*/  LEA.HI R18, R18, R5, RZ, 0x1 ;  /* 0x0000000512127211 */ /* 0x000fe200078f08ff */
[----:B------:R3:W-:Y:S01]  /*1480*/  @P2 LDGSTS.E.BYPASS.LTC128B.128 [R231+0x4900], [R8.64], !P6 ;  /* 0x0490000008e72fae */ /* 0x0007e2000f101d4c */
[C---:B------:R-:W-:Y:S01]  /*1490*/  @P1 LEA.HI.X R7, R203.reuse, R3, R204, 0x6, P5 ;  /* 0x00000003cb071211 */ /* 0x040fe200028f34cc */
[----:B------:R-:W-:Y:S01]  /*14a0*/  @P0 IMAD.WIDE.U32 R2, R203, 0x50, R2 ;  /* 0x00000050cb020825 */ /* 0x000fe200078e0002 */
[----:B------:R-:W-:-:S02]  /*14b0*/  @P1 LEA R6, P5, R4, c[0x0][0x1c8], 0x1 ;  /* 0x0000720004061a11 */ /* 0x000fc400078a08ff */
[----:B------:R-:W-:Y:S01]  /*14c0*/  LOP3.LUT R18, R18, 0xfffffffe, RZ, 0xc0, !PT ;  /* 0xfffffffe12127812 */ /* 0x000fe200078ec0ff */
[----:B------:R-:W-:Y:S01]  /*14d0*/  @P0 IMAD.IADD R3, R3, 0x1, R23 ;  /* 0x0000000103030824 */ /* 0x000fe200078e0217 */
[----:B------:R-:W-:Y:S02]  /*14e0*/  @P1 LEA.HI.X R7, R4, c[0x0][0x1cc], R7, 0x1, P5 ;  /* 0x0000730004071a11 */ /* 0x000fe400028f0c07 */
[C---:B------:R-:W-:Y:S01]  /*14f0*/  @P0 LEA R4, P5, R2.reuse, c[0x0][0x1c8], 0x1 ;  /* 0x0000720002040a11 */ /* 0x040fe200078a08ff */
[----:B------:R-:W-:Y:S01]  /*1500*/  IMAD.IADD R18, R5, 0x1, -R18 ;  /* 0x0000000105127824 */ /* 0x000fe200078e0a12 */
[----:B------:R-:W-:Y:S01]  /*1510*/  LOP3.LUT R19, R21, 0xfffffff8, RZ, 0xc0, !PT ;  /* 0xfffffff815137812 */ /* 0x000fe200078ec0ff */
[----:B------:R1:W-:Y:S01]  /*1520*/  @P1 LDGSTS.E.BYPASS.LTC128B.128 [R231+0x5100], [R6.64], !P6 ;  /* 0x0510000006e71fae */ /* 0x0003e2000f101d4c */
[----:B------:R-:W-:Y:S01]  /*1530*/  @P0 LEA.HI.X R5, R2, c[0x0][0x1cc], R3, 0x1, P5 ;  /* 0x0000730002050a11 */ /* 0x000fe200028f0c03 */
[----:B------:R-:W-:Y:S02]  /*1540*/  IMAD.SHL.U32 R3, R18, 0x8, RZ ;  /* 0x0000000812037824 */ /* 0x000fe400078e00ff */
[----:B------:R-:W-:-:S02]  /*1550*/  IMAD.IADD R23, R0, 0x1, -R19 ;  /* 0x0000000100177824 */ /* 0x000fc400078e0a13 */
[----:B------:R4:W-:Y:S01]  /*1560*/  @P0 LDGSTS.E.BYPASS.LTC128B.128 [R231+0x5900], [R4.64], !P6 ;  /* 0x0590000004e70fae */ /* 0x0009e2000f101d4c */
[C---:B------:R-:W-:Y:S01]  /*1570*/  IMAD.SHL.U32 R0, R45.reuse, 0x40, RZ ;  /* 0x000000402d007824 */ /* 0x040fe200078e00ff */
[----:B------:R-:W-:Y:S01]  /*1580*/  LOP3.LUT P0, RZ, R45, 0x2, RZ, 0xc0, !PT ;  /* 0x000000022dff7812 */ /* 0x000fe2000780c0ff */
[C---:B------:R-:W-:Y:S01]  /*1590*/  IMAD.SHL.U32 R2, R23.reuse, 0x40, RZ ;  /* 0x0000004017027824 */ /* 0x040fe200078e00ff */
[----:B------:R-:W0:Y:S02]  /*15a0*/  LDGDEPBAR ;  /* 0x00000000000079af */ /* 0x000e240000000000 */
[----:B------:R-:W-:Y:S02]  /*15b0*/  LOP3.LUT R0, R0, 0x1c0, RZ, 0xc0, !PT ;  /* 0x000001c000007812 */ /* 0x000fe400078ec0ff */
[----:B------:R-:W-:Y:S02]  /*15c0*/  LOP3.LUT R2, R2, 0x1c0, RZ, 0xc0, !PT ;  /* 0x000001c002027812 */ /* 0x000fe400078ec0ff */
[----:B------:R-:W-:-:S02]  /*15d0*/  R2P PR, R23, 0x6 ;  /* 0x0000000617007804 */ /* 0x000fc40000000000 */
[----:B------:R-:W-:Y:S02]  /*15e0*/  LOP3.LUT R3, R2, 0x8, R3, 0xf8, !PT ;  /* 0x0000000802037812 */ /* 0x000fe400078ef803 */
[----:B------:R-:W-:Y:S01]  /*15f0*/  SHF.R.U32.HI R2, RZ, 0x3, R2 ;  /* 0x00000003ff027819 */ /* 0x000fe20000011602 */
[----:B----4-:R-:W-:Y:S01]  /*1600*/  IMAD.SHL.U32 R4, R22, 0x8, RZ ;  /* 0x0000000816047824 */ /* 0x010fe200078e00ff */
[----:B------:R-:W-:-:S04]  /*1610*/  DEPBAR.LE SB0, 0x1 ;  /* 0x000080400000791a */ /* 0x000fc80000000000 */
[----:B------:R-:W-:-:S04]  /*1620*/  DEPBAR.LE SB0, 0x0 ;  /* 0x000080000000791a */ /* 0x000fc80000000000 */
[----:B------:R-:W-:Y:S01]  /*1630*/  IMAD.SHL.U32 R5, R21, 0x40, RZ ;  /* 0x0000004015057824 */ /* 0x000fe200078e00ff */
[----:B------:R-:W-:Y:S02]  /*1640*/  LOP3.LUT R4, R0, 0x8, R4, 0xf8, !PT ;  /* 0x0000000800047812 */ /* 0x000fe400078ef804 */
[----:B------:R-:W-:Y:S02]  /*1650*/  SHF.R.U32.HI R0, RZ, 0x3, R0 ;  /* 0x00000003ff007819 */ /* 0x000fe40000011600 */
[----:B------:R-:W-:Y:S02]  /*1660*/  LOP3.LUT R196, R5, 0xfffffe00, RZ, 0xc0, !PT ;  /* 0xfffffe0005c47812 */ /* 0x000fe400078ec0ff */
[----:B------:R-:W-:Y:S02]  /*1670*/  LOP3.LUT R0, R4, R0, RZ, 0x3c, !PT ;  /* 0x0000000004007212 */ /* 0x000fe400078e3cff */
[----:B------:R-:W-:Y:S01]  /*1680*/  LOP3.LUT R21, R3, R2, RZ, 0x3c, !PT ;  /* 0x0000000203157212 */ /* 0x000fe200078e3cff */
[----:B------:R-:W-:-:S02]  /*1690*/  IMAD R2, R198, 0x400, R196 ;  /* 0x00000400c6027824 */ /* 0x000fc400078e02c4 */
[----:B------:R-:W-:Y:S02]  /*16a0*/  IMAD R0, R18, 0x200, R0 ;  /* 0x0000020012007824 */ /* 0x000fe400078e0200 */
[----:B------:R-:W-:Y:S02]  /*16b0*/  IMAD.IADD R2, R21, 0x1, R2 ;  /* 0x0000000115027824 */ /* 0x000fe400078e0202 */
[----:B------:R-:W-:Y:S01]  /*16c0*/  IMAD.SHL.U32 R212, R0, 0x2, RZ ;  /* 0x0000000200d47824 */ /* 0x000fe200078e00ff */
[----:B------:R-:W-:Y:S01]  /*16d0*/  BAR.SYNC.DEFER_BLOCKING 0x0 ;  /* 0x0000000000007b1d */ /* 0x000fe20000010000 */
[----:B------:R-:W-:Y:S02]  /*16e0*/  IMAD.SHL.U32 R219, R2, 0x2, RZ ;  /* 0x0000000202db7824 */ /* 0x000fe400078e00ff */
[----:B------:R-:W-:Y:S01]  /*16f0*/  IMAD R0, R41, c[0x0][0x208], RZ ;  /* 0x0000820029007a24 */ /* 0x000fe200078e02ff */
[----:B------:R-:W-:Y:S01]  /*1700*/  IADD3 R223, R212, 0x3120, RZ ;  /* 0x00003120d4df7810 */ /* 0x000fe20007ffe0ff */
[----:B------:R-:W-:-:S04]  /*1710*/  IMAD.WIDE.U32 R2, R22, c[0x0][0x208], R12 ;  /* 0x0000820016027a25 */ /* 0x000fc800078e000c */
[----:B------:R-:W-:-:S04]  /*1720*/  IMAD R0, R22, c[0x0][0x20c], R0 ;  /* 0x0000830016007a24 */ /* 0x000fc800078e0200 */
[----:B------:R-:W-:Y:S02]  /*1730*/  IMAD.IADD R3, R3, 0x1, R0 ;  /* 0x0000000103037824 */ /* 0x000fe400078e0200 */
[----:B------:R-:W-:-:S04]  /*1740*/  IMAD R0, R43, c[0x0][0x210], RZ ;  /* 0x000084002b007a24 */ /* 0x000fc800078e02ff */
[C---:B------:R-:W-:Y:S01]  /*1750*/  IMAD R0, R42.reuse, c[0x0][0x214], R0 ;  /* 0x000085002a007a24 */ /* 0x040fe200078e0200 */
[----:B---3--:R-:W-:Y:S04]  /*1760*/  LDSM.16.M88.4 R8, [R219+0x6100] ;  /* 0x00610000db08783b */ /* 0x008fe80000000200 */
[----:B-1----:R-:W-:Y:S04]  /*1770*/  LDSM.16.M88.4 R4, [R219+0x8100] ;  /* 0x00810000db04783b */ /* 0x002fe80000000200 */
[----:B------:R-:W1:Y:S04]  /*1780*/  LDSM.16.M88.4 R24, [R212+0x3900] ;  /* 0x00390000d418783b */ /* 0x000e680000000200 */
[----:B--2---:R-:W2:Y:S04]  /*1790*/  LDSM.16.M88.4 R16, [R212+0x4100] ;  /* 0x00410000d410783b */ /* 0x004ea80000000200 */
[----:B------:R-:W3:Y:S04]  /*17a0*/  LDSM.16.M88.4 R28, [R212+0x3100] ;  /* 0x00310000d41c783b */ /* 0x000ee80000000200 */
[----:B------:R-:W4:Y:S04]  /*17b0*/  LDSM.16.M88.4 R32, [R212+0x4900] ;  /* 0x00490000d420783b */ /* 0x000f280000000200 */
[----:B------:R-:W5:Y:S01]  /*17c0*/  LDSM.16.M88.4 R36, [R212+0x5100] ;  /* 0x00510000d424783b */ /* 0x000f620000000200 */
[-C--:B-1----:R-:W-:Y:S08]  /*17d0*/  HMMA.16816.F32 R176, R8, R24.reuse, RZ ;  /* 0x0000001808b0723c */ /* 0x082ff000000018ff */
[C---:B------:R-:W-:Y:S08]  /*17e0*/  HMMA.16816.F32 R80, R4.reuse, R24, RZ ;  /* 0x000000180450723c */ /* 0x040ff000000018ff */
[-C--:B------:R-:W-:Y:S08]  /*17f0*/  HMMA.16816.F32 R96, R4, R26.reuse, RZ ;  /* 0x0000001a0460723c */ /* 0x080ff000000018ff */
[C---:B------:R-:W-:Y:S01]  /*1800*/  HMMA.16816.F32 R148, R8.reuse, R26, RZ ;  /* 0x0000001a0894723c */ /* 0x040fe200000018ff */
[----:B------:R-:W1:Y:S07]  /*1810*/  LDSM.16.M88.4 R24, [R212+0x5900] ;  /* 0x00590000d418783b */ /* 0x000e6e0000000200 */
[-C--:B--2---:R-:W-:Y:S08]  /*1820*/  HMMA.16816.F32 R180, R8, R16.reuse, RZ ;  /* 0x0000001008b4723c */ /* 0x084ff000000018ff */
[C---:B------:R-:W-:Y:S07]  /*1830*/  HMMA.16816.F32 R56, R4.reuse, R16, RZ ;  /* 0x000000100438723c */ /* 0x040fee00000018ff */
[----:B------:R-:W-:Y:S01]  /*1840*/  IMAD.WIDE.U32 R16, R42, c[0x0][0x210], R2 ;  /* 0x000084002a107a25 */ /* 0x000fe200078e0002 */
[----:B------:R-:W-:Y:S01]  /*1850*/  IADD3 R3, R212, 0x3100, RZ ;  /* 0x00003100d4037810 */ /* 0x000fe20007ffe0ff */
[----:B------:R-:W-:Y:S02]  /*1860*/  HMMA.16816.F32 R92, R4, R18, RZ ;  /* 0x00000012045c723c */ /* 0x000fe400000018ff */
[----:B------:R-:W-:Y:S01]  /*1870*/  IMAD.IADD R17, R17, 0x1, R0 ;  /* 0x0000000111117824 */ /* 0x000fe200078e0200 */
[----:B------:R-:W-:Y:S01]  /*1880*/  @P0 IADD3 R223, R3, -0x20, RZ ;  /* 0xffffffe003df0810 */ /* 0x000fe20007ffe0ff */
[----:B------:R-:W-:-:S02]  /*1890*/  IMAD R0, R15, c[0x0][0x218], RZ ;  /* 0x000086000f007a24 */ /* 0x000fc400078e02ff */
[C---:B------:R-:W-:Y:S01]  /*18a0*/  IMAD.WIDE.U32 R72, R14.reuse, c[0x0][0x218], R16 ;  /* 0x000086000e487a25 */ /* 0x040fe200078e0010 */
[C---:B------:R-:W-:Y:S01]  /*18b0*/  IADD3 R228, R223.reuse, 0x800, RZ ;  /* 0x00000800dfe47810 */ /* 0x040fe20007ffe0ff */
[C---:B------:R-:W-:Y:S01]  /*18c0*/  HMMA.16816.F32 R140, R8.reuse, R18, RZ ;  /* 0x00000012088c723c */ /* 0x040fe200000018ff */
[----:B------:R-:W-:Y:S01]  /*18d0*/  LDSM.16.M88.4 R68, [R223] ;  /* 0x00000000df44783b */ /* 0x000fe20000000200 */
[----:B------:R-:W-:Y:S01]  /*18e0*/  IMAD R3, R14, c[0x0][0x21c], R0 ;  /* 0x000087000e037a24 */ /* 0x000fe200078e0200 */
[----:B------:R-:W-:Y:S01]  /*18f0*/  IADD3 R227, R223, 0x1000, RZ ;  /* 0x00001000dfe37810 */ /* 0x000fe20007ffe0ff */
[----:B------:R-:W-:Y:S01]  /*1900*/  IMAD R0, R40, c[0x0][0x208], RZ ;  /* 0x0000820028007a24 */ /* 0x000fe200078e02ff */
[----:B------:R-:W-:Y:S01]  /*1910*/  LDSM.16.M88.4 R48, [R223+0x800] ;  /* 0x00080000df30783b */ /* 0x000fe20000000200 */
[----:B------:R-:W-:Y:S01]  /*1920*/  IMAD.WIDE.U32 R14, R197, c[0x0][0x208], RZ ;  /* 0x00008200c50e7a25 */ /* 0x000fe200078e00ff */
[----:B------:R-:W-:Y:S01]  /*1930*/  IADD3 R226, R223, 0x1800, RZ ;  /* 0x00001800dfe27810 */ /* 0x000fe20007ffe0ff */
[C---:B---3--:R-:W-:Y:S01]  /*1940*/  HMMA.16816.F32 R144, R8.reuse, R28, RZ ;  /* 0x0000001c0890723c */ /* 0x048fe200000018ff */
[----:B------:R-:W-:Y:S01]  /*1950*/  LDSM.16.M88.4 R40, [R223+0x1000] ;  /* 0x00100000df28783b */ /* 0x000fe20000000200 */
[----:B------:R-:W-:Y:S01]  /*1960*/  IMAD R0, R197, c[0x0][0x20c], R0 ;  /* 0x00008300c5007a24 */ /* 0x000fe200078e0200 */
[----:B------:R-:W-:Y:S01]  /*1970*/  IADD3 R225, R223, 0x2000, RZ ;  /* 0x00002000dfe17810 */ /* 0x000fe20007ffe0ff */
[----:B------:R-:W-:Y:S01]  /*1980*/  IMAD.IADD R47, R73, 0x1, R3 ;  /* 0x00000001492f7824 */ /* 0x000fe200078e0203 */
[----:B------:R-:W-:Y:S01]  /*1990*/  STL.64 [R1+0x40], R72 ;  /* 0x0000404801007387 */ /* 0x000fe20000100a00 */
[----:B------:R-:W-:Y:S01]  /*19a0*/  IMAD.IADD R0, R15, 0x1, R0 ;  /* 0x000000010f007824 */ /* 0x000fe200078e0200 */
[----:B------:R-:W-:Y:S01]  /*19b0*/  IADD3 R224, R223, 0x2800, RZ ;  /* 0x00002800dfe07810 */ /* 0x000fe20007ffe0ff */
[----:B------:R-:W-:Y:S01]  /*19c0*/  IMAD.MOV.U32 R46, RZ, RZ, R72 ;  /* 0x000000ffff2e7224 */ /* 0x000fe200078e0048 */
[----:B------:R-:W-:Y:S01]  /*19d0*/  HMMA.16816.F32 R156, R8, R30, RZ ;  /* 0x0000001e089c723c */ /* 0x000fe200000018ff */
[----:B------:R-:W-:-:S02]  /*19e0*/  IMAD R0, R0, 0x60, RZ ;  /* 0x0000006000007824 */ /* 0x000fc400078e02ff */
[----:B------:R-:W-:Y:S01]  /*19f0*/  IMAD.WIDE.U32 R14, R14, 0x60, R46 ;  /* 0x000000600e0e7825 */ /* 0x000fe200078e002e */
[----:B------:R-:W-:Y:S03]  /*1a00*/  STL.64 [R1+0x30], R46 ;  /* 0x0000302e01007387 */ /* 0x000fe60000100a00 */
[----:B------:R-:W-:Y:S01]  /*1a10*/  IMAD.MOV.U32 R2, RZ, RZ, 0x10 ;  /* 0x00000010ff027424 */ /* 0x000fe200078e00ff */
[----:B------:R-:W-:Y:S01]  /*1a20*/  LEA R22, P0, R14, c[0x0][0x1f8], 0x1 ;  /* 0x00007e000e167a11 */ /* 0x000fe200078008ff */
[----:B------:R-:W-:Y:S01]  /*1a30*/  IMAD.IADD R0, R15, 0x1, R0 ;  /* 0x000000010f007824 */ /* 0x000fe200078e0200 */
[----:B----4-:R-:W-:Y:S01]  /*1a40*/  HMMA.16816.F32 R132, R8, R32, RZ ;  /* 0x000000200884723c */ /* 0x010fe200000018ff */
[----:B------:R-:W-:Y:S01]  /*1a50*/  IMAD.MOV.U32 R3, RZ, RZ, 0x20 ;  /* 0x00000020ff037424 */ /* 0x000fe200078e00ff */
[----:B------:R-:W-:Y:S02]  /*1a60*/  SEL R2, R2, 0xfffffff0, !P1 ;  /* 0xfffffff002027807 */ /* 0x000fe40004800000 */
[----:B------:R-:W-:-:S02]  /*1a70*/  LEA.HI.X R23, R14, c[0x0][0x1fc], R0, 0x1, P0 ;  /* 0x00007f000e177a11 */ /* 0x000fc400000f0c00 */
[----:B------:R-:W-:Y:S01]  /*1a80*/  ISETP.GE.AND P0, PT, R12, c[0x0][0x1d4], PT ;  /* 0x000075000c007a0c */ /* 0x000fe20003f06270 */
[----:B------:R-:W-:Y:S01]  /*1a90*/  IMAD R222, R2, 0x2, R219 ;  /* 0x0000000202de7824 */ /* 0x000fe200078e02db */
[----:B------:R-:W-:Y:S01]  /*1aa0*/  IADD3 R14, P1, R22, UR10, RZ ;  /* 0x0000000a160e7c10 */ /* 0x000fe2000ff3e0ff */
[C---:B------:R-:W-:Y:S01]  /*1ab0*/  HMMA.16816.F32 R168, R8.reuse, R34, RZ ;  /* 0x0000002208a8723c */ /* 0x040fe200000018ff */
[C---:B------:R-:W-:Y:S02]  /*1ac0*/  ISETP.LT.OR P4, PT, R44.reuse, 0x1, P0 ;  /* 0x000000012c00780c */ /* 0x040fe40000781670 */
[C---:B------:R-:W-:Y:S01]  /*1ad0*/  ISETP.LT.OR P3, PT, R44.reuse, 0x11, P0 ;  /* 0x000000112c00780c */ /* 0x040fe20000761670 */
[----:B------:R-:W2:Y:S01]  /*1ae0*/  LDSM.16.M88.4 R16, [R222+0x8100] ;  /* 0x00810000de10783b */ /* 0x000ea20000000200 */
[----:B------:R-:W-:Y:S02]  /*1af0*/  IADD3.X R15, R23, UR9, RZ, P1, !PT ;  /* 0x00000009170f7c10 */ /* 0x000fe40008ffe4ff */
[----:B------:R-:W-:Y:S01]  /*1b00*/  ISETP.LT.OR P5, PT, R44, 0x21, P0 ;  /* 0x000000212c00780c */ /* 0x000fe200007a1670 */
[----:B-----5:R-:W-:Y:S01]  /*1b10*/  HMMA.16816.F32 R128, R8, R36, RZ ;  /* 0x000000240880723c */ /* 0x020fe200000018ff */
[----:B------:R-:W-:-:S02]  /*1b20*/  SEL R3, R3, 0xffffffe0, !P2 ;  /* 0xffffffe003037807 */ /* 0x000fc40005000000 */
[----:B------:R-:W-:Y:S02]  /*1b30*/  P2R R0, PR, RZ, 0x20 ;  /* 0x00000020ff007803 */ /* 0x000fe40000000000 */
[----:B------:R-:W-:Y:S01]  /*1b40*/  ISETP.LT.OR P5, PT, R44, 0x31, P0 ;  /* 0x000000312c00780c */ /* 0x000fe200007a1670 */
[----:B------:R-:W-:Y:S02]  /*1b50*/  IMAD R220, R3, 0x2, R219 ;  /* 0x0000000203dc7824 */ /* 0x000fe400078e02db */
[----:B------:R-:W-:Y:S02]  /*1b60*/  HMMA.16816.F32 R120, R8, R38, RZ ;  /* 0x000000260878723c */ /* 0x000fe400000018ff */
[----:B------:R-:W-:-:S06]  /*1b70*/  IMAD R221, R2, 0x2, R220 ;  /* 0x0000000202dd7824 */ /* 0x000fcc00078e02dc */
[C---:B-1----:R-:W-:Y:S08]  /*1b80*/  HMMA.16816.F32 R112, R8.reuse, R24, RZ ;  /* 0x000000180870723c */ /* 0x042ff000000018ff */
[----:B------:R-:W-:Y:S07]  /*1b90*/  HMMA.16816.F32 R104, R8, R26, RZ ;  /* 0x0000001a0868723c */ /* 0x000fee00000018ff */
[----:B------:R-:W-:Y:S01]  /*1ba0*/  IADD3 R10, P1, R14, UR10, RZ ;  /* 0x0000000a0e0a7c10 */ /* 0x000fe2000ff3e0ff */
[----:B------:R-:W-:Y:S03]  /*1bb0*/  HMMA.16816.F32 R52, R4, R28, RZ ;  /* 0x0000001c0434723c */ /* 0x000fe600000018ff */
[----:B------:R-:W-:-:S02]  /*1bc0*/  IADD3.X R11, R15, UR9, RZ, P1, !PT ;  /* 0x000000090f0b7c10 */ /* 0x000fc40008ffe4ff */
[----:B------:R-:W-:-:S03]  /*1bd0*/  IADD3 R8, P1, R10, UR10, RZ ;  /* 0x0000000a0a087c10 */ /* 0x000fc6000ff3e0ff */
[----:B------:R-:W-:Y:S01]  /*1be0*/  HMMA.16816.F32 R88, R4, R30, RZ ;  /* 0x0000001e0458723c */ /* 0x000fe200000018ff */
[----:B------:R-:W-:Y:S01]  /*1bf0*/  LDSM.16.M88.4 R28, [R223+0x2800] ;  /* 0x00280000df1c783b */ /* 0x000fe20000000200 */
[----:B------:R-:W-:Y:S02]  /*1c00*/  IADD3.X R9, R11, UR9, RZ, P1, !PT ;  /* 0x000000090b097c10 */ /* 0x000fe40008ffe4ff */
[----:B------:R-:W-:-:S04]  /*1c10*/  ISETP.LT.OR P1, PT, R44, 0x51, P0 ;  /* 0x000000512c00780c */ /* 0x000fc80000721670 */
[C---:B------:R-:W-:Y:S08]  /*1c20*/  HMMA.16816.F32 R64, R4.reuse, R32, RZ ;  /* 0x000000200440723c */ /* 0x040ff000000018ff */
[C---:B------:R-:W-:Y:S01]  /*1c30*/  HMMA.16816.F32 R124, R4.reuse, R34, RZ ;  /* 0x00000022047c723c */ /* 0x040fe200000018ff */
[----:B------:R-:W-:Y:S07]  /*1c40*/  LDSM.16.M88.4 R32, [R223+0x2000] ;  /* 0x00200000df20783b */ /* 0x000fee0000000200 */
[C---:B------:R-:W-:Y:S08]  /*1c50*/  HMMA.16816.F32 R60, R4.reuse, R36, RZ ;  /* 0x00000024043c723c */ /* 0x040ff000000018ff */
[C---:B------:R-:W-:Y:S01]  /*1c60*/  HMMA.16816.F32 R116, R4.reuse, R38, RZ ;  /* 0x000000260474723c */ /* 0x040fe200000018ff */
[----:B------:R-:W1:Y:S07]  /*1c70*/  LDSM.16.M88.4 R36, [R223+0x1800] ;  /* 0x00180000df24783b */ /* 0x000e6e0000000200 */
[C---:B------:R-:W-:Y:S08]  /*1c80*/  HMMA.16816.F32 R76, R4.reuse, R24, RZ ;  /* 0x00000018044c723c */ /* 0x040ff000000018ff */
[----:B------:R-:W-:Y:S01]  /*1c90*/  HMMA.16816.F32 R108, R4, R26, RZ ;  /* 0x0000001a046c723c */ /* 0x000fe200000018ff */
[----:B------:R-:W3:Y:S04]  /*1ca0*/  LDSM.16.M88.4 R4, [R222+0x6100] ;  /* 0x00610000de04783b */ /* 0x000ee80000000200 */
[----:B------:R-:W-:Y:S01]  /*1cb0*/  @!PT LDS RZ, [RZ] ;  /* 0x00000000fffff984 */ /* 0x000fe20000000800 */
[----:B------:R-:W-:Y:S01]  /*1cc0*/  @!PT LDS RZ, [RZ] ;  /* 0x00000000fffff984 */ /* 0x000fe20000000800 */
[----:B------:R-:W-:Y:S01]  /*1cd0*/  @!PT LDS RZ, [RZ] ;  /* 0x00000000fffff984 */ /* 0x000fe20000000800 */
[----:B------:R4:W-:Y:S01]  /*1ce0*/  LDGSTS.E.BYPASS.LTC128B.128 [R231+0x100], [R22.64], !P4 ;  /* 0x0010000016e77fae */ /* 0x0009e2000e101d4c */
[----:B------:R-:W-:-:S02]  /*1cf0*/  LOP3.LUT P4, RZ, R45, 0x4, RZ, 0xc0, !PT ;  /* 0x000000042dff7812 */ /* 0x000fc4000788c0ff */
[----:B--2---:R-:W-:Y:S01]  /*1d00*/  HMMA.16816.F32 R100, R16, R68, R52 ;  /* 0x000000441064723c */ /* 0x004fe20000001834 */
[----:B------:R1:W-:Y:S01]  /*1d10*/  LDGSTS.E.BYPASS.LTC128B.128 [R231+0x900], [R14.64], !P3 ;  /* 0x009000000ee77fae */ /* 0x0003e2000d901d4c */
[----:B------:R-:W-:Y:S02]  /*1d20*/  ISETP.LT.OR P3, PT, R44, 0x41, P0 ;  /* 0x000000412c00780c */ /* 0x000fe40000761670 */
[----:B------:R-:W-:Y:S01]  /*1d30*/  ISETP.NE.AND P0, PT, R0, RZ, PT ;  /* 0x000000ff0000720c */ /* 0x000fe20003f05270 */
[----:B------:R-:W-:-:S03]  /*1d40*/  IMAD.MOV.U32 R0, RZ, RZ, 0x40 ;  /* 0x00000040ff007424 */ /* 0x000fc600078e00ff */
[----:B------:R-:W-:Y:S02]  /*1d50*/  HMMA.16816.F32 R44, R16, R40, R56 ;  /* 0x00000028102c723c */ /* 0x000fe40000001838 */
[----:B------:R-:W-:-:S05]  /*1d60*/  SEL R0, R0, 0xffffffc0, !P4 ;  /* 0xffffffc000007807 */ /* 0x000fca0006000000 */
[----:B------:R-:W-:Y:S01]  /*1d70*/  IMAD.IADD R218, R212, 0x1, R0 ;  /* 0x00000001d4da7824 */ /* 0x000fe200078e0200 */
[----:B------:R-:W-:Y:S01]  /*1d80*/  HMMA.16816.F32 R96, R16, R50, R96 ;  /* 0x000000321060723c */ /* 0x000fe20000001860 */
[----:B------:R2:W-:Y:S01]  /*1d90*/  LDGSTS.E.BYPASS.LTC128B.128 [R231+0x1100], [R10.64], !P0 ;  /* 0x011000000ae77fae */ /* 0x0005e2000c101d4c */
[----:B------:R-:W-:-:S03]  /*1da0*/  IMAD.IADD R217, R0, 0x1, R223 ;  /* 0x0000000100d97824 */ /* 0x000fc600078e02df */
[----:B------:R5:W-:Y:S03]  /*1db0*/  LDGSTS.E.BYPASS.LTC128B.128 [R231+0x1900], [R8.64], !P5 ;  /* 0x0190000008e77fae */ /* 0x000be6000e901d4c */
[C---:B------:R-:W-:Y:S08]  /*1dc0*/  HMMA.16816.F32 R92, R16.reuse, R42, R92 ;  /* 0x0000002a105c723c */ /* 0x040ff0000000185c */
[-C--:B-1----:R-:W-:Y:S08]  /*1dd0*/  HMMA.16816.F32 R12, R16, R36.reuse, R64 ;  /* 0x00000024100c723c */ /* 0x082ff00000001840 */
[----:B---3--:R-:W-:Y:S01]  /*1de0*/  HMMA.16816.F32 R184, R4, R36, R132 ;  /* 0x0000002404b8723c */ /* 0x008fe20000001884 */
[----:B--2---:R-:W-:-:S04]  /*1df0*/  IADD3 R10, P0, R8, UR10, RZ ;  /* 0x0000000a080a7c10 */ /* 0x004fc8000ff1e0ff */
[----:B------:R-:W-:-:S03]  /*1e00*/  IADD3.X R11, R9, UR9, RZ, P0, !PT ;  /* 0x00000009090b7c10 */ /* 0x000fc600087fe4ff */
[C---:B------:R-:W-:Y:S01]  /*1e10*/  HMMA.16816.F32 R136, R16.reuse, R30, R108 ;  /* 0x0000001e1088723c */ /* 0x040fe2000000186c */
[----:B-----5:R-:W-:Y:S01]  /*1e20*/  IADD3 R8, P0, R10, UR10, RZ ;  /* 0x0000000a0a087c10 */ /* 0x020fe2000ff1e0ff */
[----:B------:R1:W-:Y:S03]  /*1e30*/  LDGSTS.E.BYPASS.LTC128B.128 [R231+0x2100], [R10.64], !P3 ;  /* 0x021000000ae77fae */ /* 0x0003e6000d901d4c */
[----:B------:R-:W-:Y:S02]  /*1e40*/  IADD3.X R9, R11, UR9, RZ, P0, !PT ;  /* 0x000000090b097c10 */ /* 0x000fe400087fe4ff */
[----:B------:R-:W-:Y:S01]  /*1e50*/  ISETP.GT.AND P0, PT, R197, UR8, PT ;  /* 0x00000008c5007c0c */ /* 0x000fe2000bf04270 */
[----:B------:R-:W-:Y:S02]  /*1e60*/  HMMA.16816.F32 R88, R16, R70, R88 ;  /* 0x000000461058723c */ /* 0x000fe40000001858 */
[----:B------:R1:W-:Y:S04]  /*1e70*/  LDGSTS.E.BYPASS.LTC128B.128 [R231+0x2900], [R8.64], !P1 ;  /* 0x0290000008e77fae */ /* 0x0003e8000c901d4c */
[----:B------:R-:W-:Y:S02]  /*1e80*/  LDSM.16.M88.4 R24, [R220+0x8100] ;  /* 0x00810000dc18783b */ /* 0x000fe40000000200 */
[----:B------:R-:W-:Y:S02]  /*1e90*/  HMMA.16816.F32 R144, R4, R68, R144 ;  /* 0x000000440490723c */ /* 0x000fe40000001890 */
[----:B------:R-:W2:Y:S04]  /*1ea0*/  LDSM.16.M88.4 R52, [R218+0x4900] ;  /* 0x00490000da34783b */ /* 0x000ea80000000200 */
[----:B------:R-:W3:Y:S02]  /*1eb0*/  LDSM.16.M88.4 R56, [R218+0x4100] ;  /* 0x00410000da38783b */ /* 0x000ee40000000200 */
[----:B------:R-:W-:Y:S02]  /*1ec0*/  HMMA.16816.F32 R80, R16, R48, R80 ;  /* 0x000000301050723c */ /* 0x000fe40000001850 */
[----:B------:R-:W5:Y:S04]  /*1ed0*/  LDSM.16.M88.4 R72, [R218+0x5100] ;  /* 0x00510000da48783b */ /* 0x000f680000000200 */
[----:B------:R-:W-:Y:S02]  /*1ee0*/  LDSM.16.M88.4 R84, [R218+0x5900] ;  /* 0x00590000da54783b */ /* 0x000fe40000000200 */
[----:B------:R-:W-:Y:S02]  /*1ef0*/  HMMA.16816.F32 R68, R4, R70, R156 ;  /* 0x000000460444723c */ /* 0x000fe4000000189c */
[----:B------:R-:W-:Y:S04]  /*1f00*/  LDSM.16.M88.4 R64, [R218+0x3100] ;  /* 0x00310000da40783b */ /* 0x000fe80000000200 */
[----:B------:R-:W0:Y:S02]  /*1f10*/  LDGDEPBAR ;  /* 0x00000000000079af */ /* 0x000e240000000000 */
[C---:B-1----:R-:W-:Y:S02]  /*1f20*/  HMMA.16816.F32 R8, R16.reuse, R32, R60 ;  /* 0x000000201008723c */ /* 0x042fe4000000183c */
[----:B------:R-:W1:Y:S06]  /*1f30*/  LDSM.16.M88.4 R60, [R218+0x3900] ;  /* 0x00390000da3c783b */ /* 0x000e6c0000000200 */
[----:B------:R-:W-:Y:S08]  /*1f40*/  HMMA.16816.F32 R76, R16, R28, R76 ;  /* 0x0000001c104c723c */ /* 0x000ff0000000184c */
[----:B------:R-:W-:Y:S08]  /*1f50*/  HMMA.16816.F32 R176, R4, R48, R176 ;  /* 0x0000003004b0723c */ /* 0x000ff000000018b0 */
[----:B--2---:R-:W-:Y:S01]  /*1f60*/  HMMA.16816.F32 R132, R24, R52, R12 ;  /* 0x000000341884723c */ /* 0x004fe2000000180c */
[----:B------:R-:W2:Y:S07]  /*1f70*/  LDSM.16.M88.4 R12, [R220+0x6100] ;  /* 0x00610000dc0c783b */ /* 0x000eae0000000200 */
[C---:B------:R-:W-:Y:S08]  /*1f80*/  HMMA.16816.F32 R180, R4.reuse, R40, R180 ;  /* 0x0000002804b4723c */ /* 0x040ff000000018b4 */
[C---:B------:R-:W-:Y:S08]  /*1f90*/  HMMA.16816.F32 R48, R4.reuse, R50, R148 ;  /* 0x000000320430723c */ /* 0x040ff00000001894 */
[----:B------:R-:W-:Y:S01]  /*1fa0*/  HMMA.16816.F32 R140, R4, R42, R140 ;  /* 0x0000002a048c723c */ /* 0x000fe2000000188c */
[----:B------:R-:W-:Y:S07]  /*1fb0*/  LDSM.16.M88.4 R40, [R217+0x800] ;  /* 0x00080000d928783b */ /* 0x000fee0000000200 */
[C---:B------:R-:W-:Y:S08]  /*1fc0*/  HMMA.16816.F32 R124, R16.reuse, R38, R124 ;  /* 0x00000026107c723c */ /* 0x040ff0000000187c */
[----:B------:R-:W-:Y:S01]  /*1fd0*/  HMMA.16816.F32 R152, R16, R34, R116 ;  /* 0x000000221098723c */ /* 0x000fe20000001874 */
[----:B------:R-:W-:Y:S07]  /*1fe0*/  LDSM.16.M88.4 R16, [R217+0x2800] ;  /* 0x00280000d910783b */ /* 0x000fee0000000200 */
[C---:B------:R-:W-:Y:S01]  /*1ff0*/  HMMA.16816.F32 R168, R4.reuse, R38, R168 ;  /* 0x0000002604a8723c */ /* 0x040fe200000018a8 */
[----:B------:R-:W-:Y:S07]  /*2000*/  LDSM.16.M88.4 R36, [R217+0x1000] ;  /* 0x00100000d924783b */ /* 0x000fee0000000200 */
[C---:B------:R-:W-:Y:S08]  /*2010*/  HMMA.16816.F32 R188, R4.reuse, R32, R128 ;  /* 0x0000002004bc723c */ /* 0x040ff00000001880 */
[C---:B------:R-:W-:Y:S08]  /*2020*/  HMMA.16816.F32 R192, R4.reuse, R28, R112 ;  /* 0x0000001c04c0723c */ /* 0x040ff00000001870 */
[C---:B------:R-:W-:Y:S01]  /*2030*/  HMMA.16816.F32 R172, R4.reuse, R34, R120 ;  /* 0x0000002204ac723c */ /* 0x040fe20000001878 */
[----:B------:R-:W-:Y:S07]  /*2040*/  LDSM.16.M88.4 R32, [R217+0x1800] ;  /* 0x00180000d920783b */ /* 0x000fee0000000200 */
[----:B------:R-:W-:Y:S01]  /*2050*/  HMMA.16816.F32 R164, R4, R30, R104 ;  /* 0x0000001e04a4723c */ /* 0x000fe20000001868 */
[----:B------:R-:W2:Y:S04]  /*2060*/  LDSM.16.M88.4 R4, [R221+0x8100] ;  /* 0x00810000dd04783b */ /* 0x000ea80000000200 */
[----:B------:R-:W-:Y:S03]  /*2070*/  LDSM.16.M88.4 R28, [R217+0x2000] ;  /* 0x00200000d91c783b */ /* 0x000fe60000000200 */
[C---:B---3--:R-:W-:Y:S01]  /*2080*/  HMMA.16816.F32 R148, R24.reuse, R56, R44 ;  /* 0x000000381894723c */ /* 0x048fe2000000182c */
[----:B------:R-:W-:Y:S07]  /*2090*/  LDSM.16.M88.4 R44, [R217] ;  /* 0x00000000d92c783b */ /* 0x000fee0000000200 */
[----:B-----5:R-:W-:Y:S01]  /*20a0*/  HMMA.16816.F32 R128, R24, R72, R8 ;  /* 0x000000481880723c */ /* 0x020fe20000001808 */
[----:B------:R-:W3:Y:S01]  /*20b0*/  LDSM.16.M88.4 R8, [R221+0x6100] ;  /* 0x00610000dd08783b */ /* 0x000ee20000000200 */
[----:B------:R-:W-:-:S06]  /*20c0*/  DEPBAR.LE SB0, 0x0 ;  /* 0x000080000000791a */ /* 0x000fcc0000000000 */
[C---:B-1----:R-:W-:Y:S08]  /*20d0*/  HMMA.16816.F32 R112, R24.reuse, R62, R96 ;  /* 0x0000003e1870723c */ /* 0x042ff00000001860 */
[C---:B------:R-:W-:Y:S08]  /*20e0*/  HMMA.16816.F32 R108, R24.reuse, R58, R92 ;  /* 0x0000003a186c723c */ /* 0x040ff0000000185c */
[C---:B------:R-:W-:Y:S08]  /*20f0*/  HMMA.16816.F32 R96, R24.reuse, R86, R136 ;  /* 0x000000561860723c */ /* 0x040ff00000001888 */
[----:B------:R-:W-:Y:S08]  /*2100*/  HMMA.16816.F32 R116, R24, R66, R88 ;  /* 0x000000421874723c */ /* 0x000ff00000001858 */
[----:B--2---:R-:W-:Y:S08]  /*2110*/  HMMA.16816.F32 R92, R12, R64, R144 ;  /* 0x000000400c5c723c */ /* 0x004ff00000001890 */
[----:B------:R-:W-:Y:S08]  /*2120*/  HMMA.16816.F32 R156, R24, R60, R80 ;  /* 0x0000003c189c723c */ /* 0x000ff00000001850 */
[----:B------:R-:W-:Y:S08]  /*2130*/  HMMA.16816.F32 R88, R12, R66, R68 ;  /* 0x000000420c58723c */ /* 0x000ff00000001844 */
[C---:B------:R-:W-:Y:S08]  /*2140*/  HMMA.16816.F32 R160, R24.reuse, R64, R100 ;  /* 0x0000004018a0723c */ /* 0x040ff00000001864 */
[----:B------:R-:W-:Y:S08]  /*2150*/  HMMA.16816.F32 R120, R24, R84, R76 ;  /* 0x000000541878723c */ /* 0x000ff0000000184c */
[C---:B------:R-:W-:Y:S08]  /*2160*/  HMMA.16816.F32 R80, R12.reuse, R60, R176 ;  /* 0x0000003c0c50723c */ /* 0x040ff000000018b0 */
[C---:B------:R-:W-:Y:S08]  /*2170*/  HMMA.16816.F32 R76, R12.reuse, R62, R48 ;  /* 0x0000003e0c4c723c */ /* 0x040ff00000001830 */
[C---:B------:R-:W-:Y:S08]  /*2180*/  HMMA.16816.F32 R68, R12.reuse, R56, R180 ;  /* 0x000000380c44723c */ /* 0x040ff000000018b4 */
[----:B------:R-:W-:Y:S08]  /*2190*/  HMMA.16816.F32 R64, R12, R58, R140 ;  /* 0x0000003a0c40723c */ /* 0x000ff0000000188c */
        /* <DEDUP_REMOVED lines=8> */
[----:B------:R-:W-:Y:S08]  /*2220*/  HMMA.16816.F32 R168, R4, R18, R96 ;  /* 0x0000001204a8723c */ /* 0x000ff00000001860 */
[C---:B---3--:R-:W-:Y:S08]  /*2230*/  HMMA.16816.F32 R96, R8.reuse, R44, R92 ;  /* 0x0000002c0860723c */ /* 0x048ff0000000185c */
[C---:B------:R-:W-:Y:S08]  /*2240*/  HMMA.16816.F32 R92, R8.reuse, R46, R88 ;  /* 0x0000002e085c723c */ /* 0x040ff00000001858 */
[C---:B------:R-:W-:Y:S08]  /*2250*/  HMMA.16816.F32 R88, R8.reuse, R40, R80 ;  /* 0x000000280858723c */ /* 0x040ff00000001850 */
[C---:B------:R-:W-:Y:S08]  /*2260*/  HMMA.16816.F32 R84, R8.reuse, R42, R76 ;  /* 0x0000002a0854723c */ /* 0x040ff0000000184c */
[----:B------:R-:W-:Y:S08]  /*2270*/  HMMA.16816.F32 R80, R8, R36, R68 ;  /* 0x000000240850723c */ /* 0x000ff00000001844 */
[----:B------:R-:W-:Y:S08]  /*2280*/  HMMA.16816.F32 R140, R4, R32, R132 ;  /* 0x00000020048c723c */ /* 0x000ff00000001884 */
[C---:B------:R-:W-:Y:S08]  /*2290*/  HMMA.16816.F32 R68, R8.reuse, R38, R64 ;  /* 0x000000260844723c */ /* 0x040ff00000001840 */
[----:B------:R-:W-:Y:S08]  /*22a0*/  HMMA.16816.F32 R76, R8, R32, R60 ;  /* 0x00000020084c723c */ /* 0x000ff0000000183c */
        /* <DEDUP_REMOVED lines=14> */
[----:B------:R-:W-:Y:S01]  /*2390*/  HMMA.16816.F32 R48, R8, R18, R12 ;  /* 0x000000120830723c */ /* 0x000fe2000000180c */
[----:B------:R-:W-:Y:S06]  /*23a0*/  BAR.SYNC.DEFER_BLOCKING 0x0 ;  /* 0x0000000000007b1d */ /* 0x000fec0000010000 */
[----:B------:R-:W-:Y:S05]  /*23b0*/  @!P0 BRA `(.L_x_144) ;  /* 0x000001d000008947 */ /* 0x000fea0003800000 */
[----:B----4-:R-:W-:Y:S01]  /*23c0*/  IADD3 R0, R244, -0x2, RZ ;  /* 0xfffffffef4007810 */ /* 0x010fe20007ffe0ff */
[C---:B------:R-:W-:Y:S01]  /*23d0*/  IMAD.SHL.U32 R15, R203.reuse, 0x20, RZ ;  /* 0x00000020cb0f7824 */ /* 0x040fe200078e00ff */
[----:B------:R-:W-:-:S02]  /*23e0*/  SHF.L.U64.HI R14, R203, 0x5, R204 ;  /* 0x00000005cb0e7819 */ /* 0x000fc400000102cc */
[----:B------:R-:W-:Y:S01]  /*23f0*/  SHF.R.S32.HI R7, RZ, 0x1f, R0 ;  /* 0x0000001fff077819 */ /* 0x000fe20000011400 */
[----:B------:R-:W-:Y:S02]  /*2400*/  IMAD R6, R200, R0, RZ ;  /* 0x00000000c8067224 */ /* 0x000fe400078e02ff */
[----:B------:R-:W-:-:S04]  /*2410*/  IMAD.WIDE.U32 R4, R0, R206, R208 ;  /* 0x000000ce00047225 */ /* 0x000fc800078e00d0 */
[----:B------:R-:W-:Y:S01]  /*2420*/  IMAD R0, R7, R206, R6 ;  /* 0x000000ce07007224 */ /* 0x000fe200078e0206 */
[----:B------:R-:W-:-:S03]  /*2430*/  LEA R12, P0, R4, c[0x0][0x1c8], 0x1 ;  /* 0x00007200040c7a11 */ /* 0x000fc600078008ff */
        /* <DEDUP_REMOVED lines=18> */
[----:B-1----:R-:W-:-:S05]  /*2560*/  IADD3 R12, P0, R4, R15, RZ ;  /* 0x0000000f040c7210 */ /* 0x002fca0007f1e0ff */
[----:B------:R-:W-:-:S05]  /*2570*/  IMAD.X R13, R5, 0x1, R14, P0 ;  /* 0x00000001050d7824 */ /* 0x000fca00000e060e */
[----:B------:R2:W-:Y:S03]  /*2580*/  LDGSTS.E.BYPASS.LTC128B.128 [R231+0x5900], [R12.64], !P6 ;  /* 0x059000000ce77fae */ /* 0x0005e6000f101d4c */
.L_x_144:
[----:B----4-:R-:W-:Y:S01]  /*2590*/  LOP3.LUT R0, R199, 0xffffffe0, RZ, 0xc0, !PT ;  /* 0xffffffe0c7007812 */ /* 0x010fe200078ec0ff */
[----:B------:R-:W-:Y:S01]  /*25a0*/  ULDC UR11, c[0x0][0x324] ;  /* 0x0000c900000b7ab9 */ /* 0x000fe20000000800 */
[----:B--2---:R-:W-:Y:S01]  /*25b0*/  LEA.HI R5, R201, R202, RZ, 0x2 ;  /* 0x000000cac9057211 */ /* 0x004fe200078f10ff */
[----:B------:R-:W-:Y:S01]  /*25c0*/  ULOP3.LUT UR11, URZ, UR11, URZ, 0x33, !UPT ;  /* 0x0000000b3f0b7292 */ /* 0x000fe2000f8e333f */
[----:B------:R-:W-:Y:S01]  /*25d0*/  SHF.R.S32.HI R4, RZ, 0x1f, R198 ;  /* 0x0000001fff047819 */ /* 0x000fe200000114c6 */
[----:B------:R-:W-:Y:S01]  /*25e0*/  IMAD.IADD R0, R202, 0x1, -R0 ;  /* 0x00000001ca007824 */ /* 0x000fe200078e0a00 */
[----:B------:R-:W-:Y:S01]  /*25f0*/  LOP3.LUT R5, R5, 0xfffffffc, RZ, 0xc0, !PT ;  /* 0xfffffffc05057812 */ /* 0x000fe200078ec0ff */
[----:B------:R-:W0:Y:S01]  /*2600*/  LDGDEPBAR ;  /* 0x00000000000079af */ /* 0x000e220000000000 */
[----:B------:R-:W-:Y:S02]  /*2610*/  LEA.HI R4, R4, R198, RZ, 0x2 ;  /* 0x000000c604047211 */ /* 0x000fe400078f10ff */
[----:B------:R-:W-:Y:S01]  /*2620*/  SHF.R.S32.HI R7, RZ, 0x1f, R0 ;  /* 0x0000001fff077819 */ /* 0x000fe20000011400 */
[----:B------:R-:W-:Y:S01]  /*2630*/  IMAD.IADD R5, R202, 0x1, -R5 ;  /* 0x00000001ca057824 */ /* 0x000fe200078e0a05 */
[----:B------:R-:W-:-:S02]  /*2640*/  LOP3.LUT R6, R4, 0xffffffc, RZ, 0xc0, !PT ;  /* 0x0ffffffc04067812 */ /* 0x000fc400078ec0ff */
[----:B------:R-:W-:Y:S02]  /*2650*/  LEA.HI R7, R7, R0, RZ, 0x2 ;  /* 0x0000000007077211 */ /* 0x000fe400078f10ff */
[----:B------:R-:W-:Y:S01]  /*2660*/  LEA.HI R4, R5, R5, RZ, 0x1 ;  /* 0x0000000505047211 */ /* 0x000fe200078f08ff */
[----:B------:R-:W-:Y:S01]  /*2670*/  IMAD.IADD R8, R198, 0x1, -R6 ;  /* 0x00000001c6087824 */ /* 0x000fe200078e0a06 */
[----:B------:R-:W-:Y:S02]  /*2680*/  LEA.HI.SX32 R6, R7, UR7, 0x1e ;  /* 0x0000000707067c11 */ /* 0x000fe4000f8ff2ff */
[----:B------:R-:W-:Y:S01]  /*2690*/  PLOP3.LUT P1, PT, PT, PT, UP2, 0x80, 0x0 ;  /* 0x000000000000781c */ /* 0x000fe20003f2f028 */
[C---:B------:R-:W-:Y:S01]  /*26a0*/  IMAD.SHL.U32 R9, R4.reuse, 0x20, RZ ;  /* 0x0000002004097824 */ /* 0x040fe200078e00ff */
[----:B------:R-:W-:Y:S01]  /*26b0*/  LOP3.LUT R4, R4, 0x1ffffffe, RZ, 0xc0, !PT ;  /* 0x1ffffffe04047812 */ /* 0x000fe200078ec0ff */
[----:B------:R-:W-:Y:S01]  /*26c0*/  IMAD R8, R8, 0x10, R6 ;  /* 0x0000001008087824 */ /* 0x000fe200078e0206 */
[----:B------:R-:W-:-:S02]  /*26d0*/  PLOP3.LUT P0, PT, PT, PT, UP2, 0x80, 0x0 ;  /* 0x000000000000781c */ /* 0x000fc40003f0f028 */
[----:B------:R-:W-:Y:S01]  /*26e0*/  LOP3.LUT R6, R9, 0xffffffc0, RZ, 0xc0, !PT ;  /* 0xffffffc009067812 */ /* 0x000fe200078ec0ff */
[----:B------:R-:W-:-:S04]  /*26f0*/  IMAD.IADD R5, R5, 0x1, -R4 ;  /* 0x0000000105057824 */ /* 0x000fc800078e0a04 */
[----:B------:R-:W-:-:S04]  /*2700*/  IMAD.IADD R4, R6, 0x1, R8 ;  /* 0x0000000106047824 */ /* 0x000fc800078e0208 */
[----:B------:R-:W-:-:S04]  /*2710*/  IMAD R10, R5, 0x8, R4 ;  /* 0x00000008050a7824 */ /* 0x000fc800078e0204 */
[----:B------:R-:W-:Y:S01]  /*2720*/  @P1 IMAD.HI.U32 R4, R10, c[0x0][0x2c8], RZ ;  /* 0x0000b2000a041a27 */ /* 0x000fe200078e00ff */
[----:B------:R1:W-:Y:S03]  /*2730*/  STL [R1+0x20], R10 ;  /* 0x0000200a01007387 */ /* 0x0003e60000100800 */
[----:B------:R-:W-:Y:S01]  /*2740*/  IMAD.MOV.U32 R9, RZ, RZ, R10 ;  /* 0x000000ffff097224 */ /* 0x000fe200078e000a */
[----:B------:R-:W-:Y:S02]  /*2750*/  @P0 SHF.R.U32.HI R9, RZ, c[0x0][0x2cc], R4 ;  /* 0x0000b300ff090a19 */ /* 0x000fe40000011604 */
[----:B------:R-:W-:Y:S02]  /*2760*/  LOP3.LUT R4, R7, 0x7ffffffc, RZ, 0xc0, !PT ;  /* 0x7ffffffc07047812 */ /* 0x000fe400078ec0ff */
[----:B------:R-:W-:Y:S01]  /*2770*/  PLOP3.LUT P0, PT, PT, PT, UP1, 0x40, 0x0 ;  /* 0x000000000000781c */ /* 0x000fe20003f0e818 */
[----:B------:R-:W2:Y:S02]  /*2780*/  SHFL.IDX PT, R6, R9, RZ, 0x1c1f ;  /* 0x001c1fff09067589 */ /* 0x000ea400000e0000 */
[----:B------:R-:W-:Y:S01]  /*2790*/  IMAD.IADD R4, R0, 0x1, -R4 ;  /* 0x0000000100047824 */ /* 0x000fe200078e0a04 */
[----:B------:R-:W-:-:S03]  /*27a0*/  IADD3.X R0, R20, c[0x0][0x1d0], RZ, PT, !PT ;  /* 0x0000740014007a10 */ /* 0x000fc60003ffe4ff */
[----:B------:R-:W-:-:S04]  /*27b0*/  IMAD.SHL.U32 R8, R4, 0x2, RZ ;  /* 0x0000000204087824 */ /* 0x000fc800078e00ff */
[--C-:B------:R-:W-:Y:S01]  /*27c0*/  IMAD.IADD R13, R20, 0x1, -R8.reuse ;  /* 0x00000001140d7824 */ /* 0x100fe200078e0a08 */
[----:B------:R3:W-:Y:S01]  /*27d0*/  STL [R1+0x18], R8 ;  /* 0x0000180801007387 */ /* 0x0007e20000100800 */
[----:B------:R-:W-:Y:S02]  /*27e0*/  IADD3 R0, R0, -c[0x0][0x168], -R8 ;  /* 0x80005a0000007a10 */ /* 0x000fe40007ffe808 */
[----:B------:R-:W-:Y:S02]  /*27f0*/  IADD3 R11, -R8, c[0x0][0x1d0], R20 ;  /* 0x00007400080b7a10 */ /* 0x000fe40007ffe114 */
[C---:B-1----:R-:W-:Y:S02]  /*2800*/  IADD3 R10, R0.reuse, c[0x0][0x328], RZ ;  /* 0x0000ca00000a7a10 */ /* 0x042fe40007ffe0ff */
[----:B------:R-:W-:Y:S01]  /*2810*/  IADD3 R12, R0, UR11, RZ ;  /* 0x0000000b000c7c10 */ /* 0x000fe2000fffe0ff */
[----:B------:R-:W-:Y:S02]  /*2820*/  IMAD.IADD R0, R196, 0x1, R21 ;  /* 0x00000001c4007824 */ /* 0x000fe400078e0215 */
[----:B--2---:R-:W-:-:S02]  /*2830*/  IMAD.IADD R5, R10, 0x1, R6 ;  /* 0x000000010a057824 */ /* 0x004fc400078e0206 */
[----:B------:R-:W-:-:S03]  /*2840*/  IMAD.IADD R4, R12, 0x1, R6 ;  /* 0x000000010c047824 */ /* 0x000fc600078e0206 */
[----:B------:R-:W-:Y:S01]  /*2850*/  IMNMX R5, R5, R11, PT ;  /* 0x0000000b05057217 */ /* 0x000fe20003800200 */
[----:B------:R-:W-:Y:S05]  /*2860*/  @P0 BRA `(.L_x_145) ;  /* 0x0000015000000947 */ /* 0x000fea0003800000 */
[----:B------:R-:W-:Y:S01]  /*2870*/  IADD3 R6, R6, c[0x0][0x1d0], RZ ;  /* 0x0000740006067a10 */ /* 0x000fe20007ffe0ff */
[----:B------:R-:W-:Y:S03]  /*2880*/  BSSY B0, `(.L_x_146) ;  /* 0x000000f000007945 */ /* 0x000fe60003800000 */
[----:B------:R-:W-:-:S04]  /*2890*/  IADD3 R6, R6, -c[0x0][0x168], RZ ;  /* 0x80005a0006067a10 */ /* 0x000fc80007ffe0ff */
[----:B------:R-:W-:-:S13]  /*28a0*/  ISETP.GT.AND P0, PT, R6, -0x1, PT ;  /* 0xffffffff0600780c */ /* 0x000fda0003f04270 */
[----:B------:R-:W-:Y:S05]  /*28b0*/  @P0 BRA `(.L_x_147) ;  /* 0x0000007000000947 */ /* 0x000fea0003800000 */
[----:B------:R-:W-:Y:S01]  /*28c0*/  IMAD.MOV.U32 R7, RZ, RZ, c[0x0][0x32c] ;  /* 0x0000cb00ff077624 */ /* 0x000fe200078e00ff */
[----:B------:R-:W-:-:S04]  /*28d0*/  LOP3.LUT R6, RZ, R6, RZ, 0x33, !PT ;  /* 0x00000006ff067212 */ /* 0x000fc800078e33ff */
[----:B------:R-:W-:-:S13]  /*28e0*/  ISETP.NE.AND P0, PT, R7, 0x1, PT ;  /* 0x000000010700780c */ /* 0x000fda0003f05270 */
[----:B------:R-:W-:-:S05]  /*28f0*/  @P0 IMAD.HI.U32 R7, R6, c[0x0][0x330], RZ ;  /* 0x0000cc0006070a27 */ /* 0x000fca00078e00ff */
[----:B------:R-:W-:-:S04]  /*2900*/  @P0 SHF.R.U32.HI R6, RZ, c[0x0][0x334], R7 ;  /* 0x0000cd00ff060a19 */ /* 0x000fc80000011607 */
[----:B------:R-:W-:Y:S01]  /*2910*/  LOP3.LUT R6, RZ, R6, RZ, 0x33, !PT ;  /* 0x00000006ff067212 */ /* 0x000fe200078e33ff */
[----:B------:R-:W-:Y:S05]  /*2920*/  BRA `(.L_x_148) ;  /* 0x0000004000007947 */ /* 0x000fea0003800000 */
.L_x_147:
[----:B------:R-:W-:-:S04]  /*2930*/  MOV R7, c[0x0][0x32c] ;  /* 0x0000cb0000077a02 */ /* 0x000fc80000000f00 */
[----:B------:R-:W-:-:S13]  /*2940*/  ISETP.NE.AND P0, PT, R7, 0x1, PT ;  /* 0x000000010700780c */ /* 0x000fda0003f05270 */
[----:B------:R-:W-:-:S05]  /*2950*/  @P0 IMAD.HI.U32 R7, R6, c[0x0][0x330], RZ ;  /* 0x0000cc0006070a27 */ /* 0x000fca00078e00ff */
[----:B------:R-:W-:Y:S02]  /*2960*/  @P0 SHF.R.U32.HI R6, RZ, c[0x0][0x334], R7 ;  /* 0x0000cd00ff060a19 */ /* 0x000fe40000011607 */
.L_x_148:
[----:B------:R-:W-:Y:S05]  /*2970*/  BSYNC B0 ;  /* 0x0000000000007941 */ /* 0x000fea0003800000 */
.L_x_146:
[----:B------:R-:W-:-:S05]  /*2980*/  IMAD R6, R6, c[0x0][0x32c], R13 ;  /* 0x0000cb0006067a24 */ /* 0x000fca00078e020d */
[----:B------:R-:W-:Y:S02]  /*2990*/  IADD3 R7, R6, c[0x0][0x32c], RZ ;  /* 0x0000cb0006077a10 */ /* 0x000fe40007ffe0ff */
[----:B------:R-:W-:Y:S02]  /*29a0*/  IMNMX R4, R4, R6, !PT ;  /* 0x0000000604047217 */ /* 0x000fe40007800200 */
[----:B------:R-:W-:Y:S02]  /*29b0*/  IMNMX R5, R5, R7, PT ;  /* 0x0000000705057217 */ /* 0x000fe40003800200 */
.L_x_145:
[----:B---3--:R-:W1:Y:S01]  /*29c0*/  SHFL.IDX PT, R8, R9, 0x1, 0x1c1f ;  /* 0x003c1f0009087f89 */ /* 0x008e6200000e0000 */
[----:B------:R-:W-:Y:S01]  /*29d0*/  PLOP3.LUT P0, PT, PT, PT, UP1, 0x40, 0x0 ;  /* 0x000000000000781c */ /* 0x000fe20003f0e818 */
[--C-:B-1----:R-:W-:Y:S02]  /*29e0*/  IMAD.IADD R7, R10, 0x1, R8.reuse ;  /* 0x000000010a077824 */ /* 0x102fe400078e0208 */
[----:B------:R-:W-:-:S03]  /*29f0*/  IMAD.IADD R6, R12, 0x1, R8 ;  /* 0x000000010c067824 */ /* 0x000fc600078e0208 */
[----:B------:R-:W-:-:S07]  /*2a00*/  IMNMX R7, R7, R11, PT ;  /* 0x0000000b07077217 */ /* 0x000fce0003800200 */
        /* <DEDUP_REMOVED lines=13> */
.L_x_151:
[----:B------:R-:W-:-:S04]  /*2ae0*/  MOV R14, c[0x0][0x32c] ;  /* 0x0000cb00000e7a02 */ /* 0x000fc80000000f00 */
[----:B------:R-:W-:-:S13]  /*2af0*/  ISETP.NE.AND P0, PT, R14, 0x1, PT ;  /* 0x000000010e00780c */ /* 0x000fda0003f05270 */
[----:B------:R-:W-:-:S05]  /*2b00*/  @P0 IMAD.HI.U32 R14, R8, c[0x0][0x330], RZ ;  /* 0x0000cc00080e0a27 */ /* 0x000fca00078e00ff */
[----:B------:R-:W-:Y:S02]  /*2b10*/  @P0 SHF.R.U32.HI R8, RZ, c[0x0][0x334], R14 ;  /* 0x0000cd00ff080a19 */ /* 0x000fe4000001160e */
.L_x_152:
[----:B------:R-:W-:Y:S05]  /*2b20*/  BSYNC B0 ;  /* 0x0000000000007941 */ /* 0x000fea0003800000 */
.L_x_150:
[----:B------:R-:W-:-:S05]  /*2b30*/  IMAD R8, R8, c[0x0][0x32c], R13 ;  /* 0x0000cb0008087a24 */ /* 0x000fca00078e020d */
[----:B------:R-:W-:Y:S02]  /*2b40*/  IADD3 R14, R8, c[0x0][0x32c], RZ ;  /* 0x0000cb00080e7a10 */ /* 0x000fe40007ffe0ff */
[----:B------:R-:W-:Y:S02]  /*2b50*/  IMNMX R6, R6, R8, !PT ;  /* 0x0000000806067217 */ /* 0x000fe40007800200 */
[----:B------:R-:W-:Y:S02]  /*2b60*/  IMNMX R7, R7, R14, PT ;  /* 0x0000000e07077217 */ /* 0x000fe40003800200 */
.L_x_149:
[C---:B------:R-:W-:Y:S01]  /*2b70*/  ISETP.GE.AND P0, PT, R20.reuse, 0x9, PT ;  /* 0x000000091400780c */ /* 0x040fe20003f06270 */
[----:B------:R-:W1:Y:S01]  /*2b80*/  SHFL.IDX PT, R8, R9, 0x2, 0x1c1f ;  /* 0x005c1f0009087f89 */ /* 0x000e6200000e0000 */
[----:B------:R-:W-:Y:S02]  /*2b90*/  ISETP.GE.AND P1, PT, R20, 0x2, PT ;  /* 0x000000021400780c */ /* 0x000fe40003f26270 */
[----:B------:R-:W-:Y:S02]  /*2ba0*/  P2R R31, PR, RZ, 0x1 ;  /* 0x00000001ff1f7803 */ /* 0x000fe40000000000 */
[----:B------:R-:W-:-:S02]  /*2bb0*/  ISETP.GT.AND P0, PT, R4, 0x8, !P0 ;  /* 0x000000080400780c */ /* 0x000fc40004704270 */
[----:B------:R-:W-:Y:S02]  /*2bc0*/  P2R R32, PR, RZ, 0x2 ;  /* 0x00000002ff207803 */ /* 0x000fe40000000000 */
[C---:B------:R-:W-:Y:S02]  /*2bd0*/  ISETP.LT.OR P0, PT, R5.reuse, 0x9, P0 ;  /* 0x000000090500780c */ /* 0x040fe40000701670 */
[----:B------:R-:W-:Y:S02]  /*2be0*/  ISETP.GT.AND P1, PT, R4, 0x1, !P1 ;  /* 0x000000010400780c */ /* 0x000fe40004f24270 */
[----:B------:R-:W-:Y:S02]  /*2bf0*/  ISETP.GE.AND P2, PT, R20, 0x11, PT ;  /* 0x000000111400780c */ /* 0x000fe40003f46270 */
[----:B------:R-:W-:Y:S02]  /*2c00*/  FSEL R40, R92, -INF , !P0 ;  /* 0xff8000005c287808 */ /* 0x000fe40004000000 */
[----:B------:R-:W-:-:S02]  /*2c10*/  ISETP.LT.OR P1, PT, R5, 0x2, P1 ;  /* 0x000000020500780c */ /* 0x000fc40000f21670 */
[----:B------:R-:W-:Y:S02]  /*2c20*/  ISETP.GT.AND P0, PT, R4, 0x10, !P2 ;  /* 0x000000100400780c */ /* 0x000fe40005704270 */
[----:B------:R-:W-:Y:S02]  /*2c30*/  ISETP.GE.AND P3, PT, R20, 0xa, PT ;  /* 0x0000000a1400780c */ /* 0x000fe40003f66270 */
[----:B------:R-:W-:Y:S02]  /*2c40*/  FSEL R39, R97, -INF , !P1 ;  /* 0xff80000061277808 */ /* 0x000fe40004800000 */
[----:B------:R-:W-:Y:S02]  /*2c50*/  P2R R29, PR, RZ, 0x4 ;  /* 0x00000004ff1d7803 */ /* 0x000fe40000000000 */
[----:B------:R-:W-:Y:S02]  /*2c60*/  ISETP.LT.OR P0, PT, R5, 0x11, P0 ;  /* 0x000000110500780c */ /* 0x000fe40000701670 */
[----:B------:R-:W-:-:S02]  /*2c70*/  ISETP.GT.AND P1, PT, R4, 0x9, !P3 ;  /* 0x000000090400780c */ /* 0x000fc40005f24270 */
[----:B------:R-:W-:Y:S02]  /*2c80*/  ISETP.GE.AND P2, PT, R20, 0x12, PT ;  /* 0x000000121400780c */ /* 0x000fe40003f46270 */
[----:B------:R-:W-:Y:S02]  /*2c90*/  FSEL R42, R88, -INF , !P0 ;  /* 0xff800000582a7808 */ /* 0x000fe40004000000 */
[----:B------:R-:W-:Y:S02]  /*2ca0*/  ISETP.LT.OR P1, PT, R5, 0xa, P1 ;  /* 0x0000000a0500780c */ /* 0x000fe40000f21670 */
[----:B------:R-:W-:Y:S02]  /*2cb0*/  ISETP.GT.AND P0, PT, R4, 0x11, !P2 ;  /* 0x000000110400780c */ /* 0x000fe40005704270 */
[----:B------:R-:W-:Y:S02]  /*2cc0*/  FSEL R41, R93, -INF , !P1 ;  /* 0xff8000005d297808 */ /* 0x000fe40004800000 */
[----:B------:R-:W-:-:S02]  /*2cd0*/  ISETP.LT.OR P0, PT, R5, 0x12, P0 ;  /* 0x000000120500780c */ /* 0x000fc40000701670 */
[----:B------:R-:W-:Y:S02]  /*2ce0*/  ISETP.GE.AND P1, PT, R20, 0x19, PT ;  /* 0x000000191400780c */ /* 0x000fe40003f26270 */
[----:B------:R-:W-:Y:S02]  /*2cf0*/  FSEL R43, R89, -INF , !P0 ;  /* 0xff800000592b7808 */ /* 0x000fe40004000000 */
[----:B------:R-:W-:Y:S02]  /*2d00*/  ISETP.GT.AND P0, PT, R4, 0x18, !P1 ;  /* 0x000000180400780c */ /* 0x000fe40004f04270 */
[----:B------:R-:W-:Y:S02]  /*2d10*/  P2R R27, PR, RZ, 0x2 ;  /* 0x00000002ff1b7803 */ /* 0x000fe40000000000 */
[----:B------:R-:W-:Y:S02]  /*2d20*/  ISETP.LT.OR P0, PT, R5, 0x19, P0 ;  /* 0x000000190500780c */ /* 0x000fe40000701670 */
[----:B------:R-:W-:-:S02]  /*2d30*/  ISETP.GE.AND P1, PT, R20, 0x1a, PT ;  /* 0x0000001a1400780c */ /* 0x000fc40003f26270 */
[----:B------:R-:W-:Y:S02]  /*2d40*/  FSEL R44, R84, -INF , !P0 ;  /* 0xff800000542c7808 */ /* 0x000fe40004000000 */
[----:B------:R-:W-:Y:S02]  /*2d50*/  ISETP.GT.AND P0, PT, R4, 0x19, !P1 ;  /* 0x000000190400780c */ /* 0x000fe40004f04270 */
[----:B------:R-:W-:Y:S02]  /*2d60*/  P2R R26, PR, RZ, 0x2 ;  /* 0x00000002ff1a7803 */ /* 0x000fe40000000000 */
[----:B------:R-:W-:Y:S02]  /*2d70*/  ISETP.LT.OR P0, PT, R5, 0x1a, P0 ;  /* 0x0000001a0500780c */ /* 0x000fe40000701670 */
[----:B------:R-:W-:Y:S02]  /*2d80*/  ISETP.GE.AND P1, PT, R20, 0x21, PT ;  /* 0x000000211400780c */ /* 0x000fe40003f26270 */
[----:B------:R-:W-:-:S02]  /*2d90*/  FSEL R46, R85, -INF , !P0 ;  /* 0xff800000552e7808 */ /* 0x000fc40004000000 */
[----:B------:R-:W-:Y:S02]  /*2da0*/  ISETP.GT.AND P0, PT, R4, 0x20, !P1 ;  /* 0x000000200400780c */ /* 0x000fe40004f04270 */
[----:B------:R-:W-:Y:S02]  /*2db0*/  P2R R25, PR, RZ, 0x2 ;  /* 0x00000002ff197803 */ /* 0x000fe40000000000 */
[----:B------:R-:W-:Y:S02]  /*2dc0*/  ISETP.LT.OR P0, PT, R5, 0x21, P0 ;  /* 0x000000210500780c */ /* 0x000fe40000701670 */
[----:B------:R-:W-:Y:S02]  /*2dd0*/  ISETP.GE.AND P1, PT, R20, 0x22, PT ;  /* 0x000000221400780c */ /* 0x000fe40003f26270 */
[----:B------:R-:W-:Y:S02]  /*2de0*/  FSEL R56, R80, -INF , !P0 ;  /* 0xff80000050387808 */ /* 0x000fe40004000000 */
[----:B------:R-:W-:-:S02]  /*2df0*/  ISETP.GT.AND P0, PT, R4, 0x21, !P1 ;  /* 0x000000210400780c */ /* 0x000fc40004f04270 */
[----:B------:R-:W-:Y:S02]  /*2e00*/  P2R R24, PR, RZ, 0x2 ;  /* 0x00000002ff187803 */ /* 0x000fe40000000000 */
[----:B------:R-:W-:Y:S02]  /*2e10*/  ISETP.LT.OR P0, PT, R5, 0x22, P0 ;  /* 0x000000220500780c */ /* 0x000fe40000701670 */
[----:B------:R-:W-:Y:S02]  /*2e20*/  ISETP.GE.AND P1, PT, R20, 0x29, PT ;  /* 0x000000291400780c */ /* 0x000fe40003f26270 */
[----:B------:R-:W-:Y:S02]  /*2e30*/  FSEL R57, R81, -INF , !P0 ;  /* 0xff80000051397808 */ /* 0x000fe40004000000 */
[----:B------:R-:W-:Y:S02]  /*2e40*/  ISETP.GT.AND P0, PT, R4, 0x28, !P1 ;  /* 0x000000280400780c */ /* 0x000fe40004f04270 */
[----:B------:R-:W-:-:S02]  /*2e50*/  P2R R23, PR, RZ, 0x2 ;  /* 0x00000002ff177803 */ /* 0x000fc40000000000 */
[C---:B------:R-:W-:Y:S02]  /*2e60*/  ISETP.LT.OR P0, PT, R5.reuse, 0x29, P0 ;  /* 0x000000290500780c */ /* 0x040fe40000701670 */
[----:B------:R-:W-:Y:S02]  /*2e70*/  ISETP.GE.AND P1, PT, R20, 0x2a, PT ;  /* 0x0000002a1400780c */ /* 0x000fe40003f26270 */
[----:B------:R-:W-:Y:S02]  /*2e80*/  FSEL R58, R68, -INF , !P0 ;  /* 0xff800000443a7808 */ /* 0x000fe40004000000 */
[----:B------:R-:W-:Y:S02]  /*2e90*/  ISETP.GT.AND P0, PT, R4, 0x29, !P1 ;  /* 0x000000290400780c */ /* 0x000fe40004f04270 */
[----:B------:R-:W-:Y:S02]  /*2ea0*/  P2R R22, PR, RZ, 0x2 ;  /* 0x00000002ff167803 */ /* 0x000fe40000000000 */
        /* <DEDUP_REMOVED lines=9> */
[C---:B------:R-:W-:Y:S02]  /*2f40*/  ISETP.GE.AND P5, PT, R20.reuse, 0x39, PT ;  /* 0x000000391400780c */ /* 0x040fe40003fa6270 */
        /* <DEDUP_REMOVED lines=20> */
[----:B------:R-:W-:-:S04]  /*3090*/  ISETP.LT.OR P0, PT, R5, 0x42, P0 ;  /* 0x000000420500780c */ /* 0x000fc80000701670 */
[----:B------:R-:W-:Y:S02]  /*30a0*/  FSEL R197, R65, -INF , !P0 ;  /* 0xff80000041c57808 */ /* 0x000fe40004000000 */
[----:B------:R-:W-:Y:S02]  /*30b0*/  ISETP.GT.AND P0, PT, R4, 0x48, !P1 ;  /* 0x000000480400780c */ /* 0x000fe40004f04270 */
[----:B------:R-:W-:Y:S02]  /*30c0*/  ISETP.GE.AND P1, PT, R20, 0x4a, PT ;  /* 0x0000004a1400780c */ /* 0x000fe40003f26270 */
[----:B------:R-:W-:Y:S02]  /*30d0*/  ISETP.LT.OR P0, PT, R5, 0x49, P0 ;  /* 0x000000490500780c */ /* 0x000fe40000701670 */
[----:B------:R-:W-:Y:S02]  /*30e0*/  P2R R17, PR, RZ, 0x2 ;  /* 0x00000002ff117803 */ /* 0x000fe40000000000 */
[----:B------:R-:W-:-:S02]  /*30f0*/  FSEL R196, R60, -INF , !P0 ;  /* 0xff8000003cc47808 */ /* 0x000fc40004000000 */
[----:B------:R-:W-:Y:S02]  /*3100*/  ISETP.GT.AND P0, PT, R4, 0x49, !P1 ;  /* 0x000000490400780c */ /* 0x000fe40004f04270 */
[----:B------:R-:W-:Y:S02]  /*3110*/  ISETP.GE.AND P1, PT, R20, 0x51, PT ;  /* 0x000000511400780c */ /* 0x000fe40003f26270 */
[----:B------:R-:W-:Y:S02]  /*3120*/  ISETP.LT.OR P0, PT, R5, 0x4a, P0 ;  /* 0x0000004a0500780c */ /* 0x000fe40000701670 */
[----:B------:R-:W-:Y:S02]  /*3130*/  P2R R16, PR, RZ, 0x2 ;  /* 0x00000002ff107803 */ /* 0x000fe40000000000 */
[----:B------:R-:W-:Y:S02]  /*3140*/  FSEL R200, R61, -INF , !P0 ;  /* 0xff8000003dc87808 */ /* 0x000fe40004000000 */
[----:B------:R-:W-:-:S02]  /*3150*/  ISETP.GT.AND P0, PT, R4, 0x50, !P1 ;  /* 0x000000500400780c */ /* 0x000fc40004f04270 */
[----:B------:R-:W-:Y:S02]  /*3160*/  ISETP.GE.AND P1, PT, R20, 0x52, PT ;  /* 0x000000521400780c */ /* 0x000fe40003f26270 */
[----:B------:R-:W-:Y:S02]  /*3170*/  ISETP.LT.OR P0, PT, R5, 0x51, P0 ;  /* 0x000000510500780c */ /* 0x000fe40000701670 */
[----:B------:R-:W-:Y:S02]  /*3180*/  P2R R15, PR, RZ, 0x2 ;  /* 0x00000002ff0f7803 */ /* 0x000fe40000000000 */
[----:B------:R-:W-:Y:S02]  /*3190*/  FSEL R201, R52, -INF , !P0 ;  /* 0xff80000034c97808 */ /* 0x000fe40004000000 */
[----:B------:R-:W-:Y:S02]  /*31a0*/  ISETP.GT.AND P0, PT, R4, 0x51, !P1 ;  /* 0x000000510400780c */ /* 0x000fe40004f04270 */
[----:B------:R-:W-:-:S02]  /*31b0*/  ISETP.GE.AND P1, PT, R20, 0x59, PT ;  /* 0x000000591400780c */ /* 0x000fc40003f26270 */
[----:B------:R-:W-:Y:S02]  /*31c0*/  ISETP.LT.OR P0, PT, R5, 0x52, P0 ;  /* 0x000000520500780c */ /* 0x000fe40000701670 */
[----:B------:R-:W-:Y:S02]  /*31d0*/  P2R R14, PR, RZ, 0x2 ;  /* 0x00000002ff0e7803 */ /* 0x000fe40000000000 */
[----:B------:R-:W-:Y:S02]  /*31e0*/  FSEL R202, R53, -INF , !P0 ;  /* 0xff80000035ca7808 */ /* 0x000fe40004000000 */
[----:B------:R-:W-:Y:S02]  /*31f0*/  ISETP.GT.AND P0, PT, R4, 0x58, !P1 ;  /* 0x000000580400780c */ /* 0x000fe40004f04270 */
[----:B------:R-:W-:Y:S02]  /*3200*/  ISETP.GE.AND P1, PT, R20, 0x1, PT ;  /* 0x000000011400780c */ /* 0x000fe40003f26270 */
[----:B------:R-:W-:-:S04]  /*3210*/  ISETP.LT.OR P0, PT, R5, 0x59, P0 ;  /* 0x000000590500780c */ /* 0x000fc80000701670 */
[----:B------:R-:W-:Y:S02]  /*3220*/  FSEL R230, R48, -INF , !P0 ;  /* 0xff80000030e67808 */ /* 0x000fe40004000000 */
[----:B------:R-:W-:-:S04]  /*3230*/  ISETP.GT.AND P0, PT, R4, RZ, !P1 ;  /* 0x000000ff0400720c */ /* 0x000fc80004f04270 */
[----:B------:R-:W-:-:S04]  /*3240*/  ISETP.LT.OR P0, PT, R5, 0x1, P0 ;  /* 0x000000010500780c */ /* 0x000fc80000701670 */
[----:B------:R-:W-:Y:S02]  /*3250*/  FSEL R37, R96, -INF , !P0 ;  /* 0xff80000060257808 */ /* 0x000fe40004000000 */
[----:B------:R-:W-:-:S04]  /*3260*/  ISETP.GE.AND P0, PT, R20, 0x5a, PT ;  /* 0x0000005a1400780c */ /* 0x000fc80003f06270 */
[----:B------:R-:W-:Y:S02]  /*3270*/  P2R R20, PR, RZ, 0x1 ;  /* 0x00000001ff147803 */ /* 0x000fe40000000000 */
[----:B------:R-:W-:Y:S01]  /*3280*/  ISETP.GT.AND P0, PT, R4, 0x59, !P0 ;  /* 0x000000590400780c */ /* 0x000fe20004704270 */
[----:B-1----:R-:W-:-:S03]  /*3290*/  IMAD.IADD R4, R12, 0x1, R8 ;  /* 0x000000010c047824 */ /* 0x002fc600078e0208 */
[----:B------:R-:W-:Y:S01]  /*32a0*/  ISETP.LT.OR P0, PT, R5, 0x5a, P0 ;  /* 0x0000005a0500780c */ /* 0x000fe20000701670 */
[----:B------:R-:W-:-:S03]  /*32b0*/  IMAD.IADD R5, R10, 0x1, R8 ;  /* 0x000000010a057824 */ /* 0x000fc600078e0208 */
[----:B------:R-:W-:Y:S02]  /*32c0*/  FSEL R233, R49, -INF , !P0 ;  /* 0xff80000031e97808 */ /* 0x000fe40004000000 */
[----:B------:R-:W-:Y:S02]  /*32d0*/  PLOP3.LUT P0, PT, PT, PT, UP1, 0x40, 0x0 ;  /* 0x000000000000781c */ /* 0x000fe40003f0e818 */
[----:B------:R-:W-:-:S11]  /*32e0*/  IMNMX R5, R5, R11, PT ;  /* 0x0000000b05057217 */ /* 0x000fd60003800200 */
        /* <DEDUP_REMOVED lines=13> */
.L_x_155:
[----:B------:R-:W-:-:S04]  /*33c0*/  MOV R33, c[0x0][0x32c] ;  /* 0x0000cb0000217a02 */ /* 0x000fc80000000f00 */
[----:B------:R-:W-:-:S13]  /*33d0*/  ISETP.NE.AND P0, PT, R33, 0x1, PT ;  /* 0x000000012100780c */ /* 0x000fda0003f05270 */
[----:B------:R-:W-:-:S05]  /*33e0*/  @P0 IMAD.HI.U32 R33, R8, c[0x0][0x330], RZ ;  /* 0x0000cc0008210a27 */ /* 0x000fca00078e00ff */
[----:B------:R-:W-:Y:S02]  /*33f0*/  @P0 SHF.R.U32.HI R8, RZ, c[0x0][0x334], R33 ;  /* 0x0000cd00ff080a19 */ /* 0x000fe40000011621 */
.L_x_156:
[----:B------:R-:W-:Y:S05]  /*3400*/  BSYNC B0 ;  /* 0x0000000000007941 */ /* 0x000fea0003800000 */
.L_x_154:
[----:B------:R-:W-:-:S05]  /*3410*/  IMAD R8, R8, c[0x0][0x32c], R13 ;  /* 0x0000cb0008087a24 */ /* 0x000fca00078e020d */
[----:B------:R-:W-:Y:S02]  /*3420*/  IADD3 R33, R8, c[0x0][0x32c], RZ ;  /* 0x0000cb0008217a10 */ /* 0x000fe40007ffe0ff */
[----:B------:R-:W-:Y:S02]  /*3430*/  IMNMX R4, R4, R8, !PT ;  /* 0x0000000804047217 */ /* 0x000fe40007800200 */
[----:B------:R-:W-:Y:S02]  /*3440*/  IMNMX R5, R5, R33, PT ;  /* 0x0000002105057217 */ /* 0x000fe40003800200 */
.L_x_153:
[----:B------:R-:W-:Y:S02]  /*3450*/  ISETP.NE.AND P0, PT, R31, RZ, PT ;  /* 0x000000ff1f00720c */ /* 0x000fe40003f05270 */
[----:B------:R-:W-:Y:S02]  /*3460*/  P2R R33, PR, RZ, 0x20 ;  /* 0x00000020ff217803 */ /* 0x000fe40000000000 */
[----:B------:R-:W-:Y:S02]  /*3470*/  ISETP.GT.AND P0, PT, R6, 0x8, !P0 ;  /* 0x000000080600780c */ /* 0x000fe40004704270 */
[----:B------:R-:W-:-:S02]  /*3480*/  P2R R8, PR, RZ, 0x40 ;  /* 0x00000040ff087803 */ /* 0x000fc40000000000 */
[----:B------:R-:W-:Y:S02]  /*3490*/  ISETP.LT.OR P0, PT, R7, 0x9, P0 ;  /* 0x000000090700780c */ /* 0x000fe40000701670 */
[----:B------:R-:W-:Y:S02]  /*34a0*/  ISETP.NE.AND P6, PT, R20, RZ, PT ;  /* 0x000000ff1400720c */ /* 0x000fe40003fc5270 */
[----:B------:R-:W-:Y:S02]  /*34b0*/  FSEL R36, R94, -INF , !P0 ;  /* 0xff8000005e247808 */ /* 0x000fe40004000000 */
[----:B------:R-:W-:-:S04]  /*34c0*/  ISETP.NE.AND P0, PT, R30, RZ, PT ;  /* 0x000000ff1e00720c */ /* 0x000fc80003f05270 */
[----:B------:R-:W-:-:S04]  /*34d0*/  ISETP.GT.AND P0, PT, R6, 0x9, !P0 ;  /* 0x000000090600780c */ /* 0x000fc80004704270 */
[----:B------:R-:W-:-:S04]  /*34e0*/  ISETP.LT.OR P0, PT, R7, 0xa, P0 ;  /* 0x0000000a0700780c */ /* 0x000fc80000701670 */
        /* <DEDUP_REMOVED lines=41> */
[----:B------:R-:W-:Y:S02]  /*3780*/  ISETP.GT.AND P0, PT, R6, 0x38, !P5 ;  /* 0x000000380600780c */ /* 0x000fe40006f04270 */
[----:B------:R-:W-:Y:S02]  /*3790*/  ISETP.NE.AND P5, PT, R32, RZ, PT ;  /* 0x000000ff2000720c */ /* 0x000fe40003fa5270 */
[----:B------:R-:W-:-:S04]  /*37a0*/  ISETP.LT.OR P0, PT, R7, 0x39, P0 ;  /* 0x000000390700780c */ /* 0x000fc80000701670 */
[----:B------:R-:W-:Y:S02]  /*37b0*/  FSEL R111, R74, -INF , !P0 ;  /* 0xff8000004a6f7808 */ /* 0x000fe40004000000 */
[----:B------:R-:W-:-:S04]  /*37c0*/  ISETP.GT.AND P0, PT, R6, 0x39, !P4 ;  /* 0x000000390600780c */ /* 0x000fc80006704270 */
        /* <DEDUP_REMOVED lines=24> */
[----:B------:R-:W-:-:S04]  /*3950*/  ISETP.GT.AND P0, PT, R6, 0x1, !P5 ;  /* 0x000000010600780c */ /* 0x000fc80006f04270 */
[----:B------:R-:W-:-:S04]  /*3960*/  ISETP.LT.OR P0, PT, R7, 0x2, P0 ;  /* 0x000000020700780c */ /* 0x000fc80000701670 */
[----:B------:R-:W-:Y:S02]  /*3970*/  FSEL R35, R99, -INF , !P0 ;  /* 0xff80000063237808 */ /* 0x000fe40004000000 */
[----:B------:R-:W-:-:S04]  /*3980*/  ISETP.GT.AND P0, PT, R6, RZ, !P1 ;  /* 0x000000ff0600720c */ /* 0x000fc80004f04270 */
[----:B------:R-:W-:-:S04]  /*3990*/  ISETP.LT.OR P0, PT, R7, 0x1, P0 ;  /* 0x000000010700780c */ /* 0x000fc80000701670 */
[----:B------:R-:W-:Y:S02]  /*39a0*/  FSEL R34, R98, -INF , !P0 ;  /* 0xff80000062227808 */ /* 0x000fe40004000000 */
[----:B------:R-:W-:-:S04]  /*39b0*/  ISETP.NE.AND P0, PT, R14, RZ, PT ;  /* 0x000000ff0e00720c */ /* 0x000fc80003f05270 */
[----:B------:R-:W-:-:S04]  /*39c0*/  ISETP.GT.AND P0, PT, R6, 0x58, !P0 ;  /* 0x000000580600780c */ /* 0x000fc80004704270 */
[----:B------:R-:W-:-:S04]  /*39d0*/  ISETP.LT.OR P0, PT, R7, 0x59, P0 ;  /* 0x000000590700780c */ /* 0x000fc80000701670 */
[----:B------:R-:W-:Y:S02]  /*39e0*/  FSEL R210, R50, -INF , !P0 ;  /* 0xff80000032d27808 */ /* 0x000fe40004000000 */
[----:B------:R-:W-:Y:S02]  /*39f0*/  ISETP.GT.AND P0, PT, R6, 0x59, !P6 ;  /* 0x000000590600780c */ /* 0x000fe40007704270 */
[----:B------:R-:W1:Y:S02]  /*3a00*/  SHFL.IDX PT, R6, R9, 0x3, 0x1c1f ;  /* 0x007c1f0009067f89 */ /* 0x000e6400000e0000 */
[----:B------:R-:W-:-:S04]  /*3a10*/  ISETP.LT.OR P0, PT, R7, 0x5a, P0 ;  /* 0x0000005a0700780c */ /* 0x000fc80000701670 */
[----:B------:R-:W-:Y:S02]  /*3a20*/  FSEL R229, R51, -INF , !P0 ;  /* 0xff80000033e57808 */ /* 0x000fe40004000000 */
[----:B------:R-:W-:-:S04]  /*3a30*/  ISETP.GT.AND P0, PT, R4, RZ, !P1 ;  /* 0x000000ff0400720c */ /* 0x000fc80004f04270 */
[----:B------:R-:W-:-:S04]  /*3a40*/  ISETP.LT.OR P0, PT, R5, 0x1, P0 ;  /* 0x000000010500780c */ /* 0x000fc80000701670 */
[----:B------:R-:W-:Y:S02]  /*3a50*/  FSEL R85, R160, -INF , !P0 ;  /* 0xff800000a0557808 */ /* 0x000fe40004000000 */
[----:B------:R-:W-:Y:S02]  /*3a60*/  ISETP.GT.AND P0, PT, R4, 0x1, !P5 ;  /* 0x000000010400780c */ /* 0x000fe40006f04270 */
[----:B------:R-:W-:Y:S02]  /*3a70*/  ISETP.NE.AND P5, PT, R33, RZ, PT ;  /* 0x000000ff2100720c */ /* 0x000fe40003fa5270 */
        /* <DEDUP_REMOVED lines=82> */
[----:B------:R-:W-:Y:S01]  /*3fa0*/  ISETP.GT.AND P0, PT, R4, 0x59, !P6 ;  /* 0x000000590400780c */ /* 0x000fe20007704270 */
[--C-:B-1----:R-:W-:Y:S01]  /*3fb0*/  IMAD.IADD R4, R12, 0x1, R6.reuse ;  /* 0x000000010c047824 */ /* 0x102fe200078e0206 */
[----:B------:R-:W-:Y:S02]  /*3fc0*/  ISETP.NE.AND P6, PT, R8, RZ, PT ;  /* 0x000000ff0800720c */ /* 0x000fe40003fc5270 */
        /* <DEDUP_REMOVED lines=18> */
.L_x_159:
[----:B------:R-:W-:-:S04]  /*40f0*/  MOV R7, c[0x0][0x32c] ;  /* 0x0000cb0000077a02 */ /* 0x000fc80000000f00 */
[----:B------:R-:W-:-:S13]  /*4100*/  ISETP.NE.AND P0, PT, R7, 0x1, PT ;  /* 0x000000010700780c */ /* 0x000fda0003f05270 */
[----:B------:R-:W-:-:S05]  /*4110*/  @P0 IMAD.HI.U32 R7, R6, c[0x0][0x330], RZ ;  /* 0x0000cc0006070a27 */ /* 0x000fca00078e00ff */
[----:B------:R-:W-:Y:S02]  /*4120*/  @P0 SHF.R.U32.HI R6, RZ, c[0x0][0x334], R7 ;  /* 0x0000cd00ff060a19 */ /* 0x000fe40000011607 */
.L_x_160:
[----:B------:R-:W-:Y:S05]  /*4130*/  BSYNC B0 ;  /* 0x0000000000007941 */ /* 0x000fea0003800000 */
.L_x_158:
[----:B------:R-:W-:-:S05]  /*4140*/  IMAD R6, R6, c[0x0][0x32c], R13 ;  /* 0x0000cb0006067a24 */ /* 0x000fca00078e020d */
[----:B------:R-:W-:Y:S02]  /*4150*/  IADD3 R7, R6, c[0x0][0x32c], RZ ;  /* 0x0000cb0006077a10 */ /* 0x000fe40007ffe0ff */
[----:B------:R-:W-:Y:S02]  /*4160*/  IMNMX R4, R4, R6, !PT ;  /* 0x0000000604047217 */ /* 0x000fe40007800200 */
[----:B------:R-:W-:Y:S02]  /*4170*/  IMNMX R5, R5, R7, PT ;  /* 0x0000000705057217 */ /* 0x000fe40003800200 */
.L_x_157:
[----:B------:R-:W-:Y:S01]  /*4180*/  ISETP.NE.AND P0, PT, R31, RZ, PT ;  /* 0x000000ff1f00720c */ /* 0x000fe20003f05270 */
[----:B------:R-:W-:Y:S01]  /*4190*/  IMAD.SHL.U32 R213, R0, 0x2, RZ ;  /* 0x0000000200d57824 */ /* 0x000fe200078e00ff */
[----:B------:R-:W-:Y:S01]  /*41a0*/  FMNMX.FTZ R130, R37, R39, !PT ;  /* 0x0000002725827209 */ /* 0x000fe20007810000 */
[----:B------:R-:W-:Y:S01]  /*41b0*/  STL [R1+0x60], R222 ;  /* 0x000060de01007387 */ /* 0x000fe20000100800 */
[----:B------:R-:W-:Y:S01]  /*41c0*/  ISETP.GT.AND P0, PT, R4, 0x8, !P0 ;  /* 0x000000080400780c */ /* 0x000fe20004704270 */
[--C-:B------:R-:W-:Y:S01]  /*41d0*/  IMAD R214, R3, 0x2, R213.reuse ;  /* 0x0000000203d67824 */ /* 0x100fe200078e02d5 */
[----:B------:R-:W-:Y:S01]  /*41e0*/  FMNMX.FTZ R130, R40, R130, !PT ;  /* 0x0000008228827209 */ /* 0x000fe20007810000 */
[----:B------:R-:W-:Y:S01]  /*41f0*/  STL [R1+0x5c], R221 ;  /* 0x00005cdd01007387 */ /* 0x000fe20000100800 */
[----:B------:R-:W-:Y:S01]  /*4200*/  ISETP.LT.OR P0, PT, R5, 0x9, P0 ;  /* 0x000000090500780c */ /* 0x000fe20000701670 */
[----:B------:R-:W-:Y:S01]  /*4210*/  IMAD R216, R2, 0x2, R213 ;  /* 0x0000000202d87824 */ /* 0x000fe200078e02d5 */
[----:B------:R-:W-:Y:S01]  /*4220*/  FMNMX.FTZ R130, R41, R130, !PT ;  /* 0x0000008229827209 */ /* 0x000fe20007810000 */
[----:B------:R-:W-:Y:S01]  /*4230*/  STL [R1+0x58], R220 ;  /* 0x000058dc01007387 */ /* 0x000fe20000100800 */
[----:B------:R-:W-:Y:S01]  /*4240*/  FSEL R116, R154, -INF , !P0 ;  /* 0xff8000009a747808 */ /* 0x000fe20004000000 */
[----:B------:R-:W-:Y:S01]  /*4250*/  ULDC.64 UR4, c[0x0][0x2c8] ;  /* 0x0000b20000047ab9 */ /* 0x000fe20000000a00 */
[----:B------:R-:W-:Y:S01]  /*4260*/  ISETP.NE.AND P0, PT, R30, RZ, PT ;  /* 0x000000ff1e00720c */ /* 0x000fe20003f05270 */
[----:B------:R-:W-:Y:S01]  /*4270*/  STL [R1+0x54], R219 ;  /* 0x000054db01007387 */ /* 0x000fe20000100800 */
[----:B------:R-:W-:-:S02]  /*4280*/  FMNMX.FTZ R130, R42, R130, !PT ;  /* 0x000000822a827209 */ /* 0x000fc40007810000 */
[----:B------:R-:W-:Y:S01]  /*4290*/  ISETP.GT.AND P0, PT, R4, 0x9, !P0 ;  /* 0x000000090400780c */ /* 0x000fe20004704270 */
[----:B------:R-:W-:Y:S01]  /*42a0*/  STL [R1+0x50], R218 ;  /* 0x000050da01007387 */ /* 0x000fe20000100800 */
[----:B------:R-:W-:Y:S02]  /*42b0*/  FMNMX.FTZ R130, R43, R130, !PT ;  /* 0x000000822b827209 */ /* 0x000fe40007810000 */
[----:B------:R-:W-:Y:S01]  /*42c0*/  ISETP.LT.OR P0, PT, R5, 0xa, P0 ;  /* 0x0000000a0500780c */ /* 0x000fe20000701670 */
[----:B------:R-:W-:Y:S01]  /*42d0*/  STL [R1+0x4c], R217 ;  /* 0x00004cd901007387 */ /* 0x000fe20000100800 */
[----:B------:R-:W-:Y:S02]  /*42e0*/  FMNMX.FTZ R130, R44, R130, !PT ;  /* 0x000000822c827209 */ /* 0x000fe40007810000 */
[----:B------:R-:W-:Y:S01]  /*42f0*/  FSEL R115, R155, -INF , !P0 ;  /* 0xff8000009b737808 */ /* 0x000fe20004000000 */
[----:B------:R-:W-:Y:S01]  /*4300*/  STL [R1+0x48], R212 ;  /* 0x000048d401007387 */ /* 0x000fe20000100800 */
[----:B------:R-:W-:-:S02]  /*4310*/  ISETP.NE.AND P0, PT, R29, RZ, PT ;  /* 0x000000ff1d00720c */ /* 0x000fc40003f05270 */
[----:B------:R-:W-:Y:S01]  /*4320*/  FMNMX.FTZ R130, R46, R130, !PT ;  /* 0x000000822e827209 */ /* 0x000fe20007810000 */
[----:B------:R-:W-:Y:S01]  /*4330*/  LDSM.16.MT88.4 R72, [R213+0x100] ;  /* 0x00010000d548783b */ /* 0x000fe20000004200 */
[----:B------:R-:W-:Y:S02]  /*4340*/  ISETP.GT.AND P0, PT, R4, 0x10, !P0 ;  /* 0x000000100400780c */ /* 0x000fe40004704270 */
[----:B------:R-:W-:Y:S01]  /*4350*/  FMNMX.FTZ R130, R56, R130, !PT ;  /* 0x0000008238827209 */ /* 0x000fe20007810000 */
[----:B------:R-:W-:Y:S01]  /*4360*/  LDSM.16.MT88.4 R76, [R216+0x100] ;  /* 0x00010000d84c783b */ /* 0x000fe20000004200 */
[----:B------:R-:W-:Y:S02]  /*4370*/  ISETP.LT.OR P0, PT, R5, 0x11, P0 ;  /* 0x000000110500780c */ /* 0x000fe40000701670 */
[----:B------:R-:W-:Y:S01]  /*4380*/  FMNMX.FTZ R130, R57, R130, !PT ;  /* 0x0000008239827209 */ /* 0x000fe20007810000 */
[----:B------:R-:W-:Y:S01]  /*4390*/  LDSM.16.MT88.4 R96, [R214+0x100] ;  /* 0x00010000d660783b */ /* 0x000fe20000004200 */
[----:B------:R-:W-:-:S02]  /*43a0*/  FSEL R119, R158, -INF , !P0 ;  /* 0xff8000009e777808 */ /* 0x000fc40004000000 */
[----:B------:R-:W-:Y:S01]  /*43b0*/  ISETP.NE.AND P0, PT, R28, RZ, PT ;  /* 0x000000ff1c00720c */ /* 0x000fe20003f05270 */
[----:B------:R-:W-:Y:S01]  /*43c0*/  LDSM.16.MT88.4 R88, [R216+0x900] ;  /* 0x00090000d858783b */ /* 0x000fe20000004200 */
[----:B------:R-:W-:Y:S02]  /*43d0*/  FMNMX.FTZ R130, R58, R130, !PT ;  /* 0x000000823a827209 */ /* 0x000fe40007810000 */
[----:B------:R-:W-:Y:S01]  /*43e0*/  ISETP.GT.AND P0, PT, R4, 0x11, !P0 ;  /* 0x000000110400780c */ /* 0x000fe20004704270 */
[----:B------:R-:W-:Y:S01]  /*43f0*/  LDSM.16.MT88.4 R80, [R214+0x900] ;  /* 0x00090000d650783b */ /* 0x000fe20000004200 */
[----:B------:R-:W-:Y:S02]  /*4400*/  FMNMX.FTZ R130, R68, R130, !PT ;  /* 0x0000008244827209 */ /* 0x000fe40007810000 */
[----:B------:R-:W-:Y:S01]  /*4410*/  ISETP.LT.OR P0, PT, R5, 0x12, P0 ;  /* 0x000000120500780c */ /* 0x000fe20000701670 */
[----:B------:R-:W-:Y:S01]  /*4420*/  LDSM.16.MT88.4 R64, [R216+0x1100] ;  /* 0x00110000d840783b */ /* 0x000fe20000004200 */
[----:B------:R-:W-:-:S02]  /*4430*/  FMNMX.FTZ R130, R69, R130, !PT ;  /* 0x0000008245827209 */ /* 0x000fc40007810000 */
[----:B------:R-:W-:Y:S02]  /*4440*/  FSEL R124, R159, -INF , !P0 ;  /* 0xff8000009f7c7808 */ /* 0x000fe40004000000 */
[----:B------:R-:W-:Y:S01]  /*4450*/  ISETP.NE.AND P0, PT, R27, RZ, PT ;  /* 0x000000ff1b00720c */ /* 0x000fe20003f05270 */
[----:B------:R-:W-:Y:S01]  /*4460*/  LDSM.16.MT88.4 R156, [R213+0x1900] ;  /* 0x00190000d59c783b */ /* 0x000fe20000004200 */
[----:B------:R-:W-:Y:S02]  /*4470*/  FMNMX.FTZ R130, R112, R130, !PT ;  /* 0x0000008270827209 */ /* 0x000fe40007810000 */
[----:B------:R-:W-:Y:S02]  /*4480*/  ISETP.GT.AND P0, PT, R4, 0x18, !P0 ;  /* 0x000000180400780c */ /* 0x000fe40004704270 */
[----:B------:R-:W-:Y:S02]  /*4490*/  FMNMX.FTZ R130, R117, R130, !PT ;  /* 0x0000008275827209 */ /* 0x000fe40007810000 */
[----:B------:R-:W-:-:S02]  /*44a0*/  FMNMX.FTZ R129, R34, R35, !PT ;  /* 0x0000002322817209 */ /* 0x000fc40007810000 */
[----:B------:R-:W-:Y:S02]  /*44b0*/  P2R R62, PR, RZ, 0x40 ;  /* 0x00000040ff3e7803 */ /* 0x000fe40000000000 */
[----:B------:R-:W-:Y:S02]  /*44c0*/  ISETP.LT.OR P0, PT, R5, 0x19, P0 ;  /* 0x000000190500780c */ /* 0x000fe40000701670 */
[----:B------:R-:W-:Y:S02]  /*44d0*/  ISETP.NE.AND P6, PT, R26, RZ, PT ;  /* 0x000000ff1a00720c */ /* 0x000fe40003fc5270 */
[----:B------:R-:W-:Y:S02]  /*44e0*/  FMNMX.FTZ R130, R120, R130, !PT ;  /* 0x0000008278827209 */ /* 0x000fe40007810000 */
[----:B------:R-:W-:Y:S02]  /*44f0*/  FMNMX.FTZ R129, R36, R129, !PT ;  /* 0x0000008124817209 */ /* 0x000fe40007810000 */
[----:B------:R-:W-:-:S02]  /*4500*/  FSEL R126, R138, -INF , !P0 ;  /* 0xff8000008a7e7808 */ /* 0x000fc40004000000 */
[----:B------:R-:W-:Y:S02]  /*4510*/  ISETP.GT.AND P0, PT, R4, 0x19, !P6 ;  /* 0x000000190400780c */ /* 0x000fe40007704270 */
[----:B------:R-:W-:Y:S02]  /*4520*/  FMNMX.FTZ R130, R193, R130, !PT ;  /* 0x00000082c1827209 */ /* 0x000fe40007810000 */
[----:B------:R-:W-:Y:S02]  /*4530*/  FMNMX.FTZ R129, R38, R129, !PT ;  /* 0x0000008126817209 */ /* 0x000fe40007810000 */
[----:B------:R-:W-:Y:S02]  /*4540*/  ISETP.LT.OR P0, PT, R5, 0x1a, P0 ;  /* 0x0000001a0500780c */ /* 0x000fe40000701670 */
[----:B------:R-:W-:Y:S02]  /*4550*/  FMNMX.FTZ R130, R197, R130, !PT ;  /* 0x00000082c5827209 */ /* 0x000fe40007810000 */
[----:B------:R-:W-:-:S02]  /*4560*/  FMNMX.FTZ R129, R45, R129, !PT ;  /* 0x000000812d817209 */ /* 0x000fc40007810000 */
[----:B------:R-:W-:Y:S02]  /*4570*/  FSEL R137, R139, -INF , !P0 ;  /* 0xff8000008b897808 */ /* 0x000fe40004000000 */
[----:B------:R-:W-:Y:S02]  /*4580*/  FMNMX.FTZ R130, R196, R130, !PT ;  /* 0x00000082c4827209 */ /* 0x000fe40007810000 */
[----:B------:R-:W-:Y:S02]  /*4590*/  ISETP.NE.AND P0, PT, R25, RZ, PT ;  /* 0x000000ff1900720c */ /* 0x000fe40003f05270 */
[----:B------:R-:W-:Y:S02]  /*45a0*/  FMNMX.FTZ R129, R47, R129, !PT ;  /* 0x000000812f817209 */ /* 0x000fe40007810000 */
[----:B------:R-:W-:Y:S02]  /*45b0*/  FMNMX.FTZ R130, R200, R130, !PT ;  /* 0x00000082c8827209 */ /* 0x000fe40007810000 */
[----:B------:R-:W-:-:S02]  /*45c0*/  ISETP.GT.AND P0, PT, R4, 0x20, !P0 ;  /* 0x000000200400780c */ /* 0x000fc40004704270 */
[----:B------:R-:W-:Y:S02]  /*45d0*/  FMNMX.FTZ R129, R48, R129, !PT ;  /* 0x0000008130817209 */ /* 0x000fe40007810000 */
[----:B------:R-:W-:Y:S02]  /*45e0*/  FMNMX.FTZ R130, R201, R130, !PT ;  /* 0x00000082c9827209 */ /* 0x000fe40007810000 */
[----:B------:R-:W-:Y:S02]  /*45f0*/  ISETP.LT.OR P0, PT, R5, 0x21, P0 ;  /* 0x000000210500780c */ /* 0x000fe40000701670 */
[----:B------:R-:W-:Y:S02]  /*4600*/  FMNMX.FTZ R129, R49, R129, !PT ;  /* 0x0000008131817209 */ /* 0x000fe40007810000 */
[----:B------:R-:W-:Y:S02]  /*4610*/  FMNMX.FTZ R130, R202, R130, !PT ;  /* 0x00000082ca827209 */ /* 0x000fe40007810000 */
[----:B------:R-:W-:-:S02]  /*4620*/  FSEL R139, R150, -INF , !P0 ;  /* 0xff800000968b7808 */ /* 0x000fc40004000000 */
[----:B------:R-:W-:Y:S02]  /*4630*/  ISETP.NE.AND P0, PT, R24, RZ, PT ;  /* 0x000000ff1800720c */ /* 0x000fe40003f05270 */
[----:B------:R-:W-:Y:S02]  /*4640*/  FMNMX.FTZ R129, R59, R129, !PT ;  /* 0x000000813b817209 */ /* 0x000fe40007810000 */
[----:B------:R-:W-:Y:S02]  /*4650*/  FMNMX.FTZ R130, R230, R130, !PT ;  /* 0x00000082e6827209 */ /* 0x000fe40007810000 */
[----:B------:R-:W-:Y:S02]  /*4660*/  ISETP.GT.AND P0, PT, R4, 0x21, !P0 ;  /* 0x000000210400780c */ /* 0x000fe40004704270 */
[----:B------:R-:W-:Y:S02]  /*4670*/  FMNMX.FTZ R129, R60, R129, !PT ;  /* 0x000000813c817209 */ /* 0x000fe40007810000 */
[----:B------:R-:W-:-:S02]  /*4680*/  FMNMX.FTZ R130, R233, R130, !PT ;  /* 0x00000082e9827209 */ /* 0x000fc40007810000 */
[----:B------:R-:W-:Y:S02]  /*4690*/  ISETP.LT.OR P0, PT, R5, 0x22, P0 ;  /* 0x000000220500780c */ /* 0x000fe40000701670 */
[----:B------:R-:W-:Y:S01]  /*46a0*/  FMNMX.FTZ R129, R61, R129, !PT ;  /* 0x000000813d817209 */ /* 0x000fe20007810000 */
[----:B------:R-:W1:Y:S01]  /*46b0*/  SHFL.BFLY PT, R6, R130, 0x2, 0x1f ;  /* 0x0c401f0082067f89 */ /* 0x000e6200000e0000 */
[----:B------:R-:W-:Y:S02]  /*46c0*/  FSEL R138, R151, -INF , !P0 ;  /* 0xff800000978a7808 */ /* 0x000fe40004000000 */
[----:B------:R-:W-:Y:S02]  /*46d0*/  FMNMX.FTZ R129, R84, R129, !PT ;  /* 0x0000008154817209 */ /* 0x000fe40007810000 */
[----:B------:R-:W-:Y:S02]  /*46e0*/  ISETP.NE.AND P0, PT, R23, RZ, PT ;  /* 0x000000ff1700720c */ /* 0x000fe40003f05270 */
[----:B------:R-:W-:-:S02]  /*46f0*/  FMNMX.FTZ R129, R86, R129, !PT ;  /* 0x0000008156817209 */ /* 0x000fc40007810000 */
[----:B------:R-:W-:Y:S02]  /*4700*/  ISETP.GT.AND P0, PT, R4, 0x28, !P0 ;  /* 0x000000280400780c */ /* 0x000fe40004704270 */
[----:B------:R-:W-:Y:S02]  /*4710*/  FMNMX.FTZ R129, R110, R129, !PT ;  /* 0x000000816e817209 */ /* 0x000fe40007810000 */
[----:B------:R-:W-:Y:S02]  /*4720*/  ISETP.LT.OR P0, PT, R5, 0x29, P0 ;  /* 0x000000290500780c */ /* 0x000fe40000701670 */
[----:B------:R-:W-:Y:S02]  /*4730*/  FMNMX.FTZ R129, R111, R129, !PT ;  /* 0x000000816f817209 */ /* 0x000fe40007810000 */
[----:B------:R-:W-:Y:S02]  /*4740*/  FSEL R146, R146, -INF , !P0 ;  /* 0xff80000092927808 */ /* 0x000fe40004000000 */
[----:B------:R-:W-:-:S02]  /*4750*/  ISETP.NE.AND P0, PT, R22, RZ, PT ;  /* 0x000000ff1600720c */ /* 0x000fc40003f05270 */
[----:B------:R-:W-:Y:S02]  /*4760*/  FMNMX.FTZ R129, R113, R129, !PT ;  /* 0x0000008171817209 */ /* 0x000fe40007810000 */
[----:B------:R-:W-:Y:S02]  /*4770*/  ISETP.GT.AND P0, PT, R4, 0x29, !P0 ;  /* 0x000000290400780c */ /* 0x000fe40004704270 */
[----:B------:R-:W-:Y:S02]  /*4780*/  FMNMX.FTZ R129, R192, R129, !PT ;  /* 0x00000081c0817209 */ /* 0x000fe40007810000 */
[----:B------:R-:W-:Y:S02]  /*4790*/  ISETP.LT.OR P0, PT, R5, 0x2a, P0 ;  /* 0x0000002a0500780c */ /* 0x000fe40000701670 */
[----:B-1----:R-:W-:Y:S02]  /*47a0*/  FMNMX.FTZ R130, R130, R6, !PT ;  /* 0x0000000682827209 */ /* 0x002fe40007810000 */
[----:B------:R-:W-:-:S02]  /*47b0*/  FMNMX.FTZ R129, R195, R129, !PT ;  /* 0x00000081c3817209 */ /* 0x000fc40007810000 */
[----:B------:R-:W-:Y:S01]  /*47c0*/  FSEL R147, R147, -INF , !P0 ;  /* 0xff80000093937808 */ /* 0x000fe20004000000 */
[----:B------:R-:W1:Y:S01]  /*47d0*/  SHFL.BFLY PT, R6, R130, 0x1, 0x1f ;  /* 0x0c201f0082067f89 */ /* 0x000e6200000e0000 */
[----:B------:R-:W-:Y:S02]  /*47e0*/  ISETP.NE.AND P0, PT, R21, RZ, PT ;  /* 0x000000ff1500720c */ /* 0x000fe40003f05270 */
[----:B------:R-:W-:Y:S02]  /*47f0*/  FMNMX.FTZ R129, R194, R129, !PT ;  /* 0x00000081c2817209 */ /* 0x000fe40007810000 */
[----:B------:R-:W-:Y:S02]  /*4800*/  ISETP.GT.AND P0, PT, R4, 0x30, !P0 ;  /* 0x000000300400780c */ /* 0x000fe40004704270 */
[----:B------:R-:W-:Y:S02]  /*4810*/  FMNMX.FTZ R129, R198, R129, !PT ;  /* 0x00000081c6817209 */ /* 0x000fe40007810000 */
[----:B------:R-:W-:-:S02]  /*4820*/  ISETP.LT.OR P0, PT, R5, 0x31, P0 ;  /* 0x000000310500780c */ /* 0x000fc40000701670 */
[----:B------:R-:W-:Y:S02]  /*4830*/  FMNMX.FTZ R129, R205, R129, !PT ;  /* 0x00000081cd817209 */ /* 0x000fe40007810000 */
[----:B------:R-:W-:Y:S02]  /*4840*/  FSEL R199, R142, -INF , !P0 ;  /* 0xff8000008ec77808 */ /* 0x000fe40004000000 */
[----:B------:R-:W-:Y:S02]  /*4850*/  ISETP.NE.AND P0, PT, R19, RZ, PT ;  /* 0x000000ff1300720c */ /* 0x000fe40003f05270 */
[----:B------:R-:W-:Y:S02]  /*4860*/  FMNMX.FTZ R129, R209, R129, !PT ;  /* 0x00000081d1817209 */ /* 0x000fe40007810000 */
[----:B------:R-:W-:Y:S02]  /*4870*/  ISETP.GT.AND P0, PT, R4, 0x31, !P0 ;  /* 0x000000310400780c */ /* 0x000fe40004704270 */
[----:B------:R-:W-:-:S02]  /*4880*/  FMNMX.FTZ R129, R210, R129, !PT ;  /* 0x00000081d2817209 */ /* 0x000fc40007810000 */
[----:B------:R-:W-:Y:S02]  /*4890*/  ISETP.LT.OR P0, PT, R5, 0x32, P0 ;  /* 0x000000320500780c */ /* 0x000fe40000701670 */
[----:B------:R-:W-:Y:S02]  /*48a0*/  FMNMX.FTZ R129, R229, R129, !PT ;  /* 0x00000081e5817209 */ /* 0x000fe40007810000 */
[----:B------:R-:W-:Y:S02]  /*48b0*/  FSEL R203, R143, -INF , !P0 ;  /* 0xff8000008fcb7808 */ /* 0x000fe40004000000 */
[----:B-1----:R-:W-:Y:S02]  /*48c0*/  FMNMX.FTZ R130, R130, R6, !PT ;  /* 0x0000000682827209 */ /* 0x002fe40007810000 */
[----:B------:R-:W-:Y:S01]  /*48d0*/  ISETP.GT.AND P0, PT, R4, 0x38, !P5 ;  /* 0x000000380400780c */ /* 0x000fe20006f04270 */
[----:B------:R-:W1:Y:S01]  /*48e0*/  SHFL.BFLY PT, R6, R129, 0x2, 0x1f ;  /* 0x0c401f0081067f89 */ /* 0x000e6200000e0000 */
[----:B------:R-:W-:Y:S01]  /*48f0*/  ISETP.NE.AND P6, PT, R32, RZ, PT ;  /* 0x000000ff2000720c */ /* 0x000fe20003fc5270 */
[----:B------:R-:W-:Y:S01]  /*4900*/  FMUL.FTZ R7, R130, c[0x0][0x2d0] ;  /* 0x0000b40082077a20 */ /* 0x000fe20000410000 */
[----:B------:R-:W-:-:S02]  /*4910*/  ISETP.LT.OR P0, PT, R5, 0x39, P0 ;  /* 0x000000390500780c */ /* 0x000fc40000701670 */
[----:B------:R-:W-:Y:S02]  /*4920*/  LEA R215, R2, R214, 0x1 ;  /* 0x000000d602d77211 */ /* 0x000fe400078e08ff */
[----:B------:R-:W-:Y:S02]  /*4930*/  FSEL R204, R134, -INF , !P0 ;  /* 0xff80000086cc7808 */ /* 0x000fe40004000000 */
[----:B------:R-:W-:Y:S01]  /*4940*/  ISETP.GT.AND P0, PT, R4, 0x39, !P4 ;  /* 0x000000390400780c */ /* 0x000fe20006704270 */
[----:B------:R-:W-:Y:S01]  /*4950*/  LDSM.16.MT88.4 R92, [R215+0x100] ;  /* 0x00010000d75c783b */ /* 0x000fe20000004200 */
[----:B------:R-:W-:Y:S02]  /*4960*/  FMNMX.FTZ R2, R85, R109, !PT ;  /* 0x0000006d55027209 */ /* 0x000fe40007810000 */
[----:B------:R-:W-:Y:S01]  /*4970*/  ISETP.LT.OR P0, PT, R5, 0x3a, P0 ;  /* 0x0000003a0500780c */ /* 0x000fe20000701670 */
[----:B------:R-:W-:Y:S01]  /*4980*/  LDSM.16.MT88.4 R100, [R215+0x900] ;  /* 0x00090000d764783b */ /* 0x000fe20000004200 */
[----:B------:R-:W-:-:S02]  /*4990*/  FMNMX.FTZ R2, R114, R2, !PT ;  /* 0x0000000272027209 */ /* 0x000fc40007810000 */
[----:B------:R-:W-:Y:S02]  /*49a0*/  FSEL R206, R135, -INF , !P0 ;  /* 0xff80000087ce7808 */ /* 0x000fe40004000000 */
[----:B------:R-:W-:Y:S02]  /*49b0*/  ISETP.GT.AND P0, PT, R4, 0x40, !P3 ;  /* 0x000000400400780c */ /* 0x000fe40005f04270 */
[----:B------:R-:W-:Y:S02]  /*49c0*/  ISETP.NE.AND P4, PT, R15, RZ, PT ;  /* 0x000000ff0f00720c */ /* 0x000fe40003f85270 */
[----:B------:R-:W-:Y:S02]  /*49d0*/  ISETP.LT.OR P0, PT, R5, 0x41, P0 ;  /* 0x000000410500780c */ /* 0x000fe40000701670 */
[----:B-1----:R-:W-:Y:S02]  /*49e0*/  FMNMX.FTZ R129, R129, R6, !PT ;  /* 0x0000000681817209 */ /* 0x002fe40007810000 */
[----:B------:R-:W-:-:S02]  /*49f0*/  FSEL R234, R106, -INF , !P0 ;  /* 0xff8000006aea7808 */ /* 0x000fc40004000000 */
[----:B------:R-:W-:Y:S01]  /*4a00*/  ISETP.GT.AND P0, PT, R4, 0x41, !P2 ;  /* 0x000000410400780c */ /* 0x000fe20005704270 */
[----:B------:R-:W1:Y:S01]  /*4a10*/  SHFL.BFLY PT, R6, R129, 0x1, 0x1f ;  /* 0x0c201f0081067f89 */ /* 0x000e6200000e0000 */
[----:B------:R-:W-:Y:S02]  /*4a20*/  ISETP.NE.AND P5, PT, R14, RZ, PT ;  /* 0x000000ff0e00720c */ /* 0x000fe40003fa5270 */
[----:B------:R-:W-:Y:S02]  /*4a30*/  ISETP.LT.OR P0, PT, R5, 0x42, P0 ;  /* 0x000000420500780c */ /* 0x000fe40000701670 */
[----:B------:R-:W-:Y:S02]  /*4a40*/  ISETP.NE.AND P3, PT, R18, RZ, PT ;  /* 0x000000ff1200720c */ /* 0x000fe40003f65270 */
[----:B------:R-:W-:Y:S02]  /*4a50*/  FSEL R235, R107, -INF , !P0 ;  /* 0xff8000006beb7808 */ /* 0x000fe40004000000 */
[----:B------:R-:W-:Y:S01]  /*4a60*/  ISETP.GT.AND P0, PT, R4, 0x1, !P6 ;  /* 0x000000010400780c */ /* 0x000fe20007704270 */
[----:B------:R-:W2:Y:S01]  /*4a70*/  LDSM.16.MT88.4 R104, [R213+0x900] ;  /* 0x00090000d568783b */ /* 0x000ea20000004200 */
[----:B------:R-:W-:-:S02]  /*4a80*/  ISETP.NE.AND P6, PT, R20, RZ, PT ;  /* 0x000000ff1400720c */ /* 0x000fc40003fc5270 */
[----:B------:R-:W-:Y:S02]  /*4a90*/  ISETP.LT.OR P0, PT, R5, 0x2, P0 ;  /* 0x000000020500780c */ /* 0x000fe40000701670 */
[----:B------:R-:W-:Y:S02]  /*4aa0*/  ISETP.NE.AND P2, PT, R17, RZ, PT ;  /* 0x000000ff1100720c */ /* 0x000fe40003f45270 */
[----:B------:R-:W-:Y:S02]  /*4ab0*/  FSEL R108, R163, -INF , !P0 ;  /* 0xff800000a36c7808 */ /* 0x000fe40004000000 */
[----:B------:R-:W-:Y:S02]  /*4ac0*/  ISETP.GT.AND P0, PT, R4, RZ, !P1 ;  /* 0x000000ff0400720c */ /* 0x000fe40004f04270 */
[----:B------:R-:W-:Y:S02]  /*4ad0*/  ISETP.NE.AND P1, PT, R16, RZ, PT ;  /* 0x000000ff1000720c */ /* 0x000fe40003f25270 */
[----:B------:R-:W-:-:S02]  /*4ae0*/  ISETP.LT.OR P0, PT, R5, 0x1, P0 ;  /* 0x000000010500780c */ /* 0x000fc40000701670 */
[----:B-1----:R-:W-:Y:S02]  /*4af0*/  FMNMX.FTZ R129, R129, R6, !PT ;  /* 0x0000000681817209 */ /* 0x002fe40007810000 */
[----:B------:R-:W-:Y:S02]  /*4b00*/  FSEL R87, R162, -INF , !P0 ;  /* 0xff800000a2577808 */ /* 0x000fe40004000000 */
[----:B------:R-:W-:Y:S01]  /*4b10*/  FSETP.NEU.FTZ.AND P0, PT, R130, -INF , PT ;  /* 0xff8000008200780b */ /* 0x000fe20003f1d000 */
[----:B------:R-:W-:Y:S01]  /*4b20*/  FMUL.FTZ R6, R129, c[0x0][0x2d0] ;  /* 0x0000b40081067a20 */ /* 0x000fe20000410000 */
[----:B------:R-:W-:Y:S02]  /*4b30*/  FMNMX.FTZ R3, R87, R108, !PT ;  /* 0x0000006c57037209 */ /* 0x000fe40007810000 */
[----:B------:R-:W-:Y:S02]  /*4b40*/  FSEL R7, R7, RZ, P0 ;  /* 0x000000ff07077208 */ /* 0x000fe40000000000 */
[----:B------:R-:W-:-:S02]  /*4b50*/  FSETP.NEU.FTZ.AND P0, PT, R129, -INF , PT ;  /* 0xff8000008100780b */ /* 0x000fc40003f1d000 */
[----:B------:R-:W-:Y:S01]  /*4b60*/  ISETP.GT.AND P3, PT, R4, 0x48, !P3 ;  /* 0x000000480400780c */ /* 0x000fe20005f64270 */
[----:B------:R-:W-:Y:S01]  /*4b70*/  FFMA.FTZ R8, R37, c[0x0][0x2d0], -R7 ;  /* 0x0000b40025087a23 */ /* 0x000fe20000010807 */
[----:B------:R-:W-:Y:S02]  /*4b80*/  FSEL R6, R6, RZ, P0 ;  /* 0x000000ff06067208 */ /* 0x000fe40000000000 */
[C---:B------:R-:W-:Y:S01]  /*4b90*/  ISETP.GT.AND P0, PT, R4.reuse, 0x51, !P4 ;  /* 0x000000510400780c */ /* 0x040fe20006704270 */
[----:B------:R1:W-:Y:S01]  /*4ba0*/  MUFU.EX2 R245, R8 ;  /* 0x0000000800f57308 */ /* 0x0003e20000000800 */
[C---:B------:R-:W-:Y:S01]  /*4bb0*/  ISETP.GT.AND P4, PT, R4.reuse, 0x58, !P5 ;  /* 0x000000580400780c */ /* 0x040fe20006f84270 */
[----:B------:R-:W-:Y:S01]  /*4bc0*/  FFMA.FTZ R0, R35, c[0x0][0x2d0], -R6 ;  /* 0x0000b40023007a23 */ /* 0x000fe20000010806 */
[C---:B------:R-:W-:Y:S02]  /*4bd0*/  ISETP.GT.AND P5, PT, R4.reuse, 0x59, !P6 ;  /* 0x000000590400780c */ /* 0x040fe400077a4270 */
[----:B------:R-:W-:-:S02]  /*4be0*/  ISETP.GT.AND P2, PT, R4, 0x49, !P2 ;  /* 0x000000490400780c */ /* 0x000fc40005744270 */
[----:B------:R-:W-:Y:S01]  /*4bf0*/  ISETP.GT.AND P1, PT, R4, 0x50, !P1 ;  /* 0x000000500400780c */ /* 0x000fe20004f24270 */
[----:B------:R3:W-:Y:S01]  /*4c00*/  MUFU.EX2 R168, R0 ;  /* 0x0000000000a87308 */ /* 0x0007e20000000800 */
[----:B------:R-:W-:Y:S02]  /*4c10*/  P2R R4, PR, RZ, 0x20 ;  /* 0x00000020ff047803 */ /* 0x000fe40000000000 */
[C---:B------:R-:W-:Y:S02]  /*4c20*/  ISETP.LT.OR P5, PT, R5.reuse, 0x4a, P2 ;  /* 0x0000004a0500780c */ /* 0x040fe400017a1670 */
[----:B------:R-:W-:Y:S02]  /*4c30*/  ISETP.LT.OR P2, PT, R5, 0x52, P0 ;  /* 0x000000520500780c */ /* 0x000fe40000741670 */
[----:B------:R-:W-:Y:S01]  /*4c40*/  ISETP.NE.AND P0, PT, R4, RZ, PT ;  /* 0x000000ff0400720c */ /* 0x000fe20003f05270 */
[----:B-1----:R-:W-:Y:S01]  /*4c50*/  FFMA.FTZ R8, R39, c[0x0][0x2d0], -R7 ;  /* 0x0000b40027087a23 */ /* 0x002fe20000010807 */
[----:B------:R-:W-:-:S02]  /*4c60*/  ISETP.LT.OR P6, PT, R5, 0x49, P3 ;  /* 0x000000490500780c */ /* 0x000fc40001fc1670 */
[----:B------:R-:W-:Y:S01]  /*4c70*/  ISETP.LT.OR P3, PT, R5, 0x51, P1 ;  /* 0x000000510500780c */ /* 0x000fe20000f61670 */
[----:B------:R1:W4:Y:S01]  /*4c80*/  MUFU.EX2 R133, R8 ;  /* 0x0000000800857308 */ /* 0x0003220000000800 */
[----:B------:R-:W-:Y:S02]  /*4c90*/  FSEL R187, R166, -INF , !P6 ;  /* 0xff800000a6bb7808 */ /* 0x000fe40007000000 */
[----:B------:R-:W-:Y:S01]  /*4ca0*/  FSEL R186, R167, -INF , !P5 ;  /* 0xff800000a7ba7808 */ /* 0x000fe20006800000 */
[----:B---3--:R-:W-:Y:S01]  /*4cb0*/  FFMA.FTZ R0, R36, c[0x0][0x2d0], -R6 ;  /* 0x0000b40024007a23 */ /* 0x008fe20000010806 */
[----:B------:R-:W-:Y:S02]  /*4cc0*/  FSEL R190, R190, -INF , !P3 ;  /* 0xff800000bebe7808 */ /* 0x000fe40005800000 */
[----:B------:R-:W-:Y:S01]  /*4cd0*/  ISETP.LT.OR P1, PT, R5, 0x59, P4 ;  /* 0x000000590500780c */ /* 0x000fe20002721670 */
[----:B------:R3:W-:Y:S01]  /*4ce0*/  MUFU.EX2 R212, R0 ;  /* 0x0000000000d47308 */ /* 0x0007e20000000800 */
[----:B------:R-:W-:-:S02]  /*4cf0*/  FSEL R189, R191, -INF , !P2 ;  /* 0xff800000bfbd7808 */ /* 0x000fc40005000000 */
[----:B------:R-:W-:Y:S02]  /*4d00*/  ISETP.LT.OR P0, PT, R5, 0x5a, P0 ;  /* 0x0000005a0500780c */ /* 0x000fe40000701670 */
[----:B------:R-:W-:Y:S02]  /*4d10*/  FSEL R191, R170, -INF , !P1 ;  /* 0xff800000aabf7808 */ /* 0x000fe40004800000 */
[----:B------:R-:W-:Y:S01]  /*4d20*/  FSEL R188, R171, -INF , !P0 ;  /* 0xff800000abbc7808 */ /* 0x000fe20004000000 */
[----:B-1----:R-:W-:Y:S01]  /*4d30*/  FFMA.FTZ R8, R40, c[0x0][0x2d0], -R7 ;  /* 0x0000b40028087a23 */ /* 0x002fe20000010807 */
[----:B----4-:R-:W-:Y:S02]  /*4d40*/  F2FP.PACK_AB R12, R133, R245 ;  /* 0x000000f5850c723e */ /* 0x010fe400000000ff */
[----:B------:R-:W-:Y:S01]  /*4d50*/  ISETP.NE.AND P6, PT, R62, RZ, PT ;  /* 0x000000ff3e00720c */ /* 0x000fe20003fc5270 */
[----:B------:R1:W-:Y:S01]  /*4d60*/  MUFU.EX2 R217, R8 ;  /* 0x0000000800d97308 */ /* 0x0003e20000000800 */
[----:B---3--:R-:W-:-:S07]  /*4d70*/  FFMA.FTZ R0, R38, c[0x0][0x2d0], -R6 ;  /* 0x0000b40026007a23 */ /* 0x008fce0000010806 */
[----:B------:R3:W4:Y:S01]  /*4d80*/  MUFU.EX2 R165, R0 ;  /* 0x0000000000a57308 */ /* 0x0007220000000800 */
[----:B-1----:R-:W-:-:S07]  /*4d90*/  FFMA.FTZ R8, R41, c[0x0][0x2d0], -R7 ;  /* 0x0000b40029087a23 */ /* 0x002fce0000010807 */
[----:B------:R1:W1:Y:S01]  /*4da0*/  MUFU.EX2 R121, R8 ;  /* 0x0000000800797308 */ /* 0x0002620000000800 */
[----:B---3--:R-:W-:Y:S01]  /*4db0*/  FFMA.FTZ R0, R42, c[0x0][0x2d0], -R7 ;  /* 0x0000b4002a007a23 */ /* 0x008fe20000010807 */
[----:B----4-:R-:W-:-:S06]  /*4dc0*/  F2FP.PACK_AB R15, R165, R212 ;  /* 0x000000d4a50f723e */ /* 0x010fcc00000000ff */
[----:B------:R3:W-:Y:S01]  /*4dd0*/  MUFU.EX2 R142, R0 ;  /* 0x00000000008e7308 */ /* 0x0007e20000000800 */
[----:B-1----:R-:W-:Y:S01]  /*4de0*/  FFMA.FTZ R8, R34, c[0x0][0x2d0], -R6 ;  /* 0x0000b40022087a23 */ /* 0x002fe20000010806 */
[----:B------:R-:W-:-:S06]  /*4df0*/  F2FP.PACK_AB R14, R121, R217 ;  /* 0x000000d9790e723e */ /* 0x000fcc00000000ff */
[----:B------:R-:W1:Y:S01]  /*4e00*/  MUFU.EX2 R149, R8 ;  /* 0x0000000800957308 */ /* 0x000e620000000800 */
[----:B---3--:R-:W-:-:S07]  /*4e10*/  FFMA.FTZ R0, R43, c[0x0][0x2d0], -R7 ;  /* 0x0000b4002b007a23 */ /* 0x008fce0000010807 */
[----:B------:R3:W4:Y:S01]  /*4e20*/  MUFU.EX2 R143, R0 ;  /* 0x00000000008f7308 */ /* 0x0007220000000800 */
[----:B-1----:R-:W-:-:S07]  /*4e30*/  F2FP.PACK_AB R13, R168, R149 ;  /* 0x00000095a80d723e */ /* 0x002fce00000000ff */
[----:B------:R-:W-:Y:S01]  /*4e40*/  HMMA.16816.F32 R16, R12, R72, RZ ;  /* 0x000000480c10723c */ /* 0x000fe200000018ff */
[----:B---3--:R-:W-:Y:S01]  /*4e50*/  FFMA.FTZ R0, R44, c[0x0][0x2d0], -R7 ;  /* 0x0000b4002c007a23 */ /* 0x008fe20000010807 */
[----:B----4-:R-:W-:-:S03]  /*4e60*/  F2FP.PACK_AB R8, R143, R142 ;  /* 0x0000008e8f08723e */ /* 0x010fc600000000ff */
[----:B------:R1:W-:Y:S03]  /*4e70*/  MUFU.EX2 R220, R0 ;  /* 0x0000000000dc7308 */ /* 0x0003e60000000800 */
[C---:B------:R-:W-:Y:S08]  /*4e80*/  HMMA.16816.F32 R20, R12.reuse, R76, RZ ;  /* 0x0000004c0c14723c */ /* 0x040ff000000018ff */
[----:B------:R-:W-:Y:S01]  /*4e90*/  HMMA.16816.F32 R24, R12, R96, RZ ;  /* 0x000000600c18723c */ /* 0x000fe200000018ff */
[----:B-1----:R-:W-:Y:S01]  /*4ea0*/  FMNMX.FTZ R0, R118, R2, !PT ;  /* 0x0000000276007209 */ /* 0x002fe20007810000 */
[----:B------:R-:W-:-:S06]  /*4eb0*/  FFMA.FTZ R2, R46, c[0x0][0x2d0], -R7 ;  /* 0x0000b4002e027a23 */ /* 0x000fcc0000010807 */
[----:B------:R-:W-:Y:S01]  /*4ec0*/  HMMA.16816.F32 R32, R12, R92, RZ ;  /* 0x0000005c0c20723c */ /* 0x000fe200000018ff */
[----:B------:R-:W-:Y:S01]  /*4ed0*/  FMNMX.FTZ R0, R125, R0, !PT ;  /* 0x000000007d007209 */ /* 0x000fe20007810000 */
[----:B------:R1:W3:Y:S03]  /*4ee0*/  MUFU.EX2 R176, R2 ;  /* 0x0000000200b07308 */ /* 0x0002e60000000800 */
[----:B------:R-:W-:-:S03]  /*4ef0*/  FMNMX.FTZ R0, R127, R0, !PT ;  /* 0x000000007f007209 */ /* 0x000fc60007810000 */
[----:B------:R-:W-:Y:S01]  /*4f00*/  HMMA.16816.F32 R36, R12, R74, RZ ;  /* 0x0000004a0c24723c */ /* 0x000fe200000018ff */
[----:B------:R-:W-:-:S04]  /*4f10*/  FMNMX.FTZ R0, R131, R0, !PT ;  /* 0x0000000083007209 */ /* 0x000fc80007810000 */
[----:B------:R-:W-:-:S03]  /*4f20*/  FMNMX.FTZ R0, R136, R0, !PT ;  /* 0x0000000088007209 */ /* 0x000fc60007810000 */
[----:B------:R-:W-:Y:S01]  /*4f30*/  HMMA.16816.F32 R40, R12, R78, RZ ;  /* 0x0000004e0c28723c */ /* 0x000fe200000018ff */
[----:B------:R-:W-:Y:S01]  /*4f40*/  FMNMX.FTZ R0, R161, R0, !PT ;  /* 0x00000000a1007209 */ /* 0x000fe20007810000 */
[----:B-1----:R-:W-:Y:S01]  /*4f50*/  FFMA.FTZ R2, R45, c[0x0][0x2d0], -R6 ;  /* 0x0000b4002d027a23 */ /* 0x002fe20000010806 */
[----:B---3--:R-:W-:Y:S02]  /*4f60*/  F2FP.PACK_AB R10, R176, R220 ;  /* 0x000000dcb00a723e */ /* 0x008fe400000000ff */
[----:B------:R-:W-:Y:S01]  /*4f70*/  FMNMX.FTZ R0, R160, R0, !PT ;  /* 0x00000000a0007209 */ /* 0x000fe20007810000 */
[----:B------:R1:W-:Y:S03]  /*4f80*/  MUFU.EX2 R169, R2 ;  /* 0x0000000200a97308 */ /* 0x0003e60000000800 */
[----:B------:R-:W-:-:S04]  /*4f90*/  FMNMX.FTZ R0, R144, R0, !PT ;  /* 0x0000000090007209 */ /* 0x000fc80007810000 */
[----:B------:R-:W-:-:S04]  /*4fa0*/  FMNMX.FTZ R0, R145, R0, !PT ;  /* 0x0000000091007209 */ /* 0x000fc80007810000 */
[----:B------:R-:W-:-:S04]  /*4fb0*/  FMNMX.FTZ R0, R207, R0, !PT ;  /* 0x00000000cf007209 */ /* 0x000fc80007810000 */
[----:B------:R-:W-:Y:S01]  /*4fc0*/  FMNMX.FTZ R0, R208, R0, !PT ;  /* 0x00000000d0007209 */ /* 0x000fe20007810000 */
[----:B-1----:R-:W-:Y:S02]  /*4fd0*/  FFMA.FTZ R2, R47, c[0x0][0x2d0], -R6 ;  /* 0x0000b4002f027a23 */ /* 0x002fe40000010806 */
[----:B------:R-:W-:Y:S01]  /*4fe0*/  HMMA.16816.F32 R44, R12, R94, RZ ;  /* 0x0000005e0c2c723c */ /* 0x000fe200000018ff */
[----:B------:R-:W-:Y:S01]  /*4ff0*/  FMNMX.FTZ R0, R211, R0, !PT ;  /* 0x00000000d3007209 */ /* 0x000fe20007810000 */
[----:B------:R1:W3:Y:S03]  /*5000*/  MUFU.EX2 R123, R2 ;  /* 0x00000002007b7308 */ /* 0x0002e60000000800 */
[----:B------:R-:W-:-:S04]  /*5010*/  FMNMX.FTZ R0, R232, R0, !PT ;  /* 0x00000000e8007209 */ /* 0x000fc80007810000 */
[----:B------:R-:W-:Y:S02]  /*5020*/  FMNMX.FTZ R0, R236, R0, !PT ;  /* 0x00000000ec007209 */ /* 0x000fe40007810000 */
[----:B-1----:R-:W-:Y:S01]  /*5030*/  FMNMX.FTZ R2, R116, R3, !PT ;  /* 0x0000000374027209 */ /* 0x002fe20007810000 */
[----:B------:R-:W-:Y:S01]  /*5040*/  FFMA.FTZ R3, R48, c[0x0][0x2d0], -R6 ;  /* 0x0000b40030037a23 */ /* 0x000fe20000010806 */
[----:B---3--:R-:W-:Y:S02]  /*5050*/  F2FP.PACK_AB R9, R123, R169 ;  /* 0x000000a97b09723e */ /* 0x008fe400000000ff */
[----:B------:R-:W-:Y:S01]  /*5060*/  FMNMX.FTZ R2, R115, R2, !PT ;  /* 0x0000000273027209 */ /* 0x000fe20007810000 */
[----:B------:R1:W-:Y:S03]  /*5070*/  MUFU.EX2 R148, R3 ;  /* 0x0000000300947308 */ /* 0x0003e60000000800 */
[----:B------:R-:W-:-:S04]  /*5080*/  FMNMX.FTZ R2, R119, R2, !PT ;  /* 0x0000000277027209 */ /* 0x000fc80007810000 */
[----:B------:R-:W-:Y:S01]  /*5090*/  FMNMX.FTZ R2, R124, R2, !PT ;  /* 0x000000027c027209 */ /* 0x000fe20007810000 */
[----:B-1----:R-:W-:Y:S02]  /*50a0*/  FFMA.FTZ R3, R49, c[0x0][0x2d0], -R6 ;  /* 0x0000b40031037a23 */ /* 0x002fe40000010806 */
[----:B------:R-:W-:Y:S02]  /*50b0*/  HMMA.16816.F32 R48, R12, R98, RZ ;  /* 0x000000620c30723c */ /* 0x000fe400000018ff */
[----:B------:R1:W3:Y:S02]  /*50c0*/  MUFU.EX2 R222, R3 ;  /* 0x0000000300de7308 */ /* 0x0002e40000000800 */
[----:B-1----:R-:W-:Y:S01]  /*50d0*/  FMNMX.FTZ R3, R126, R2, !PT ;  /* 0x000000027e037209 */ /* 0x002fe20007810000 */
[----:B------:R-:W-:Y:S01]  /*50e0*/  FFMA.FTZ R2, R56, c[0x0][0x2d0], -R7 ;  /* 0x0000b40038027a23 */ /* 0x000fe20000010807 */
[----:B---3--:R-:W-:Y:S02]  /*50f0*/  F2FP.PACK_AB R11, R222, R148 ;  /* 0x00000094de0b723e */ /* 0x008fe400000000ff */
[----:B------:R-:W-:-:S02]  /*5100*/  FMNMX.FTZ R3, R137, R3, !PT ;  /* 0x0000000389037209 */ /* 0x000fc40007810000 */
[----:B------:R1:W-:Y:S02]  /*5110*/  MUFU.EX2 R132, R2 ;  /* 0x0000000200847308 */ /* 0x0003e40000000800 */
[----:B------:R-:W-:Y:S01]  /*5120*/  FMNMX.FTZ R3, R139, R3, !PT ;  /* 0x000000038b037209 */ /* 0x000fe20007810000 */
[----:B--2---:R-:W-:Y:S03]  /*5130*/  HMMA.16816.F32 R52, R8, R104, R16 ;  /* 0x000000680834723c */ /* 0x004fe60000001810 */
[----:B------:R-:W-:-:S05]  /*5140*/  FMNMX.FTZ R3, R138, R3, !PT ;  /* 0x000000038a037209 */ /* 0x000fca0007810000 */
[----:B------:R-:W-:Y:S01]  /*5150*/  HMMA.16816.F32 R28, R8, R88, R20 ;  /* 0x00000058081c723c */ /* 0x000fe20000001814 */
[----:B-1----:R-:W-:-:S04]  /*5160*/  FFMA.FTZ R2, R57, c[0x0][0x2d0], -R7 ;  /* 0x0000b40039027a23 */ /* 0x002fc80000010807 */
[----:B------:R1:W2:Y:S03]  /*5170*/  MUFU.EX2 R162, R2 ;  /* 0x0000000200a27308 */ /* 0x0002a60000000800 */
[C---:B------:R-:W-:Y:S08]  /*5180*/  HMMA.16816.F32 R20, R8.reuse, R80, R24 ;  /* 0x000000500814723c */ /* 0x040ff00000001818 */
[----:B------:R-:W-:Y:S01]  /*5190*/  HMMA.16816.F32 R12, R8, R100, R32 ;  /* 0x00000064080c723c */ /* 0x000fe20000001820 */
[----:B-1----:R-:W-:Y:S01]  /*51a0*/  FMNMX.FTZ R2, R237, R0, !PT ;  /* 0x00000000ed027209 */ /* 0x002fe20007810000 */
[----:B------:R-:W-:-:S06]  /*51b0*/  FFMA.FTZ R0, R58, c[0x0][0x2d0], -R7 ;  /* 0x0000b4003a007a23 */ /* 0x000fcc0000010807 */
[C---:B------:R-:W-:Y:S01]  /*51c0*/  HMMA.16816.F32 R16, R8.reuse, R106, R36 ;  /* 0x0000006a0810723c */ /* 0x040fe20000001824 */
[----:B------:R1:W-:Y:S07]  /*51d0*/  MUFU.EX2 R141, R0 ;  /* 0x00000000008d7308 */ /* 0x0003ee0000000800 */
[C---:B------:R-:W-:Y:S08]  /*51e0*/  HMMA.16816.F32 R36, R8.reuse, R90, R40 ;  /* 0x0000005a0824723c */ /* 0x040ff00000001828 */
[----:B------:R-:W-:Y:S01]  /*51f0*/  HMMA.16816.F32 R24, R8, R82, R48 ;  /* 0x000000520818723c */ /* 0x000fe20000001830 */
[----:B-1----:R-:W-:-:S02]  /*5200*/  FMNMX.FTZ R0, R238, R2, !PT ;  /* 0x00000002ee007209 */ /* 0x002fc40007810000 */
[----:B------:R-:W-:Y:S01]  /*5210*/  FMNMX.FTZ R2, R146, R3, !PT ;  /* 0x0000000392027209 */ /* 0x000fe20007810000 */
[----:B------:R-:W-:Y:S01]  /*5220*/  FFMA.FTZ R3, R68, c[0x0][0x2d0], -R7 ;  /* 0x0000b40044037a23 */ /* 0x000fe20000010807 */
[----:B------:R-:W-:-:S03]  /*5230*/  FMNMX.FTZ R0, R239, R0, !PT ;  /* 0x00000000ef007209 */ /* 0x000fc60007810000 */
[----:B------:R-:W-:Y:S01]  /*5240*/  HMMA.16816.F32 R32, R8, R102, R44 ;  /* 0x000000660820723c */ /* 0x000fe2000000182c */
[----:B------:R-:W-:Y:S01]  /*5250*/  FMNMX.FTZ R2, R147, R2, !PT ;  /* 0x0000000293027209 */ /* 0x000fe20007810000 */
[----:B------:R1:W3:Y:S01]  /*5260*/  MUFU.EX2 R164, R3 ;  /* 0x0000000300a47308 */ /* 0x0002e20000000800 */
[----:B------:R-:W-:Y:S02]  /*5270*/  FMNMX.FTZ R0, R240, R0, !PT ;  /* 0x00000000f0007209 */ /* 0x000fe40007810000 */
[----:B------:R-:W-:Y:S02]  /*5280*/  FMNMX.FTZ R2, R199, R2, !PT ;  /* 0x00000002c7027209 */ /* 0x000fe40007810000 */
[----:B------:R-:W-:Y:S02]  /*5290*/  FMNMX.FTZ R0, R241, R0, !PT ;  /* 0x00000000f1007209 */ /* 0x000fe40007810000 */
[----:B------:R-:W-:Y:S02]  /*52a0*/  FMNMX.FTZ R2, R203, R2, !PT ;  /* 0x00000002cb027209 */ /* 0x000fe40007810000 */
[----:B------:R-:W-:-:S02]  /*52b0*/  FMNMX.FTZ R0, R243, R0, !PT ;  /* 0x00000000f3007209 */ /* 0x000fc40007810000 */
[----:B--2---:R-:W-:Y:S02]  /*52c0*/  F2FP.PACK_AB R8, R162, R132 ;  /* 0x00000084a208723e */ /* 0x004fe400000000ff */
[----:B------:R-:W-:Y:S01]  /*52d0*/  FMNMX.FTZ R0, R242, R0, !PT ;  /* 0x00000000f2007209 */ /* 0x000fe20007810000 */
[----:B-1----:R-:W-:Y:S01]  /*52e0*/  FFMA.FTZ R3, R69, c[0x0][0x2d0], -R7 ;  /* 0x0000b40045037a23 */ /* 0x002fe20000010807 */
[----:B---3--:R-:W-:-:S03]  /*52f0*/  F2FP.PACK_AB R10, R164, R141 ;  /* 0x0000008da40a723e */ /* 0x008fc600000000ff */
[----:B------:R-:W1:Y:S01]  /*5300*/  SHFL.BFLY PT, R4, R0, 0x2, 0x1f ;  /* 0x0c401f0000047f89 */ /* 0x000e6200000e0000 */
[----:B------:R2:W-:Y:S03]  /*5310*/  MUFU.EX2 R152, R3 ;  /* 0x0000000300987308 */ /* 0x0005e60000000800 */
[----:B------:R-:W-:Y:S01]  /*5320*/  LDSM.16.MT88.4 R68, [R213+0x1100] ;  /* 0x00110000d544783b */ /* 0x000fe20000004200 */
[----:B--2---:R-:W-:Y:S01]  /*5330*/  FMNMX.FTZ R3, R204, R2, !PT ;  /* 0x00000002cc037209 */ /* 0x004fe20007810000 */
[----:B------:R-:W-:Y:S02]  /*5340*/  FFMA.FTZ R2, R59, c[0x0][0x2d0], -R6 ;  /* 0x0000b4003b027a23 */ /* 0x000fe40000010806 */
[----:B------:R-:W-:Y:S01]  /*5350*/  LDSM.16.MT88.4 R56, [R215+0x1100] ;  /* 0x00110000d738783b */ /* 0x000fe20000004200 */
[----:B------:R-:W-:Y:S01]  /*5360*/  FMNMX.FTZ R3, R206, R3, !PT ;  /* 0x00000003ce037209 */ /* 0x000fe20007810000 */
[----:B------:R2:W-:Y:S01]  /*5370*/  MUFU.EX2 R122, R2 ;  /* 0x00000002007a7308 */ /* 0x0005e20000000800 */
[----:B-1----:R-:W-:-:S02]  /*5380*/  FMNMX.FTZ R0, R0, R4, !PT ;  /* 0x0000000400007209 */ /* 0x002fc40007810000 */
[----:B------:R-:W-:-:S03]  /*5390*/  FMNMX.FTZ R3, R234, R3, !PT ;  /* 0x00000003ea037209 */ /* 0x000fc60007810000 */
[----:B------:R-:W-:Y:S01]  /*53a0*/  SHFL.BFLY PT, R5, R0, 0x1, 0x1f ;  /* 0x0c201f0000057f89 */ /* 0x000fe200000e0000 */
[----:B------:R-:W-:-:S04]  /*53b0*/  FMNMX.FTZ R3, R235, R3, !PT ;  /* 0x00000003eb037209 */ /* 0x000fc80007810000 */
[----:B------:R-:W-:-:S04]  /*53c0*/  FMNMX.FTZ R3, R187, R3, !PT ;  /* 0x00000003bb037209 */ /* 0x000fc80007810000 */
[----:B------:R-:W-:Y:S01]  /*53d0*/  FMNMX.FTZ R3, R186, R3, !PT ;  /* 0x00000003ba037209 */ /* 0x000fe20007810000 */
[----:B--2---:R-:W-:-:S03]  /*53e0*/  FFMA.FTZ R2, R60, c[0x0][0x2d0], -R6 ;  /* 0x0000b4003c027a23 */ /* 0x004fc60000010806 */
[----:B------:R-:W-:Y:S01]  /*53f0*/  FMNMX.FTZ R3, R190, R3, !PT ;  /* 0x00000003be037209 */ /* 0x000fe20007810000 */
[----:B------:R1:W2:Y:S03]  /*5400*/  MUFU.EX2 R128, R2 ;  /* 0x0000000200807308 */ /* 0x0002a60000000800 */
[----:B------:R-:W-:-:S04]  /*5410*/  FMNMX.FTZ R3, R189, R3, !PT ;  /* 0x00000003bd037209 */ /* 0x000fc80007810000 */
[----:B------:R-:W-:-:S04]  /*5420*/  FMNMX.FTZ R3, R191, R3, !PT ;  /* 0x00000003bf037209 */ /* 0x000fc80007810000 */
[----:B------:R-:W-:Y:S01]  /*5430*/  FMNMX.FTZ R3, R188, R3, !PT ;  /* 0x00000003bc037209 */ /* 0x000fe20007810000 */
[----:B-1----:R-:W-:-:S04]  /*5440*/  FFMA.FTZ R2, R61, c[0x0][0x2d0], -R6 ;  /* 0x0000b4003d027a23 */ /* 0x002fc80000010806 */
[----:B------:R-:W1:Y:S01]  /*5450*/  SHFL.BFLY PT, R4, R3, 0x2, 0x1f ;  /* 0x0c401f0003047f89 */ /* 0x000e6200000e0000 */
[----:B--2---:R-:W-:Y:S01]  /*5460*/  F2FP.PACK_AB R9, R128, R122 ;  /* 0x0000007a8009723e */ /* 0x004fe200000000ff */
[----:B------:R2:W-:Y:S02]  /*5470*/  MUFU.EX2 R163, R2 ;  /* 0x0000000200a37308 */ /* 0x0005e40000000800 */
[----:B------:R-:W-:Y:S01]  /*5480*/  LDSM.16.MT88.4 R60, [R214+0x1100] ;  /* 0x00110000d63c783b */ /* 0x000fe20000004200 */
[----:B--2---:R-:W-:-:S05]  /*5490*/  FFMA.FTZ R2, R84, c[0x0][0x2d0], -R6 ;  /* 0x0000b40054027a23 */ /* 0x004fca0000010806 */
[----:B------:R2:W3:Y:S01]  /*54a0*/  MUFU.EX2 R153, R2 ;  /* 0x0000000200997308 */ /* 0x0004e20000000800 */
[----:B-1----:R-:W-:-:S05]  /*54b0*/  FMNMX.FTZ R3, R3, R4, !PT ;  /* 0x0000000403037209 */ /* 0x002fca0007810000 */
[----:B------:R-:W1:Y:S01]  /*54c0*/  SHFL.BFLY PT, R4, R3, 0x1, 0x1f ;  /* 0x0c201f0003047f89 */ /* 0x000e6200000e0000 */
[----:B--2---:R-:W-:Y:S01]  /*54d0*/  FFMA.FTZ R2, R112, c[0x0][0x2d0], -R7 ;  /* 0x0000b40070027a23 */ /* 0x004fe20000010807 */
[----:B---3--:R-:W-:-:S03]  /*54e0*/  F2FP.PACK_AB R11, R153, R163 ;  /* 0x000000a3990b723e */ /* 0x008fc600000000ff */
[----:B------:R2:W3:Y:S04]  /*54f0*/  MUFU.EX2 R173, R2 ;  /* 0x0000000200ad7308 */ /* 0x0004e80000000800 */
[----:B------:R-:W-:Y:S01]  /*5500*/  HMMA.16816.F32 R48, R8, R68, R52 ;  /* 0x000000440830723c */ /* 0x000fe20000001834 */
[----:B-1----:R-:W-:-:S06]  /*5510*/  FMNMX.FTZ R3, R3, R4, !PT ;  /* 0x0000000403037209 */ /* 0x002fcc0007810000 */
[----:B------:R-:W-:Y:S01]  /*5520*/  IMAD.MOV.U32 R54, RZ, RZ, R128 ;  /* 0x000000ffff367224 */ /* 0x000fe200078e0080 */
[----:B------:R-:W-:Y:S01]  /*5530*/  FMNMX.FTZ R128, R0, R5, !PT ;  /* 0x0000000500807209 */ /* 0x000fe20007810000 */
[----:B------:R-:W-:Y:S01]  /*5540*/  FFMA.FTZ R0, R111, c[0x0][0x2d0], -R6 ;  /* 0x0000b4006f007a23 */ /* 0x000fe20000010806 */
[C---:B------:R-:W-:Y:S01]  /*5550*/  HMMA.16816.F32 R40, R8.reuse, R60, R20 ;  /* 0x0000003c0828723c */ /* 0x040fe20000001814 */
[----:B------:R-:W-:Y:S01]  /*5560*/  IMAD.MOV.U32 R5, RZ, RZ, R133 ;  /* 0x000000ffff057224 */ /* 0x000fe200078e0085 */
[----:B------:R-:W-:Y:S01]  /*5570*/  FSETP.NEU.FTZ.AND P0, PT, R128, -INF , PT ;  /* 0xff8000008000780b */ /* 0x000fe20003f1d000 */
[----:B--2---:R-:W-:Y:S01]  /*5580*/  FFMA.FTZ R2, R117, c[0x0][0x2d0], -R7 ;  /* 0x0000b40075027a23 */ /* 0x004fe20000010807 */
[----:B------:R-:W-:Y:S01]  /*5590*/  MOV R111, R132 ;  /* 0x00000084006f7202 */ /* 0x000fe20000000f00 */
[----:B------:R-:W-:Y:S01]  /*55a0*/  IMAD.MOV.U32 R55, RZ, RZ, R123 ;  /* 0x000000ffff377224 */ /* 0x000fe200078e007b */
[----:B------:R-:W1:Y:S01]  /*55b0*/  LDSM.16.MT88.4 R132, [R216+0x1900] ;  /* 0x00190000d884783b */ /* 0x000e620000004200 */
[----:B------:R2:W4:Y:S01]  /*55c0*/  MUFU.EX2 R140, R2 ;  /* 0x00000002008c7308 */ /* 0x0005220000000800 */
[----:B------:R-:W-:Y:S01]  /*55d0*/  HMMA.16816.F32 R20, R8, R66, R36 ;  /* 0x000000420814723c */ /* 0x000fe20000001824 */
[----:B------:R-:W-:-:S06]  /*55e0*/  MOV R117, R168 ;  /* 0x000000a800757202 */ /* 0x000fcc0000000f00 */
[----:B---3--:R-:W-:Y:S01]  /*55f0*/  IMAD.MOV.U32 R36, RZ, RZ, R173 ;  /* 0x000000ffff247224 */ /* 0x008fe200078e00ad */
[----:B------:R-:W-:Y:S01]  /*5600*/  MOV R38, R122 ;  /* 0x0000007a00267202 */ /* 0x000fe20000000f00 */
[----:B------:R-:W-:Y:S01]  /*5610*/  IMAD.MOV.U32 R37, RZ, RZ, R121 ;  /* 0x000000ffff257224 */ /* 0x000fe200078e0079 */
[C---:B------:R-:W-:Y:S01]  /*5620*/  HMMA.16816.F32 R44, R8.reuse, R64, R28 ;  /* 0x00000040082c723c */ /* 0x040fe2000000181c */
[----:B--2---:R-:W-:Y:S02]  /*5630*/  FFMA.FTZ R2, R120, c[0x0][0x2d0], -R7 ;  /* 0x0000b40078027a23 */ /* 0x004fe40000010807 */
[----:B----4-:R-:W-:Y:S01]  /*5640*/  IMAD.MOV.U32 R53, RZ, RZ, R140 ;  /* 0x000000ffff357224 */ /* 0x010fe200078e008c */
[----:B------:R-:W-:Y:S01]  /*5650*/  LDSM.16.MT88.4 R120, [R214+0x1900] ;  /* 0x00190000d678783b */ /* 0x000fe20000004200 */
[----:B------:R2:W3:Y:S03]  /*5660*/  MUFU.EX2 R172, R2 ;  /* 0x0000000200ac7308 */ /* 0x0004e60000000800 */
[C---:B------:R-:W-:Y:S05]  /*5670*/  HMMA.16816.F32 R16, R8.reuse, R70, R16 ;  /* 0x000000460810723c */ /* 0x040fea0000001810 */
[----:B------:R4:W-:Y:S03]  /*5680*/  MUFU.EX2 R140, R0 ;  /* 0x00000000008c7308 */ /* 0x0009e60000000800 */
[----:B------:R-:W-:Y:S01]  /*5690*/  HMMA.16816.F32 R28, R8, R56, R12 ;  /* 0x00000038081c723c */ /* 0x000fe2000000180c */
[----:B--2---:R-:W-:-:S07]  /*56a0*/  FFMA.FTZ R2, R86, c[0x0][0x2d0], -R6 ;  /* 0x0000b40056027a23 */ /* 0x004fce0000010806 */
[----:B------:R-:W-:Y:S01]  /*56b0*/  HMMA.16816.F32 R24, R8, R62, R24 ;  /* 0x0000003e0818723c */ /* 0x000fe20000001818 */
[----:B---3--:R-:W-:Y:S01]  /*56c0*/  IMAD.MOV.U32 R39, RZ, RZ, R172 ;  /* 0x000000ffff277224 */ /* 0x008fe200078e00ac */
[----:B------:R2:W-:Y:S01]  /*56d0*/  MUFU.EX2 R112, R2 ;  /* 0x0000000200707308 */ /* 0x0005e20000000800 */
[----:B------:R-:W3:Y:S01]  /*56e0*/  LDSM.16.MT88.4 R172, [R215+0x1900] ;  /* 0x00190000d7ac783b */ /* 0x000ee20000004200 */
[----:B----4-:R-:W-:-:S04]  /*56f0*/  FFMA.FTZ R0, R113, c[0x0][0x2d0], -R6 ;  /* 0x0000b40071007a23 */ /* 0x010fc80000010806 */
[----:B------:R-:W-:Y:S02]  /*5700*/  HMMA.16816.F32 R12, R8, R58, R32 ;  /* 0x0000003a080c723c */ /* 0x000fe40000001820 */
[----:B------:R-:W4:Y:S05]  /*5710*/  MUFU.EX2 R248, R0 ;  /* 0x0000000000f87308 */ /* 0x000f2a0000000800 */
[----:B------:R-:W-:Y:S02]  /*5720*/  F2FP.PACK_AB R8, R36, R152 ;  /* 0x000000982408723e */ /* 0x000fe400000000ff */
[----:B------:R-:W-:Y:S01]  /*5730*/  F2FP.PACK_AB R10, R39, R53 ;  /* 0x00000035270a723e */ /* 0x000fe200000000ff */
[----:B--2---:R-:W-:-:S04]  /*5740*/  FFMA.FTZ R2, R110, c[0x0][0x2d0], -R6 ;  /* 0x0000b4006e027a23 */ /* 0x004fc80000010806 */
[----:B------:R2:W1:Y:S01]  /*5750*/  MUFU.EX2 R84, R2 ;  /* 0x0000000200547308 */ /* 0x0004620000000800 */
[----:B----4-:R-:W-:Y:S01]  /*5760*/  F2FP.PACK_AB R11, R248, R140 ;  /* 0x0000008cf80b723e */ /* 0x010fe200000000ff */
[----:B--2---:R-:W-:Y:S01]  /*5770*/  FMUL.FTZ R2, R128, c[0x0][0x2d0] ;  /* 0x0000b40080027a20 */ /* 0x004fe20000410000 */
[----:B-1----:R-:W-:-:S04]  /*5780*/  F2FP.PACK_AB R9, R84, R112 ;  /* 0x000000705409723e */ /* 0x002fc800000000ff */
[----:B------:R-:W-:Y:S02]  /*5790*/  FSEL R2, R2, RZ, P0 ;  /* 0x000000ff02027208 */ /* 0x000fe40000000000 */
[----:B------:R-:W-:Y:S01]  /*57a0*/  FSETP.NEU.FTZ.AND P0, PT, R3, -INF , PT ;  /* 0xff8000000300780b */ /* 0x000fe20003f1d000 */
[----:B------:R-:W-:Y:S02]  /*57b0*/  HMMA.16816.F32 R180, R8, R156, R48 ;  /* 0x0000009c08b4723c */ /* 0x000fe40000001830 */
[--C-:B------:R-:W-:Y:S02]  /*57c0*/  FFMA.FTZ R0, R85, c[0x0][0x2d0], -R2.reuse ;  /* 0x0000b40055007a23 */ /* 0x100fe40000010802 */
[----:B------:R-:W-:Y:S02]  /*57d0*/  FFMA.FTZ R4, R127, c[0x0][0x2d0], -R2 ;  /* 0x0000b4007f047a23 */ /* 0x000fe40000010802 */
[----:B------:R1:W-:Y:S01]  /*57e0*/  MUFU.EX2 R218, R0 ;  /* 0x0000000000da7308 */ /* 0x0003e20000000800 */
[----:B------:R-:W-:-:S02]  /*57f0*/  IMAD.MOV.U32 R49, RZ, RZ, R149 ;  /* 0x000000ffff317224 */ /* 0x000fc400078e0095 */
[----:B------:R-:W-:Y:S02]  /*5800*/  IMAD.MOV.U32 R48, RZ, RZ, R148 ;  /* 0x000000ffff307224 */ /* 0x000fe400078e0094 */
[C---:B------:R-:W-:Y:S01]  /*5810*/  HMMA.16816.F32 R148, R8.reuse, R158, R16 ;  /* 0x0000009e0894723c */ /* 0x040fe20000001810 */
[----:B------:R-:W-:Y:S02]  /*5820*/  IMAD.MOV.U32 R51, RZ, RZ, R176 ;  /* 0x000000ffff337224 */ /* 0x000fe400078e00b0 */
[----:B------:R-:W-:Y:S01]  /*5830*/  MUFU.EX2 R221, R4 ;  /* 0x0000000400dd7308 */ /* 0x000fe20000000800 */
[----:B------:R-:W-:Y:S02]  /*5840*/  IMAD.MOV.U32 R50, RZ, RZ, R169 ;  /* 0x000000ffff327224 */ /* 0x000fe400078e00a9 */
[----:B------:R-:W-:Y:S01]  /*5850*/  IMAD.MOV.U32 R127, RZ, RZ, R153 ;  /* 0x000000ffff7f7224 */ /* 0x000fe200078e0099 */
[----:B------:R-:W-:Y:S01]  /*5860*/  MOV R19, R164 ;  /* 0x000000a400137202 */ /* 0x000fe20000000f00 */
[----:B------:R-:W-:Y:S01]  /*5870*/  IMAD.MOV.U32 R18, RZ, RZ, R112 ;  /* 0x000000ffff127224 */ /* 0x000fe200078e0070 */
[----:B------:R-:W-:Y:S01]  /*5880*/  HMMA.16816.F32 R168, R8, R134, R20 ;  /* 0x0000008608a8723c */ /* 0x000fe20000001814 */
[----:B------:R-:W-:-:S02]  /*5890*/  IMAD.MOV.U32 R17, RZ, RZ, R84 ;  /* 0x000000ffff117224 */ /* 0x000fc400078e0054 */
[----:B-1----:R-:W-:-:S04]  /*58a0*/  FFMA.FTZ R0, R109, c[0x0][0x2d0], -R2 ;  /* 0x0000b4006d007a23 */ /* 0x002fc80000010802 */
[----:B------:R1:W2:Y:S01]  /*58b0*/  MUFU.EX2 R219, R0 ;  /* 0x0000000000db7308 */ /* 0x0002a20000000800 */
[----:B---3--:R-:W-:Y:S01]  /*58c0*/  HMMA.16816.F32 R176, R8, R172, R28 ;  /* 0x000000ac08b0723c */ /* 0x008fe2000000181c */
[----:B-1----:R-:W-:-:S06]  /*58d0*/  FFMA.FTZ R0, R114, c[0x0][0x2d0], -R2 ;  /* 0x0000b40072007a23 */ /* 0x002fcc0000010802 */
[----:B------:R1:W-:Y:S02]  /*58e0*/  MUFU.EX2 R52, R0 ;  /* 0x0000000000347308 */ /* 0x0003e40000000800 */
[----:B-1----:R-:W-:Y:S02]  /*58f0*/  FFMA.FTZ R0, R118, c[0x0][0x2d0], -R2 ;  /* 0x0000b40076007a23 */ /* 0x002fe40000010802 */
[----:B------:R-:W-:-:S04]  /*5900*/  IMAD.MOV.U32 R118, RZ, RZ, R165 ;  /* 0x000000ffff767224 */ /* 0x000fc800078e00a5 */
[----:B------:R1:W3:Y:S01]  /*5910*/  MUFU.EX2 R109, R0 ;  /* 0x00000000006d7308 */ /* 0x0002e20000000800 */
[----:B------:R-:W-:Y:S01]  /*5920*/  HMMA.16816.F32 R164, R8, R120, R40 ;  /* 0x0000007808a4723c */ /* 0x000fe20000001828 */
[----:B-1----:R-:W-:Y:S01]  /*5930*/  FFMA.FTZ R0, R125, c[0x0][0x2d0], -R2 ;  /* 0x0000b4007d007a23 */ /* 0x002fe20000010802 */
[----:B------:R-:W-:-:S06]  /*5940*/  MOV R125, R152 ;  /* 0x00000098007d7202 */ /* 0x000fcc0000000f00 */
[----:B------:R-:W-:Y:S01]  /*5950*/  HMMA.16816.F32 R152, R8, R132, R44 ;  /* 0x000000840898723c */ /* 0x000fe2000000182c */
[----:B------:R1:W-:Y:S02]  /*5960*/  MUFU.EX2 R110, R0 ;  /* 0x00000000006e7308 */ /* 0x0003e40000000800 */
[----:B-1----:R-:W-:-:S05]  /*5970*/  FMUL.FTZ R0, R3, c[0x0][0x2d0] ;  /* 0x0000b40003007a20 */ /* 0x002fca0000410000 */
[----:B------:R-:W-:-:S05]  /*5980*/  FSEL R0, R0, RZ, P0 ;  /* 0x000000ff00007208 */ /* 0x000fca0000000000 */
[--C-:B------:R-:W-:Y:S02]  /*5990*/  FFMA.FTZ R4, R87, c[0x0][0x2d0], -R0.reuse ;  /* 0x0000b40057047a23 */ /* 0x100fe40000010800 */
[----:B------:R-:W-:Y:S02]  /*59a0*/  HMMA.16816.F32 R84, R8, R174, R12 ;  /* 0x000000ae0854723c */ /* 0x000fe4000000180c */
[----:B------:R1:W-:Y:S02]  /*59b0*/  MUFU.EX2 R185, R4 ;  /* 0x0000000400b97308 */ /* 0x0003e40000000800 */
[----:B-1----:R-:W-:Y:S02]  /*59c0*/  FFMA.FTZ R4, R108, c[0x0][0x2d0], -R0 ;  /* 0x0000b4006c047a23 */ /* 0x002fe40000010800 */
[----:B------:R-:W-:-:S04]  /*59d0*/  IMAD.MOV.U32 R108, RZ, RZ, R18 ;  /* 0x000000ffff6c7224 */ /* 0x000fc800078e0012 */
[----:B------:R1:W4:Y:S02]  /*59e0*/  MUFU.EX2 R184, R4 ;  /* 0x0000000400b87308 */ /* 0x0003240000000800 */
[----:B-1----:R-:W-:Y:S02]  /*59f0*/  FFMA.FTZ R4, R116, c[0x0][0x2d0], -R0 ;  /* 0x0000b40074047a23 */ /* 0x002fe40000010800 */
[----:B------:R-:W-:-:S04]  /*5a00*/  IMAD.MOV.U32 R116, RZ, RZ, R49 ;  /* 0x000000ffff747224 */ /* 0x000fc800078e0031 */
[----:B------:R1:W-:Y:S02]  /*5a10*/  MUFU.EX2 R252, R4 ;  /* 0x0000000400fc7308 */ /* 0x0003e40000000800 */
[----:B-1----:R-:W-:Y:S02]  /*5a20*/  FFMA.FTZ R4, R115, c[0x0][0x2d0], -R0 ;  /* 0x0000b40073047a23 */ /* 0x002fe40000010800 */
[----:B------:R-:W-:Y:S04]  /*5a30*/  HMMA.16816.F32 R112, R8, R122, R24 ;  /* 0x0000007a0870723c */ /* 0x000fe80000001818 */
[----:B------:R1:W1:Y:S03]  /*5a40*/  MUFU.EX2 R250, R4 ;  /* 0x0000000400fa7308 */ /* 0x0002660000000800 */
[----:B--2---:R-:W-:-:S02]  /*5a50*/  F2FP.PACK_AB R8, R219, R218 ;  /* 0x000000dadb08723e */ /* 0x004fc400000000ff */
[----:B---3--:R-:W-:Y:S02]  /*5a60*/  F2FP.PACK_AB R10, R109, R52 ;  /* 0x000000346d0a723e */ /* 0x008fe400000000ff */
[----:B----4-:R-:W-:Y:S01]  /*5a70*/  F2FP.PACK_AB R9, R184, R185 ;  /* 0x000000b9b809723e */ /* 0x010fe200000000ff */
[----:B-1----:R-:W-:Y:S01]  /*5a80*/  FFMA.FTZ R4, R131, c[0x0][0x2d0], -R2 ;  /* 0x0000b40083047a23 */ /* 0x002fe20000010802 */
[----:B------:R-:W-:-:S03]  /*5a90*/  F2FP.PACK_AB R11, R250, R252 ;  /* 0x000000fcfa0b723e */ /* 0x000fc600000000ff */
[----:B------:R1:W-:Y:S04]  /*5aa0*/  MUFU.EX2 R251, R4 ;  /* 0x0000000400fb7308 */ /* 0x0003e80000000800 */
[C---:B------:R-:W-:Y:S07]  /*5ab0*/  HMMA.16816.F32 R24, R8.reuse, R76, RZ ;  /* 0x0000004c0818723c */ /* 0x040fee00000018ff */
[----:B------:R-:W-:Y:S01]  /*5ac0*/  IMAD.MOV.U32 R76, RZ, RZ, R248 ;  /* 0x000000ffff4c7224 */ /* 0x000fe200078e00f8 */
[----:B------:R-:W-:Y:S01]  /*5ad0*/  HMMA.16816.F32 R32, R8, R72, RZ ;  /* 0x000000480820723c */ /* 0x000fe200000018ff */
[----:B------:R-:W-:-:S02]  /*5ae0*/  IMAD.MOV.U32 R77, RZ, RZ, R38 ;  /* 0x000000ffff4d7224 */ /* 0x000fc400078e0026 */
[----:B-1----:R-:W-:Y:S02]  /*5af0*/  FFMA.FTZ R4, R136, c[0x0][0x2d0], -R2 ;  /* 0x0000b40088047a23 */ /* 0x002fe40000010802 */
[----:B------:R-:W-:Y:S02]  /*5b00*/  IMAD.MOV.U32 R136, RZ, RZ, R19 ;  /* 0x000000ffff887224 */ /* 0x000fe400078e0013 */
[----:B------:R1:W2:Y:S01]  /*5b10*/  MUFU.EX2 R249, R4 ;  /* 0x0000000400f97308 */ /* 0x0002a20000000800 */
[----:B------:R-:W-:Y:S01]  /*5b20*/  HMMA.16816.F32 R20, R8, R78, RZ ;  /* 0x0000004e0814723c */ /* 0x000fe200000018ff */
[----:B------:R-:W-:-:S06]  /*5b30*/  IMAD.MOV.U32 R73, RZ, RZ, R50 ;  /* 0x000000ffff497224 */ /* 0x000fcc00078e0032 */
[----:B------:R-:W-:Y:S01]  /*5b40*/  MOV R79, R39 ;  /* 0x00000027004f7202 */ /* 0x000fe20000000f00 */
[----:B------:R-:W-:Y:S01]  /*5b50*/  HMMA.16816.F32 R28, R8, R74, RZ ;  /* 0x0000004a081c723c */ /* 0x000fe200000018ff */
[----:B------:R-:W-:Y:S01]  /*5b60*/  IMAD.MOV.U32 R78, RZ, RZ, R111 ;  /* 0x000000ffff4e7224 */ /* 0x000fe200078e006f */
[----:B------:R-:W-:Y:S01]  /*5b70*/  MOV R111, R141 ;  /* 0x0000008d006f7202 */ /* 0x000fe20000000f00 */
[----:B-1----:R-:W-:-:S04]  /*5b80*/  FFMA.FTZ R4, R119, c[0x0][0x2d0], -R0 ;  /* 0x0000b40077047a23 */ /* 0x002fc80000010800 */
[----:B------:R-:W-:Y:S01]  /*5b90*/  MOV R75, R36 ;  /* 0x00000024004b7202 */ /* 0x000fe20000000f00 */
[----:B------:R-:W-:Y:S01]  /*5ba0*/  IMAD.MOV.U32 R74, RZ, RZ, R17 ;  /* 0x000000ffff4a7224 */ /* 0x000fe200078e0011 */
[----:B------:R-:W-:Y:S01]  /*5bb0*/  HMMA.16816.F32 R12, R8, R92, RZ ;  /* 0x0000005c080c723c */ /* 0x000fe200000018ff */
[----:B------:R1:W-:Y:S01]  /*5bc0*/  MUFU.EX2 R247, R4 ;  /* 0x0000000400f77308 */ /* 0x0003e20000000800 */
[----:B------:R-:W-:-:S06]  /*5bd0*/  MOV R119, R48 ;  /* 0x0000003000777202 */ /* 0x000fcc0000000f00 */
[C---:B------:R-:W-:Y:S07]  /*5be0*/  HMMA.16816.F32 R16, R8.reuse, R96, RZ ;  /* 0x000000600810723c */ /* 0x040fee00000018ff */
[----:B------:R-:W-:Y:S01]  /*5bf0*/  IMAD.MOV.U32 R97, RZ, RZ, R52 ;  /* 0x000000ffff617224 */ /* 0x000fe200078e0034 */
[----:B------:R-:W-:Y:S01]  /*5c00*/  HMMA.16816.F32 R40, R8, R94, RZ ;  /* 0x0000005e0828723c */ /* 0x000fe200000018ff */
[----:B-1----:R-:W-:Y:S02]  /*5c10*/  FFMA.FTZ R4, R124, c[0x0][0x2d0], -R0 ;  /* 0x0000b4007c047a23 */ /* 0x002fe40000010800 */
[----:B------:R-:W-:-:S02]  /*5c20*/  IMAD.MOV.U32 R124, RZ, RZ, R51 ;  /* 0x000000ffff7c7224 */ /* 0x000fc400078e0033 */
[----:B------:R1:W3:Y:S01]  /*5c30*/  MUFU.EX2 R246, R4 ;  /* 0x0000000400f67308 */ /* 0x0002e20000000800 */
[----:B------:R-:W-:Y:S02]  /*5c40*/  IMAD.MOV.U32 R52, RZ, RZ, R142 ;  /* 0x000000ffff347224 */ /* 0x000fe400078e008e */
[----:B-1----:R-:W-:Y:S02]  /*5c50*/  FFMA.FTZ R4, R126, c[0x0][0x2d0], -R0 ;  /* 0x0000b4007e047a23 */ /* 0x002fe40000010800 */
[----:B------:R-:W-:-:S03]  /*5c60*/  IMAD.MOV.U32 R126, RZ, RZ, R37 ;  /* 0x000000ffff7e7224 */ /* 0x000fc600078e0025 */
[----:B------:R1:W-:Y:S01]  /*5c70*/  MUFU.EX2 R248, R4 ;  /* 0x0000000400f87308 */ /* 0x0003e20000000800 */
[----:B------:R-:W-:Y:S07]  /*5c80*/  HMMA.16816.F32 R36, R8, R98, RZ ;  /* 0x000000620824723c */ /* 0x000fee00000018ff */
[----:B--2---:R-:W-:Y:S02]  /*5c90*/  F2FP.PACK_AB R10, R249, R251 ;  /* 0x000000fbf90a723e */ /* 0x004fe400000000ff */
[----:B---3--:R-:W-:-:S02]  /*5ca0*/  F2FP.PACK_AB R9, R246, R247 ;  /* 0x000000f7f609723e */ /* 0x008fc400000000ff */
[----:B------:R-:W-:Y:S01]  /*5cb0*/  MOV R99, R53 ;  /* 0x0000003500637202 */ /* 0x000fe20000000f00 */
[----:B------:R-:W-:Y:S02]  /*5cc0*/  IMAD.MOV.U32 R53, RZ, RZ, R143 ;  /* 0x000000ffff357224 */ /* 0x000fe400078e008f */
[----:B-1----:R-:W-:Y:S02]  /*5cd0*/  FFMA.FTZ R4, R137, c[0x0][0x2d0], -R0 ;  /* 0x0000b40089047a23 */ /* 0x002fe40000010800 */
[----:B------:R-:W-:Y:S02]  /*5ce0*/  IMAD.MOV.U32 R137, RZ, RZ, R110 ;  /* 0x000000ffff897224 */ /* 0x000fe400078e006e */
[----:B------:R1:W2:Y:S01]  /*5cf0*/  MUFU.EX2 R72, R4 ;  /* 0x0000000400487308 */ /* 0x0002a20000000800 */
[----:B------:R-:W-:Y:S02]  /*5d00*/  IMAD.MOV.U32 R110, RZ, RZ, R245 ;  /* 0x000000ffff6e7224 */ /* 0x000fe400078e00f5 */
[----:B------:R-:W-:Y:S01]  /*5d10*/  F2FP.PACK_AB R8, R221, R137 ;  /* 0x00000089dd08723e */ /* 0x000fe200000000ff */
[----:B-1----:R-:W-:Y:S01]  /*5d20*/  FFMA.FTZ R4, R193, c[0x0][0x2d0], -R7 ;  /* 0x0000b400c1047a23 */ /* 0x002fe20000010807 */
[----:B--2---:R-:W-:-:S03]  /*5d30*/  F2FP.PACK_AB R11, R72, R248 ;  /* 0x000000f8480b723e */ /* 0x004fc600000000ff */
[----:B------:R1:W-:Y:S04]  /*5d40*/  MUFU.EX2 R245, R4 ;  /* 0x0000000400f57308 */ /* 0x0003e80000000800 */
[C---:B------:R-:W-:Y:S08]  /*5d50*/  HMMA.16816.F32 R20, R8.reuse, R90, R20 ;  /* 0x0000005a0814723c */ /* 0x040ff00000001814 */
[----:B------:R-:W-:Y:S01]  /*5d60*/  HMMA.16816.F32 R48, R8, R104, R32 ;  /* 0x000000680830723c */ /* 0x000fe20000001820 */
[----:B-1----:R-:W-:-:S06]  /*5d70*/  FFMA.FTZ R4, R161, c[0x0][0x2d0], -R2 ;  /* 0x0000b400a1047a23 */ /* 0x002fcc0000010802 */
[----:B------:R-:W-:Y:S01]  /*5d80*/  IMAD.MOV.U32 R105, RZ, RZ, R140 ;  /* 0x000000ffff697224 */ /* 0x000fe200078e008c */
[----:B------:R1:W-:Y:S01]  /*5d90*/  MUFU.EX2 R90, R4 ;  /* 0x00000004005a7308 */ /* 0x0003e20000000800 */
[C---:B------:R-:W-:Y:S08]  /*5da0*/  HMMA.16816.F32 R44, R8.reuse, R88, R24 ;  /* 0x00000058082c723c */ /* 0x040ff00000001818 */
[----:B------:R-:W-:Y:S01]  /*5db0*/  HMMA.16816.F32 R32, R8, R80, R16 ;  /* 0x000000500820723c */ /* 0x000fe20000001810 */
[----:B-1----:R-:W-:-:S07]  /*5dc0*/  FFMA.FTZ R4, R160, c[0x0][0x2d0], -R2 ;  /* 0x0000b400a0047a23 */ /* 0x002fce0000010802 */
[C---:B------:R-:W-:Y:S01]  /*5dd0*/  HMMA.16816.F32 R24, R8.reuse, R100, R12 ;  /* 0x000000640818723c */ /* 0x040fe2000000180c */
[----:B------:R1:W2:Y:S07]  /*5de0*/  MUFU.EX2 R92, R4 ;  /* 0x00000004005c7308 */ /* 0x0002ae0000000800 */
[C---:B------:R-:W-:Y:S08]  /*5df0*/  HMMA.16816.F32 R28, R8.reuse, R106, R28 ;  /* 0x0000006a081c723c */ /* 0x040ff0000000181c */
[----:B------:R-:W-:Y:S01]  /*5e00*/  HMMA.16816.F32 R16, R8, R82, R36 ;  /* 0x000000520810723c */ /* 0x000fe20000001824 */
[----:B------:R-:W3:Y:S01]  /*5e10*/  LDSM.16.MT88.4 R36, [R213+0x2100] ;  /* 0x00210000d524783b */ /* 0x000ee20000004200 */
[----:B-1----:R-:W-:-:S04]  /*5e20*/  FFMA.FTZ R4, R144, c[0x0][0x2d0], -R2 ;  /* 0x0000b40090047a23 */ /* 0x002fc80000010802 */
[----:B------:R1:W-:Y:S02]  /*5e30*/  MUFU.EX2 R96, R4 ;  /* 0x0000000400607308 */ /* 0x0003e40000000800 */
[----:B------:R-:W-:Y:S07]  /*5e40*/  HMMA.16816.F32 R12, R8, R102, R40 ;  /* 0x00000066080c723c */ /* 0x000fee0000001828 */
[----:B--2---:R-:W-:Y:S01]  /*5e50*/  F2FP.PACK_AB R8, R92, R90 ;  /* 0x0000005a5c08723e */ /* 0x004fe200000000ff */
[----:B------:R-:W-:Y:S01]  /*5e60*/  IMAD.MOV.U32 R43, RZ, RZ, R125 ;  /* 0x000000ffff2b7224 */ /* 0x000fe200078e007d */
[----:B------:R-:W-:Y:S01]  /*5e70*/  MOV R125, R110 ;  /* 0x0000006e007d7202 */ /* 0x000fe20000000f00 */
[----:B------:R-:W-:-:S02]  /*5e80*/  IMAD.MOV.U32 R41, RZ, RZ, R52 ;  /* 0x000000ffff297224 */ /* 0x000fc400078e0034 */
[----:B------:R-:W-:Y:S02]  /*5e90*/  IMAD.MOV.U32 R40, RZ, RZ, R53 ;  /* 0x000000ffff287224 */ /* 0x000fe400078e0035 */
[----:B------:R-:W-:Y:S02]  /*5ea0*/  IMAD.MOV.U32 R42, RZ, RZ, R109 ;  /* 0x000000ffff2a7224 */ /* 0x000fe400078e006d */
[----:B-1----:R-:W-:-:S04]  /*5eb0*/  FFMA.FTZ R4, R145, c[0x0][0x2d0], -R2 ;  /* 0x0000b40091047a23 */ /* 0x002fc80000010802 */
        /* <DEDUP_REMOVED lines=13> */
[----:B------:R1:W2:Y:S02]  /*5f90*/  MUFU.EX2 R197, R4 ;  /* 0x0000000400c57308 */ /* 0x0002a40000000800 */
[C---:B------:R-:W-:Y:S07]  /*5fa0*/  HMMA.16816.F32 R140, R8.reuse, R68, R48 ;  /* 0x00000044088c723c */ /* 0x040fee0000001830 */
[----:B------:R-:W-:Y:S01]  /*5fb0*/  IMAD.MOV.U32 R50, RZ, RZ, R99 ;  /* 0x000000ffff327224 */ /* 0x000fe200078e0063 */
[----:B------:R-:W-:Y:S01]  /*5fc0*/  MOV R49, R97 ;  /* 0x0000006100317202 */ /* 0x000fe20000000f00 */
[----:B------:R-:W-:Y:S01]  /*5fd0*/  HMMA.16816.F32 R44, R8, R64, R44 ;  /* 0x00000040082c723c */ /* 0x000fe2000000182c */
[----:B------:R-:W-:Y:S01]  /*5fe0*/  IMAD.MOV.U32 R51, RZ, RZ, R105 ;  /* 0x000000ffff337224 */ /* 0x000fe200078e0069 */
[----:B------:R-:W-:Y:S01]  /*5ff0*/  MOV R68, R124 ;  /* 0x0000007c00447202 */ /* 0x000fe20000000f00 */
[----:B-1----:R-:W-:Y:S01]  /*6000*/  FFMA.FTZ R4, R196, c[0x0][0x2d0], -R7 ;  /* 0x0000b400c4047a23 */ /* 0x002fe20000010807 */
[----:B------:R-:W-:Y:S01]  /*6010*/  MOV R196, R76 ;  /* 0x0000004c00c47202 */ /* 0x000fe20000000f00 */
[----:B------:R-:W-:-:S02]  /*6020*/  IMAD.MOV.U32 R124, RZ, RZ, R108 ;  /* 0x000000ffff7c7224 */ /* 0x000fc400078e006c */
[----:B------:R1:W-:Y:S01]  /*6030*/  MUFU.EX2 R131, R4 ;  /* 0x0000000400837308 */ /* 0x0003e20000000800 */
[----:B------:R-:W-:Y:S01]  /*6040*/  MOV R64, R162 ;  /* 0x000000a200407202 */ /* 0x000fe20000000f00 */
[C---:B------:R-:W-:Y:S01]  /*6050*/  HMMA.16816.F32 R144, R8.reuse, R70, R28 ;  /* 0x000000460890723c */ /* 0x040fe2000000181c */
[----:B------:R-:W-:Y:S01]  /*6060*/  LDSM.16.MT88.4 R28, [R214+0x2100] ;  /* 0x00210000d61c783b */ /* 0x000fe20000004200 */
[----:B------:R-:W-:Y:S02]  /*6070*/  IMAD.MOV.U32 R65, RZ, RZ, R54 ;  /* 0x000000ffff417224 */ /* 0x000fe400078e0036 */
[----:B------:R-:W-:Y:S02]  /*6080*/  IMAD.MOV.U32 R69, RZ, RZ, R73 ;  /* 0x000000ffff457224 */ /* 0x000fe400078e0049 */
[----:B------:R-:W-:Y:S02]  /*6090*/  IMAD.MOV.U32 R48, RZ, RZ, R137 ;  /* 0x000000ffff307224 */ /* 0x000fe400078e0089 */
[----:B------:R-:W-:Y:S01]  /*60a0*/  HMMA.16816.F32 R104, R8, R60, R32 ;  /* 0x0000003c0868723c */ /* 0x000fe20000001820 */
[----:B------:R-:W4:Y:S01]  /*60b0*/  LDSM.16.MT88.4 R32, [R216+0x2100] ;  /* 0x00210000d820783b */ /* 0x000f220000004200 */
[----:B------:R-:W-:-:S02]  /*60c0*/  IMAD.MOV.U32 R70, RZ, RZ, R77 ;  /* 0x000000ffff467224 */ /* 0x000fc400078e004d */
[----:B------:R-:W-:Y:S02]  /*60d0*/  IMAD.MOV.U32 R71, RZ, RZ, R75 ;  /* 0x000000ffff477224 */ /* 0x000fe400078e004b */
[----:B-1----:R-:W-:Y:S02]  /*60e0*/  FFMA.FTZ R4, R200, c[0x0][0x2d0], -R7 ;  /* 0x0000b400c8047a23 */ /* 0x002fe40000010807 */
[----:B------:R-:W-:Y:S02]  /*60f0*/  IMAD.MOV.U32 R200, RZ, RZ, R79 ;  /* 0x000000ffffc87224 */ /* 0x000fe400078e004f */
[----:B------:R1:W1:Y:S01]  /*6100*/  MUFU.EX2 R193, R4 ;  /* 0x0000000400c17308 */ /* 0x0002620000000800 */
[----:B------:R-:W-:Y:S02]  /*6110*/  IMAD.MOV.U32 R73, RZ, RZ, R136 ;  /* 0x000000ffff497224 */ /* 0x000fe400078e0088 */
[----:B-1----:R-:W-:Y:S02]  /*6120*/  FFMA.FTZ R4, R201, c[0x0][0x2d0], -R7 ;  /* 0x0000b400c9047a23 */ /* 0x002fe40000010807 */
[----:B------:R-:W-:-:S03]  /*6130*/  IMAD.MOV.U32 R201, RZ, RZ, R78 ;  /* 0x000000ffffc97224 */ /* 0x000fc600078e004e */
[----:B------:R1:W-:Y:S02]  /*6140*/  MUFU.EX2 R99, R4 ;  /* 0x0000000400637308 */ /* 0x0003e40000000800 */
[----:B-1----:R-:W-:Y:S02]  /*6150*/  FFMA.FTZ R4, R202, c[0x0][0x2d0], -R7 ;  /* 0x0000b400ca047a23 */ /* 0x002fe40000010807 */
[----:B------:R-:W-:Y:S01]  /*6160*/  IMAD.MOV.U32 R202, RZ, RZ, R126 ;  /* 0x000000ffffca7224 */ /* 0x000fe200078e007e */
[----:B------:R-:W-:-:S03]  /*6170*/  MOV R126, R127 ;  /* 0x0000007f007e7202 */ /* 0x000fc60000000f00 */
[----:B------:R1:W-:Y:S01]  /*6180*/  MUFU.EX2 R97, R4 ;  /* 0x0000000400617308 */ /* 0x0003e20000000800 */
[----:B------:R-:W-:Y:S02]  /*6190*/  IMAD.MOV.U32 R127, RZ, RZ, R111 ;  /* 0x000000ffff7f7224 */ /* 0x000fe400078e006f */
[C---:B------:R-:W-:Y:S01]  /*61a0*/  HMMA.16816.F32 R108, R8.reuse, R62, R16 ;  /* 0x0000003e086c723c */ /* 0x040fe20000001810 */
[----:B------:R-:W-:Y:S01]  /*61b0*/  LDSM.16.MT88.4 R16, [R213+0x2900] ;  /* 0x00290000d510783b */ /* 0x000fe20000004200 */
[----:B-1----:R-:W-:Y:S02]  /*61c0*/  FFMA.FTZ R4, R192, c[0x0][0x2d0], -R6 ;  /* 0x0000b400c0047a23 */ /* 0x002fe40000010806 */
[----:B------:R-:W-:Y:S02]  /*61d0*/  IMAD.MOV.U32 R192, RZ, RZ, R163 ;  /* 0x000000ffffc07224 */ /* 0x000fe400078e00a3 */
[----:B------:R1:W-:Y:S02]  /*61e0*/  MUFU.EX2 R89, R4 ;  /* 0x0000000400597308 */ /* 0x0003e40000000800 */
[C---:B------:R-:W-:Y:S01]  /*61f0*/  HMMA.16816.F32 R160, R8.reuse, R66, R20 ;  /* 0x0000004208a0723c */ /* 0x040fe20000001814 */
[----:B------:R-:W3:Y:S06]  /*6200*/  LDSM.16.MT88.4 R20, [R215+0x2100] ;  /* 0x00210000d714783b */ /* 0x000eec0000004200 */
[----:B------:R-:W-:Y:S01]  /*6210*/  IMAD.MOV.U32 R67, RZ, RZ, R55 ;  /* 0x000000ffff437224 */ /* 0x000fe200078e0037 */
[----:B------:R-:W-:Y:S01]  /*6220*/  MOV R66, R70 ;  /* 0x0000004600427202 */ /* 0x000fe20000000f00 */
[----:B------:R-:W-:Y:S01]  /*6230*/  HMMA.16816.F32 R52, R8, R56, R24 ;  /* 0x000000380834723c */ /* 0x000fe20000001818 */
[----:B------:R-:W3:Y:S01]  /*6240*/  LDSM.16.MT88.4 R24, [R216+0x2900] ;  /* 0x00290000d818783b */ /* 0x000ee20000004200 */
[----:B------:R-:W-:-:S03]  /*6250*/  IMAD.MOV.U32 R70, RZ, RZ, R222 ;  /* 0x000000ffff467224 */ /* 0x000fc600078e00de */
[----:B------:R3:W5:Y:S01]  /*6260*/  LDL.LU R222, [R1+0x60] ;  /* 0x0000600001de7983 */ /* 0x0007620000300800 */
[----:B-1----:R-:W-:Y:S02]  /*6270*/  FFMA.FTZ R4, R195, c[0x0][0x2d0], -R6 ;  /* 0x0000b400c3047a23 */ /* 0x002fe40000010806 */
[----:B------:R-:W-:Y:S01]  /*6280*/  HMMA.16816.F32 R56, R8, R58, R12 ;  /* 0x0000003a0838723c */ /* 0x000fe2000000180c */
[----:B------:R-:W-:Y:S01]  /*6290*/  IMAD.MOV.U32 R195, RZ, RZ, R202 ;  /* 0x000000ffffc37224 */ /* 0x000fe200078e00ca */
[----:B------:R1:W1:Y:S01]  /*62a0*/  MUFU.EX2 R88, R4 ;  /* 0x0000000400587308 */ /* 0x0002620000000800 */
[----:B------:R-:W-:-:S04]  /*62b0*/  MOV R202, R50 ;  /* 0x0000003200ca7202 */ /* 0x000fc80000000f00 */
[----:B--2---:R-:W-:Y:S02]  /*62c0*/  F2FP.PACK_AB R8, R197, R245 ;  /* 0x000000f5c508723e */ /* 0x004fe400000000ff */
[----:B------:R-:W-:Y:S01]  /*62d0*/  F2FP.PACK_AB R10, R193, R131 ;  /* 0x00000083c10a723e */ /* 0x000fe200000000ff */
[----:B-1----:R-:W-:Y:S01]  /*62e0*/  FFMA.FTZ R4, R194, c[0x0][0x2d0], -R6 ;  /* 0x0000b400c2047a23 */ /* 0x002fe20000010806 */
[----:B------:R-:W-:-:S03]  /*62f0*/  F2FP.PACK_AB R9, R88, R89 ;  /* 0x000000595809723e */ /* 0x000fc600000000ff */
[----:B------:R1:W-:Y:S02]  /*6300*/  MUFU.EX2 R83, R4 ;  /* 0x0000000400537308 */ /* 0x0003e40000000800 */
[----:B-1----:R-:W-:-:S06]  /*6310*/  FFMA.FTZ R4, R198, c[0x0][0x2d0], -R6 ;  /* 0x0000b400c6047a23 */ /* 0x002fcc0000010806 */
[----:B------:R1:W2:Y:S02]  /*6320*/  MUFU.EX2 R81, R4 ;  /* 0x0000000400517308 */ /* 0x0002a40000000800 */
[----:B-1----:R-:W-:Y:S01]  /*6330*/  FFMA.FTZ R4, R230, c[0x0][0x2d0], -R7 ;  /* 0x0000b400e6047a23 */ /* 0x002fe20000010807 */
[----:B--2---:R-:W-:Y:S01]  /*6340*/  F2FP.PACK_AB R11, R81, R83 ;  /* 0x00000053510b723e */ /* 0x004fe200000000ff */
[----:B------:R-:W-:-:S04]  /*6350*/  IMAD.MOV.U32 R50, RZ, RZ, R43 ;  /* 0x000000ffff327224 */ /* 0x000fc800078e002b */
[----:B------:R1:W-:Y:S01]  /*6360*/  MUFU.EX2 R82, R4 ;  /* 0x0000000400527308 */ /* 0x0003e20000000800 */
[----:B------:R-:W-:Y:S01]  /*6370*/  FFMA.FTZ R7, R233, c[0x0][0x2d0], -R7 ;  /* 0x0000b400e9077a23 */ /* 0x000fe20000010807 */
[----:B---3--:R-:W-:Y:S01]  /*6380*/  HMMA.16816.F32 R136, R8, R36, R180 ;  /* 0x000000240888723c */ /* 0x008fe200000018b4 */
[----:B------:R-:W-:Y:S01]  /*6390*/  IMAD.MOV.U32 R43, RZ, RZ, R118 ;  /* 0x000000ffff2b7224 */ /* 0x000fe200078e0076 */
[----:B------:R-:W-:-:S04]  /*63a0*/  MOV R198, R50 ;  /* 0x0000003200c67202 */ /* 0x000fc80000000f00 */
[----:B------:R-:W-:Y:S01]  /*63b0*/  MUFU.EX2 R80, R7 ;  /* 0x0000000700507308 */ /* 0x000fe20000000800 */
[----:B------:R-:W-:Y:S01]  /*63c0*/  IMAD.MOV.U32 R182, RZ, RZ, R65 ;  /* 0x000000ffffb67224 */ /* 0x000fe200078e0041 */
[C---:B------:R-:W-:Y:S01]  /*63d0*/  HMMA.16816.F32 R148, R8.reuse, R38, R148 ;  /* 0x000000260894723c */ /* 0x040fe20000001894 */
[----:B------:R-:W-:Y:S02]  /*63e0*/  IMAD.MOV.U32 R65, RZ, RZ, R74 ;  /* 0x000000ffff417224 */ /* 0x000fe400078e004a */
[----:B------:R-:W-:Y:S02]  /*63f0*/  IMAD.MOV.U32 R181, RZ, RZ, R64 ;  /* 0x000000ffffb57224 */ /* 0x000fe400078e0040 */
[----:B-1----:R-:W-:Y:S01]  /*6400*/  FFMA.FTZ R4, R205, c[0x0][0x2d0], -R6 ;  /* 0x0000b400cd047a23 */ /* 0x002fe20000010806 */
[----:B------:R-:W-:Y:S01]  /*6410*/  MOV R205, R192 ;  /* 0x000000c000cd7202 */ /* 0x000fe20000000f00 */
[----:B------:R-:W-:Y:S01]  /*6420*/  IMAD.MOV.U32 R192, RZ, RZ, R48 ;  /* 0x000000ffffc07224 */ /* 0x000fe200078e0030 */
[----:B----4-:R-:W-:Y:S01]  /*6430*/  HMMA.16816.F32 R152, R8, R32, R152 ;  /* 0x000000200898723c */ /* 0x010fe20000001898 */
[----:B------:R1:W-:Y:S01]  /*6440*/  MUFU.EX2 R79, R4 ;  /* 0x00000004004f7308 */ /* 0x0003e20000000800 */
[----:B------:R-:W-:-:S06]  /*6450*/  IMAD.MOV.U32 R64, RZ, RZ, R49 ;  /* 0x000000ffff407224 */ /* 0x000fcc00078e0031 */
[C---:B------:R-:W-:Y:S08]  /*6460*/  HMMA.16816.F32 R100, R8.reuse, R34, R168 ;  /* 0x000000220864723c */ /* 0x040ff000000018a8 */
[----:B------:R-:W-:Y:S01]  /*6470*/  HMMA.16816.F32 R164, R8, R28, R164 ;  /* 0x0000001c08a4723c */ /* 0x000fe200000018a4 */
[----:B-1----:R-:W-:-:S04]  /*6480*/  FFMA.FTZ R4, R209, c[0x0][0x2d0], -R6 ;  /* 0x0000b400d1047a23 */ /* 0x002fc80000010806 */
[----:B------:R1:W2:Y:S02]  /*6490*/  MUFU.EX2 R78, R4 ;  /* 0x00000004004e7308 */ /* 0x0002a40000000800 */
[----:B-1----:R-:W-:Y:S02]  /*64a0*/  FFMA.FTZ R4, R210, c[0x0][0x2d0], -R6 ;  /* 0x0000b400d2047a23 */ /* 0x002fe40000010806 */
[----:B------:R-:W-:-:S04]  /*64b0*/  IMAD.MOV.U32 R48, RZ, RZ, R41 ;  /* 0x000000ffff307224 */ /* 0x000fc800078e0029 */
[----:B------:R1:W-:Y:S01]  /*64c0*/  MUFU.EX2 R77, R4 ;  /* 0x00000004004d7308 */ /* 0x0003e20000000800 */
[----:B------:R-:W-:Y:S02]  /*64d0*/  IMAD.MOV.U32 R41, RZ, RZ, R73 ;  /* 0x000000ffff297224 */ /* 0x000fe400078e0049 */
[----:B------:R-:W-:Y:S01]  /*64e0*/  IMAD.MOV.U32 R49, RZ, RZ, R42 ;  /* 0x000000ffff317224 */ /* 0x000fe200078e002a */
[----:B------:R-:W-:Y:S01]  /*64f0*/  HMMA.16816.F32 R112, R8, R30, R112 ;  /* 0x0000001e0870723c */ /* 0x000fe20000001870 */
[----:B------:R-:W-:Y:S02]  /*6500*/  FFMA.FTZ R6, R229, c[0x0][0x2d0], -R6 ;  /* 0x0000b400e5067a23 */ /* 0x000fe40000010806 */
[--C-:B-1----:R-:W-:Y:S01]  /*6510*/  FFMA.FTZ R4, R207, c[0x0][0x2d0], -R2.reuse ;  /* 0x0000b400cf047a23 */ /* 0x102fe20000010802 */
[----:B------:R-:W-:Y:S01]  /*6520*/  MOV R233, R41 ;  /* 0x0000002900e97202 */ /* 0x000fe20000000f00 */
[----:B------:R-:W-:Y:S01]  /*6530*/  IMAD.MOV.U32 R42, RZ, RZ, R119 ;  /* 0x000000ffff2a7224 */ /* 0x000fe200078e0077 */
[----:B------:R-:W1:Y:S08]  /*6540*/  MUFU.EX2 R76, R6 ;  /* 0x00000006004c7308 */ /* 0x000e700000000800 */
[----:B------:R3:W-:Y:S02]  /*6550*/  MUFU.EX2 R75, R4 ;  /* 0x00000004004b7308 */ /* 0x0007e40000000800 */
[----:B---3--:R-:W-:-:S02]  /*6560*/  FFMA.FTZ R4, R208, c[0x0][0x2d0], -R2 ;  /* 0x0000b400d0047a23 */ /* 0x008fc40000010802 */
[----:B------:R-:W-:-:S04]  /*6570*/  IMAD.MOV.U32 R208, RZ, RZ, R67 ;  /* 0x000000ffffd07224 */ /* 0x000fc800078e0043 */
[----:B------:R3:W4:Y:S01]  /*6580*/  MUFU.EX2 R74, R4 ;  /* 0x00000004004a7308 */ /* 0x0007220000000800 */
[----:B------:R-:W-:Y:S02]  /*6590*/  IMAD.MOV.U32 R67, RZ, RZ, R201 ;  /* 0x000000ffff437224 */ /* 0x000fe400078e00c9 */
[----:B------:R-:W-:Y:S01]  /*65a0*/  IMAD.MOV.U32 R201, RZ, RZ, R51 ;  /* 0x000000ffffc97224 */ /* 0x000fe200078e0033 */
[----:B------:R-:W-:Y:S01]  /*65b0*/  MOV R51, R126 ;  /* 0x0000007e00337202 */ /* 0x000fe20000000f00 */
[----:B------:R-:W-:Y:S02]  /*65c0*/  IMAD.MOV.U32 R126, RZ, RZ, R117 ;  /* 0x000000ffff7e7224 */ /* 0x000fe400078e0075 */
[----:B---3--:R-:W-:Y:S01]  /*65d0*/  FFMA.FTZ R4, R211, c[0x0][0x2d0], -R2 ;  /* 0x0000b400d3047a23 */ /* 0x008fe20000010802 */
[----:B------:R-:W-:Y:S01]  /*65e0*/  MOV R211, R40 ;  /* 0x0000002800d37202 */ /* 0x000fe20000000f00 */
[----:B------:R-:W-:Y:S01]  /*65f0*/  IMAD.MOV.U32 R40, RZ, RZ, R124 ;  /* 0x000000ffff287224 */ /* 0x000fe200078e007c */
[----:B------:R-:W-:Y:S01]  /*6600*/  MOV R124, R116 ;  /* 0x00000074007c7202 */ /* 0x000fe20000000f00 */
[----:B------:R3:W-:Y:S01]  /*6610*/  MUFU.EX2 R73, R4 ;  /* 0x0000000400497308 */ /* 0x0007e20000000800 */
[----:B------:R-:W-:Y:S01]  /*6620*/  HMMA.16816.F32 R116, R8, R20, R176 ;  /* 0x000000140874723c */ /* 0x000fe200000018b0 */
[----:B------:R-:W-:-:S02]  /*6630*/  IMAD.MOV.U32 R230, RZ, RZ, R51 ;  /* 0x000000ffffe67224 */ /* 0x000fc400078e0033 */
[----:B------:R-:W-:-:S04]  /*6640*/  IMAD.MOV.U32 R194, RZ, RZ, R40 ;  /* 0x000000ffffc27224 */ /* 0x000fc800078e0028 */
[----:B------:R-:W-:Y:S01]  /*6650*/  MOV R179, R195 ;  /* 0x000000c300b37202 */ /* 0x000fe20000000f00 */
[----:B------:R-:W-:Y:S01]  /*6660*/  IMAD.MOV.U32 R195, RZ, RZ, R71 ;  /* 0x000000ffffc37224 */ /* 0x000fe200078e0047 */
[----:B------:R-:W-:Y:S01]  /*6670*/  HMMA.16816.F32 R8, R8, R22, R84 ;  /* 0x000000160808723c */ /* 0x000fe20000001854 */
[----:B---3--:R-:W-:Y:S02]  /*6680*/  FFMA.FTZ R4, R232, c[0x0][0x2d0], -R2 ;  /* 0x0000b400e8047a23 */ /* 0x008fe40000010802 */
[----:B------:R-:W-:Y:S02]  /*6690*/  IMAD.MOV.U32 R232, RZ, RZ, R48 ;  /* 0x000000ffffe87224 */ /* 0x000fe400078e0030 */
[----:B------:R3:W1:Y:S01]  /*66a0*/  MUFU.EX2 R71, R4 ;  /* 0x0000000400477308 */ /* 0x0006620000000800 */
[----:B------:R-:W-:Y:S02]  /*66b0*/  IMAD.MOV.U32 R207, RZ, RZ, R42 ;  /* 0x000000ffffcf7224 */ /* 0x000fe400078e002a */
[----:B------:R-:W-:-:S02]  /*66c0*/  IMAD.MOV.U32 R87, RZ, RZ, R43 ;  /* 0x000000ffff577224 */ /* 0x000fc400078e002b */
[----:B------:R-:W4:Y:S01]  /*66d0*/  LDSM.16.MT88.4 R40, [R214+0x2900] ;  /* 0x00290000d628783b */ /* 0x000f220000004200 */
[----:B---3--:R-:W-:Y:S02]  /*66e0*/  FFMA.FTZ R4, R199, c[0x0][0x2d0], -R0 ;  /* 0x0000b400c7047a23 */ /* 0x008fe40000010800 */
[----:B------:R-:W-:Y:S02]  /*66f0*/  IMAD.MOV.U32 R199, RZ, RZ, R49 ;  /* 0x000000ffffc77224 */ /* 0x000fe400078e0031 */
[----:B------:R-:W3:Y:S01]  /*6700*/  LDSM.16.MT88.4 R48, [R215+0x2900] ;  /* 0x00290000d730783b */ /* 0x000ee20000004200 */
[----:B------:R-:W-:Y:S02]  /*6710*/  F2FP.PACK_AB R168, R97, R99 ;  /* 0x0000006361a8723e */ /* 0x000fe400000000ff */
[----:B--2---:R-:W-:Y:S02]  /*6720*/  F2FP.PACK_AB R169, R78, R79 ;  /* 0x0000004f4ea9723e */ /* 0x004fe400000000ff */
[----:B------:R-:W-:-:S02]  /*6730*/  F2FP.PACK_AB R170, R80, R82 ;  /* 0x0000005250aa723e */ /* 0x000fc400000000ff */
[----:B-1----:R-:W-:Y:S02]  /*6740*/  F2FP.PACK_AB R171, R76, R77 ;  /* 0x0000004d4cab723e */ /* 0x002fe400000000ff */
[----:B------:R-:W-:Y:S02]  /*6750*/  MOV R176, R69 ;  /* 0x0000004500b07202 */ /* 0x000fe40000000f00 */
[----:B------:R1:W-:Y:S01]  /*6760*/  MUFU.EX2 R69, R4 ;  /* 0x0000000400457308 */ /* 0x0003e20000000800 */
[----:B------:R-:W-:Y:S02]  /*6770*/  MOV R210, R70 ;  /* 0x0000004600d27202 */ /* 0x000fe40000000f00 */
[C---:B------:R-:W-:Y:S08]  /*6780*/  HMMA.16816.F32 R136, R168.reuse, R16, R136 ;  /* 0x00000010a888723c */ /* 0x040ff00000001888 */
[----:B------:R-:W-:Y:S01]  /*6790*/  HMMA.16816.F32 R148, R168, R18, R148 ;  /* 0x00000012a894723c */ /* 0x000fe20000001894 */
[----:B-1----:R-:W-:-:S07]  /*67a0*/  FFMA.FTZ R4, R203, c[0x0][0x2d0], -R0 ;  /* 0x0000b400cb047a23 */ /* 0x002fce0000010800 */
[C---:B------:R-:W-:Y:S01]  /*67b0*/  HMMA.16816.F32 R152, R168.reuse, R24, R152 ;  /* 0x00000018a898723c */ /* 0x040fe20000001898 */
[----:B------:R1:W2:Y:S07]  /*67c0*/  MUFU.EX2 R70, R4 ;  /* 0x0000000400467308 */ /* 0x0002ae0000000800 */
[C---:B------:R-:W-:Y:S08]  /*67d0*/  HMMA.16816.F32 R100, R168.reuse, R26, R100 ;  /* 0x0000001aa864723c */ /* 0x040ff00000001864 */
[----:B----4-:R-:W-:Y:S01]  /*67e0*/  HMMA.16816.F32 R164, R168, R40, R164 ;  /* 0x00000028a8a4723c */ /* 0x010fe200000018a4 */
[----:B-1----:R-:W-:-:S07]  /*67f0*/  FFMA.FTZ R4, R204, c[0x0][0x2d0], -R0 ;  /* 0x0000b400cc047a23 */ /* 0x002fce0000010800 */
[C---:B------:R-:W-:Y:S01]  /*6800*/  HMMA.16816.F32 R112, R168.reuse, R42, R112 ;  /* 0x0000002aa870723c */ /* 0x040fe20000001870 */
[----:B------:R1:W-:Y:S07]  /*6810*/  MUFU.EX2 R61, R4 ;  /* 0x00000004003d7308 */ /* 0x0003ee0000000800 */
[C---:B---3--:R-:W-:Y:S08]  /*6820*/  HMMA.16816.F32 R116, R168.reuse, R48, R116 ;  /* 0x00000030a874723c */ /* 0x048ff00000001874 */
[----:B------:R-:W-:Y:S01]  /*6830*/  HMMA.16816.F32 R168, R168, R50, R8 ;  /* 0x00000032a8a8723c */ /* 0x000fe20000001808 */
[----:B-1----:R-:W-:-:S06]  /*6840*/  FFMA.FTZ R4, R206, c[0x0][0x2d0], -R0 ;  /* 0x0000b400ce047a23 */ /* 0x002fcc0000010800 */
[----:B------:R-:W-:-:S04]  /*6850*/  FFMA.FTZ R8, R236, c[0x0][0x2d0], -R2 ;  /* 0x0000b400ec087a23 */ /* 0x000fc80000010802 */
[----:B------:R1:W-:Y:S01]  /*6860*/  MUFU.EX2 R62, R8 ;  /* 0x00000008003e7308 */ /* 0x0003e20000000800 */
[----:B------:R-:W-:Y:S01]  /*6870*/  MOV R178, R192 ;  /* 0x000000c000b27202 */ /* 0x000fe20000000f00 */
[----:B------:R-:W-:-:S06]  /*6880*/  IMAD.MOV.U32 R192, RZ, RZ, R65 ;  /* 0x000000ffffc07224 */ /* 0x000fcc00078e0041 */
[----:B------:R-:W3:Y:S01]  /*6890*/  MUFU.EX2 R60, R4 ;  /* 0x00000004003c7308 */ /* 0x000ee20000000800 */
[----:B-1----:R-:W-:-:S07]  /*68a0*/  FFMA.FTZ R8, R237, c[0x0][0x2d0], -R2 ;  /* 0x0000b400ed087a23 */ /* 0x002fce0000010802 */
[----:B------:R1:W4:Y:S01]  /*68b0*/  MUFU.EX2 R63, R8 ;  /* 0x00000008003f7308 */ /* 0x0003220000000800 */
[----:B------:R-:W-:Y:S02]  /*68c0*/  IMAD.MOV.U32 R180, RZ, RZ, R66 ;  /* 0x000000ffffb47224 */ /* 0x000fe400078e0042 */
[----:B------:R-:W-:Y:S02]  /*68d0*/  IMAD.MOV.U32 R209, RZ, RZ, R67 ;  /* 0x000000ffffd17224 */ /* 0x000fe400078e0043 */
[----:B-1----:R-:W-:-:S04]  /*68e0*/  FFMA.FTZ R8, R238, c[0x0][0x2d0], -R2 ;  /* 0x0000b400ee087a23 */ /* 0x002fc80000010802 */
[----:B------:R1:W-:Y:S01]  /*68f0*/  MUFU.EX2 R65, R8 ;  /* 0x0000000800417308 */ /* 0x0003e20000000800 */
[----:B------:R-:W-:Y:S01]  /*6900*/  IMAD.MOV.U32 R203, RZ, RZ, R5 ;  /* 0x000000ffffcb7224 */ /* 0x000fe200078e0005 */
[----:B------:R-:W-:Y:S02]  /*6910*/  F2FP.PACK_AB R4, R74, R75 ;  /* 0x0000004b4a04723e */ /* 0x000fe400000000ff */
[----:B------:R-:W-:Y:S02]  /*6920*/  F2FP.PACK_AB R6, R71, R73 ;  /* 0x000000494706723e */ /* 0x000fe400000000ff */
[----:B--2---:R-:W-:Y:S01]  /*6930*/  F2FP.PACK_AB R5, R70, R69 ;  /* 0x000000454605723e */ /* 0x004fe200000000ff */
[----:B-1----:R-:W-:-:S04]  /*6940*/  FFMA.FTZ R8, R239, c[0x0][0x2d0], -R2 ;  /* 0x0000b400ef087a23 */ /* 0x002fc80000010802 */
[----:B------:R1:W2:Y:S01]  /*6950*/  MUFU.EX2 R66, R8 ;  /* 0x0000000800427308 */ /* 0x0002a20000000800 */
[----:B---3--:R-:W-:Y:S01]  /*6960*/  F2FP.PACK_AB R7, R60, R61 ;  /* 0x0000003d3c07723e */ /* 0x008fe200000000ff */
[----:B------:R-:W-:Y:S02]  /*6970*/  IMAD.MOV.U32 R229, RZ, RZ, R68 ;  /* 0x000000ffffe57224 */ /* 0x000fe400078e0044 */
[----:B-1----:R-:W-:-:S04]  /*6980*/  FFMA.FTZ R8, R240, c[0x0][0x2d0], -R2 ;  /* 0x0000b400f0087a23 */ /* 0x002fc80000010802 */
[----:B------:R1:W-:Y:S01]  /*6990*/  MUFU.EX2 R67, R8 ;  /* 0x0000000800437308 */ /* 0x0003e20000000800 */
[C---:B------:R-:W-:Y:S08]  /*69a0*/  HMMA.16816.F32 R140, R4.reuse, R156, R140 ;  /* 0x0000009c048c723c */ /* 0x040ff0000000188c */
[----:B------:R-:W-:Y:S01]  /*69b0*/  HMMA.16816.F32 R144, R4, R158, R144 ;  /* 0x0000009e0490723c */ /* 0x000fe20000001890 */
[----:B-1----:R-:W-:-:S04]  /*69c0*/  FFMA.FTZ R8, R241, c[0x0][0x2d0], -R2 ;  /* 0x0000b400f1087a23 */ /* 0x002fc80000010802 */
[----:B------:R1:W-:Y:S03]  /*69d0*/  MUFU.EX2 R68, R8 ;  /* 0x0000000800447308 */ /* 0x0003e60000000800 */
[----:B------:R-:W-:Y:S01]  /*69e0*/  HMMA.16816.F32 R156, R4, R132, R44 ;  /* 0x00000084049c723c */ /* 0x000fe2000000182c */
[----:B------:R-:W-:Y:S02]  /*69f0*/  IMAD.MOV.U32 R177, RZ, RZ, R64 ;  /* 0x000000ffffb17224 */ /* 0x000fe400078e0040 */
[----:B-1----:R-:W-:-:S04]  /*6a00*/  FFMA.FTZ R8, R234, c[0x0][0x2d0], -R0 ;  /* 0x0000b400ea087a23 */ /* 0x002fc80000010800 */
[----:B------:R1:W-:Y:S02]  /*6a10*/  MUFU.EX2 R44, R8 ;  /* 0x00000008002c7308 */ /* 0x0003e40000000800 */
[----:B-1----:R-:W-:-:S06]  /*6a20*/  FFMA.FTZ R8, R235, c[0x0][0x2d0], -R0 ;  /* 0x0000b400eb087a23 */ /* 0x002fcc0000010800 */
[----:B------:R1:W3:Y:S02]  /*6a30*/  MUFU.EX2 R45, R8 ;  /* 0x00000008002d7308 */ /* 0x0002e40000000800 */
[----:B-1----:R-:W-:-:S06]  /*6a40*/  FFMA.FTZ R8, R187, c[0x0][0x2d0], -R0 ;  /* 0x0000b400bb087a23 */ /* 0x002fcc0000010800 */
[----:B------:R1:W-:Y:S02]  /*6a50*/  MUFU.EX2 R64, R8 ;  /* 0x0000000800407308 */ /* 0x0003e40000000800 */
[----:B-1----:R-:W-:-:S06]  /*6a60*/  FFMA.FTZ R8, R186, c[0x0][0x2d0], -R0 ;  /* 0x0000b400ba087a23 */ /* 0x002fcc0000010800 */
[----:B------:R1:W1:Y:S01]  /*6a70*/  MUFU.EX2 R47, R8 ;  /* 0x00000008002f7308 */ /* 0x0002620000000800 */
[C---:B------:R-:W-:Y:S08]  /*6a80*/  HMMA.16816.F32 R12, R4.reuse, R172, R52 ;  /* 0x000000ac040c723c */ /* 0x040ff00000001834 */
[----:B------:R-:W-:Y:S01]  /*6a90*/  HMMA.16816.F32 R160, R4, R134, R160 ;  /* 0x0000008604a0723c */ /* 0x000fe200000018a0 */
[----:B-1----:R-:W-:-:S02]  /*6aa0*/  FFMA.FTZ R8, R243, c[0x0][0x2d0], -R2 ;  /* 0x0000b400f3087a23 */ /* 0x002fc40000010802 */
[----:B------:R-:W-:-:S05]  /*6ab0*/  FFMA.FTZ R2, R242, c[0x0][0x2d0], -R2 ;  /* 0x0000b400f2027a23 */ /* 0x000fca0000010802 */
[C---:B------:R-:W-:Y:S01]  /*6ac0*/  HMMA.16816.F32 R104, R4.reuse, R120, R104 ;  /* 0x000000780468723c */ /* 0x040fe20000001868 */
[----:B------:R1:W-:Y:S07]  /*6ad0*/  MUFU.EX2 R53, R8 ;  /* 0x0000000800357308 */ /* 0x0003ee0000000800 */
[C---:B------:R-:W-:Y:S01]  /*6ae0*/  HMMA.16816.F32 R108, R4.reuse, R122, R108 ;  /* 0x0000007a046c723c */ /* 0x040fe2000000186c */
[----:B------:R2:W-:Y:S07]  /*6af0*/  MUFU.EX2 R52, R2 ;  /* 0x0000000200347308 */ /* 0x0005ee0000000800 */
[----:B-1----:R-:W-:Y:S07]  /*6b00*/  HMMA.16816.F32 R8, R4, R174, R56 ;  /* 0x000000ae0408723c */ /* 0x002fee0000001838 */
[----:B----4-:R-:W-:Y:S01]  /*6b10*/  F2FP.PACK_AB R4, R63, R62 ;  /* 0x0000003e3f04723e */ /* 0x010fe200000000ff */
[----:B--2---:R-:W-:Y:S01]  /*6b20*/  FFMA.FTZ R2, R190, c[0x0][0x2d0], -R0 ;  /* 0x0000b400be027a23 */ /* 0x004fe20000010800 */
[----:B------:R-:W-:-:S02]  /*6b30*/  F2FP.PACK_AB R6, R66, R65 ;  /* 0x000000414206723e */ /* 0x000fc400000000ff */
[----:B---3--:R-:W-:Y:S02]  /*6b40*/  F2FP.PACK_AB R5, R45, R44 ;  /* 0x0000002c2d05723e */ /* 0x008fe400000000ff */
[----:B------:R-:W-:Y:S01]  /*6b50*/  F2FP.PACK_AB R7, R47, R64 ;  /* 0x000000402f07723e */ /* 0x000fe200000000ff */
[----:B------:R1:W2:Y:S01]  /*6b60*/  MUFU.EX2 R46, R2 ;  /* 0x00000002002e7308 */ /* 0x0002a20000000800 */
[----:B------:R-:W-:-:S05]  /*6b70*/  MOV R84, R125 ;  /* 0x0000007d00547202 */ /* 0x000fca0000000f00 */
[----:B------:R-:W-:Y:S01]  /*6b80*/  HMMA.16816.F32 R140, R4, R36, R140 ;  /* 0x00000024048c723c */ /* 0x000fe2000000188c */
[----:B------:R-:W-:Y:S01]  /*6b90*/  MOV R86, R126 ;  /* 0x0000007e00567202 */ /* 0x000fe20000000f00 */
[----:B------:R-:W-:Y:S02]  /*6ba0*/  IMAD.MOV.U32 R85, RZ, RZ, R124 ;  /* 0x000000ffff557224 */ /* 0x000fe400078e007c */
[----:B-1----:R-:W-:-:S04]  /*6bb0*/  FFMA.FTZ R2, R189, c[0x0][0x2d0], -R0 ;  /* 0x0000b400bd027a23 */ /* 0x002fc80000010800 */
[----:B------:R1:W3:Y:S01]  /*6bc0*/  MUFU.EX2 R37, R2 ;  /* 0x0000000200257308 */ /* 0x0002e20000000800 */
[----:B------:R-:W-:Y:S01]  /*6bd0*/  HMMA.16816.F32 R156, R4, R32, R156 ;  /* 0x00000020049c723c */ /* 0x000fe2000000189c */
[--C-:B-1----:R-:W-:Y:S02]  /*6be0*/  FFMA.FTZ R2, R191, c[0x0][0x2d0], -R0.reuse ;  /* 0x0000b400bf027a23 */ /* 0x102fe40000010800 */
[----:B------:R-:W-:-:S04]  /*6bf0*/  FFMA.FTZ R0, R188, c[0x0][0x2d0], -R0 ;  /* 0x0000b400bc007a23 */ /* 0x000fc80000010800 */
[----:B------:R1:W4:Y:S01]  /*6c00*/  MUFU.EX2 R36, R2 ;  /* 0x0000000200247308 */ /* 0x0003220000000800 */
[----:B------:R-:W-:Y:S07]  /*6c10*/  HMMA.16816.F32 R144, R4, R38, R144 ;  /* 0x000000260490723c */ /* 0x000fee0000001890 */
[----:B------:R2:W2:Y:S01]  /*6c20*/  MUFU.EX2 R32, R0 ;  /* 0x0000000000207308 */ /* 0x0004a20000000800 */
[----:B-1----:R-:W-:Y:S01]  /*6c30*/  FADD.FTZ R2, R84, R203 ;  /* 0x000000cb54027221 */ /* 0x002fe20000010000 */
[----:B------:R-:W-:Y:S01]  /*6c40*/  MOV R203, R86 ;  /* 0x0000005600cb7202 */ /* 0x000fe20000000f00 */
[----:B------:R-:W-:Y:S01]  /*6c50*/  IMAD.MOV.U32 R84, RZ, RZ, R85 ;  /* 0x000000ffff547224 */ /* 0x000fe200078e0055 */
[----:B------:R-:W-:Y:S01]  /*6c60*/  MOV R86, R179 ;  /* 0x000000b300567202 */ /* 0x000fe20000000f00 */
[----:B------:R-:W-:-:S02]  /*6c70*/  FADD.FTZ R2, R217, R2 ;  /* 0x00000002d9027221 */ /* 0x000fc40000010000 */
[----:B--2---:R-:W-:Y:S01]  /*6c80*/  FADD.FTZ R0, R84, R203 ;  /* 0x000000cb54007221 */ /* 0x004fe20000010000 */
[----:B------:R-:W-:Y:S03]  /*6c90*/  HMMA.16816.F32 R160, R4, R34, R160 ;  /* 0x0000002204a0723c */ /* 0x000fe600000018a0 */
[----:B------:R-:W-:Y:S02]  /*6ca0*/  FADD.FTZ R0, R212, R0 ;  /* 0x00000000d4007221 */ /* 0x000fe40000010000 */
[----:B------:R-:W-:-:S03]  /*6cb0*/  IMAD.MOV.U32 R85, RZ, RZ, R177 ;  /* 0x000000ffff557224 */ /* 0x000fc600078e00b1 */
[----:B------:R-:W-:Y:S01]  /*6cc0*/  HMMA.16816.F32 R104, R4, R28, R104 ;  /* 0x0000001c0468723c */ /* 0x000fe20000001868 */
[----:B------:R-:W-:Y:S02]  /*6cd0*/  FADD.FTZ R2, R86, R2 ;  /* 0x0000000256027221 */ /* 0x000fe40000010000 */
[----:B------:R-:W-:-:S05]  /*6ce0*/  FADD.FTZ R0, R87, R0 ;  /* 0x0000000057007221 */ /* 0x000fca0000010000 */
[----:B------:R-:W-:Y:S01]  /*6cf0*/  HMMA.16816.F32 R108, R4, R30, R108 ;  /* 0x0000001e046c723c */ /* 0x000fe2000000186c */
[----:B------:R-:W-:-:S07]  /*6d00*/  IMAD.MOV.U32 R177, RZ, RZ, R178 ;  /* 0x000000ffffb17224 */ /* 0x000fce00078e00b2 */
[----:B------:R-:W-:Y:S01]  /*6d10*/  HMMA.16816.F32 R12, R4, R20, R12 ;  /* 0x00000014040c723c */ /* 0x000fe2000000180c */
[----:B------:R-:W-:-:S07]  /*6d20*/  IMAD.MOV.U32 R178, RZ, RZ, R211 ;  /* 0x000000ffffb27224 */ /* 0x000fce00078e00d3 */
[----:B------:R-:W-:Y:S01]  /*6d30*/  HMMA.16816.F32 R8, R4, R22, R8 ;  /* 0x000000160408723c */ /* 0x000fe20000001808 */
[----:B------:R-:W-:-:S06]  /*6d40*/  FADD.FTZ R2, R232, R2 ;  /* 0x00000002e8027221 */ /* 0x000fcc0000010000 */
[----:B------:R-:W-:Y:S02]  /*6d50*/  FADD.FTZ R6, R218, R219 ;  /* 0x000000dbda067221 */ /* 0x000fe40000010000 */
[----:B------:R-:W-:Y:S02]  /*6d60*/  FADD.FTZ R5, R176, R0 ;  /* 0x00000000b0057221 */ /* 0x000fe40000010000 */
[----:B------:R-:W-:Y:S02]  /*6d70*/  FADD.FTZ R6, R85, R6 ;  /* 0x0000000655067221 */ /* 0x000fe40000010000 */
[----:B------:R-:W-:Y:S02]  /*6d80*/  FADD.FTZ R0, R185, R184 ;  /* 0x000000b8b9007221 */ /* 0x000fe40000010000 */
[----:B------:R-:W-:Y:S02]  /*6d90*/  FADD.FTZ R6, R199, R6 ;  /* 0x00000006c7067221 */ /* 0x000fe40000010000 */
[----:B------:R-:W-:-:S02]  /*6da0*/  IMAD.MOV.U32 R179, RZ, RZ, R208 ;  /* 0x000000ffffb37224 */ /* 0x000fc400078e00d0 */
[----:B------:R-:W-:Y:S01]  /*6db0*/  FADD.FTZ R4, R178, R2 ;  /* 0x00000002b2047221 */ /* 0x000fe20000010000 */
[----:B------:R-:W-:Y:S01]  /*6dc0*/  MOV R211, R221 ;  /* 0x000000dd00d37202 */ /* 0x000fe20000000f00 */
[----:B------:R-:W-:Y:S01]  /*6dd0*/  FADD.FTZ R2, R252, R0 ;  /* 0x00000000fc027221 */ /* 0x000fe20000010000 */
[----:B------:R1:W5:Y:S01]  /*6de0*/  LDL.LU R221, [R1+0x5c] ;  /* 0x00005c0001dd7983 */ /* 0x0003620000300800 */
[----:B------:R-:W-:Y:S02]  /*6df0*/  FADD.FTZ R6, R177, R6 ;  /* 0x00000006b1067221 */ /* 0x000fe40000010000 */
[----:B------:R-:W-:Y:S02]  /*6e00*/  FADD.FTZ R0, R179, R5 ;  /* 0x00000005b3007221 */ /* 0x000fe40000010000 */
[----:B------:R-:W-:Y:S02]  /*6e10*/  FADD.FTZ R2, R250, R2 ;  /* 0x00000002fa027221 */ /* 0x000fe40000010000 */
[----:B------:R-:W-:-:S02]  /*6e20*/  IMAD.MOV.U32 R208, RZ, RZ, R220 ;  /* 0x000000ffffd07224 */ /* 0x000fc400078e00dc */
[----:B------:R-:W-:Y:S01]  /*6e30*/  FADD.FTZ R6, R211, R6 ;  /* 0x00000006d3067221 */ /* 0x000fe20000010000 */
[----:B------:R1:W5:Y:S01]  /*6e40*/  LDL.LU R220, [R1+0x58] ;  /* 0x0000580001dc7983 */ /* 0x0003620000300800 */
[----:B------:R-:W-:Y:S02]  /*6e50*/  FADD.FTZ R5, R207, R0 ;  /* 0x00000000cf057221 */ /* 0x000fe40000010000 */
[----:B------:R-:W-:Y:S01]  /*6e60*/  FADD.FTZ R2, R247, R2 ;  /* 0x00000002f7027221 */ /* 0x000fe20000010000 */
[----:B------:R1:W5:Y:S01]  /*6e70*/  LDL.LU R219, [R1+0x54] ;  /* 0x0000540001db7983 */ /* 0x0003620000300800 */
[----:B------:R-:W-:Y:S02]  /*6e80*/  FADD.FTZ R7, R208, R4 ;  /* 0x00000004d0077221 */ /* 0x000fe40000010000 */
[----:B------:R-:W-:Y:S01]  /*6e90*/  FADD.FTZ R4, R251, R6 ;  /* 0x00000006fb047221 */ /* 0x000fe20000010000 */
[----:B------:R1:W5:Y:S01]  /*6ea0*/  LDL.LU R218, [R1+0x50] ;  /* 0x0000500001da7983 */ /* 0x0003620000300800 */
[----:B------:R-:W-:-:S02]  /*6eb0*/  FADD.FTZ R6, R210, R5 ;  /* 0x00000005d2067221 */ /* 0x000fc40000010000 */
[----:B------:R-:W-:Y:S01]  /*6ec0*/  FADD.FTZ R2, R246, R2 ;  /* 0x00000002f6027221 */ /* 0x000fe20000010000 */
[----:B------:R1:W5:Y:S01]  /*6ed0*/  LDL.LU R217, [R1+0x4c] ;  /* 0x00004c0001d97983 */ /* 0x0003620000300800 */
[----:B------:R-:W-:Y:S02]  /*6ee0*/  FADD.FTZ R0, R229, R7 ;  /* 0x00000007e5007221 */ /* 0x000fe40000010000 */
[----:B------:R-:W-:Y:S01]  /*6ef0*/  FADD.FTZ R7, R249, R4 ;  /* 0x00000004f9077221 */ /* 0x000fe20000010000 */
[----:B------:R1:W5:Y:S01]  /*6f00*/  LDL.LU R212, [R1+0x48] ;  /* 0x0000480001d47983 */ /* 0x0003620000300800 */
[----:B------:R-:W-:Y:S02]  /*6f10*/  FADD.FTZ R4, R180, R6 ;  /* 0x00000006b4047221 */ /* 0x000fe40000010000 */
[----:B------:R-:W-:Y:S02]  /*6f20*/  FADD.FTZ R2, R248, R2 ;  /* 0x00000002f8027221 */ /* 0x000fe40000010000 */
[----:B------:R-:W-:-:S02]  /*6f30*/  FADD.FTZ R5, R209, R0 ;  /* 0x00000000d1057221 */ /* 0x000fc40000010000 */
[----:B------:R-:W-:Y:S02]  /*6f40*/  FADD.FTZ R0, R90, R7 ;  /* 0x000000075a007221 */ /* 0x000fe40000010000 */
[----:B------:R-:W-:Y:S02]  /*6f50*/  FADD.FTZ R7, R182, R4 ;  /* 0x00000004b6077221 */ /* 0x000fe40000010000 */
[----:B------:R-:W-:Y:S02]  /*6f60*/  FADD.FTZ R4, R72, R2 ;  /* 0x0000000248047221 */ /* 0x000fe40000010000 */
[----:B------:R-:W-:Y:S02]  /*6f70*/  IMAD.MOV.U32 R183, RZ, RZ, R127 ;  /* 0x000000ffffb77224 */ /* 0x000fe400078e007f */
        /* <DEDUP_REMOVED lines=51> */
[----:B---3--:R-:W-:Y:S02]  /*72b0*/  FADD.FTZ R0, R37, R0 ;  /* 0x0000000025007221 */ /* 0x008fe40000010000 */
[----:B------:R-:W-:Y:S02]  /*72c0*/  FADD.FTZ R5, R82, R4 ;  /* 0x0000000452057221 */ /* 0x000fe40000010000 */
[----:B------:R-:W-:Y:S02]  /*72d0*/  FADD.FTZ R4, R77, R7 ;  /* 0x000000074d047221 */ /* 0x000fe40000010000 */
[----:B------:R-:W-:Y:S02]  /*72e0*/  FADD.FTZ R2, R53, R6 ;  /* 0x0000000635027221 */ /* 0x000fe40000010000 */
[----:B----4-:R-:W-:-:S02]  /*72f0*/  FADD.FTZ R0, R36, R0 ;  /* 0x0000000024007221 */ /* 0x010fc40000010000 */
[----:B------:R-:W-:Y:S02]  /*7300*/  FADD.FTZ R5, R80, R5 ;  /* 0x0000000550057221 */ /* 0x000fe40000010000 */
[----:B------:R-:W-:Y:S02]  /*7310*/  FADD.FTZ R4, R76, R4 ;  /* 0x000000044c047221 */ /* 0x000fe40000010000 */
[----:B------:R-:W-:Y:S02]  /*7320*/  FADD.FTZ R2, R52, R2 ;  /* 0x0000000234027221 */ /* 0x000fe40000010000 */
[----:B------:R-:W-:Y:S01]  /*7330*/  FADD.FTZ R0, R32, R0 ;  /* 0x0000000020007221 */ /* 0x000fe20000010000 */
[----:B------:R1:W-:Y:S04]  /*7340*/  STL [R1+0x8], R5 ;  /* 0x0000080501007387 */ /* 0x0003e80000100800 */
[----:B------:R1:W-:Y:S04]  /*7350*/  STL [R1+0xc], R4 ;  /* 0x00000c0401007387 */ /* 0x0003e80000100800 */
[----:B------:R1:W-:Y:S04]  /*7360*/  STL [R1+0x10], R2 ;  /* 0x0000100201007387 */ /* 0x0003e80000100800 */
[----:B------:R1:W-:Y:S01]  /*7370*/  STL [R1+0x14], R0 ;  /* 0x0000140001007387 */ /* 0x0003e20000100800 */
[----:B------:R-:W-:Y:S01]  /*7380*/  UIMAD.WIDE.U32 UR14, UR7, UR4, URZ ;  /* 0x00000004070e72a5 */ /* 0x000fe2000f8e003f */
[----:B------:R-:W-:-:S02]  /*7390*/  PLOP3.LUT P0, PT, PT, PT, UP1, 0x40, 0x0 ;  /* 0x000000000000781c */ /* 0x000fc40003f0e818 */
[----:B------:R-:W-:Y:S01]  /*73a0*/  F2FP.PACK_AB R124, R68, R67 ;  /* 0x00000043447c723e */ /* 0x000fe200000000ff */
[----:B------:R-:W-:Y:S01]  /*73b0*/  @UP2 USHF.R.U32.HI UR7, URZ, UR5, UR15 ;  /* 0x000000053f072299 */ /* 0x000fe2000801160f */
[----:B------:R-:W-:Y:S02]  /*73c0*/  F2FP.PACK_AB R126, R52, R53 ;  /* 0x00000035347e723e */ /* 0x000fe400000000ff */
[----:B------:R-:W-:Y:S02]  /*73d0*/  F2FP.PACK_AB R125, R37, R46 ;  /* 0x0000002e257d723e */ /* 0x000fe400000000ff */
[----:B------:R-:W-:Y:S01]  /*73e0*/  F2FP.PACK_AB R127, R32, R36 ;  /* 0x00000024207f723e */ /* 0x000fe200000000ff */
[----:B------:R-:W-:-:S03]  /*73f0*/  UIADD3 UR4, UR6, UR7, URZ ;  /* 0x0000000706047290 */ /* 0x000fc6000fffe03f */
[----:B------:R-:W-:Y:S02]  /*7400*/  ULDC UR7, c[0x0][0x328] ;  /* 0x0000ca0000077ab9 */ /* 0x000fe40000000800 */
[----:B------:R-:W-:Y:S01]  /*7410*/  UIADD3 UR7, UR4, UR7, URZ ;  /* 0x0000000704077290 */ /* 0x000fe2000fffe03f */
[----:B------:R-:W-:Y:S01]  /*7420*/  HMMA.16816.F32 R140, R124, R16, R140 ;  /* 0x000000107c8c723c */ /* 0x000fe2000000188c */
[----:B------:R-:W-:-:S07]  /*7430*/  IADD3 R229, R244, -0x2, RZ ;  /* 0xfffffffef4e57810 */ /* 0x000fce0007ffe0ff */
[C---:B------:R-:W-:Y:S08]  /*7440*/  HMMA.16816.F32 R144, R124.reuse, R18, R144 ;  /* 0x000000127c90723c */ /* 0x040ff00000001890 */
[C---:B------:R-:W-:Y:S08]  /*7450*/  HMMA.16816.F32 R156, R124.reuse, R24, R156 ;  /* 0x000000187c9c723c */ /* 0x040ff0000000189c */
[C---:B------:R-:W-:Y:S08]  /*7460*/  HMMA.16816.F32 R160, R124.reuse, R26, R160 ;  /* 0x0000001a7ca0723c */ /* 0x040ff000000018a0 */
[C---:B------:R-:W-:Y:S08]  /*7470*/  HMMA.16816.F32 R104, R124.reuse, R40, R104 ;  /* 0x000000287c68723c */ /* 0x040ff00000001868 */
[C---:B------:R-:W-:Y:S08]  /*7480*/  HMMA.16816.F32 R108, R124.reuse, R42, R108 ;  /* 0x0000002a7c6c723c */ /* 0x040ff0000000186c */
[C---:B------:R-:W-:Y:S08]  /*7490*/  HMMA.16816.F32 R120, R124.reuse, R48, R12 ;  /* 0x000000307c78723c */ /* 0x040ff0000000180c */
[----:B------:R-:W-:Y:S01]  /*74a0*/  HMMA.16816.F32 R124, R124, R50, R8 ;  /* 0x000000327c7c723c */ /* 0x000fe20000001808 */
[----:B------:R-:W-:Y:S07]  /*74b0*/  @P0 BRA `(.L_x_161) ;  /* 0x0000015000000947 */ /* 0x000fee0003800000 */
[----:B-1----:R-:W-:Y:S01]  /*74c0*/  ISETP.LT.AND P0, PT, RZ, UR4, PT ;  /* 0x00000004ff007c0c */ /* 0x002fe2000bf01270 */
[----:B------:R-:W-:-:S02]  /*74d0*/  UIADD3 UR14, UR4, -0x1, URZ ;  /* 0xffffffff040e7890 */ /* 0x000fc4000fffe03f */
[----:B------:R-:W-:-:S10]  /*74e0*/  ULDC UR6, c[0x0][0x32c] ;  /* 0x0000cb0000067ab9 */ /* 0x000fd40000000800 */
[----:B------:R-:W-:Y:S05]  /*74f0*/  @P0 BRA `(.L_x_162) ;  /* 0x0000008000000947 */ /* 0x000fea0003800000 */
[----:B------:R-:W-:Y:S02]  /*7500*/  UISETP.NE.AND UP0, UPT, UR6, 0x1, UPT ;  /* 0x000000010600788c */ /* 0x000fe4000bf05270 */
[----:B------:R-:W-:-:S03]  /*7510*/  UIADD3 UR14, -UR4, URZ, URZ ;  /* 0x0000003f040e7290 */ /* 0x000fc6000fffe13f */
[----:B------:R-:W-:Y:S02]  /*7520*/  ULDC.64 UR4, c[0x0][0x330] ;  /* 0x0000cc0000047ab9 */ /* 0x000fe40000000a00 */
[----:B------:R-:W-:-:S07]  /*7530*/  UIMAD.WIDE.U32 UR16, UR14, UR4, URZ ;  /* 0x000000040e1072a5 */ /* 0x000fce000f8e003f */
[----:B------:R-:W-:Y:S02]  /*7540*/  @UP0 UMOV UR15, UR17 ;  /* 0x00000011000f0c82 */ /* 0x000fe40008000000 */
[----:B------:R-:W-:-:S04]  /*7550*/  @UP0 USHF.R.U32.HI UR14, URZ, UR5, UR15 ;  /* 0x000000053f0e0299 */ /* 0x000fc8000801160f */
[----:B------:R-:W-:Y:S01]  /*7560*/  ULOP3.LUT UR14, URZ, UR14, URZ, 0x33, !UPT ;  /* 0x0000000e3f0e7292 */ /* 0x000fe2000f8e333f */
[----:B------:R-:W-:Y:S05]  /*7570*/  BRA `(.L_x_163) ;  /* 0x0000005000007947 */ /* 0x000fea0003800000 */
.L_x_162:
[----:B------:R-:W-:Y:S02]  /*7580*/  UISETP.NE.AND UP0, UPT, UR6, 0x1, UPT ;  /* 0x000000010600788c */ /* 0x000fe4000bf05270 */
[----:B------:R-:W-:Y:S02]  /*7590*/  ULDC.64 UR4, c[0x0][0x330] ;  /* 0x0000cc0000047ab9 */ /* 0x000fe40000000a00 */
[----:B------:R-:W-:-:S07]  /*75a0*/  UIMAD.WIDE.U32 UR16, UR14, UR4, URZ ;  /* 0x000000040e1072a5 */ /* 0x000fce000f8e003f */
[----:B------:R-:W-:Y:S02]  /*75b0*/  @UP0 UMOV UR15, UR17 ;  /* 0x00000011000f0c82 */ /* 0x000fe40008000000 */
[----:B------:R-:W-:Y:S02]  /*75c0*/  @UP0 USHF.R.U32.HI UR14, URZ, UR5, UR15 ;  /* 0x000000053f0e0299 */ /* 0x000fe4000801160f */
.L_x_163:
[----:B------:R-:W-:Y:S02]  /*75d0*/  ULDC UR4, c[0x0][0x32c] ;  /* 0x0000cb0000047ab9 */ /* 0x000fe40000000800 */
[----:B------:R-:W-:-:S04]  /*75e0*/  UIMAD UR4, UR14, UR6, UR4 ;  /* 0x000000060e0472a4 */ /* 0x000fc8000f8e0204 */
[----:B------:R-:W-:-:S04]  /*75f0*/  UISETP.LT.AND UP0, UPT, UR7, UR4, UPT ;  /* 0x000000040700728c */ /* 0x000fc8000bf01270 */
[----:B------:R-:W-:-:S04]  /*7600*/  USEL UR7, UR7, UR4, UP0 ;  /* 0x0000000407077287 */ /* 0x000fc80008000000 */
.L_x_161:
[----:B-1----:R-:W-:-:S04]  /*7610*/  UIMAD.WIDE UR4, UR7, 0x2aaaaaab, URZ ;  /* 0x2aaaaaab070478a5 */ /* 0x002fc8000f8e023f */
[----:B------:R-:W-:-:S04]  /*7620*/  USHF.R.U32.HI UR4, URZ, 0x1f, UR5 ;  /* 0x0000001f3f047899 */ /* 0x000fc80008011605 */
[----:B------:R-:W-:-:S04]  /*7630*/  ULEA.HI.SX32 UR4, UR5, UR4, 0x1c ;  /* 0x0000000405047291 */ /* 0x000fc8000f8fe23f */
[----:B------:R-:W-:-:S04]  /*7640*/  UISETP.LT.AND UP0, UPT, UR8, UR4, UPT ;  /* 0x000000040800728c */ /* 0x000fc8000bf01270 */
[----:B------:R-:W-:-:S06]  /*7650*/  USEL UR4, UR8, UR4, !UP0 ;  /* 0x0000000408047287 */ /* 0x000fcc000c000000 */
[----:B------:R-:W-:-:S13]  /*7660*/  ISETP.GE.AND P0, PT, R229, UR4, PT ;  /* 0x00000004e5007c0c */ /* 0x000fda000bf06270 */
[----:B------:R-:W-:Y:S05]  /*7670*/  @!P0 BRA `(.L_x_164) ;  /* 0x00005c1000008947 */ /* 0x000fea0003800000 */
[----:B------:R-:W2:Y:S01]  /*7680*/  LDL R0, [R1+0x20] ;  /* 0x0000200001007983 */ /* 0x000ea20000100800 */
[----:B------:R-:W-:Y:S01]  /*7690*/  PLOP3.LUT P1, PT, PT, PT, UP2, 0x80, 0x0 ;  /* 0x000000000000781c */ /* 0x000fe20003f2f028 */
[----:B------:R-:W-:Y:S01]  /*76a0*/  IMAD.MOV.U32 R132, RZ, RZ, R129 ;  /* 0x000000ffff847224 */ /* 0x000fe200078e0081 */
[----:B------:R-:W-:Y:S01]  /*76b0*/  PLOP3.LUT P0, PT, PT, PT, UP2, 0x80, 0x0 ;  /* 0x000000000000781c */ /* 0x000fe20003f0f028 */
[----:B------:R-:W-:Y:S01]  /*76c0*/  IMAD.MOV.U32 R131, RZ, RZ, R130 ;  /* 0x000000ffff837224 */ /* 0x000fe200078e0082 */
[----:B------:R-:W-:Y:S01]  /*76d0*/  MOV R134, R3 ;  /* 0x0000000300867202 */ /* 0x000fe20000000f00 */
[----:B------:R-:W-:-:S08]  /*76e0*/  IMAD.MOV.U32 R133, RZ, RZ, R128 ;  /* 0x000000ffff857224 */ /* 0x000fd000078e0080 */
[----:B--2---:R-:W-:-:S05]  /*76f0*/  @P1 IMAD.HI.U32 R0, R0, c[0x0][0x2c8], RZ ;  /* 0x0000b20000001a27 */ /* 0x004fca00078e00ff */
[----:B------:R-:W-:-:S05]  /*7700*/  @P0 SHF.R.U32.HI R0, RZ, c[0x0][0x2cc], R0 ;  /* 0x0000b300ff000a19 */ /* 0x000fca0000011600 */
[----:B------:R1:W-:Y:S02]  /*7710*/  @P0 STL [R1+0x1c], R0 ;  /* 0x00001c0001000387 */ /* 0x0003e40000100800 */
.L_x_181:
[----:B------:R-:W-:Y:S04]  /*7720*/  DEPBAR.LE SB0, 0x0 ;  /* 0x000080000000791a */ /* 0x000fe80000000000 */
[----:B------:R-:W-:Y:S01]  /*7730*/  BAR.SYNC.DEFER_BLOCKING 0x0 ;  /* 0x0000000000007b1d */ /* 0x000fe20000010000 */
[C---:B------:R-:W-:Y:S01]  /*7740*/  ISETP.LT.AND P0, PT, R229.reuse, UR8, PT ;  /* 0x00000008e5007c0c */ /* 0x040fe2000bf01270 */
[----:B------:R-:W-:Y:S11]  /*7750*/  IMAD.MOV.U32 R230, RZ, RZ, c[0x0][0x1e0] ;  /* 0x00007800ffe67624 */ /* 0x000ff600078e00ff */
[----:B------:R-:W-:Y:S01]  /*7760*/  @!UPT UIADD3 URZ, URZ, URZ, URZ ;  /* 0x0000003f3f3ff290 */ /* 0x000fe2000fffe03f */
[----:B-1----:R-:W-:Y:S01]  /*7770*/  @!P0 SHF.R.S32.HI R0, RZ, 0x1f, R229 ;  /* 0x0000001fff008819 */ /* 0x002fe200000114e5 */
[C---:B------:R-:W-:Y:S04]  /*7780*/  @!P0 IMAD.WIDE.U32 R2, R229.reuse, c[0x0][0x208], RZ ;  /* 0x00008200e5028a25 */ /* 0x040fe800078e00ff */
[----:B------:R-:W-:Y:S04]  /*7790*/  @!P0 IMAD R0, R0, c[0x0][0x208], RZ ;  /* 0x0000820000008a24 */ /* 0x000fe800078e02ff */
[----:B------:R-:W-:Y:S01]  /*77a0*/  @!P0 IMAD R0, R229, c[0x0][0x20c], R0 ;  /* 0x00008300e5008a24 */ /* 0x000fe200078e0200 */
[----:B-----5:R-:W-:Y:S03]  /*77b0*/  LDSM.16.M88.4 R96, [R219+0x6100] ;  /* 0x00610000db60783b */ /* 0x020fe60000000200 */
[----:B------:R-:W-:Y:S03]  /*77c0*/  @!P0 IMAD.IADD R0, R3, 0x1, R0 ;  /* 0x0000000103008824 */ /* 0x000fe600078e0200 */
[----:B------:R-:W1:Y:S01]  /*77d0*/  LDSM.16.M88.4 R16, [R212+0x3100] ;  /* 0x00310000d410783b */ /* 0x000e620000000200 */
[----:B------:R-:W-:Y:S05]  /*77e0*/  @!P0 IMAD R0, R0, 0x60, RZ ;  /* 0x0000006000008824 */ /* 0x000fea00078e02ff */
[----:B------:R-:W2:Y:S06]  /*77f0*/  LDSM.16.M88.4 R92, [R219+0x8100] ;  /* 0x00810000db5c783b */ /* 0x000eac0000000200 */
[----:B------:R-:W3:Y:S06]  /*7800*/  LDL.64 R192, [R1+0x30] ;  /* 0x0000300001c07983 */ /* 0x000eec0000100a00 */
[----:B------:R-:W3:Y:S06]  /*7810*/  LDL.64 R128, [R1+0x40] ;  /* 0x0000400001807983 */ /* 0x000eec0000100a00 */
[----:B------:R-:W4:Y:S06]  /*7820*/  LDSM.16.M88.4 R32, [R212+0x3900] ;  /* 0x00390000d420783b */ /* 0x000f2c0000000200 */
[----:B------:R-:W3:Y:S06]  /*7830*/  LDL.64 R234, [R1+0x28] ;  /* 0x0000280001ea7983 */ /* 0x000eec0000100a00 */
[----:B------:R-:W4:Y:S01]  /*7840*/  LDSM.16.M88.4 R48, [R212+0x4100] ;  /* 0x00410000d430783b */ /* 0x000f220000000200 */
[-C--:B-1----:R-:W-:Y:S05]  /*7850*/  HMMA.16816.F32 R4, R96, R16.reuse, RZ ;  /* 0x000000106004723c */ /* 0x082fea00000018ff */
[----:B------:R-:W3:Y:S03]  /*7860*/  LDL.64 R232, [R1+0x38] ;  /* 0x0000380001e87983 */ /* 0x000ee60000100a00 */
[C---:B--2---:R-:W-:Y:S03]  /*7870*/  HMMA.16816.F32 R8, R92.reuse, R16, RZ ;  /* 0x000000105c08723c */ /* 0x044fe600000018ff */
[----:B------:R-:W1:Y:S06]  /*7880*/  LDSM.16.M88.4 R64, [R212+0x4900] ;  /* 0x00490000d440783b */ /* 0x000e6c0000000200 */
[----:B------:R-:W2:Y:S01]  /*7890*/  LDL R135, [R1+0x1c] ;  /* 0x00001c0001877983 */ /* 0x000ea20000100800 */
[-C--:B------:R-:W-:Y:S05]  /*78a0*/  HMMA.16816.F32 R12, R92, R18.reuse, RZ ;  /* 0x000000125c0c723c */ /* 0x080fea00000018ff */
[----:B------:R-:W1:Y:S03]  /*78b0*/  LDSM.16.M88.4 R80, [R212+0x5100] ;  /* 0x00510000d450783b */ /* 0x000e660000000200 */
[C---:B------:R-:W-:Y:S03]  /*78c0*/  HMMA.16816.F32 R16, R96.reuse, R18, RZ ;  /* 0x000000126010723c */ /* 0x040fe600000018ff */
[----:B------:R-:W1:Y:S05]  /*78d0*/  LDSM.16.M88.4 R172, [R212+0x5900] ;  /* 0x00590000d4ac783b */ /* 0x000e6a0000000200 */
[-C--:B----4-:R-:W-:Y:S01]  /*78e0*/  HMMA.16816.F32 R20, R96, R32.reuse, RZ ;  /* 0x000000206014723c */ /* 0x090fe200000018ff */
[----:B------:R-:W-:Y:S06]  /*78f0*/  LDSM.16.M88.4 R176, [R222+0x6100] ;  /* 0x00610000deb0783b */ /* 0x000fec0000000200 */
[----:B------:R-:W4:Y:S01]  /*7900*/  LDSM.16.M88.4 R180, [R223] ;  /* 0x00000000dfb4783b */ /* 0x000f220000000200 */
[C---:B------:R-:W-:Y:S05]  /*7910*/  HMMA.16816.F32 R24, R92.reuse, R32, RZ ;  /* 0x000000205c18723c */ /* 0x040fea00000018ff */
[----:B------:R-:W1:Y:S03]  /*7920*/  LDSM.16.M88.4 R184, [R222+0x8100] ;  /* 0x00810000deb8783b */ /* 0x000e660000000200 */
[-C--:B------:R-:W-:Y:S03]  /*7930*/  HMMA.16816.F32 R28, R92, R34.reuse, RZ ;  /* 0x000000225c1c723c */ /* 0x080fe600000018ff */
[----:B------:R-:W1:Y:S05]  /*7940*/  LDSM.16.M88.4 R188, [R228] ;  /* 0x00000000e4bc783b */ /* 0x000e6a0000000200 */
[C---:B------:R-:W-:Y:S08]  /*7950*/  HMMA.16816.F32 R32, R96.reuse, R34, RZ ;  /* 0x000000226020723c */ /* 0x040ff000000018ff */
[-C--:B------:R-:W-:Y:S08]  /*7960*/  HMMA.16816.F32 R36, R96, R48.reuse, RZ ;  /* 0x000000306024723c */ /* 0x080ff000000018ff */
[C---:B------:R-:W-:Y:S08]  /*7970*/  HMMA.16816.F32 R40, R92.reuse, R48, RZ ;  /* 0x000000305c28723c */ /* 0x040ff000000018ff */
[-C--:B------:R-:W-:Y:S08]  /*7980*/  HMMA.16816.F32 R44, R92, R50.reuse, RZ ;  /* 0x000000325c2c723c */ /* 0x080ff000000018ff */
[C---:B------:R-:W-:Y:S08]  /*7990*/  HMMA.16816.F32 R48, R96.reuse, R50, RZ ;  /* 0x000000326030723c */ /* 0x040ff000000018ff */
[-C--:B-1----:R-:W-:Y:S08]  /*79a0*/  HMMA.16816.F32 R52, R96, R64.reuse, RZ ;  /* 0x000000406034723c */ /* 0x082ff000000018ff */
[C---:B------:R-:W-:Y:S08]  /*79b0*/  HMMA.16816.F32 R56, R92.reuse, R64, RZ ;  /* 0x000000405c38723c */ /* 0x040ff000000018ff */
[-C--:B------:R-:W-:Y:S08]  /*79c0*/  HMMA.16816.F32 R60, R92, R66.reuse, RZ ;  /* 0x000000425c3c723c */ /* 0x080ff000000018ff */
        /* <DEDUP_REMOVED lines=8> */
[----:B------:R-:W-:Y:S01]  /*7a50*/  HMMA.16816.F32 R96, R96, R174, RZ ;  /* 0x000000ae6060723c */ /* 0x000fe200000018ff */
[----:B------:R-:W1:Y:S07]  /*7a60*/  LDSM.16.M88.4 R172, [R227] ;  /* 0x00000000e3ac783b */ /* 0x000e6e0000000200 */
[-C--:B----4-:R-:W-:Y:S08]  /*7a70*/  HMMA.16816.F32 R4, R176, R180.reuse, R4 ;  /* 0x000000b4b004723c */ /* 0x090ff00000001804 */
[C---:B------:R-:W-:Y:S08]  /*7a80*/  HMMA.16816.F32 R8, R184.reuse, R180, R8 ;  /* 0x000000b4b808723c */ /* 0x040ff00000001808 */
[-C--:B------:R-:W-:Y:S08]  /*7a90*/  HMMA.16816.F32 R12, R184, R182.reuse, R12 ;  /* 0x000000b6b80c723c */ /* 0x080ff0000000180c */
[C---:B------:R-:W-:Y:S01]  /*7aa0*/  HMMA.16816.F32 R16, R176.reuse, R182, R16 ;  /* 0x000000b6b010723c */ /* 0x040fe20000001810 */
[----:B------:R-:W4:Y:S07]  /*7ab0*/  LDSM.16.M88.4 R180, [R226] ;  /* 0x00000000e2b4783b */ /* 0x000f2e0000000200 */
[-C--:B------:R-:W-:Y:S08]  /*7ac0*/  HMMA.16816.F32 R20, R176, R188.reuse, R20 ;  /* 0x000000bcb014723c */ /* 0x080ff00000001814 */
[C---:B------:R-:W-:Y:S08]  /*7ad0*/  HMMA.16816.F32 R24, R184.reuse, R188, R24 ;  /* 0x000000bcb818723c */ /* 0x040ff00000001818 */
[-C--:B------:R-:W-:Y:S08]  /*7ae0*/  HMMA.16816.F32 R28, R184, R190.reuse, R28 ;  /* 0x000000beb81c723c */ /* 0x080ff0000000181c */
[C---:B------:R-:W-:Y:S01]  /*7af0*/  HMMA.16816.F32 R32, R176.reuse, R190, R32 ;  /* 0x000000beb020723c */ /* 0x040fe20000001820 */
[----:B------:R-:W2:Y:S07]  /*7b00*/  LDSM.16.M88.4 R188, [R225] ;  /* 0x00000000e1bc783b */ /* 0x000eae0000000200 */
[-C--:B-1----:R-:W-:Y:S08]  /*7b10*/  HMMA.16816.F32 R36, R176, R172.reuse, R36 ;  /* 0x000000acb024723c */ /* 0x082ff00000001824 */
[C---:B------:R-:W-:Y:S08]  /*7b20*/  HMMA.16816.F32 R40, R184.reuse, R172, R40 ;  /* 0x000000acb828723c */ /* 0x040ff00000001828 */
[-C--:B------:R-:W-:Y:S04]  /*7b30*/  HMMA.16816.F32 R44, R184, R174.reuse, R44 ;  /* 0x000000aeb82c723c */ /* 0x080fe8000000182c */
[----:B---3--:R-:W-:Y:S04]  /*7b40*/  @!P0 IMAD.MOV.U32 R129, RZ, RZ, R193 ;  /* 0x000000ffff818224 */ /* 0x008fe800078e00c1 */
[C---:B------:R-:W-:Y:S01]  /*7b50*/  HMMA.16816.F32 R48, R176.reuse, R174, R48 ;  /* 0x000000aeb030723c */ /* 0x040fe20000001830 */
[----:B------:R-:W1:Y:S03]  /*7b60*/  LDSM.16.M88.4 R192, [R224] ;  /* 0x00000000e0c0783b */ /* 0x000e660000000200 */
[----:B------:R-:W-:Y:S04]  /*7b70*/  @!P0 IMAD.WIDE.U32 R128, R2, 0x60, R128 ;  /* 0x0000006002808825 */ /* 0x000fe800078e0080 */
[-C--:B----4-:R-:W-:Y:S04]  /*7b80*/  HMMA.16816.F32 R52, R176, R180.reuse, R52 ;  /* 0x000000b4b034723c */ /* 0x090fe80000001834 */
[----:B------:R-:W-:Y:S01]  /*7b90*/  @!P0 IMAD.IADD R0, R129, 0x1, R0 ;  /* 0x0000000181008824 */ /* 0x000fe200078e0200 */
[C---:B------:R-:W-:Y:S03]  /*7ba0*/  @!P0 LEA R2, P1, R128.reuse, c[0x0][0x1f8], 0x1 ;  /* 0x00007e0080028a11 */ /* 0x040fe600078208ff */
[C---:B------:R-:W-:Y:S04]  /*7bb0*/  HMMA.16816.F32 R56, R184.reuse, R180, R56 ;  /* 0x000000b4b838723c */ /* 0x040fe80000001838 */
[----:B------:R-:W-:Y:S02]  /*7bc0*/  @!P0 LEA.HI.X R3, R128, c[0x0][0x1fc], R0, 0x1, P1 ;  /* 0x00007f0080038a11 */ /* 0x000fe400008f0c00 */
[----:B------:R-:W-:Y:S02]  /*7bd0*/  @!P0 IADD3 R198, P2, R2, UR10, RZ ;  /* 0x0000000a02c68c10 */ /* 0x000fe4000ff5e0ff */
[-C--:B------:R-:W-:Y:S01]  /*7be0*/  HMMA.16816.F32 R60, R184, R182.reuse, R60 ;  /* 0x000000b6b83c723c */ /* 0x080fe2000000183c */
[----:B------:R-:W-:Y:S01]  /*7bf0*/  @!PT LDS RZ, [RZ] ;  /* 0x00000000fffff984 */ /* 0x000fe20000000800 */
[----:B------:R-:W-:Y:S01]  /*7c00*/  @!PT LDS RZ, [RZ] ;  /* 0x00000000fffff984 */ /* 0x000fe20000000800 */
[----:B------:R-:W-:Y:S01]  /*7c10*/  @!PT LDS RZ, [RZ] ;  /* 0x00000000fffff984 */ /* 0x000fe20000000800 */
[----:B------:R3:W-:Y:S03]  /*7c20*/  @!P0 LDGSTS.E.BYPASS.LTC128B.128 [R231+0x100], [R2.64], !P6 ;  /* 0x0010000002e78fae */ /* 0x0007e6000f101d4c */
[----:B------:R-:W-:Y:S02]  /*7c30*/  @!P0 IADD3.X R199, R3, UR9, RZ, P2, !PT ;  /* 0x0000000903c78c10 */ /* 0x000fe400097fe4ff */
[----:B------:R-:W-:Y:S02]  /*7c40*/  @!P0 IADD3 R196, P1, R198, UR10, RZ ;  /* 0x0000000ac6c48c10 */ /* 0x000fe4000ff3e0ff */
[C---:B------:R-:W-:Y:S01]  /*7c50*/  HMMA.16816.F32 R64, R176.reuse, R182, R64 ;  /* 0x000000b6b040723c */ /* 0x040fe20000001840 */
[----:B------:R4:W-:Y:S03]  /*7c60*/  @!P0 LDGSTS.E.BYPASS.LTC128B.128 [R231+0x900], [R198.64], !P6 ;  /* 0x00900000c6e78fae */ /* 0x0009e6000f101d4c */
[----:B------:R-:W-:Y:S02]  /*7c70*/  @!P0 IADD3.X R197, R199, UR9, RZ, P1, !PT ;  /* 0x00000009c7c58c10 */ /* 0x000fe40008ffe4ff */
[----:B------:R-:W-:Y:S02]  /*7c80*/  @!P0 IADD3 R128, P3, R196, UR10, RZ ;  /* 0x0000000ac4808c10 */ /* 0x000fe4000ff7e0ff */
[-C--:B--2---:R-:W-:Y:S01]  /*7c90*/  HMMA.16816.F32 R68, R176, R188.reuse, R68 ;  /* 0x000000bcb044723c */ /* 0x084fe20000001844 */
[----:B------:R4:W-:Y:S03]  /*7ca0*/  @!P0 LDGSTS.E.BYPASS.LTC128B.128 [R231+0x1100], [R196.64], !P6 ;  /* 0x01100000c4e78fae */ /* 0x0009e6000f101d4c */
[----:B------:R-:W-:Y:S02]  /*7cb0*/  @!P0 IADD3.X R129, R197, UR9, RZ, P3, !PT ;  /* 0x00000009c5818c10 */ /* 0x000fe40009ffe4ff */
[----:B------:R-:W-:Y:S02]  /*7cc0*/  PLOP3.LUT P3, PT, PT, PT, UP2, 0x80, 0x0 ;  /* 0x000000000000781c */ /* 0x000fe40003f6f028 */
[C---:B------:R-:W-:Y:S01]  /*7cd0*/  HMMA.16816.F32 R72, R184.reuse, R188, R72 ;  /* 0x000000bcb848723c */ /* 0x040fe20000001848 */
[----:B------:R2:W-:Y:S03]  /*7ce0*/  @!P0 LDGSTS.E.BYPASS.LTC128B.128 [R231+0x1900], [R128.64], !P6 ;  /* 0x0190000080e78fae */ /* 0x0005e6000f101d4c */
[----:B---3--:R-:W-:Y:S04]  /*7cf0*/  @!P0 IADD3 R2, P2, R128, UR10, RZ ;  /* 0x0000000a80028c10 */ /* 0x008fe8000ff5e0ff */
[-C--:B------:R-:W-:Y:S04]  /*7d00*/  HMMA.16816.F32 R76, R184, R190.reuse, R76 ;  /* 0x000000beb84c723c */ /* 0x080fe8000000184c */
[----:B------:R-:W-:Y:S02]  /*7d10*/  @!P0 IADD3.X R3, R129, UR9, RZ, P2, !PT ;  /* 0x0000000981038c10 */ /* 0x000fe400097fe4ff */
[----:B------:R-:W-:Y:S02]  /*7d20*/  @!P0 IADD3 R172, P1, R2, UR10, RZ ;  /* 0x0000000a02ac8c10 */ /* 0x000fe4000ff3e0ff */
[C---:B------:R-:W-:Y:S01]  /*7d30*/  HMMA.16816.F32 R80, R176.reuse, R190, R80 ;  /* 0x000000beb050723c */ /* 0x040fe20000001850 */
[----:B------:R3:W-:Y:S03]  /*7d40*/  @!P0 LDGSTS.E.BYPASS.LTC128B.128 [R231+0x2100], [R2.64], !P6 ;  /* 0x0210000002e78fae */ /* 0x0007e6000f101d4c */
[----:B------:R-:W-:Y:S04]  /*7d50*/  @!P0 IADD3.X R173, R3, UR9, RZ, P1, !PT ;  /* 0x0000000903ad8c10 */ /* 0x000fe80008ffe4ff */
[-C--:B-1----:R-:W-:Y:S01]  /*7d60*/  HMMA.16816.F32 R84, R176, R192.reuse, R84 ;  /* 0x000000c0b054723c */ /* 0x082fe20000001854 */
[----:B------:R1:W-:Y:S02]  /*7d70*/  @!P0 LDGSTS.E.BYPASS.LTC128B.128 [R231+0x2900], [R172.64], !P6 ;  /* 0x02900000ace78fae */ /* 0x0003e4000f101d4c */
[C---:B------:R-:W-:Y:S04]  /*7d80*/  ISETP.GT.AND P0, PT, R229.reuse, UR8, PT ;  /* 0x00000008e5007c0c */ /* 0x040fe8000bf04270 */
[----:B----4-:R-:W-:Y:S01]  /*7d90*/  LDSM.16.M88.4 R196, [R220+0x6100] ;  /* 0x00610000dcc4783b */ /* 0x010fe20000000200 */
[C---:B------:R-:W-:Y:S05]  /*7da0*/  HMMA.16816.F32 R88, R184.reuse, R192, R88 ;  /* 0x000000c0b858723c */ /* 0x040fea0000001858 */
[----:B------:R-:W4:Y:S03]  /*7db0*/  LDSM.16.M88.4 R200, [R218+0x3100] ;  /* 0x00310000dac8783b */ /* 0x000f260000000200 */
[-C--:B------:R-:W-:Y:S03]  /*7dc0*/  HMMA.16816.F32 R92, R184, R194.reuse, R92 ;  /* 0x000000c2b85c723c */ /* 0x080fe6000000185c */
[----:B------:R-:W4:Y:S01]  /*7dd0*/  LDSM.16.M88.4 R204, [R220+0x8100] ;  /* 0x00810000dccc783b */ /* 0x000f220000000200 */
[----:B------:R-:W-:Y:S01]  /*7de0*/  @P0 IMAD.SHL.U32 R130, R230, 0x20, RZ ;  /* 0x00000020e6820824 */ /* 0x000fe200078e00ff */
[----:B------:R-:W-:Y:S01]  /*7df0*/  @P0 IADD3 R0, R229, -0x1, RZ ;  /* 0xffffffffe5000810 */ /* 0x000fe20007ffe0ff */
[----:B---3--:R-:W-:Y:S02]  /*7e00*/  @P0 IMAD.MOV.U32 R3, RZ, RZ, R235 ;  /* 0x000000ffff030224 */ /* 0x008fe400078e00eb */
[----:B------:R-:W-:Y:S01]  /*7e10*/  HMMA.16816.F32 R96, R176, R194, R96 ;  /* 0x000000c2b060723c */ /* 0x000fe20000001860 */
[----:B------:R-:W0:Y:S03]  /*7e20*/  LDGDEPBAR ;  /* 0x00000000000079af */ /* 0x000e260000000000 */
[----:B--2---:R-:W-:Y:S01]  /*7e30*/  @P0 IMAD.WIDE.U32 R128, R0, c[0x0][0x1e0], RZ ;  /* 0x0000780000800a25 */ /* 0x004fe200078e00ff */
[----:B------:R-:W-:Y:S02]  /*7e40*/  @P0 SHF.R.S32.HI R2, RZ, 0x1f, R0 ;  /* 0x0000001fff020819 */ /* 0x000fe40000011400 */
[----:B-1----:R-:W1:Y:S05]  /*7e50*/  LDSM.16.M88.4 R172, [R218+0x3900] ;  /* 0x00390000daac783b */ /* 0x002e6a0000000200 */
[----:B------:R-:W-:Y:S01]  /*7e60*/  @P0 IMAD R2, R2, c[0x0][0x1e0], RZ ;  /* 0x0000780002020a24 */ /* 0x000fe200078e02ff */
[----:B------:R-:W2:Y:S03]  /*7e70*/  LDSM.16.M88.4 R180, [R218+0x4100] ;  /* 0x00410000dab4783b */ /* 0x000ea60000000200 */
[----:B------:R-:W-:Y:S03]  /*7e80*/  @P0 IMAD R2, R0, c[0x0][0x1e4], R2 ;  /* 0x0000790000020a24 */ /* 0x000fe600078e0202 */
[----:B------:R-:W3:Y:S01]  /*7e90*/  LDSM.16.M88.4 R184, [R218+0x4900] ;  /* 0x00490000dab8783b */ /* 0x000ee20000000200 */
[----:B------:R-:W-:Y:S02]  /*7ea0*/  @P0 IMAD.IADD R0, R129, 0x1, R2 ;  /* 0x0000000181000824 */ /* 0x000fe400078e0202 */
[----:B------:R-:W-:Y:S02]  /*7eb0*/  @P0 IMAD.MOV.U32 R2, RZ, RZ, R232 ;  /* 0x000000ffff020224 */ /* 0x000fe400078e00e8 */
[----:B------:R-:W-:Y:S01]  /*7ec0*/  @P0 IMAD R0, R0, 0x60, RZ ;  /* 0x0000006000000824 */ /* 0x000fe200078e02ff */
[----:B------:R-:W2:Y:S01]  /*7ed0*/  LDSM.16.M88.4 R176, [R218+0x5100] ;  /* 0x00510000dab0783b */ /* 0x000ea20000000200 */
[----:B------:R-:W-:Y:S01]  /*7ee0*/  @P0 IMAD.WIDE.U32 R2, R128, 0x60, R2 ;  /* 0x0000006080020825 */ /* 0x000fe200078e0002 */
[-C--:B----4-:R-:W-:Y:S03]  /*7ef0*/  HMMA.16816.F32 R4, R196, R200.reuse, R4 ;  /* 0x000000c8c404723c */ /* 0x090fe60000001804 */
[----:B------:R-:W-:Y:S01]  /*7f00*/  IMAD.MOV.U32 R232, RZ, RZ, c[0x0][0x1e4] ;  /* 0x00007900ffe87624 */ /* 0x000fe200078e00ff */
[----:B------:R-:W-:Y:S01]  /*7f10*/  LDSM.16.M88.4 R188, [R221+0x6100] ;  /* 0x00610000ddbc783b */ /* 0x000fe20000000200 */
[C---:B------:R-:W-:Y:S01]  /*7f20*/  @P0 LEA R128, P1, R2.reuse, c[0x0][0x1c8], 0x1 ;  /* 0x0000720002800a11 */ /* 0x040fe200078208ff */
[----:B------:R-:W-:Y:S02]  /*7f30*/  @P0 IMAD.IADD R0, R3, 0x1, R0 ;  /* 0x0000000103000824 */ /* 0x000fe400078e0200 */
[C---:B------:R-:W-:Y:S02]  /*7f40*/  HMMA.16816.F32 R8, R204.reuse, R200, R8 ;  /* 0x000000c8cc08723c */ /* 0x040fe40000001808 */
[----:B------:R-:W-:Y:S02]  /*7f50*/  LDSM.16.M88.4 R192, [R217] ;  /* 0x00000000d9c0783b */ /* 0x000fe40000000200 */
[----:B------:R-:W-:Y:S02]  /*7f60*/  @P0 LEA.HI.X R129, R2, c[0x0][0x1cc], R0, 0x1, P1 ;  /* 0x0000730002810a11 */ /* 0x000fe400008f0c00 */
[-C--:B------:R-:W-:Y:S02]  /*7f70*/  @P0 IADD3 R2, P1, R128, R130.reuse, RZ ;  /* 0x0000008280020210 */ /* 0x080fe40007f3e0ff */
[----:B------:R-:W-:Y:S01]  /*7f80*/  LDSM.16.M88.4 R208, [R217+0x1000] ;  /* 0x00100000d9d0783b */ /* 0x000fe20000000200 */
[-C--:B------:R-:W-:Y:S03]  /*7f90*/  HMMA.16816.F32 R12, R204, R202.reuse, R12 ;  /* 0x000000cacc0c723c */ /* 0x080fe6000000180c */
[----:B------:R-:W-:Y:S05]  /*7fa0*/  @P0 SHF.L.U64.HI R0, R230, 0x5, R232 ;  /* 0x00000005e6000819 */ /* 0x000fea00000102e8 */
[C---:B------:R-:W-:Y:S01]  /*7fb0*/  HMMA.16816.F32 R16, R196.reuse, R202, R16 ;  /* 0x000000cac410723c */ /* 0x040fe20000001810 */
[----:B------:R-:W-:Y:S03]  /*7fc0*/  LDSM.16.M88.4 R200, [R221+0x8100] ;  /* 0x00810000ddc8783b */ /* 0x000fe60000000200 */
[--C-:B------:R-:W-:Y:S04]  /*7fd0*/  @P0 IMAD.X R3, R129, 0x1, R0.reuse, P1 ;  /* 0x0000000181030824 */ /* 0x100fe800008e0600 */
[-C--:B-1----:R-:W-:Y:S08]  /*7fe0*/  HMMA.16816.F32 R20, R196, R172.reuse, R20 ;  /* 0x000000acc414723c */ /* 0x082ff00000001814 */
[C---:B------:R-:W-:Y:S08]  /*7ff0*/  HMMA.16816.F32 R24, R204.reuse, R172, R24 ;  /* 0x000000accc18723c */ /* 0x040ff00000001818 */
[-C--:B------:R-:W-:Y:S08]  /*8000*/  HMMA.16816.F32 R28, R204, R174.reuse, R28 ;  /* 0x000000aecc1c723c */ /* 0x080ff0000000181c */
[C---:B------:R-:W-:Y:S01]  /*8010*/  HMMA.16816.F32 R32, R196.reuse, R174, R32 ;  /* 0x000000aec420723c */ /* 0x040fe20000001820 */
[----:B------:R-:W1:Y:S07]  /*8020*/  LDSM.16.M88.4 R172, [R218+0x5900] ;  /* 0x00590000daac783b */ /* 0x000e6e0000000200 */
[-C--:B--2---:R-:W-:Y:S08]  /*8030*/  HMMA.16816.F32 R36, R196, R180.reuse, R36 ;  /* 0x000000b4c424723c */ /* 0x084ff00000001824 */
[C---:B------:R-:W-:Y:S08]  /*8040*/  HMMA.16816.F32 R40, R204.reuse, R180, R40 ;  /* 0x000000b4cc28723c */ /* 0x040ff00000001828 */
[-C--:B------:R-:W-:Y:S08]  /*8050*/  HMMA.16816.F32 R44, R204, R182.reuse, R44 ;  /* 0x000000b6cc2c723c */ /* 0x080ff0000000182c */
[C---:B------:R-:W-:Y:S01]  /*8060*/  HMMA.16816.F32 R48, R196.reuse, R182, R48 ;  /* 0x000000b6c430723c */ /* 0x040fe20000001830 */
[----:B------:R-:W2:Y:S07]  /*8070*/  LDSM.16.M88.4 R180, [R217+0x800] ;  /* 0x00080000d9b4783b */ /* 0x000eae0000000200 */
[-C--:B---3--:R-:W-:Y:S08]  /*8080*/  HMMA.16816.F32 R52, R196, R184.reuse, R52 ;  /* 0x000000b8c434723c */ /* 0x088ff00000001834 */
        /* <DEDUP_REMOVED lines=8> */
[----:B------:R-:W-:Y:S07]  /*8110*/  LDSM.16.M88.4 R176, [R217+0x2800] ;  /* 0x00280000d9b0783b */ /* 0x000fee0000000200 */
[-C--:B-1----:R-:W-:Y:S08]  /*8120*/  HMMA.16816.F32 R84, R196, R172.reuse, R84 ;  /* 0x000000acc454723c */ /* 0x082ff00000001854 */
[C---:B------:R-:W-:Y:S08]  /*8130*/  HMMA.16816.F32 R88, R204.reuse, R172, R88 ;  /* 0x000000accc58723c */ /* 0x040ff00000001858 */
[-C--:B------:R-:W-:Y:S08]  /*8140*/  HMMA.16816.F32 R92, R204, R174.reuse, R92 ;  /* 0x000000aecc5c723c */ /* 0x080ff0000000185c */
[----:B------:R-:W-:Y:S01]  /*8150*/  HMMA.16816.F32 R96, R196, R174, R96 ;  /* 0x000000aec460723c */ /* 0x000fe20000001860 */
[----:B------:R-:W1:Y:S01]  /*8160*/  LDSM.16.M88.4 R172, [R217+0x2000] ;  /* 0x00200000d9ac783b */ /* 0x000e620000000200 */
[----:B------:R-:W-:Y:S05]  /*8170*/  DEPBAR.LE SB0, 0x0 ;  /* 0x000080000000791a */ /* 0x000fea0000000000 */
[----:B------:R-:W-:Y:S01]  /*8180*/  BAR.SYNC.DEFER_BLOCKING 0x0 ;  /* 0x0000000000007b1d */ /* 0x000fe20000010000 */
[-C--:B------:R-:W-:Y:S08]  /*8190*/  HMMA.16816.F32 R4, R188, R192.reuse, R4 ;  /* 0x000000c0bc04723c */ /* 0x080ff00000001804 */
[C---:B------:R-:W-:Y:S08]  /*81a0*/  HMMA.16816.F32 R8, R200.reuse, R192, R8 ;  /* 0x000000c0c808723c */ /* 0x040ff00000001808 */
[-C--:B------:R-:W-:Y:S08]  /*81b0*/  HMMA.16816.F32 R12, R200, R194.reuse, R12 ;  /* 0x000000c2c80c723c */ /* 0x080ff0000000180c */
[C---:B------:R-:W-:Y:S08]  /*81c0*/  HMMA.16816.F32 R16, R188.reuse, R194, R16 ;  /* 0x000000c2bc10723c */ /* 0x040ff00000001810 */
[-C--:B--2---:R-:W-:Y:S08]  /*81d0*/  HMMA.16816.F32 R20, R188, R180.reuse, R20 ;  /* 0x000000b4bc14723c */ /* 0x084ff00000001814 */
[C---:B------:R-:W-:Y:S07]  /*81e0*/  HMMA.16816.F32 R24, R200.reuse, R180, R24 ;  /* 0x000000b4c818723c */ /* 0x040fee0000001818 */
[-C--:B------:R-:W-:Y:S01]  /*81f0*/  @P0 IADD3 R180, P2, R2, R130.reuse, RZ ;  /* 0x0000008202b40210 */ /* 0x080fe20007f5e0ff */
[-C--:B------:R-:W-:Y:S04]  /*8200*/  HMMA.16816.F32 R28, R200, R182.reuse, R28 ;  /* 0x000000b6c81c723c */ /* 0x080fe8000000181c */
[--C-:B------:R-:W-:Y:S04]  /*8210*/  @P0 IMAD.X R181, R3, 0x1, R0.reuse, P2 ;  /* 0x0000000103b50824 */ /* 0x100fe800010e0600 */
[C---:B------:R-:W-:Y:S01]  /*8220*/  HMMA.16816.F32 R32, R188.reuse, R182, R32 ;  /* 0x000000b6bc20723c */ /* 0x040fe20000001820 */
[----:B------:R-:W2:Y:S06]  /*8230*/  LDL R183, [R1+0x18] ;  /* 0x0000180001b77983 */ /* 0x000eac0000100800 */
[----:B------:R-:W-:Y:S01]  /*8240*/  @!PT LDS RZ, [RZ] ;  /* 0x00000000fffff984 */ /* 0x000fe20000000800 */
[----:B------:R-:W-:Y:S01]  /*8250*/  @!PT LDS RZ, [RZ] ;  /* 0x00000000fffff984 */ /* 0x000fe20000000800 */
[----:B------:R-:W-:Y:S01]  /*8260*/  @!PT LDS RZ, [RZ] ;  /* 0x00000000fffff984 */ /* 0x000fe20000000800 */
[----:B------:R4:W-:Y:S01]  /*8270*/  @P0 LDGSTS.E.BYPASS.LTC128B.128 [R231+0x3100], [R128.64], !P6 ;  /* 0x0310000080e70fae */ /* 0x0009e2000f101d4c */
[-C--:B------:R-:W-:Y:S05]  /*8280*/  HMMA.16816.F32 R36, R188, R208.reuse, R36 ;  /* 0x000000d0bc24723c */ /* 0x080fea0000001824 */
[----:B------:R1:W-:Y:S03]  /*8290*/  @P0 LDGSTS.E.BYPASS.LTC128B.128 [R231+0x3900], [R2.64], !P6 ;  /* 0x0390000002e70fae */ /* 0x0003e6000f101d4c */
[C---:B------:R-:W-:Y:S03]  /*82a0*/  HMMA.16816.F32 R40, R200.reuse, R208, R40 ;  /* 0x000000d0c828723c */ /* 0x040fe60000001828 */
[----:B------:R2:W-:Y:S05]  /*82b0*/  @P0 LDGSTS.E.BYPASS.LTC128B.128 [R231+0x4100], [R180.64], !P6 ;  /* 0x04100000b4e70fae */ /* 0x0005ea000f101d4c */
[-C--:B------:R-:W-:Y:S08]  /*82c0*/  HMMA.16816.F32 R44, R200, R210.reuse, R44 ;  /* 0x000000d2c82c723c */ /* 0x080ff0000000182c */
[C---:B------:R-:W-:Y:S08]  /*82d0*/  HMMA.16816.F32 R48, R188.reuse, R210, R48 ;  /* 0x000000d2bc30723c */ /* 0x040ff00000001830 */
[-C--:B---3--:R-:W-:Y:S04]  /*82e0*/  HMMA.16816.F32 R52, R188, R184.reuse, R52 ;  /* 0x000000b8bc34723c */ /* 0x088fe80000001834 */
[----:B-1----:R-:W-:Y:S04]  /*82f0*/  IMAD R2, R229, -0x60, RZ ;  /* 0xffffffa0e5027824 */ /* 0x002fe800078e02ff */
[C---:B------:R-:W-:Y:S08]  /*8300*/  HMMA.16816.F32 R56, R200.reuse, R184, R56 ;  /* 0x000000b8c838723c */ /* 0x040ff00000001838 */
[-C--:B------:R-:W-:Y:S08]  /*8310*/  HMMA.16816.F32 R60, R200, R186.reuse, R60 ;  /* 0x000000bac83c723c */ /* 0x080ff0000000183c */
[C---:B------:R-:W-:Y:S08]  /*8320*/  HMMA.16816.F32 R64, R188.reuse, R186, R64 ;  /* 0x000000babc40723c */ /* 0x040ff00000001840 */
[-C--:B------:R-:W-:Y:S08]  /*8330*/  HMMA.16816.F32 R68, R188, R172.reuse, R68 ;  /* 0x000000acbc44723c */ /* 0x080ff00000001844 */
[C---:B------:R-:W-:Y:S01]  /*8340*/  HMMA.16816.F32 R72, R200.reuse, R172, R72 ;  /* 0x000000acc848723c */ /* 0x040fe20000001848 */
[----:B------:R1:W3:Y:S07]  /*8350*/  LDL R173, [R1+0x20] ;  /* 0x0000200001ad7983 */ /* 0x0002ee0000100800 */
[-C--:B------:R-:W-:Y:S08]  /*8360*/  HMMA.16816.F32 R76, R200, R174.reuse, R76 ;  /* 0x000000aec84c723c */ /* 0x080ff0000000184c */
[C---:B------:R-:W-:Y:S07]  /*8370*/  HMMA.16816.F32 R80, R188.reuse, R174, R80 ;  /* 0x000000aebc50723c */ /* 0x040fee0000001850 */
[-C--:B------:R-:W-:Y:S01]  /*8380*/  @P0 IADD3 R174, P1, R180, R130.reuse, RZ ;  /* 0x00000082b4ae0210 */ /* 0x080fe20007f3e0ff */
[-C--:B------:R-:W-:Y:S04]  /*8390*/  HMMA.16816.F32 R84, R188, R176.reuse, R84 ;  /* 0x000000b0bc54723c */ /* 0x080fe80000001854 */
[--C-:B------:R-:W-:Y:S01]  /*83a0*/  @P0 IMAD.X R175, R181, 0x1, R0.reuse, P1 ;  /* 0x00000001b5af0824 */ /* 0x100fe200008e0600 */
[-C--:B----4-:R-:W-:Y:S03]  /*83b0*/  @P0 IADD3 R128, P2, R174, R130.reuse, RZ ;  /* 0x00000082ae800210 */ /* 0x090fe60007f5e0ff */
[C---:B------:R-:W-:Y:S01]  /*83c0*/  HMMA.16816.F32 R88, R200.reuse, R176, R88 ;  /* 0x000000b0c858723c */ /* 0x040fe20000001858 */
[----:B------:R4:W-:Y:S03]  /*83d0*/  @P0 LDGSTS.E.BYPASS.LTC128B.128 [R231+0x4900], [R174.64], !P6 ;  /* 0x04900000aee70fae */ /* 0x0009e6000f101d4c */
[--C-:B------:R-:W-:Y:S03]  /*83e0*/  @P0 IMAD.X R129, R175, 0x1, R0.reuse, P2 ;  /* 0x00000001af810824 */ /* 0x100fe600010e0600 */
[----:B------:R-:W-:Y:S01]  /*83f0*/  @P0 IADD3 R176, P1, R128, R130, RZ ;  /* 0x0000008280b00210 */ /* 0x000fe20007f3e0ff */
[-C--:B------:R-:W-:Y:S01]  /*8400*/  HMMA.16816.F32 R92, R200, R178.reuse, R92 ;  /* 0x000000b2c85c723c */ /* 0x080fe2000000185c */
[----:B------:R1:W-:Y:S03]  /*8410*/  @P0 LDGSTS.E.BYPASS.LTC128B.128 [R231+0x5100], [R128.64], !P6 ;  /* 0x0510000080e70fae */ /* 0x0003e6000f101d4c */
[----:B------:R-:W-:Y:S04]  /*8420*/  @P0 IMAD.X R177, R129, 0x1, R0, P1 ;  /* 0x0000000181b10824 */ /* 0x000fe800008e0600 */
[----:B------:R-:W-:Y:S01]  /*8430*/  HMMA.16816.F32 R96, R188, R178, R96 ;  /* 0x000000b2bc60723c */ /* 0x000fe20000001860 */
[----:B------:R1:W-:Y:S01]  /*8440*/  @P0 LDGSTS.E.BYPASS.LTC128B.128 [R231+0x5900], [R176.64], !P6 ;  /* 0x05900000b0e70fae */ /* 0x0003e2000f101d4c */
[----:B------:R-:W-:Y:S05]  /*8450*/  PLOP3.LUT P0, PT, PT, PT, UP1, 0x40, 0x0 ;  /* 0x000000000000781c */ /* 0x000fea0003f0e818 */
[----:B------:R-:W0:Y:S01]  /*8460*/  LDGDEPBAR ;  /* 0x00000000000079af */ /* 0x000e220000000000 */
[----:B--2---:R-:W-:Y:S04]  /*8470*/  IADD3 R182, -R183, 0x1, R2 ;  /* 0x00000001b7b67810 */ /* 0x004fe80007ffe102 */
[----:B-1----:R-:W-:Y:S04]  /*8480*/  IADD3 R176, R182, c[0x0][0x1d0], RZ ;  /* 0x00007400b6b07a10 */ /* 0x002fe80007ffe0ff */
[----:B------:R-:W-:Y:S04]  /*8490*/  IADD3 R176, R176, -c[0x0][0x168], RZ ;  /* 0x80005a00b0b07a10 */ /* 0x000fe80007ffe0ff */
[C---:B----4-:R-:W-:Y:S02]  /*84a0*/  IADD3 R174, R176.reuse, c[0x0][0x328], RZ ;  /* 0x0000ca00b0ae7a10 */ /* 0x050fe40007ffe0ff */
[----:B------:R-:W-:Y:S01]  /*84b0*/  IADD3 R175, R176, UR11, RZ ;  /* 0x0000000bb0af7c10 */ /* 0x000fe2000fffe0ff */
[----:B---3--:R-:W-:Y:S05]  /*84c0*/  @P3 IMAD.MOV.U32 R173, RZ, RZ, R135 ;  /* 0x000000ffffad3224 */ /* 0x008fea00078e0087 */
[----:B------:R-:W1:Y:S02]  /*84d0*/  SHFL.IDX PT, R3, R173, RZ, 0x1c1f ;  /* 0x001c1fffad037589 */ /* 0x000e6400000e0000 */
[----:B-1----:R-:W-:Y:S02]  /*84e0*/  IMAD.IADD R135, R174, 0x1, R3 ;  /* 0x00000001ae877824 */ /* 0x002fe400078e0203 */
[----:B------:R-:W-:Y:S01]  /*84f0*/  IMAD.IADD R0, R3, 0x1, R175 ;  /* 0x0000000103007824 */ /* 0x000fe200078e02af */
[----:B------:R-:W-:-:S05]  /*8500*/  @P0 BRA `(.L_x_165) ;  /* 0x0000019000000947 */ /* 0x000fca0003800000 */
[----:B------:R-:W-:Y:S01]  /*8510*/  IADD3 R3, R3, c[0x0][0x1d0], RZ ;  /* 0x0000740003037a10 */ /* 0x000fe20007ffe0ff */
[----:B------:R-:W-:Y:S03]  /*8520*/  BSSY B0, `(.L_x_166) ;  /* 0x0000012000007945 */ /* 0x000fe60003800000 */
[----:B------:R-:W-:Y:S04]  /*8530*/  IADD3 R3, R3, -c[0x0][0x168], RZ ;  /* 0x80005a0003037a10 */ /* 0x000fe80007ffe0ff */
[----:B------:R-:W-:Y:S11]  /*8540*/  ISETP.GT.AND P0, PT, R3, -0x1, PT ;  /* 0xffffffff0300780c */ /* 0x000ff60003f04270 */
[----:B------:R-:W-:Y:S02]  /*8550*/  @!UPT UIADD3 URZ, URZ, URZ, URZ ;  /* 0x0000003f3f3ff290 */ /* 0x000fe4000fffe03f */
[----:B------:R-:W-:-:S05]  /*8560*/  @P0 BRA `(.L_x_167) ;  /* 0x0000008000000947 */ /* 0x000fca0003800000 */
[----:B------:R-:W-:Y:S01]  /*8570*/  LOP3.LUT R3, RZ, R3, RZ, 0x33, !PT ;  /* 0x00000003ff037212 */ /* 0x000fe200078e33ff */
[----:B------:R-:W-:Y:S05]  /*8580*/  IMAD.MOV.U32 R128, RZ, RZ, c[0x0][0x32c] ;  /* 0x0000cb00ff807624 */ /* 0x000fea00078e00ff */
[----:B------:R-:W-:Y:S11]  /*8590*/  ISETP.NE.AND P0, PT, R128, 0x1, PT ;  /* 0x000000018000780c */ /* 0x000ff60003f05270 */
[----:B------:R-:W-:Y:S02]  /*85a0*/  @!UPT UIADD3 URZ, URZ, URZ, URZ ;  /* 0x0000003f3f3ff290 */ /* 0x000fe4000fffe03f */
[----:B------:R-:W-:Y:S05]  /*85b0*/  @P0 IMAD.HI.U32 R128, R3, c[0x0][0x330], RZ ;  /* 0x0000cc0003800a27 */ /* 0x000fea00078e00ff */
[----:B------:R-:W-:Y:S04]  /*85c0*/  @P0 SHF.R.U32.HI R3, RZ, c[0x0][0x334], R128 ;  /* 0x0000cd00ff030a19 */ /* 0x000fe80000011680 */
[----:B------:R-:W-:Y:S01]  /*85d0*/  LOP3.LUT R3, RZ, R3, RZ, 0x33, !PT ;  /* 0x00000003ff037212 */ /* 0x000fe200078e33ff */
[----:B------:R-:W-:-:S05]  /*85e0*/  BRA `(.L_x_168) ;  /* 0x0000005000007947 */ /* 0x000fca0003800000 */
.L_x_167:
[----:B------:R-:W-:Y:S04]  /*85f0*/  MOV R128, c[0x0][0x32c] ;  /* 0x0000cb0000807a02 */ /* 0x000fe80000000f00 */
[----:B------:R-:W-:Y:S11]  /*8600*/  ISETP.NE.AND P0, PT, R128, 0x1, PT ;  /* 0x000000018000780c */ /* 0x000ff60003f05270 */
[----:B------:R-:W-:Y:S02]  /*8610*/  @!UPT UIADD3 URZ, URZ, URZ, URZ ;  /* 0x0000003f3f3ff290 */ /* 0x000fe4000fffe03f */
[----:B------:R-:W-:Y:S05]  /*8620*/  @P0 IMAD.HI.U32 R128, R3, c[0x0][0x330], RZ ;  /* 0x0000cc0003800a27 */ /* 0x000fea00078e00ff */
[----:B------:R-:W-:Y:S02]  /*8630*/  @P0 SHF.R.U32.HI R3, RZ, c[0x0][0x334], R128 ;  /* 0x0000cd00ff030a19 */ /* 0x000fe40000011680 */
.L_x_168:
[----:B------:R-:W-:Y:S05]  /*8640*/  BSYNC B0 ;  /* 0x0000000000007941 */ /* 0x000fea0003800000 */
.L_x_166:
[----:B------:R-:W-:Y:S04]  /*8650*/  IMAD.IADD R128, R2, 0x1, -R183 ;  /* 0x0000000102807824 */ /* 0x000fe800078e0ab7 */
[----:B------:R-:W-:Y:S05]  /*8660*/  IMAD R3, R3, c[0x0][0x32c], R128 ;  /* 0x0000cb0003037a24 */ /* 0x000fea00078e0280 */
[----:B------:R-:W-:Y:S02]  /*8670*/  IADD3 R128, R3, c[0x0][0x32c], RZ ;  /* 0x0000cb0003807a10 */ /* 0x000fe40007ffe0ff */
[----:B------:R-:W-:Y:S02]  /*8680*/  IMNMX R0, R0, R3, !PT ;  /* 0x0000000300007217 */ /* 0x000fe40007800200 */
[----:B------:R-:W-:Y:S02]  /*8690*/  IMNMX R135, R135, R128, PT ;  /* 0x0000008087877217 */ /* 0x000fe40003800200 */
.L_x_165:
[----:B------:R-:W-:Y:S01]  /*86a0*/  PLOP3.LUT P0, PT, PT, PT, UP1, 0x40, 0x0 ;  /* 0x000000000000781c */ /* 0x000fe20003f0e818 */
[----:B------:R-:W1:Y:S02]  /*86b0*/  SHFL.IDX PT, R3, R173, 0x1, 0x1c1f ;  /* 0x003c1f00ad037f89 */ /* 0x000e6400000e0000 */
[----:B-1----:R-:W-:Y:S01]  /*86c0*/  IADD3 R128, R175, R3, RZ ;  /* 0x00000003af807210 */ /* 0x002fe20007ffe0ff */
[----:B------:R-:W-:Y:S09]  /*86d0*/  IMAD.IADD R130, R174, 0x1, R3 ;  /* 0x00000001ae827824 */ /* 0x000ff200078e0203 */
        /* <DEDUP_REMOVED lines=15> */
.L_x_171:
[----:B------:R-:W-:Y:S04]  /*87d0*/  MOV R129, c[0x0][0x32c] ;  /* 0x0000cb0000817a02 */ /* 0x000fe80000000f00 */
[----:B------:R-:W-:Y:S11]  /*87e0*/  ISETP.NE.AND P0, PT, R129, 0x1, PT ;  /* 0x000000018100780c */ /* 0x000ff60003f05270 */
[----:B------:R-:W-:Y:S02]  /*87f0*/  @!UPT UIADD3 URZ, URZ, URZ, URZ ;  /* 0x0000003f3f3ff290 */ /* 0x000fe4000fffe03f */
[----:B------:R-:W-:Y:S05]  /*8800*/  @P0 IMAD.HI.U32 R129, R3, c[0x0][0x330], RZ ;  /* 0x0000cc0003810a27 */ /* 0x000fea00078e00ff */
[----:B------:R-:W-:Y:S02]  /*8810*/  @P0 SHF.R.U32.HI R3, RZ, c[0x0][0x334], R129 ;  /* 0x0000cd00ff030a19 */ /* 0x000fe40000011681 */
.L_x_172:
[----:B------:R-:W-:Y:S05]  /*8820*/  BSYNC B0 ;  /* 0x0000000000007941 */ /* 0x000fea0003800000 */
.L_x_170:
[----:B------:R-:W-:Y:S04]  /*8830*/  IMAD.IADD R129, R2, 0x1, -R183 ;  /* 0x0000000102817824 */ /* 0x000fe800078e0ab7 */
[----:B------:R-:W-:Y:S05]  /*8840*/  IMAD R3, R3, c[0x0][0x32c], R129 ;  /* 0x0000cb0003037a24 */ /* 0x000fea00078e0281 */
[----:B------:R-:W-:Y:S02]  /*8850*/  IADD3 R129, R3, c[0x0][0x32c], RZ ;  /* 0x0000cb0003817a10 */ /* 0x000fe40007ffe0ff */
[----:B------:R-:W-:Y:S02]  /*8860*/  IMNMX R128, R128, R3, !PT ;  /* 0x0000000380807217 */ /* 0x000fe40007800200 */
[----:B------:R-:W-:Y:S02]  /*8870*/  IMNMX R130, R130, R129, PT ;  /* 0x0000008182827217 */ /* 0x000fe40003800200 */
.L_x_169:
        /* <DEDUP_REMOVED lines=19> */
.L_x_175:
[----:B------:R-:W-:Y:S04]  /*89b0*/  MOV R177, c[0x0][0x32c] ;  /* 0x0000cb0000b17a02 */ /* 0x000fe80000000f00 */
[----:B------:R-:W-:Y:S11]  /*89c0*/  ISETP.NE.AND P0, PT, R177, 0x1, PT ;  /* 0x00000001b100780c */ /* 0x000ff60003f05270 */
[----:B------:R-:W-:Y:S02]  /*89d0*/  @!UPT UIADD3 URZ, URZ, URZ, URZ ;  /* 0x0000003f3f3ff290 */ /* 0x000fe4000fffe03f */
[----:B------:R-:W-:Y:S05]  /*89e0*/  @P0 IMAD.HI.U32 R177, R172, c[0x0][0x330], RZ ;  /* 0x0000cc00acb10a27 */ /* 0x000fea00078e00ff */
[----:B------:R-:W-:Y:S02]  /*89f0*/  @P0 SHF.R.U32.HI R172, RZ, c[0x0][0x334], R177 ;  /* 0x0000cd00ffac0a19 */ /* 0x000fe400000116b1 */
.L_x_176:
[----:B------:R-:W-:Y:S05]  /*8a00*/  BSYNC B0 ;  /* 0x0000000000007941 */ /* 0x000fea0003800000 */
.L_x_174:
[----:B------:R-:W-:Y:S04]  /*8a10*/  IMAD.IADD R177, R2, 0x1, -R183 ;  /* 0x0000000102b17824 */ /* 0x000fe800078e0ab7 */
[----:B------:R-:W-:Y:S05]  /*8a20*/  IMAD R172, R172, c[0x0][0x32c], R177 ;  /* 0x0000cb00acac7a24 */ /* 0x000fea00078e02b1 */
[----:B------:R-:W-:Y:S02]  /*8a30*/  IADD3 R177, R172, c[0x0][0x32c], RZ ;  /* 0x0000cb00acb17a10 */ /* 0x000fe40007ffe0ff */
[----:B------:R-:W-:Y:S02]  /*8a40*/  IMNMX R3, R3, R172, !PT ;  /* 0x000000ac03037217 */ /* 0x000fe40007800200 */
[----:B------:R-:W-:Y:S02]  /*8a50*/  IMNMX R129, R129, R177, PT ;  /* 0x000000b181817217 */ /* 0x000fe40003800200 */
.L_x_173:
[C---:B------:R-:W-:Y:S02]  /*8a60*/  ISETP.GE.AND P1, PT, R2.reuse, 0x9, PT ;  /* 0x000000090200780c */ /* 0x040fe40003f26270 */
[----:B------:R-:W-:Y:S02]  /*8a70*/  ISETP.GE.AND P3, PT, R2, 0xa, PT ;  /* 0x0000000a0200780c */ /* 0x000fe40003f66270 */
[C---:B------:R-:W-:Y:S02]  /*8a80*/  ISETP.GT.AND P0, PT, R0.reuse, 0x8, !P1 ;  /* 0x000000080000780c */ /* 0x040fe40004f04270 */
[----:B------:R-:W-:Y:S02]  /*8a90*/  P2R R180, PR, RZ, 0x8 ;  /* 0x00000008ffb47803 */ /* 0x000fe40000000000 */
[----:B------:R-:W-:Y:S02]  /*8aa0*/  ISETP.LT.OR P0, PT, R135, 0x9, P0 ;  /* 0x000000098700780c */ /* 0x000fe40000701670 */
[----:B------:R-:W-:Y:S02]  /*8ab0*/  ISETP.GT.AND P2, PT, R0, 0x9, !P3 ;  /* 0x000000090000780c */ /* 0x000fe40005f44270 */
[----:B------:R-:W-:Y:S02]  /*8ac0*/  FSEL R184, R16, -INF , !P0 ;  /* 0xff80000010b87808 */ /* 0x000fe40004000000 */
[----:B------:R-:W-:Y:S02]  /*8ad0*/  ISETP.GT.AND P0, PT, R128, 0x9, !P3 ;  /* 0x000000098000780c */ /* 0x000fe40005f04270 */
[----:B------:R-:W-:Y:S02]  /*8ae0*/  ISETP.GE.AND P3, PT, R2, 0x12, PT ;  /* 0x000000120200780c */ /* 0x000fe40003f66270 */
[----:B------:R-:W-:Y:S02]  /*8af0*/  ISETP.LT.OR P0, PT, R130, 0xa, P0 ;  /* 0x0000000a8200780c */ /* 0x000fe40000701670 */
[----:B------:R-:W-:Y:S02]  /*8b00*/  P2R R178, PR, RZ, 0x8 ;  /* 0x00000008ffb27803 */ /* 0x000fe40000000000 */
[----:B------:R-:W-:Y:S02]  /*8b10*/  FSEL R187, R19, -INF , !P0 ;  /* 0xff80000013bb7808 */ /* 0x000fe40004000000 */
[----:B------:R-:W-:Y:S02]  /*8b20*/  ISETP.GT.AND P0, PT, R0, 0x11, !P3 ;  /* 0x000000110000780c */ /* 0x000fe40005f04270 */
[C---:B------:R-:W-:Y:S02]  /*8b30*/  ISETP.LT.OR P2, PT, R135.reuse, 0xa, P2 ;  /* 0x0000000a8700780c */ /* 0x040fe40001741670 */
[----:B------:R-:W-:Y:S02]  /*8b40*/  ISETP.LT.OR P0, PT, R135, 0x12, P0 ;  /* 0x000000128700780c */ /* 0x000fe40000701670 */
[----:B------:R-:W-:Y:S02]  /*8b50*/  FSEL R185, R17, -INF , !P2 ;  /* 0xff80000011b97808 */ /* 0x000fe40005000000 */
[----:B------:R-:W-:Y:S02]  /*8b60*/  FSEL R190, R21, -INF , !P0 ;  /* 0xff80000015be7808 */ /* 0x000fe40004000000 */
[----:B------:R-:W-:Y:S02]  /*8b70*/  ISETP.GT.AND P0, PT, R128, 0x11, !P3 ;  /* 0x000000118000780c */ /* 0x000fe40005f04270 */
[----:B------:R-:W-:Y:S02]  /*8b80*/  ISETP.GE.AND P3, PT, R2, 0x19, PT ;  /* 0x000000190200780c */ /* 0x000fe40003f66270 */
[----:B------:R-:W-:Y:S02]  /*8b90*/  ISETP.LT.OR P0, PT, R130, 0x12, P0 ;  /* 0x000000128200780c */ /* 0x000fe40000701670 */
[----:B------:R-:W-:Y:S02]  /*8ba0*/  ISETP.GE.AND P2, PT, R2, 0x1a, PT ;  /* 0x0000001a0200780c */ /* 0x000fe40003f46270 */
[----:B------:R-:W-:Y:S02]  /*8bb0*/  FSEL R191, R23, -INF , !P0 ;  /* 0xff80000017bf7808 */ /* 0x000fe40004000000 */
[----:B------:R-:W-:Y:S02]  /*8bc0*/  ISETP.GT.AND P0, PT, R0, 0x18, !P3 ;  /* 0x000000180000780c */ /* 0x000fe40005f04270 */
[----:B------:R-:W-:Y:S02]  /*8bd0*/  P2R R181, PR, RZ, 0x2 ;  /* 0x00000002ffb57803 */ /* 0x000fe40000000000 */
[C---:B------:R-:W-:Y:S02]  /*8be0*/  ISETP.LT.OR P0, PT, R135.reuse, 0x19, P0 ;  /* 0x000000198700780c */ /* 0x040fe40000701670 */
[----:B------:R-:W-:Y:S02]  /*8bf0*/  ISETP.GT.AND P1, PT, R128, 0x8, !P1 ;  /* 0x000000088000780c */ /* 0x000fe40004f24270 */
[----:B------:R-:W-:Y:S02]  /*8c00*/  FSEL R192, R32, -INF , !P0 ;  /* 0xff80000020c07808 */ /* 0x000fe40004000000 */
[----:B------:R-:W-:Y:S02]  /*8c10*/  ISETP.GT.AND P0, PT, R0, 0x19, !P2 ;  /* 0x000000190000780c */ /* 0x000fe40005704270 */
[----:B------:R-:W-:Y:S02]  /*8c20*/  ISETP.GE.AND P4, PT, R2, 0x11, PT ;  /* 0x000000110200780c */ /* 0x000fe40003f86270 */
[----:B------:R-:W-:Y:S02]  /*8c30*/  ISETP.LT.OR P0, PT, R135, 0x1a, P0 ;  /* 0x0000001a8700780c */ /* 0x000fe40000701670 */
[----:B------:R-:W-:Y:S02]  /*8c40*/  ISETP.LT.OR P1, PT, R130, 0x9, P1 ;  /* 0x000000098200780c */ /* 0x000fe40000f21670 */
[----:B------:R-:W-:Y:S02]  /*8c50*/  FSEL R193, R33, -INF , !P0 ;  /* 0xff80000021c17808 */ /* 0x000fe40004000000 */
[----:B------:R-:W-:Y:S02]  /*8c60*/  ISETP.GT.AND P0, PT, R128, 0x18, !P3 ;  /* 0x000000188000780c */ /* 0x000fe40005f04270 */
[----:B------:R-:W-:Y:S02]  /*8c70*/  FSEL R186, R18, -INF , !P1 ;  /* 0xff80000012ba7808 */ /* 0x000fe40004800000 */
[----:B------:R-:W-:Y:S02]  /*8c80*/  ISETP.GT.AND P1, PT, R0, 0x10, !P4 ;  /* 0x000000100000780c */ /* 0x000fe40006724270 */
[----:B------:R-:W-:Y:S02]  /*8c90*/  ISETP.LT.OR P0, PT, R130, 0x19, P0 ;  /* 0x000000198200780c */ /* 0x000fe40000701670 */
[----:B------:R-:W-:Y:S02]  /*8ca0*/  ISETP.LT.OR P1, PT, R135, 0x11, P1 ;  /* 0x000000118700780c */ /* 0x000fe40000f21670 */
[----:B------:R-:W-:Y:S02]  /*8cb0*/  FSEL R194, R34, -INF , !P0 ;  /* 0xff80000022c27808 */ /* 0x000fe40004000000 */
[----:B------:R-:W-:Y:S02]  /*8cc0*/  ISETP.GT.AND P0, PT, R128, 0x19, !P2 ;  /* 0x000000198000780c */ /* 0x000fe40005704270 */
[----:B------:R-:W-:Y:S02]  /*8cd0*/  FSEL R188, R20, -INF , !P1 ;  /* 0xff80000014bc7808 */ /* 0x000fe40004800000 */
[----:B------:R-:W-:Y:S02]  /*8ce0*/  ISETP.GT.AND P1, PT, R128, 0x10, !P4 ;  /* 0x000000108000780c */ /* 0x000fe40006724270 */
[----:B------:R-:W-:Y:S02]  /*8cf0*/  P2R R172, PR, RZ, 0x4 ;  /* 0x00000004ffac7803 */ /* 0x000fe40000000000 */
[----:B------:R-:W-:Y:S02]  /*8d00*/  ISETP.LT.OR P0, PT, R130, 0x1a, P0 ;  /* 0x0000001a8200780c */ /* 0x000fe40000701670 */
[----:B------:R-:W-:Y:S02]  /*8d10*/  ISETP.GE.AND P2, PT, R2, 0x21, PT ;  /* 0x000000210200780c */ /* 0x000fe40003f46270 */
[----:B------:R-:W-:Y:S02]  /*8d20*/  ISETP.LT.OR P1, PT, R130, 0x11, P1 ;  /* 0x000000118200780c */ /* 0x000fe40000f21670 */
[----:B------:R-:W-:Y:S02]  /*8d30*/  FSEL R195, R35, -INF , !P0 ;  /* 0xff80000023c37808 */ /* 0x000fe40004000000 */
[----:B------:R-:W-:Y:S02]  /*8d40*/  ISETP.GT.AND P0, PT, R0, 0x20, !P2 ;  /* 0x000000200000780c */ /* 0x000fe40005704270 */
[----:B------:R-:W-:Y:S02]  /*8d50*/  FSEL R189, R22, -INF , !P1 ;  /* 0xff80000016bd7808 */ /* 0x000fe40004800000 */
[C---:B------:R-:W-:Y:S02]  /*8d60*/  ISETP.LT.OR P0, PT, R135.reuse, 0x21, P0 ;  /* 0x000000218700780c */ /* 0x040fe40000701670 */
[----:B------:R-:W-:Y:S02]  /*8d70*/  ISETP.GE.AND P1, PT, R2, 0x22, PT ;  /* 0x000000220200780c */ /* 0x000fe40003f26270 */
[----:B------:R-:W-:Y:S02]  /*8d80*/  FSEL R196, R36, -INF , !P0 ;  /* 0xff80000024c47808 */ /* 0x000fe40004000000 */
[----:B------:R-:W-:Y:S02]  /*8d90*/  ISETP.GT.AND P0, PT, R0, 0x21, !P1 ;  /* 0x000000210000780c */ /* 0x000fe40004f04270 */
[----:B------:R-:W-:Y:S02]  /*8da0*/  P2R R35, PR, RZ, 0x4 ;  /* 0x00000004ff237803 */ /* 0x000fe40000000000 */
[----:B------:R-:W-:Y:S02]  /*8db0*/  ISETP.LT.OR P0, PT, R135, 0x22, P0 ;  /* 0x000000228700780c */ /* 0x000fe40000701670 */
[----:B------:R-:W-:Y:S02]  /*8dc0*/  P2R R34, PR, RZ, 0x2 ;  /* 0x00000002ff227803 */ /* 0x000fe40000000000 */
[----:B------:R-:W-:Y:S02]  /*8dd0*/  FSEL R197, R37, -INF , !P0 ;  /* 0xff80000025c57808 */ /* 0x000fe40004000000 */
[----:B------:R-:W-:Y:S02]  /*8de0*/  ISETP.GT.AND P0, PT, R128, 0x20, !P2 ;  /* 0x000000208000780c */ /* 0x000fe40005704270 */
[----:B------:R-:W-:Y:S02]  /*8df0*/  ISETP.GE.AND P2, PT, R2, 0x29, PT ;  /* 0x000000290200780c */ /* 0x000fe40003f46270 */
        /* <DEDUP_REMOVED lines=9> */
[----:B------:R-:W-:Y:S02]  /*8e90*/  P2R R177, PR, RZ, 0x8 ;  /* 0x00000008ffb17803 */ /* 0x000fe40000000000 */
[C---:B------:R-:W-:Y:S02]  /*8ea0*/  ISETP.LT.OR P0, PT, R135.reuse, 0x29, P0 ;  /* 0x000000298700780c */ /* 0x040fe40000701670 */
[----:B------:R-:W-:Y:S02]  /*8eb0*/  ISETP.GE.AND P3, PT, R2, 0x51, PT ;  /* 0x000000510200780c */ /* 0x000fe40003f66270 */
[----:B------:R-:W-:Y:S02]  /*8ec0*/  FSEL R203, R48, -INF , !P0 ;  /* 0xff80000030cb7808 */ /* 0x000fe40004000000 */
[----:B------:R-:W-:Y:S02]  /*8ed0*/  ISETP.GT.AND P0, PT, R0, 0x29, !P1 ;  /* 0x000000290000780c */ /* 0x000fe40004f04270 */
[----:B------:R-:W-:Y:S02]  /*8ee0*/  P2R R179, PR, RZ, 0x10 ;  /* 0x00000010ffb37803 */ /* 0x000fe40000000000 */
[----:B------:R-:W-:Y:S02]  /*8ef0*/  ISETP.LT.OR P0, PT, R135, 0x2a, P0 ;  /* 0x0000002a8700780c */ /* 0x000fe40000701670 */
[----:B------:R-:W-:Y:S02]  /*8f00*/  ISETP.GE.AND P4, PT, R2, 0x52, PT ;  /* 0x000000520200780c */ /* 0x000fe40003f86270 */
        /* <DEDUP_REMOVED lines=13> */
[C---:B------:R-:W-:Y:S02]  /*8fe0*/  ISETP.LT.OR P0, PT, R135.reuse, 0x31, P0 ;  /* 0x000000318700780c */ /* 0x040fe40000701670 */
        /* <DEDUP_REMOVED lines=17> */
[----:B------:R-:W-:Y:S04]  /*9100*/  ISETP.GT.AND P0, PT, R0, 0x38, !P2 ;  /* 0x000000380000780c */ /* 0x000fe80005704270 */
[C---:B------:R-:W-:Y:S04]  /*9110*/  ISETP.LT.OR P0, PT, R135.reuse, 0x39, P0 ;  /* 0x000000398700780c */ /* 0x040fe80000701670 */
[----:B------:R-:W-:Y:S02]  /*9120*/  FSEL R234, R64, -INF , !P0 ;  /* 0xff80000040ea7808 */ /* 0x000fe40004000000 */
[----:B------:R-:W-:Y:S04]  /*9130*/  ISETP.GT.AND P0, PT, R0, 0x39, !P1 ;  /* 0x000000390000780c */ /* 0x000fe80004f04270 */
[----:B------:R-:W-:Y:S04]  /*9140*/  ISETP.LT.OR P0, PT, R135, 0x3a, P0 ;  /* 0x0000003a8700780c */ /* 0x000fe80000701670 */
        /* <DEDUP_REMOVED lines=35> */
[----:B------:R-:W-:Y:S04]  /*9380*/  ISETP.LT.OR P0, PT, R130, 0x49, P0 ;  /* 0x000000498200780c */ /* 0x000fe80000701670 */
[----:B------:R-:W-:Y:S02]  /*9390*/  FSEL R248, R82, -INF , !P0 ;  /* 0xff80000052f87808 */ /* 0x000fe40004000000 */
[----:B------:R-:W-:Y:S02]  /*93a0*/  ISETP.GT.AND P0, PT, R128, 0x49, !P1 ;  /* 0x000000498000780c */ /* 0x000fe40004f04270 */
[----:B------:R-:W-:Y:S02]  /*93b0*/  ISETP.GE.AND P1, PT, R2, 0x1, PT ;  /* 0x000000010200780c */ /* 0x000fe40003f26270 */
[----:B------:R-:W-:Y:S04]  /*93c0*/  ISETP.LT.OR P0, PT, R130, 0x4a, P0 ;  /* 0x0000004a8200780c */ /* 0x000fe80000701670 */
[----:B------:R-:W-:Y:S02]  /*93d0*/  FSEL R249, R83, -INF , !P0 ;  /* 0xff80000053f97808 */ /* 0x000fe40004000000 */
[----:B------:R-:W-:Y:S04]  /*93e0*/  ISETP.GT.AND P0, PT, R0, 0x50, !P3 ;  /* 0x000000500000780c */ /* 0x000fe80005f04270 */
[C---:B------:R-:W-:Y:S04]  /*93f0*/  ISETP.LT.OR P0, PT, R135.reuse, 0x51, P0 ;  /* 0x000000518700780c */ /* 0x040fe80000701670 */
[----:B------:R-:W-:Y:S02]  /*9400*/  FSEL R250, R84, -INF , !P0 ;  /* 0xff80000054fa7808 */ /* 0x000fe40004000000 */
[----:B------:R-:W-:Y:S04]  /*9410*/  ISETP.GT.AND P0, PT, R0, 0x51, !P4 ;  /* 0x000000510000780c */ /* 0x000fe80006704270 */
[----:B------:R-:W-:Y:S04]  /*9420*/  ISETP.LT.OR P0, PT, R135, 0x52, P0 ;  /* 0x000000528700780c */ /* 0x000fe80000701670 */
[----:B------:R-:W-:Y:S02]  /*9430*/  FSEL R251, R85, -INF , !P0 ;  /* 0xff80000055fb7808 */ /* 0x000fe40004000000 */
[----:B------:R-:W-:Y:S04]  /*9440*/  ISETP.GT.AND P0, PT, R128, 0x50, !P3 ;  /* 0x000000508000780c */ /* 0x000fe80005f04270 */
[----:B------:R-:W-:Y:S04]  /*9450*/  ISETP.LT.OR P0, PT, R130, 0x51, P0 ;  /* 0x000000518200780c */ /* 0x000fe80000701670 */
[----:B------:R-:W-:Y:S02]  /*9460*/  FSEL R252, R86, -INF , !P0 ;  /* 0xff80000056fc7808 */ /* 0x000fe40004000000 */
[----:B------:R-:W-:Y:S04]  /*9470*/  ISETP.GT.AND P0, PT, R128, 0x51, !P4 ;  /* 0x000000518000780c */ /* 0x000fe80006704270 */
[----:B------:R-:W-:Y:S04]  /*9480*/  ISETP.LT.OR P0, PT, R130, 0x52, P0 ;  /* 0x000000528200780c */ /* 0x000fe80000701670 */
[----:B------:R-:W-:Y:S02]  /*9490*/  FSEL R87, R87, -INF , !P0 ;  /* 0xff80000057577808 */ /* 0x000fe40004000000 */
[C---:B------:R-:W-:Y:S04]  /*94a0*/  ISETP.GT.AND P0, PT, R0.reuse, 0x1, !P2 ;  /* 0x000000010000780c */ /* 0x040fe80005704270 */
[----:B------:R-:W-:Y:S04]  /*94b0*/  ISETP.LT.OR P0, PT, R135, 0x2, P0 ;  /* 0x000000028700780c */ /* 0x000fe80000701670 */
[----:B------:R-:W-:Y:S02]  /*94c0*/  FSEL R37, R5, -INF , !P0 ;  /* 0xff80000005257808 */ /* 0x000fe40004000000 */
[----:B------:R-:W-:Y:S04]  /*94d0*/  ISETP.GT.AND P0, PT, R0, RZ, !P1 ;  /* 0x000000ff0000720c */ /* 0x000fe80004f04270 */
[----:B------:R-:W-:Y:S04]  /*94e0*/  ISETP.LT.OR P0, PT, R135, 0x1, P0 ;  /* 0x000000018700780c */ /* 0x000fe80000701670 */
[----:B------:R-:W-:Y:S02]  /*94f0*/  FSEL R36, R4, -INF , !P0 ;  /* 0xff80000004247808 */ /* 0x000fe40004000000 */
[----:B------:R-:W-:Y:S04]  /*9500*/  ISETP.GT.AND P0, PT, R128, 0x1, !P2 ;  /* 0x000000018000780c */ /* 0x000fe80005704270 */
[----:B------:R-:W-:Y:S04]  /*9510*/  ISETP.LT.OR P0, PT, R130, 0x2, P0 ;  /* 0x000000028200780c */ /* 0x000fe80000701670 */
[----:B------:R-:W-:Y:S02]  /*9520*/  FSEL R39, R7, -INF , !P0 ;  /* 0xff80000007277808 */ /* 0x000fe40004000000 */
[----:B------:R-:W-:Y:S04]  /*9530*/  ISETP.GT.AND P0, PT, R128, RZ, !P1 ;  /* 0x000000ff8000720c */ /* 0x000fe80004f04270 */
        /* <DEDUP_REMOVED lines=17> */
[----:B------:R-:W-:Y:S04]  /*9650*/  ISETP.NE.AND P0, PT, R181, RZ, PT ;  /* 0x000000ffb500720c */ /* 0x000fe80003f05270 */
        /* <DEDUP_REMOVED lines=83> */
[----:B------:R-:W-:Y:S02]  /*9b90*/  ISETP.GT.AND P0, PT, R3, 0x59, !P6 ;  /* 0x000000590300780c */ /* 0x000fe40007704270 */
[----:B------:R-:W1:Y:S01]  /*9ba0*/  SHFL.IDX PT, R3, R173, 0x3, 0x1c1f ;  /* 0x007c1f00ad037f89 */ /* 0x000e6200000e0000 */
[----:B------:R-:W-:Y:S02]  /*9bb0*/  ISETP.NE.AND P6, PT, R183, RZ, PT ;  /* 0x000000ffb700720c */ /* 0x000fe40003fc5270 */
[----:B------:R-:W-:Y:S04]  /*9bc0*/  ISETP.LT.OR P0, PT, R129, 0x5a, P0 ;  /* 0x0000005a8100780c */ /* 0x000fe80000701670 */
[----:B------:R-:W-:Y:S02]  /*9bd0*/  FSEL R183, R93, -INF , !P0 ;  /* 0xff8000005db77808 */ /* 0x000fe40004000000 */
[----:B------:R-:W-:Y:S01]  /*9be0*/  PLOP3.LUT P0, PT, PT, PT, UP1, 0x40, 0x0 ;  /* 0x000000000000781c */ /* 0x000fe20003f0e818 */
[--C-:B-1----:R-:W-:Y:S02]  /*9bf0*/  IMAD.IADD R2, R174, 0x1, R3.reuse ;  /* 0x00000001ae027824 */ /* 0x102fe400078e0203 */
[----:B------:R-:W-:Y:S10]  /*9c00*/  IMAD.IADD R0, R175, 0x1, R3 ;  /* 0x00000001af007824 */ /* 0x000ff400078e0203 */
        /* <DEDUP_REMOVED lines=15> */
.L_x_179:
[----:B------:R-:W-:Y:S04]  /*9d00*/  MOV R2, c[0x0][0x32c] ;  /* 0x0000cb0000027a02 */ /* 0x000fe80000000f00 */
[----:B------:R-:W-:Y:S11]  /*9d10*/  ISETP.NE.AND P0, PT, R2, 0x1, PT ;  /* 0x000000010200780c */ /* 0x000ff60003f05270 */
[----:B------:R-:W-:Y:S02]  /*9d20*/  @!UPT UIADD3 URZ, URZ, URZ, URZ ;  /* 0x0000003f3f3ff290 */ /* 0x000fe4000fffe03f */
[----:B------:R-:W-:Y:S05]  /*9d30*/  @P0 IMAD.HI.U32 R2, R0, c[0x0][0x330], RZ ;  /* 0x0000cc0000020a27 */ /* 0x000fea00078e00ff */
[----:B------:R-:W-:Y:S02]  /*9d40*/  @P0 SHF.R.U32.HI R0, RZ, c[0x0][0x334], R2 ;  /* 0x0000cd00ff000a19 */ /* 0x000fe40000011602 */
.L_x_180:
[----:B------:R-:W-:Y:S05]  /*9d50*/  BSYNC B0 ;  /* 0x0000000000007941 */ /* 0x000fea0003800000 */
.L_x_178:
[----:B------:R-:W-:Y:S02]  /*9d60*/  IADD3 R2, R182, -0x1, RZ ;  /* 0xffffffffb6027810 */ /* 0x000fe40007ffe0ff */
[C-C-:B------:R-:W-:Y:S02]  /*9d70*/  IADD3 R4, R3.reuse, UR11, R176.reuse ;  /* 0x0000000b03047c10 */ /* 0x140fe4000fffe0b0 */
[----:B------:R-:W-:Y:S01]  /*9d80*/  IADD3 R3, R3, c[0x0][0x328], R176 ;  /* 0x0000ca0003037a10 */ /* 0x000fe20007ffe0b0 */
[----:B------:R-:W-:Y:S05]  /*9d90*/  IMAD R0, R0, c[0x0][0x32c], R2 ;  /* 0x0000cb0000007a24 */ /* 0x000fea00078e0202 */
[----:B------:R-:W-:Y:S02]  /*9da0*/  IADD3 R2, R0, c[0x0][0x32c], RZ ;  /* 0x0000cb0000027a10 */ /* 0x000fe40007ffe0ff */
[----:B------:R-:W-:Y:S02]  /*9db0*/  IMNMX R0, R4, R0, !PT ;  /* 0x0000000004007217 */ /* 0x000fe40007800200 */
[----:B------:R-:W-:Y:S02]  /*9dc0*/  IMNMX R2, R3, R2, PT ;  /* 0x0000000203027217 */ /* 0x000fe40003800200 */
.L_x_177:
[----:B------:R-:W-:Y:S02]  /*9dd0*/  ISETP.GT.AND P0, PT, R0, RZ, !P1 ;  /* 0x000000ff0000720c */ /* 0x000fe40004f04270 */
[----:B------:R-:W-:Y:S02]  /*9de0*/  FMNMX.FTZ R130, R36, R131, !PT ;  /* 0x0000008324827209 */ /* 0x000fe40007810000 */
[----:B------:R-:W-:Y:S02]  /*9df0*/  ISETP.LT.OR P0, PT, R2, 0x1, P0 ;  /* 0x000000010200780c */ /* 0x000fe40000701670 */
[----:B------:R-:W-:Y:S02]  /*9e00*/  FMNMX.FTZ R130, R37, R130, !PT ;  /* 0x0000008225827209 */ /* 0x000fe40007810000 */
[----:B------:R-:W-:Y:S02]  /*9e10*/  FSEL R10, R10, -INF , !P0 ;  /* 0xff8000000a0a7808 */ /* 0x000fe40004000000 */
[----:B------:R-:W-:Y:S02]  /*9e20*/  ISETP.GT.AND P0, PT, R0, 0x1, !P2 ;  /* 0x000000010000780c */ /* 0x000fe40005704270 */
[----:B------:R-:W-:Y:S02]  /*9e30*/  FMNMX.FTZ R130, R184, R130, !PT ;  /* 0x00000082b8827209 */ /* 0x000fe40007810000 */
[----:B------:R-:W-:Y:S02]  /*9e40*/  ISETP.LT.OR P0, PT, R2, 0x2, P0 ;  /* 0x000000020200780c */ /* 0x000fe40000701670 */
[----:B------:R-:W-:Y:S02]  /*9e50*/  ISETP.NE.AND P2, PT, R178, RZ, PT ;  /* 0x000000ffb200720c */ /* 0x000fe40003f45270 */
[----:B------:R-:W-:Y:S02]  /*9e60*/  FSEL R11, R11, -INF , !P0 ;  /* 0xff8000000b0b7808 */ /* 0x000fe40004000000 */
[----:B------:R-:W-:Y:S02]  /*9e70*/  ISETP.NE.AND P0, PT, R181, RZ, PT ;  /* 0x000000ffb500720c */ /* 0x000fe40003f05270 */
[----:B------:R-:W-:Y:S02]  /*9e80*/  FMNMX.FTZ R130, R185, R130, !PT ;  /* 0x00000082b9827209 */ /* 0x000fe40007810000 */
        /* <DEDUP_REMOVED lines=10> */
[----:B------:R-:W-:Y:S02]  /*9f30*/  FMNMX.FTZ R130, R193, R130, !PT ;  /* 0x00000082c1827209 */ /* 0x000fe40007810000 */
        /* <DEDUP_REMOVED lines=43> */
[----:B------:R-:W-:Y:S02]  /*a1f0*/  FMNMX.FTZ R130, R245, R130, !PT ;  /* 0x00000082f5827209 */ /* 0x000fe40007810000 */
[----:B------:R-:W-:Y:S02]  /*a200*/  ISETP.LT.OR P0, PT, R2, 0x29, P0 ;  /* 0x000000290200780c */ /* 0x000fe40000701670 */
[----:B------:R-:W-:Y:S02]  /*a210*/  FMNMX.FTZ R3, R198, R3, !PT ;  /* 0x00000003c6037209 */ /* 0x000fe40007810000 */
[----:B------:R-:W-:Y:S02]  /*a220*/  FMNMX.FTZ R130, R247, R130, !PT ;  /* 0x00000082f7827209 */ /* 0x000fe40007810000 */
[----:B------:R-:W-:Y:S02]  /*a230*/  FSEL R98, R46, -INF , !P0 ;  /* 0xff8000002e627808 */ /* 0x000fe40004000000 */
[----:B------:R-:W-:Y:S02]  /*a240*/  ISETP.NE.AND P0, PT, R32, RZ, PT ;  /* 0x000000ff2000720c */ /* 0x000fe40003f05270 */
[----:B------:R-:W-:Y:S02]  /*a250*/  FMNMX.FTZ R130, R250, R130, !PT ;  /* 0x00000082fa827209 */ /* 0x000fe40007810000 */
[----:B------:R-:W-:Y:S02]  /*a260*/  FMNMX.FTZ R3, R202, R3, !PT ;  /* 0x00000003ca037209 */ /* 0x000fe40007810000 */
[----:B------:R-:W-:Y:S02]  /*a270*/  ISETP.GT.AND P0, PT, R0, 0x29, !P0 ;  /* 0x000000290000780c */ /* 0x000fe40004704270 */
[----:B------:R-:W-:Y:S02]  /*a280*/  FMNMX.FTZ R130, R251, R130, !PT ;  /* 0x00000082fb827209 */ /* 0x000fe40007810000 */
[----:B------:R-:W-:Y:S02]  /*a290*/  FMNMX.FTZ R3, R205, R3, !PT ;  /* 0x00000003cd037209 */ /* 0x000fe40007810000 */
[----:B------:R-:W-:Y:S02]  /*a2a0*/  FMNMX.FTZ R4, R8, R133, !PT ;  /* 0x0000008508047209 */ /* 0x000fe40007810000 */
[----:B------:R-:W-:Y:S02]  /*a2b0*/  FMNMX.FTZ R130, R80, R130, !PT ;  /* 0x0000008250827209 */ /* 0x000fe40007810000 */
[----:B------:R-:W-:Y:S02]  /*a2c0*/  ISETP.LT.OR P0, PT, R2, 0x2a, P0 ;  /* 0x0000002a0200780c */ /* 0x000fe40000701670 */
[----:B------:R-:W-:Y:S02]  /*a2d0*/  FMNMX.FTZ R3, R206, R3, !PT ;  /* 0x00000003ce037209 */ /* 0x000fe40007810000 */
[----:B------:R-:W-:Y:S02]  /*a2e0*/  FMNMX.FTZ R4, R9, R4, !PT ;  /* 0x0000000409047209 */ /* 0x000fe40007810000 */
[----:B------:R-:W-:Y:S02]  /*a2f0*/  FMNMX.FTZ R130, R82, R130, !PT ;  /* 0x0000008252827209 */ /* 0x000fe40007810000 */
[----:B------:R-:W-:Y:S02]  /*a300*/  FSEL R99, R47, -INF , !P0 ;  /* 0xff8000002f637808 */ /* 0x000fe40004000000 */
[----:B------:R-:W-:Y:S01]  /*a310*/  ISETP.NE.AND P0, PT, R23, RZ, PT ;  /* 0x000000ff1700720c */ /* 0x000fe20003f05270 */
[----:B------:R-:W1:Y:S01]  /*a320*/  SHFL.BFLY PT, R5, R130, 0x2, 0x1f ;  /* 0x0c401f0082057f89 */ /* 0x000e6200000e0000 */
[----:B------:R-:W-:Y:S02]  /*a330*/  FMNMX.FTZ R3, R210, R3, !PT ;  /* 0x00000003d2037209 */ /* 0x000fe40007810000 */
        /* <DEDUP_REMOVED lines=24> */
[----:B-1----:R-:W-:Y:S02]  /*a4c0*/  FMNMX.FTZ R130, R130, R5, !PT ;  /* 0x0000000582827209 */ /* 0x002fe40007810000 */
[----:B------:R-:W-:Y:S02]  /*a4d0*/  ISETP.LT.OR P0, PT, R2, 0x39, P0 ;  /* 0x000000390200780c */ /* 0x000fe40000701670 */
[----:B------:R-:W-:Y:S01]  /*a4e0*/  FMNMX.FTZ R3, R252, R3, !PT ;  /* 0x00000003fc037209 */ /* 0x000fe20007810000 */
[----:B------:R-:W1:Y:S01]  /*a4f0*/  SHFL.BFLY PT, R6, R130, 0x1, 0x1f ;  /* 0x0c201f0082067f89 */ /* 0x000e6200000e0000 */
[----:B------:R-:W-:Y:S02]  /*a500*/  FMNMX.FTZ R4, R200, R4, !PT ;  /* 0x00000004c8047209 */ /* 0x000fe40007810000 */
[----:B------:R-:W-:Y:S02]  /*a510*/  FMNMX.FTZ R3, R87, R3, !PT ;  /* 0x0000000357037209 */ /* 0x000fe40007810000 */
[----:B------:R-:W-:Y:S02]  /*a520*/  FSEL R174, R62, -INF , !P0 ;  /* 0xff8000003eae7808 */ /* 0x000fe40004000000 */
[----:B------:R-:W-:Y:S02]  /*a530*/  MOV R62, R53 ;  /* 0x00000035003e7202 */ /* 0x000fe40000000f00 */
[----:B------:R-:W-:Y:S02]  /*a540*/  ISETP.NE.AND P0, PT, R20, RZ, PT ;  /* 0x000000ff1400720c */ /* 0x000fe40003f05270 */
[----:B------:R-:W-:Y:S02]  /*a550*/  FMNMX.FTZ R4, R201, R4, !PT ;  /* 0x00000004c9047209 */ /* 0x000fe40007810000 */
[----:B------:R-:W-:Y:S02]  /*a560*/  ISETP.GT.AND P0, PT, R0, 0x39, !P0 ;  /* 0x000000390000780c */ /* 0x000fe40004704270 */
[----:B------:R-:W-:Y:S02]  /*a570*/  FMNMX.FTZ R3, R62, R3, !PT ;  /* 0x000000033e037209 */ /* 0x000fe40007810000 */
[----:B------:R-:W-:Y:S02]  /*a580*/  FMNMX.FTZ R4, R209, R4, !PT ;  /* 0x00000004d1047209 */ /* 0x000fe40007810000 */
[----:B------:R-:W-:Y:S02]  /*a590*/  FMNMX.FTZ R3, R85, R3, !PT ;  /* 0x0000000355037209 */ /* 0x000fe40007810000 */
[----:B------:R-:W-:Y:S02]  /*a5a0*/  ISETP.NE.AND P2, PT, R19, RZ, PT ;  /* 0x000000ff1300720c */ /* 0x000fe40003f45270 */
[----:B------:R-:W-:Y:S01]  /*a5b0*/  ISETP.LT.OR P0, PT, R2, 0x3a, P0 ;  /* 0x0000003a0200780c */ /* 0x000fe20000701670 */
[----:B------:R-:W2:Y:S01]  /*a5c0*/  SHFL.BFLY PT, R129, R3, 0x2, 0x1f ;  /* 0x0c401f0003817f89 */ /* 0x000ea200000e0000 */
[----:B------:R-:W-:Y:S02]  /*a5d0*/  FMNMX.FTZ R4, R211, R4, !PT ;  /* 0x00000004d3047209 */ /* 0x000fe40007810000 */
[----:B------:R-:W-:Y:S02]  /*a5e0*/  FSEL R175, R63, -INF , !P0 ;  /* 0xff8000003faf7808 */ /* 0x000fe40004000000 */
[----:B------:R-:W-:Y:S02]  /*a5f0*/  ISETP.GT.AND P0, PT, R0, 0x40, !P2 ;  /* 0x000000400000780c */ /* 0x000fe40005704270 */
[----:B------:R-:W-:Y:S02]  /*a600*/  FMNMX.FTZ R4, R230, R4, !PT ;  /* 0x00000004e6047209 */ /* 0x000fe40007810000 */
[----:B------:R-:W-:Y:S02]  /*a610*/  ISETP.NE.AND P1, PT, R18, RZ, PT ;  /* 0x000000ff1200720c */ /* 0x000fe40003f25270 */
[----:B------:R-:W-:Y:S02]  /*a620*/  ISETP.LT.OR P0, PT, R2, 0x41, P0 ;  /* 0x000000410200780c */ /* 0x000fe40000701670 */
[----:B------:R-:W-:Y:S02]  /*a630*/  FMNMX.FTZ R4, R233, R4, !PT ;  /* 0x00000004e9047209 */ /* 0x000fe40007810000 */
[----:B------:R-:W-:Y:S02]  /*a640*/  FSEL R181, R74, -INF , !P0 ;  /* 0xff8000004ab57808 */ /* 0x000fe40004000000 */
[----:B------:R-:W-:Y:S02]  /*a650*/  ISETP.GT.AND P0, PT, R0, 0x41, !P1 ;  /* 0x000000410000780c */ /* 0x000fe40004f04270 */
[----:B------:R-:W-:Y:S02]  /*a660*/  FMNMX.FTZ R4, R241, R4, !PT ;  /* 0x00000004f1047209 */ /* 0x000fe40007810000 */
[----:B-1----:R-:W-:Y:S02]  /*a670*/  FMNMX.FTZ R130, R130, R6, !PT ;  /* 0x0000000682827209 */ /* 0x002fe40007810000 */
[----:B------:R-:W-:Y:S02]  /*a680*/  ISETP.NE.AND P2, PT, R17, RZ, PT ;  /* 0x000000ff1100720c */ /* 0x000fe40003f45270 */
[----:B------:R-:W-:Y:S01]  /*a690*/  ISETP.LT.OR P0, PT, R2, 0x42, P0 ;  /* 0x000000420200780c */ /* 0x000fe20000701670 */
[----:B------:R-:W-:Y:S01]  /*a6a0*/  FMUL.FTZ R71, R130, c[0x0][0x2d0] ;  /* 0x0000b40082477a20 */ /* 0x000fe20000410000 */
[----:B------:R-:W-:Y:S02]  /*a6b0*/  FMNMX.FTZ R5, R10, R134, !PT ;  /* 0x000000860a057209 */ /* 0x000fe40007810000 */
[----:B------:R-:W-:Y:S02]  /*a6c0*/  FMNMX.FTZ R4, R242, R4, !PT ;  /* 0x00000004f2047209 */ /* 0x000fe40007810000 */
[----:B------:R-:W-:Y:S02]  /*a6d0*/  FSEL R182, R75, -INF , !P0 ;  /* 0xff8000004bb67808 */ /* 0x000fe40004000000 */
[----:B------:R-:W-:Y:S02]  /*a6e0*/  ISETP.GT.AND P0, PT, R0, 0x48, !P2 ;  /* 0x000000480000780c */ /* 0x000fe40005704270 */
[----:B------:R-:W-:Y:S02]  /*a6f0*/  FSETP.NEU.FTZ.AND P2, PT, R130, -INF , PT ;  /* 0xff8000008200780b */ /* 0x000fe40003f5d000 */
[----:B------:R-:W-:Y:S02]  /*a700*/  FMNMX.FTZ R4, R244, R4, !PT ;  /* 0x00000004f4047209 */ /* 0x000fe40007810000 */
[----:B------:R-:W-:Y:S02]  /*a710*/  FMNMX.FTZ R5, R11, R5, !PT ;  /* 0x000000050b057209 */ /* 0x000fe40007810000 */
[----:B------:R-:W-:Y:S02]  /*a720*/  FSEL R71, R71, RZ, P2 ;  /* 0x000000ff47477208 */ /* 0x000fe40001000000 */
[----:B------:R-:W-:Y:S02]  /*a730*/  FMNMX.FTZ R4, R246, R4, !PT ;  /* 0x00000004f6047209 */ /* 0x000fe40007810000 */
[----:B------:R-:W-:Y:S02]  /*a740*/  FMNMX.FTZ R5, R14, R5, !PT ;  /* 0x000000050e057209 */ /* 0x000fe40007810000 */
[----:B--2---:R-:W-:Y:S02]  /*a750*/  FMNMX.FTZ R129, R3, R129, !PT ;  /* 0x0000008103817209 */ /* 0x004fe40007810000 */
[----:B------:R-:W-:Y:S01]  /*a760*/  FMNMX.FTZ R3, R88, R4, !PT ;  /* 0x0000000458037209 */ /* 0x000fe20007810000 */
[--C-:B------:R-:W-:Y:S01]  /*a770*/  FFMA.FTZ R4, R36, c[0x0][0x2d0], -R71.reuse ;  /* 0x0000b40024047a23 */ /* 0x100fe20000010847 */
[----:B------:R-:W-:Y:S01]  /*a780*/  FMNMX.FTZ R5, R15, R5, !PT ;  /* 0x000000050f057209 */ /* 0x000fe20007810000 */
[----:B------:R-:W1:Y:S01]  /*a790*/  SHFL.BFLY PT, R6, R129, 0x1, 0x1f ;  /* 0x0c201f0081067f89 */ /* 0x000e6200000e0000 */
[----:B------:R-:W-:Y:S01]  /*a7a0*/  FMNMX.FTZ R3, R89, R3, !PT ;  /* 0x0000000359037209 */ /* 0x000fe20007810000 */
[----:B------:R2:W-:Y:S01]  /*a7b0*/  MUFU.EX2 R63, R4 ;  /* 0x00000004003f7308 */ /* 0x0005e20000000800 */
[----:B------:R-:W-:Y:S02]  /*a7c0*/  FMNMX.FTZ R5, R56, R5, !PT ;  /* 0x0000000538057209 */ /* 0x000fe40007810000 */
[----:B------:R-:W-:Y:S02]  /*a7d0*/  FMNMX.FTZ R3, R81, R3, !PT ;  /* 0x0000000351037209 */ /* 0x000fe40007810000 */
[----:B------:R-:W-:Y:S02]  /*a7e0*/  FMNMX.FTZ R5, R57, R5, !PT ;  /* 0x0000000539057209 */ /* 0x000fe40007810000 */
[----:B------:R-:W-:Y:S02]  /*a7f0*/  FMNMX.FTZ R3, R183, R3, !PT ;  /* 0x00000003b7037209 */ /* 0x000fe40007810000 */
[----:B------:R-:W-:Y:S02]  /*a800*/  FMNMX.FTZ R5, R60, R5, !PT ;  /* 0x000000053c057209 */ /* 0x000fe40007810000 */
[----:B------:R-:W-:Y:S01]  /*a810*/  ISETP.LT.OR P0, PT, R2, 0x49, P0 ;  /* 0x000000490200780c */ /* 0x000fe20000701670 */
[----:B------:R-:W3:Y:S01]  /*a820*/  SHFL.BFLY PT, R7, R3, 0x2, 0x1f ;  /* 0x0c401f0003077f89 */ /* 0x000ee200000e0000 */
[----:B------:R-:W-:Y:S02]  /*a830*/  FMNMX.FTZ R5, R84, R5, !PT ;  /* 0x0000000554057209 */ /* 0x000fe40007810000 */
[----:B------:R-:W-:Y:S01]  /*a840*/  ISETP.NE.AND P1, PT, R16, RZ, PT ;  /* 0x000000ff1000720c */ /* 0x000fe20003f25270 */
[--C-:B------:R-:W-:Y:S01]  /*a850*/  FFMA.FTZ R16, R192, c[0x0][0x2d0], -R71.reuse ;  /* 0x0000b400c0107a23 */ /* 0x100fe20000010847 */
[----:B------:R-:W-:Y:S02]  /*a860*/  FMNMX.FTZ R5, R96, R5, !PT ;  /* 0x0000000560057209 */ /* 0x000fe40007810000 */
[----:B------:R-:W-:Y:S01]  /*a870*/  FSEL R177, R78, -INF , !P0 ;  /* 0xff8000004eb17808 */ /* 0x000fe20004000000 */
[----:B------:R-:W-:Y:S01]  /*a880*/  MUFU.EX2 R34, R16 ;  /* 0x0000001000227308 */ /* 0x000fe20000000800 */
[----:B------:R-:W-:Y:S02]  /*a890*/  FMNMX.FTZ R5, R97, R5, !PT ;  /* 0x0000000561057209 */ /* 0x000fe40007810000 */
[----:B-1----:R-:W-:Y:S02]  /*a8a0*/  FMNMX.FTZ R129, R129, R6, !PT ;  /* 0x0000000681817209 */ /* 0x002fe40007810000 */
[----:B--2---:R-:W-:Y:S01]  /*a8b0*/  FMNMX.FTZ R4, R98, R5, !PT ;  /* 0x0000000562047209 */ /* 0x004fe20007810000 */
[--C-:B------:R-:W-:Y:S01]  /*a8c0*/  FFMA.FTZ R5, R37, c[0x0][0x2d0], -R71.reuse ;  /* 0x0000b40025057a23 */ /* 0x100fe20000010847 */
[C---:B------:R-:W-:Y:S01]  /*a8d0*/  ISETP.GT.AND P0, PT, R0.reuse, 0x49, !P1 ;  /* 0x000000490000780c */ /* 0x040fe20004f04270 */
[----:B------:R-:W-:Y:S01]  /*a8e0*/  FMUL.FTZ R92, R129, c[0x0][0x2d0] ;  /* 0x0000b400815c7a20 */ /* 0x000fe20000410000 */
[----:B------:R-:W-:Y:S01]  /*a8f0*/  ISETP.GT.AND P3, PT, R0, 0x50, !P3 ;  /* 0x000000500000780c */ /* 0x000fe20005f64270 */
[----:B------:R1:W-:Y:S01]  /*a900*/  MUFU.EX2 R24, R5 ;  /* 0x0000000500187308 */ /* 0x0003e20000000800 */
[----:B------:R-:W-:Y:S02]  /*a910*/  FMNMX.FTZ R4, R99, R4, !PT ;  /* 0x0000000463047209 */ /* 0x000fe40007810000 */
[----:B------:R-:W-:Y:S02]  /*a920*/  FSETP.NEU.FTZ.AND P1, PT, R129, -INF , PT ;  /* 0xff8000008100780b */ /* 0x000fe40003f3d000 */
[----:B------:R-:W-:Y:S02]  /*a930*/  ISETP.LT.OR P0, PT, R2, 0x4a, P0 ;  /* 0x0000004a0200780c */ /* 0x000fe40000701670 */
[----:B---3--:R-:W-:Y:S02]  /*a940*/  FMNMX.FTZ R3, R3, R7, !PT ;  /* 0x0000000703037209 */ /* 0x008fe40007810000 */
[----:B------:R-:W-:Y:S02]  /*a950*/  FSEL R92, R92, RZ, P1 ;  /* 0x000000ff5c5c7208 */ /* 0x000fe40000800000 */
[----:B------:R-:W-:Y:S01]  /*a960*/  FSEL R176, R79, -INF , !P0 ;  /* 0xff8000004fb07808 */ /* 0x000fe20004000000 */
[----:B------:R-:W2:Y:S01]  /*a970*/  SHFL.BFLY PT, R128, R3, 0x1, 0x1f ;  /* 0x0c201f0003807f89 */ /* 0x000ea200000e0000 */
[----:B------:R-:W-:Y:S01]  /*a980*/  ISETP.GT.AND P0, PT, R0, 0x51, !P4 ;  /* 0x000000510000780c */ /* 0x000fe20006704270 */
[--C-:B------:R-:W-:Y:S01]  /*a990*/  FFMA.FTZ R28, R195, c[0x0][0x2d0], -R92.reuse ;  /* 0x0000b400c31c7a23 */ /* 0x100fe2000001085c */
[----:B------:R-:W-:Y:S02]  /*a9a0*/  ISETP.NE.AND P4, PT, R52, RZ, PT ;  /* 0x000000ff3400720c */ /* 0x000fe40003f85270 */
[----:B------:R-:W-:Y:S02]  /*a9b0*/  ISETP.LT.OR P0, PT, R2, 0x52, P0 ;  /* 0x000000520200780c */ /* 0x000fe40000701670 */
[----:B------:R-:W-:Y:S01]  /*a9c0*/  ISETP.GT.AND P4, PT, R0, 0x59, !P4 ;  /* 0x000000590000780c */ /* 0x000fe20006784270 */
[----:B------:R-:W-:Y:S01]  /*a9d0*/  LDSM.16.MT88.4 R52, [R214+0x100] ;  /* 0x00010000d634783b */ /* 0x000fe20000004200 */
[----:B------:R-:W-:Y:S02]  /*a9e0*/  FSEL R179, R91, -INF , !P0 ;  /* 0xff8000005bb37808 */ /* 0x000fe40004000000 */
[----:B------:R-:W-:Y:S02]  /*a9f0*/  ISETP.LT.OR P0, PT, R2, 0x5a, P4 ;  /* 0x0000005a0200780c */ /* 0x000fe40002701670 */
[----:B-1----:R-:W-:Y:S01]  /*aa00*/  FMNMX.FTZ R5, R172, R4, !PT ;  /* 0x00000004ac057209 */ /* 0x002fe20007810000 */
[----:B------:R-:W-:Y:S01]  /*aa10*/  FFMA.FTZ R4, R184, c[0x0][0x2d0], -R71 ;  /* 0x0000b400b8047a23 */ /* 0x000fe20000010847 */
[----:B------:R-:W-:Y:S01]  /*aa20*/  FSEL R70, R95, -INF , !P0 ;  /* 0xff8000005f467808 */ /* 0x000fe20004000000 */
[----:B------:R-:W-:Y:S01]  /*aa30*/  LDSM.16.MT88.4 R76, [R215+0x100] ;  /* 0x00010000d74c783b */ /* 0x000fe20000004200 */
[----:B------:R-:W-:Y:S01]  /*aa40*/  MUFU.EX2 R95, R28 ;  /* 0x0000001c005f7308 */ /* 0x000fe20000000800 */
[----:B------:R-:W-:Y:S02]  /*aa50*/  FMNMX.FTZ R5, R173, R5, !PT ;  /* 0x00000005ad057209 */ /* 0x000fe40007810000 */
[----:B------:R-:W-:Y:S01]  /*aa60*/  ISETP.GT.AND P5, PT, R0, 0x58, !P5 ;  /* 0x000000580000780c */ /* 0x000fe20006fa4270 */
[--C-:B------:R-:W-:Y:S01]  /*aa70*/  FFMA.FTZ R0, R39, c[0x0][0x2d0], -R92.reuse ;  /* 0x0000b40027007a23 */ /* 0x100fe2000001085c */
[----:B------:R-:W-:Y:S02]  /*aa80*/  ISETP.LT.OR P3, PT, R2, 0x51, P3 ;  /* 0x000000510200780c */ /* 0x000fe40001f61670 */
[----:B--2---:R-:W-:Y:S01]  /*aa90*/  FMNMX.FTZ R128, R3, R128, !PT ;  /* 0x0000008003807209 */ /* 0x004fe20007810000 */
[--C-:B------:R-:W-:Y:S01]  /*aaa0*/  FFMA.FTZ R3, R187, c[0x0][0x2d0], -R92.reuse ;  /* 0x0000b400bb037a23 */ /* 0x100fe2000001085c */
[----:B------:R-:W-:Y:S01]  /*aab0*/  MOV R187, R82 ;  /* 0x0000005200bb7202 */ /* 0x000fe20000000f00 */
[----:B------:R1:W-:Y:S01]  /*aac0*/  MUFU.EX2 R86, R4 ;  /* 0x0000000400567308 */ /* 0x0003e20000000800 */
[----:B------:R-:W-:Y:S01]  /*aad0*/  FSEL R178, R90, -INF , !P3 ;  /* 0xff8000005ab27808 */ /* 0x000fe20005800000 */
[C---:B------:R-:W-:Y:S01]  /*aae0*/  FMUL.FTZ R93, R128.reuse, c[0x0][0x2d0] ;  /* 0x0000b400805d7a20 */ /* 0x040fe20000410000 */
[----:B------:R-:W-:Y:S02]  /*aaf0*/  FSETP.NEU.FTZ.AND P0, PT, R128, -INF , PT ;  /* 0xff8000008000780b */ /* 0x000fe40003f1d000 */
[----:B------:R-:W-:Y:S01]  /*ab00*/  ISETP.LT.OR P3, PT, R2, 0x59, P5 ;  /* 0x000000590200780c */ /* 0x000fe20002f61670 */
[--C-:B------:R-:W-:Y:S01]  /*ab10*/  FFMA.FTZ R2, R186, c[0x0][0x2d0], -R92.reuse ;  /* 0x0000b400ba027a23 */ /* 0x100fe2000001085c */
[----:B------:R-:W-:Y:S01]  /*ab20*/  FSEL R93, R93, RZ, P0 ;  /* 0x000000ff5d5d7208 */ /* 0x000fe20000000000 */
[----:B------:R-:W-:Y:S01]  /*ab30*/  IMAD.MOV.U32 R186, RZ, RZ, R81 ;  /* 0x000000ffffba7224 */ /* 0x000fe200078e0051 */
[----:B------:R-:W-:Y:S01]  /*ab40*/  FSEL R180, R94, -INF , !P3 ;  /* 0xff8000005eb47808 */ /* 0x000fe20005800000 */
[----:B------:R2:W3:Y:S01]  /*ab50*/  MUFU.EX2 R19, R3 ;  /* 0x0000000300137308 */ /* 0x0004e20000000800 */
[----:B------:R-:W-:Y:S01]  /*ab60*/  FMNMX.FTZ R5, R174, R5, !PT ;  /* 0x00000005ae057209 */ /* 0x000fe20007810000 */
[----:B------:R-:W-:Y:S02]  /*ab70*/  FFMA.FTZ R32, R48, c[0x0][0x2d0], -R93 ;  /* 0x0000b40030207a23 */ /* 0x000fe4000001085d */
[----:B------:R-:W-:Y:S01]  /*ab80*/  FFMA.FTZ R48, R196, c[0x0][0x2d0], -R71 ;  /* 0x0000b400c4307a23 */ /* 0x000fe20000010847 */
[----:B------:R-:W-:Y:S01]  /*ab90*/  FMNMX.FTZ R5, R175, R5, !PT ;  /* 0x00000005af057209 */ /* 0x000fe20007810000 */
[--C-:B------:R-:W-:Y:S02]  /*aba0*/  FFMA.FTZ R40, R50, c[0x0][0x2d0], -R93.reuse ;  /* 0x0000b40032287a23 */ /* 0x100fe4000001085d */
[----:B------:R-:W-:Y:S01]  /*abb0*/  FFMA.FTZ R44, R51, c[0x0][0x2d0], -R93 ;  /* 0x0000b400332c7a23 */ /* 0x000fe2000001085d */
[----:B------:R-:W-:Y:S01]  /*abc0*/  FMNMX.FTZ R5, R181, R5, !PT ;  /* 0x00000005b5057209 */ /* 0x000fe20007810000 */
[----:B------:R-:W-:Y:S03]  /*abd0*/  MUFU.EX2 R21, R0 ;  /* 0x0000000000157308 */ /* 0x000fe60000000800 */
[----:B------:R-:W-:Y:S01]  /*abe0*/  FMNMX.FTZ R5, R182, R5, !PT ;  /* 0x00000005b6057209 */ /* 0x000fe20007810000 */
[----:B-1----:R-:W-:Y:S06]  /*abf0*/  FFMA.FTZ R4, R185, c[0x0][0x2d0], -R71 ;  /* 0x0000b400b9047a23 */ /* 0x002fec0000010847 */
[----:B------:R1:W4:Y:S01]  /*ac00*/  MUFU.EX2 R83, R4 ;  /* 0x0000000400537308 */ /* 0x0003220000000800 */
[--C-:B--2---:R-:W-:Y:S02]  /*ac10*/  FFMA.FTZ R3, R8, c[0x0][0x2d0], -R93.reuse ;  /* 0x0000b40008037a23 */ /* 0x104fe4000001085d */
[--C-:B------:R-:W-:Y:S01]  /*ac20*/  FFMA.FTZ R8, R189, c[0x0][0x2d0], -R92.reuse ;  /* 0x0000b400bd087a23 */ /* 0x100fe2000001085c */
[----:B---3--:R-:W-:Y:S06]  /*ac30*/  MOV R189, R19 ;  /* 0x0000001300bd7202 */ /* 0x008fec0000000f00 */
[----:B------:R2:W-:Y:S10]  /*ac40*/  MUFU.EX2 R185, R3 ;  /* 0x0000000300b97308 */ /* 0x0005f40000000800 */
[----:B------:R-:W-:Y:S01]  /*ac50*/  MUFU.EX2 R25, R2 ;  /* 0x0000000200197308 */ /* 0x000fe20000000800 */
[--C-:B-1----:R-:W-:Y:S01]  /*ac60*/  FFMA.FTZ R4, R38, c[0x0][0x2d0], -R92.reuse ;  /* 0x0000b40026047a23 */ /* 0x102fe2000001085c */
[----:B----4-:R-:W-:Y:S01]  /*ac70*/  F2FP.PACK_AB R74, R83, R86 ;  /* 0x00000056534a723e */ /* 0x010fe200000000ff */
[----:B------:R-:W-:Y:S07]  /*ac80*/  LDSM.16.MT88.4 R36, [R216+0x100] ;  /* 0x00010000d824783b */ /* 0x000fee0000004200 */
[----:B------:R1:W3:Y:S01]  /*ac90*/  MUFU.EX2 R184, R4 ;  /* 0x0000000400b87308 */ /* 0x0002e20000000800 */
[--C-:B--2---:R-:W-:Y:S09]  /*aca0*/  FFMA.FTZ R3, R9, c[0x0][0x2d0], -R93.reuse ;  /* 0x0000b40009037a23 */ /* 0x104ff2000001085d */
[----:B------:R2:W4:Y:S10]  /*acb0*/  MUFU.EX2 R59, R3 ;  /* 0x00000003003b7308 */ /* 0x0005340000000800 */
[----:B------:R-:W-:Y:S01]  /*acc0*/  MUFU.EX2 R33, R8 ;  /* 0x0000000800217308 */ /* 0x000fe20000000800 */
[----:B-1----:R-:W-:Y:S02]  /*acd0*/  FMNMX.FTZ R4, R177, R5, !PT ;  /* 0x00000005b1047209 */ /* 0x002fe40007810000 */
[----:B---3--:R-:W-:Y:S02]  /*ace0*/  MOV R192, R184 ;  /* 0x000000b800c07202 */ /* 0x008fe40000000f00 */
[----:B------:R-:W-:Y:S04]  /*acf0*/  FMNMX.FTZ R4, R176, R4, !PT ;  /* 0x00000004b0047209 */ /* 0x000fe80007810000 */
[----:B------:R-:W-:Y:S01]  /*ad00*/  FMNMX.FTZ R4, R178, R4, !PT ;  /* 0x00000004b2047209 */ /* 0x000fe20007810000 */
[--C-:B--2---:R-:W-:Y:S01]  /*ad10*/  FFMA.FTZ R3, R12, c[0x0][0x2d0], -R93.reuse ;  /* 0x0000b4000c037a23 */ /* 0x104fe2000001085d */
[----:B----4-:R-:W-:Y:S01]  /*ad20*/  F2FP.PACK_AB R64, R59, R185 ;  /* 0x000000b93b40723e */ /* 0x010fe200000000ff */
[----:B------:R-:W-:Y:S01]  /*ad30*/  FFMA.FTZ R12, R191, c[0x0][0x2d0], -R92 ;  /* 0x0000b400bf0c7a23 */ /* 0x000fe2000001085c */
[----:B------:R-:W-:Y:S01]  /*ad40*/  FMNMX.FTZ R0, R179, R4, !PT ;  /* 0x00000004b3007209 */ /* 0x000fe20007810000 */
[----:B------:R1:W-:Y:S01]  /*ad50*/  MUFU.EX2 R61, R3 ;  /* 0x00000003003d7308 */ /* 0x0003e20000000800 */
[----:B------:R-:W-:Y:S02]  /*ad60*/  FFMA.FTZ R4, R13, c[0x0][0x2d0], -R93 ;  /* 0x0000b4000d047a23 */ /* 0x000fe4000001085d */
[----:B------:R-:W-:Y:S01]  /*ad70*/  FMNMX.FTZ R0, R180, R0, !PT ;  /* 0x00000000b4007209 */ /* 0x000fe20007810000 */
[----:B------:R-:W-:Y:S02]  /*ad80*/  IMAD.MOV.U32 R191, RZ, RZ, R185 ;  /* 0x000000ffffbf7224 */ /* 0x000fe400078e00b9 */
[----:B------:R-:W-:Y:S01]  /*ad90*/  IMAD.MOV.U32 R185, RZ, RZ, R89 ;  /* 0x000000ffffb97224 */ /* 0x000fe200078e0059 */
[----:B------:R-:W-:Y:S03]  /*ada0*/  FMNMX.FTZ R0, R70, R0, !PT ;  /* 0x0000000046007209 */ /* 0x000fe60007810000 */
[----:B------:R2:W-:Y:S02]  /*adb0*/  MUFU.EX2 R18, R4 ;  /* 0x0000000400127308 */ /* 0x0005e40000000800 */
[----:B------:R-:W1:Y:S02]  /*adc0*/  SHFL.BFLY PT, R2, R0, 0x2, 0x1f ;  /* 0x0c401f0000027f89 */ /* 0x000e6400000e0000 */
[----:B-1----:R-:W-:Y:S01]  /*add0*/  FMNMX.FTZ R3, R0, R2, !PT ;  /* 0x0000000200037209 */ /* 0x002fe20007810000 */
[----:B------:R-:W-:Y:S01]  /*ade0*/  FFMA.FTZ R2, R188, c[0x0][0x2d0], -R71 ;  /* 0x0000b400bc027a23 */ /* 0x000fe20000010847 */
[----:B------:R-:W-:Y:S01]  /*adf0*/  FSEL R0, R130, RZ, P2 ;  /* 0x000000ff82007208 */ /* 0x000fe20001000000 */
[----:B------:R-:W-:Y:S03]  /*ae00*/  IMAD.MOV.U32 R188, RZ, RZ, R21 ;  /* 0x000000ffffbc7224 */ /* 0x000fe600078e0015 */
[----:B------:R1:W-:Y:S01]  /*ae10*/  MUFU.EX2 R31, R2 ;  /* 0x00000002001f7308 */ /* 0x0003e20000000800 */
[----:B--2---:R-:W2:Y:S01]  /*ae20*/  SHFL.BFLY PT, R4, R3, 0x1, 0x1f ;  /* 0x0c201f0003047f89 */ /* 0x004ea200000e0000 */
[----:B------:R-:W-:Y:S01]  /*ae30*/  FADD.FTZ R0, -R0, R131 ;  /* 0x0000008300007221 */ /* 0x000fe20000010100 */
[----:B------:R-:W-:Y:S02]  /*ae40*/  F2FP.PACK_AB R73, R188, R184 ;  /* 0x000000b8bc49723e */ /* 0x000fe400000000ff */
[----:B------:R-:W-:Y:S01]  /*ae50*/  MOV R184, R87 ;  /* 0x0000005700b87202 */ /* 0x000fe20000000f00 */
[----:B------:R-:W-:Y:S03]  /*ae60*/  FMUL.FTZ R0, R0, c[0x0][0x2d0] ;  /* 0x0000b40000007a20 */ /* 0x000fe60000410000 */
[----:B------:R-:W3:Y:S01]  /*ae70*/  LDSM.16.MT88.4 R20, [R213+0x100] ;  /* 0x00010000d514783b */ /* 0x000ee20000004200 */
[----:B------:R4:W5:Y:S01]  /*ae80*/  MUFU.EX2 R69, R0 ;  /* 0x0000000000457308 */ /* 0x0009620000000800 */
[----:B-1----:R-:W-:Y:S02]  /*ae90*/  FSEL R2, R129, RZ, P1 ;  /* 0x000000ff81027208 */ /* 0x002fe40000800000 */
[----:B--2---:R-:W-:Y:S03]  /*aea0*/  FMNMX.FTZ R3, R3, R4, !PT ;  /* 0x0000000403037209 */ /* 0x004fe60007810000 */
[----:B------:R-:W-:Y:S02]  /*aeb0*/  FADD.FTZ R2, -R2, R132 ;  /* 0x0000008402027221 */ /* 0x000fe40000010100 */
[----:B------:R-:W-:Y:S02]  /*aec0*/  FMUL.FTZ R94, R3, c[0x0][0x2d0] ;  /* 0x0000b400035e7a20 */ /* 0x000fe40000410000 */
[----:B------:R-:W-:Y:S01]  /*aed0*/  FMUL.FTZ R2, R2, c[0x0][0x2d0] ;  /* 0x0000b40002027a20 */ /* 0x000fe20000410000 */
[----:B----4-:R-:W-:Y:S01]  /*aee0*/  FSEL R0, R128, RZ, P0 ;  /* 0x000000ff80007208 */ /* 0x010fe20000000000 */
[----:B-----5:R-:W-:Y:S01]  /*aef0*/  FMUL.FTZ R17, R69, R149 ;  /* 0x0000009545117220 */ /* 0x020fe20000410000 */
[----:B------:R-:W-:Y:S01]  /*af00*/  MOV R149, R192 ;  /* 0x000000c000957202 */ /* 0x000fe20000000f00 */
[----:B------:R-:W1:Y:S01]  /*af10*/  MUFU.EX2 R68, R2 ;  /* 0x0000000200447308 */ /* 0x000e620000000800 */
[----:B------:R-:W-:Y:S01]  /*af20*/  FSETP.NEU.FTZ.AND P0, PT, R3, -INF , PT ;  /* 0xff8000000300780b */ /* 0x000fe20003f1d000 */
[----:B------:R-:W-:Y:S02]  /*af30*/  FADD.FTZ R0, -R0, R133 ;  /* 0x0000008500007221 */ /* 0x000fe40000010100 */
[----:B------:R-:W-:Y:S01]  /*af40*/  FMUL.FTZ R16, R69, R148 ;  /* 0x0000009445107220 */ /* 0x000fe20000410000 */
[----:B------:R-:W-:Y:S01]  /*af50*/  FSEL R94, R94, RZ, P0 ;  /* 0x000000ff5e5e7208 */ /* 0x000fe20000000000 */
[----:B------:R-:W-:Y:S01]  /*af60*/  FMUL.FTZ R0, R0, c[0x0][0x2d0] ;  /* 0x0000b40000007a20 */ /* 0x000fe20000410000 */
[----:B------:R-:W-:Y:S01]  /*af70*/  MOV R148, R88 ;  /* 0x0000005800947202 */ /* 0x000fe20000000f00 */
[----:B------:R-:W-:Y:S02]  /*af80*/  FFMA.FTZ R88, R202, c[0x0][0x2d0], -R92 ;  /* 0x0000b400ca587a23 */ /* 0x000fe4000001085c */
[----:B------:R2:W4:Y:S01]  /*af90*/  MUFU.EX2 R2, R0 ;  /* 0x0000000000027308 */ /* 0x0005220000000800 */
[--C-:B------:R-:W-:Y:S09]  /*afa0*/  FFMA.FTZ R4, R14, c[0x0][0x2d0], -R94.reuse ;  /* 0x0000b4000e047a23 */ /* 0x100ff2000001085e */
[----:B------:R5:W-:Y:S01]  /*afb0*/  MUFU.EX2 R5, R4 ;  /* 0x0000000400057308 */ /* 0x000be20000000800 */
[C---:B-1----:R-:W-:Y:S02]  /*afc0*/  FMUL.FTZ R6, R68.reuse, R138 ;  /* 0x0000008a44067220 */ /* 0x042fe40000410000 */
[C---:B------:R-:W-:Y:S01]  /*afd0*/  FMUL.FTZ R7, R68.reuse, R139 ;  /* 0x0000008b44077220 */ /* 0x040fe20000410000 */
[----:B------:R-:W-:Y:S01]  /*afe0*/  MOV R139, R18 ;  /* 0x00000012008b7202 */ /* 0x000fe20000000f00 */
[C---:B------:R-:W-:Y:S05]  /*aff0*/  FMUL.FTZ R18, R68.reuse, R150 ;  /* 0x0000009644127220 */ /* 0x040fea0000410000 */
[----:B------:R1:W-:Y:S01]  /*b000*/  MUFU.EX2 R138, R12 ;  /* 0x0000000c008a7308 */ /* 0x0003e20000000800 */
[----:B------:R-:W-:Y:S01]  /*b010*/  F2FP.PACK_AB R66, R139, R61 ;  /* 0x0000003d8b42723e */ /* 0x000fe200000000ff */
[----:B------:R-:W-:Y:S02]  /*b020*/  FMUL.FTZ R19, R68, R151 ;  /* 0x0000009744137220 */ /* 0x000fe40000410000 */
[--C-:B--2---:R-:W-:Y:S02]  /*b030*/  FFMA.FTZ R0, R10, c[0x0][0x2d0], -R94.reuse ;  /* 0x0000b4000a007a23 */ /* 0x104fe4000001085e */
[----:B------:R-:W-:Y:S02]  /*b040*/  IMAD.MOV.U32 R150, RZ, RZ, R191 ;  /* 0x000000ffff967224 */ /* 0x000fe400078e00bf */
[C---:B----4-:R-:W-:Y:S02]  /*b050*/  FMUL.FTZ R8, R2.reuse, R140 ;  /* 0x0000008c02087220 */ /* 0x050fe40000410000 */
[----:B------:R2:W-:Y:S01]  /*b060*/  MUFU.EX2 R131, R0 ;  /* 0x0000000000837308 */ /* 0x0005e20000000800 */
[C---:B------:R-:W-:Y:S02]  /*b070*/  FMUL.FTZ R9, R2.reuse, R141 ;  /* 0x0000008d02097220 */ /* 0x040fe40000410000 */
[C---:B------:R-:W-:Y:S01]  /*b080*/  FMUL.FTZ R13, R2.reuse, R145 ;  /* 0x00000091020d7220 */ /* 0x040fe20000410000 */
[----:B------:R-:W-:Y:S01]  /*b090*/  MOV R145, R86 ;  /* 0x0000005600917202 */ /* 0x000fe20000000f00 */
[--C-:B-----5:R-:W-:Y:S02]  /*b0a0*/  FFMA.FTZ R4, R15, c[0x0][0x2d0], -R94.reuse ;  /* 0x0000b4000f047a23 */ /* 0x120fe4000001085e */
[----:B------:R-:W-:Y:S02]  /*b0b0*/  IMAD.MOV.U32 R140, RZ, RZ, R83 ;  /* 0x000000ffff8c7224 */ /* 0x000fe400078e0053 */
[C---:B------:R-:W-:Y:S01]  /*b0c0*/  FMUL.FTZ R41, R2.reuse, R105 ;  /* 0x0000006902297220 */ /* 0x040fe20000410000 */
[----:B------:R4:W-:Y:S01]  /*b0d0*/  MUFU.EX2 R58, R4 ;  /* 0x00000004003a7308 */ /* 0x0009e20000000800 */
[C---:B------:R-:W-:Y:S02]  /*b0e0*/  FMUL.FTZ R28, R2.reuse, R160 ;  /* 0x000000a0021c7220 */ /* 0x040fe40000410000 */
[C---:B------:R-:W-:Y:S02]  /*b0f0*/  FMUL.FTZ R29, R2.reuse, R161 ;  /* 0x000000a1021d7220 */ /* 0x040fe40000410000 */
[----:B-1----:R-:W-:Y:S02]  /*b100*/  FMUL.FTZ R12, R2, R144 ;  /* 0x00000090020c7220 */ /* 0x002fe40000410000 */
[----:B------:R-:W-:Y:S02]  /*b110*/  FMUL.FTZ R35, R68, R103 ;  /* 0x0000006744237220 */ /* 0x000fe40000410000 */
[----:B------:R-:W-:Y:S01]  /*b120*/  FMUL.FTZ R45, R2, R109 ;  /* 0x0000006d022d7220 */ /* 0x000fe20000410000 */
[----:B------:R1:W-:Y:S01]  /*b130*/  MUFU.EX2 R133, R44 ;  /* 0x0000002c00857308 */ /* 0x0003e20000000800 */
[C---:B------:R-:W-:Y:S01]  /*b140*/  FMUL.FTZ R50, R68.reuse, R114 ;  /* 0x0000007244327220 */ /* 0x040fe20000410000 */
[----:B------:R-:W-:Y:S01]  /*b150*/  MOV R114, R95 ;  /* 0x0000005f00727202 */ /* 0x000fe20000000f00 */
[----:B------:R-:W-:Y:S01]  /*b160*/  FMUL.FTZ R51, R68, R115 ;  /* 0x0000007344337220 */ /* 0x000fe20000410000 */
[----:B------:R-:W-:Y:S01]  /*b170*/  MOV R95, R80 ;  /* 0x00000050005f7202 */ /* 0x000fe20000000f00 */
[----:B--2---:R-:W-:Y:S01]  /*b180*/  FFMA.FTZ R0, R11, c[0x0][0x2d0], -R94 ;  /* 0x0000b4000b007a23 */ /* 0x004fe2000001085e */
[----:B------:R-:W2:Y:S01]  /*b190*/  LDSM.16.MT88.4 R80, [R213+0x900] ;  /* 0x00090000d550783b */ /* 0x000ea20000004200 */
[----:B------:R-:W-:Y:S03]  /*b1a0*/  IMAD.MOV.U32 R144, RZ, RZ, R63 ;  /* 0x000000ffff907224 */ /* 0x000fe600078e003f */
[----:B------:R5:W3:Y:S01]  /*b1b0*/  MUFU.EX2 R132, R0 ;  /* 0x0000000000847308 */ /* 0x000ae20000000800 */
[----:B----4-:R-:W-:Y:S02]  /*b1c0*/  FFMA.FTZ R4, R190, c[0x0][0x2d0], -R71 ;  /* 0x0000b400be047a23 */ /* 0x010fe40000010847 */
[----:B------:R-:W-:Y:S02]  /*b1d0*/  IMAD.MOV.U32 R190, RZ, RZ, R24 ;  /* 0x000000ffffbe7224 */ /* 0x000fe400078e0018 */
[----:B------:R-:W-:Y:S05]  /*b1e0*/  FFMA.FTZ R24, R194, c[0x0][0x2d0], -R92 ;  /* 0x0000b400c2187a23 */ /* 0x000fea000001085c */
[----:B------:R4:W2:Y:S01]  /*b1f0*/  MUFU.EX2 R90, R4 ;  /* 0x00000004005a7308 */ /* 0x0008a20000000800 */
[----:B------:R-:W-:Y:S02]  /*b200*/  F2FP.PACK_AB R72, R190, R63 ;  /* 0x0000003fbe48723e */ /* 0x000fe400000000ff */
[----:B------:R-:W-:Y:S01]  /*b210*/  MOV R151, R190 ;  /* 0x000000be00977202 */ /* 0x000fe20000000f00 */
[----:B-1----:R-:W-:Y:S06]  /*b220*/  FMUL.FTZ R44, R2, R108 ;  /* 0x0000006c022c7220 */ /* 0x002fec0000410000 */
[----:B------:R-:W1:Y:S01]  /*b230*/  MUFU.EX2 R30, R24 ;  /* 0x00000018001e7308 */ /* 0x000e620000000800 */
[----:B-----5:R-:W-:Y:S02]  /*b240*/  FSEL R0, R3, RZ, P0 ;  /* 0x000000ff03007208 */ /* 0x020fe40000000000 */
[----:B---3--:R-:W-:Y:S02]  /*b250*/  F2FP.PACK_AB R65, R132, R131 ;  /* 0x000000838441723e */ /* 0x008fe400000000ff */
[C---:B------:R-:W-:Y:S01]  /*b260*/  ISETP.GT.AND P0, PT, R229.reuse, UR4, PT ;  /* 0x00000004e5007c0c */ /* 0x040fe2000bf04270 */
[----:B------:R-:W-:Y:S01]  /*b270*/  FADD.FTZ R0, -R0, R134 ;  /* 0x0000008600007221 */ /* 0x000fe20000010100 */
[----:B------:R-:W-:Y:S01]  /*b280*/  MOV R134, R25 ;  /* 0x0000001900867202 */ /* 0x000fe20000000f00 */
[----:B------:R-:W-:Y:S01]  /*b290*/  FMUL.FTZ R25, R2, R157 ;  /* 0x0000009d02197220 */ /* 0x000fe20000410000 */
[----:B------:R-:W-:Y:S01]  /*b2a0*/  IADD3 R229, R229, -0x1, RZ ;  /* 0xffffffffe5e57810 */ /* 0x000fe20007ffe0ff */
[----:B------:R-:W-:Y:S01]  /*b2b0*/  FMUL.FTZ R0, R0, c[0x0][0x2d0] ;  /* 0x0000b40000007a20 */ /* 0x000fe20000410000 */
[----:B------:R-:W-:Y:S01]  /*b2c0*/  F2FP.PACK_AB R75, R189, R134 ;  /* 0x00000086bd4b723e */ /* 0x000fe200000000ff */
[C---:B----4-:R-:W-:Y:S02]  /*b2d0*/  FMUL.FTZ R4, R69.reuse, R136 ;  /* 0x0000008845047220 */ /* 0x050fe40000410000 */
[----:B------:R-:W-:Y:S02]  /*b2e0*/  IMAD.MOV.U32 R136, RZ, RZ, R5 ;  /* 0x000000ffff887224 */ /* 0x000fe400078e0005 */
[----:B------:R-:W3:Y:S01]  /*b2f0*/  MUFU.EX2 R0, R0 ;  /* 0x0000000000007308 */ /* 0x000ee20000000800 */
[C---:B------:R-:W-:Y:S01]  /*b300*/  FMUL.FTZ R5, R69.reuse, R137 ;  /* 0x0000008945057220 */ /* 0x040fe20000410000 */
[----:B--2---:R-:W-:Y:S01]  /*b310*/  MOV R137, R90 ;  /* 0x0000005a00897202 */ /* 0x004fe20000000f00 */
[----:B------:R-:W-:Y:S01]  /*b320*/  IMAD.MOV.U32 R157, RZ, RZ, R33 ;  /* 0x000000ffff9d7224 */ /* 0x000fe200078e0021 */
[----:B------:R-:W-:Y:S01]  /*b330*/  F2FP.PACK_AB R67, R58, R136 ;  /* 0x000000883a43723e */ /* 0x000fe200000000ff */
[----:B-1----:R-:W-:Y:S02]  /*b340*/  IMAD.MOV.U32 R161, RZ, RZ, R30 ;  /* 0x000000ffffa17224 */ /* 0x002fe400078e001e */
[----:B------:R-:W-:Y:S01]  /*b350*/  FMUL.FTZ R24, R2, R156 ;  /* 0x0000009c02187220 */ /* 0x000fe20000410000 */
[-C--:B------:R-:W-:Y:S01]  /*b360*/  HMMA.16816.F32 R4, R72, R20.reuse, R4 ;  /* 0x000000144804723c */ /* 0x080fe20000001804 */
[----:B------:R-:W-:Y:S01]  /*b370*/  FMUL.FTZ R33, R69, R101 ;  /* 0x0000006545217220 */ /* 0x000fe20000410000 */
[----:B------:R1:W-:Y:S01]  /*b380*/  MUFU.EX2 R156, R32 ;  /* 0x00000020009c7308 */ /* 0x0003e20000000800 */
[C---:B---3--:R-:W-:Y:S01]  /*b390*/  FMUL.FTZ R10, R0.reuse, R142 ;  /* 0x0000008e000a7220 */ /* 0x048fe20000410000 */
[----:B------:R-:W-:Y:S01]  /*b3a0*/  MOV R142, R58 ;  /* 0x0000003a008e7202 */ /* 0x000fe20000000f00 */
[----:B------:R-:W-:Y:S02]  /*b3b0*/  FMUL.FTZ R11, R0, R143 ;  /* 0x0000008f000b7220 */ /* 0x000fe40000410000 */
[--C-:B------:R-:W-:Y:S02]  /*b3c0*/  FFMA.FTZ R58, R57, c[0x0][0x2d0], -R94.reuse ;  /* 0x0000b400393a7a23 */ /* 0x100fe4000001085e */
[----:B------:R-:W-:Y:S03]  /*b3d0*/  IMAD.MOV.U32 R143, RZ, RZ, R61 ;  /* 0x000000ffff8f7224 */ /* 0x000fe600078e003d */
[----:B------:R-:W-:Y:S01]  /*b3e0*/  FMUL.FTZ R61, R2, R125 ;  /* 0x0000007d023d7220 */ /* 0x000fe20000410000 */
[C---:B------:R-:W-:Y:S01]  /*b3f0*/  HMMA.16816.F32 R8, R64.reuse, R20, R8 ;  /* 0x000000144008723c */ /* 0x040fe20000001808 */
[C---:B------:R-:W-:Y:S01]  /*b400*/  FMUL.FTZ R14, R0.reuse, R146 ;  /* 0x00000092000e7220 */ /* 0x040fe20000410000 */
[----:B------:R-:W2:Y:S01]  /*b410*/  LDL.LU R125, [R1+0x8] ;  /* 0x00000800017d7983 */ /* 0x000ea20000300800 */
[----:B------:R-:W-:Y:S01]  /*b420*/  FMUL.FTZ R15, R0, R147 ;  /* 0x00000093000f7220 */ /* 0x000fe20000410000 */
[----:B------:R-:W-:Y:S01]  /*b430*/  MOV R147, R62 ;  /* 0x0000003e00937202 */ /* 0x000fe20000000f00 */
[----:B-1----:R-:W-:Y:S02]  /*b440*/  FMUL.FTZ R32, R69, R100 ;  /* 0x0000006445207220 */ /* 0x002fe40000410000 */
[----:B------:R-:W-:Y:S02]  /*b450*/  FFMA.FTZ R20, R193, c[0x0][0x2d0], -R71 ;  /* 0x0000b400c1147a23 */ /* 0x000fe40000010847 */
[----:B------:R-:W-:Y:S01]  /*b460*/  FFMA.FTZ R62, R60, c[0x0][0x2d0], -R94 ;  /* 0x0000b4003c3e7a23 */ /* 0x000fe2000001085e */
[-C--:B------:R-:W-:Y:S01]  /*b470*/  HMMA.16816.F32 R12, R64, R22.reuse, R12 ;  /* 0x00000016400c723c */ /* 0x080fe2000000180c */
[----:B------:R1:W3:Y:S01]  /*b480*/  MUFU.EX2 R91, R20 ;  /* 0x00000014005b7308 */ /* 0x0002e20000000800 */
[----:B------:R-:W-:Y:S02]  /*b490*/  FMUL.FTZ R60, R2, R124 ;  /* 0x0000007c023c7220 */ /* 0x000fe40000410000 */
[----:B------:R-:W4:Y:S01]  /*b4a0*/  LDL.LU R124, [R1+0xc] ;  /* 0x00000c00017c7983 */ /* 0x000f220000300800 */
[C---:B------:R-:W-:Y:S02]  /*b4b0*/  FMUL.FTZ R21, R69.reuse, R153 ;  /* 0x0000009945157220 */ /* 0x040fe40000410000 */
[C---:B------:R-:W-:Y:S01]  /*b4c0*/  FMUL.FTZ R26, R0.reuse, R158 ;  /* 0x0000009e001a7220 */ /* 0x040fe20000410000 */
[C---:B------:R-:W-:Y:S01]  /*b4d0*/  HMMA.16816.F32 R16, R72.reuse, R22, R16 ;  /* 0x000000164810723c */ /* 0x040fe20000001810 */
[C---:B------:R-:W-:Y:S02]  /*b4e0*/  FMUL.FTZ R27, R0.reuse, R159 ;  /* 0x0000009f001b7220 */ /* 0x040fe40000410000 */
[----:B------:R5:W-:Y:S01]  /*b4f0*/  MUFU.EX2 R153, R48 ;  /* 0x0000003000997308 */ /* 0x000be20000000800 */
[C---:B------:R-:W-:Y:S01]  /*b500*/  FMUL.FTZ R30, R0.reuse, R162 ;  /* 0x000000a2001e7220 */ /* 0x040fe20000410000 */
[----:B------:R-:W-:Y:S01]  /*b510*/  MOV R158, R31 ;  /* 0x0000001f009e7202 */ /* 0x000fe20000000f00 */
[----:B------:R-:W-:Y:S01]  /*b520*/  FMUL.FTZ R31, R0, R163 ;  /* 0x000000a3001f7220 */ /* 0x000fe20000410000 */
[----:B------:R-:W-:Y:S01]  /*b530*/  MOV R162, R34 ;  /* 0x0000002200a27202 */ /* 0x000fe20000000f00 */
[C---:B------:R-:W-:Y:S01]  /*b540*/  FMUL.FTZ R22, R68.reuse, R154 ;  /* 0x0000009a44167220 */ /* 0x040fe20000410000 */
[----:B------:R-:W-:Y:S03]  /*b550*/  MOV R163, R148 ;  /* 0x0000009400a37202 */ /* 0x000fe60000000f00 */
[C---:B------:R-:W-:Y:S01]  /*b560*/  FMUL.FTZ R23, R68.reuse, R155 ;  /* 0x0000009b44177220 */ /* 0x040fe20000410000 */
[----:B------:R5:W-:Y:S01]  /*b570*/  MUFU.EX2 R154, R40 ;  /* 0x00000028009a7308 */ /* 0x000be20000000800 */
[----:B------:R-:W-:Y:S02]  /*b580*/  FMUL.FTZ R34, R68, R102 ;  /* 0x0000006644227220 */ /* 0x000fe40000410000 */
[C---:B------:R-:W-:Y:S02]  /*b590*/  FMUL.FTZ R42, R0.reuse, R106 ;  /* 0x0000006a002a7220 */ /* 0x040fe40000410000 */
[C---:B-1----:R-:W-:Y:S02]  /*b5a0*/  FMUL.FTZ R20, R69.reuse, R152 ;  /* 0x0000009845147220 */ /* 0x042fe40000410000 */
[----:B---3--:R-:W-:Y:S02]  /*b5b0*/  IMAD.MOV.U32 R115, RZ, RZ, R91 ;  /* 0x000000ffff737224 */ /* 0x008fe400078e005b */
[----:B------:R-:W-:Y:S01]  /*b5c0*/  IMAD.MOV.U32 R148, RZ, RZ, R144 ;  /* 0x000000ffff947224 */ /* 0x000fe200078e0090 */
[----:B------:R-:W-:Y:S01]  /*b5d0*/  MOV R144, R143 ;  /* 0x0000008f00907202 */ /* 0x000fe20000000f00 */
[----:B------:R-:W-:Y:S01]  /*b5e0*/  IMAD.MOV.U32 R152, RZ, RZ, R188 ;  /* 0x000000ffff987224 */ /* 0x000fe200078e00bc */
[-C--:B------:R-:W-:Y:S01]  /*b5f0*/  HMMA.16816.F32 R20, R72, R36.reuse, R20 ;  /* 0x000000244814723c */ /* 0x080fe20000001814 */
[C---:B------:R-:W-:Y:S02]  /*b600*/  FMUL.FTZ R43, R0.reuse, R107 ;  /* 0x0000006b002b7220 */ /* 0x040fe40000410000 */
[----:B-----5:R-:W-:Y:S02]  /*b610*/  FMUL.FTZ R48, R69, R112 ;  /* 0x0000007045307220 */ /* 0x020fe40000410000 */
[----:B------:R1:W-:Y:S01]  /*b620*/  MUFU.EX2 R112, R58 ;  /* 0x0000003a00707308 */ /* 0x0003e20000000800 */
[C---:B------:R-:W-:Y:S02]  /*b630*/  FMUL.FTZ R46, R0.reuse, R110 ;  /* 0x0000006e002e7220 */ /* 0x040fe40000410000 */
[C---:B------:R-:W-:Y:S01]  /*b640*/  HMMA.16816.F32 R24, R64.reuse, R36, R24 ;  /* 0x000000244018723c */ /* 0x040fe20000001818 */
[----:B------:R-:W-:Y:S03]  /*b650*/  FMUL.FTZ R47, R0, R111 ;  /* 0x0000006f002f7220 */ /* 0x000fe60000410000 */
[C---:B------:R-:W-:Y:S02]  /*b660*/  FMUL.FTZ R40, R2.reuse, R104 ;  /* 0x0000006802287220 */ /* 0x040fe40000410000 */
[----:B------:R-:W-:Y:S01]  /*b670*/  FMUL.FTZ R57, R2, R121 ;  /* 0x0000007902397220 */ /* 0x000fe20000410000 */
[----:B------:R3:W-:Y:S01]  /*b680*/  MUFU.EX2 R104, R62 ;  /* 0x0000003e00687308 */ /* 0x0007e20000000800 */
[-C--:B------:R-:W-:Y:S01]  /*b690*/  HMMA.16816.F32 R28, R64, R38.reuse, R28 ;  /* 0x00000026401c723c */ /* 0x080fe2000000181c */
[----:B------:R-:W-:Y:S03]  /*b6a0*/  FFMA.FTZ R36, R49, c[0x0][0x2d0], -R93 ;  /* 0x0000b40031247a23 */ /* 0x000fe6000001085d */
[C---:B------:R-:W-:Y:S02]  /*b6b0*/  FMUL.FTZ R37, R69.reuse, R165 ;  /* 0x000000a545257220 */ /* 0x040fe40000410000 */
[C---:B------:R-:W-:Y:S02]  /*b6c0*/  FMUL.FTZ R49, R69.reuse, R113 ;  /* 0x0000007145317220 */ /* 0x040fe40000410000 */
[C---:B------:R-:W-:Y:S01]  /*b6d0*/  HMMA.16816.F32 R32, R72.reuse, R38, R32 ;  /* 0x000000264820723c */ /* 0x040fe20000001820 */
[----:B------:R5:W-:Y:S03]  /*b6e0*/  MUFU.EX2 R160, R36 ;  /* 0x0000002400a07308 */ /* 0x000be60000000800 */
[----:B------:R-:W-:Y:S02]  /*b6f0*/  IMAD.MOV.U32 R146, RZ, RZ, R59 ;  /* 0x000000ffff927224 */ /* 0x000fe400078e003b */
[----:B-1----:R-:W-:Y:S02]  /*b700*/  FMUL.FTZ R58, R0, R122 ;  /* 0x0000007a003a7220 */ /* 0x002fe40000410000 */
[C---:B------:R-:W-:Y:S03]  /*b710*/  FMUL.FTZ R38, R68.reuse, R166 ;  /* 0x000000a644267220 */ /* 0x040fe60000410000 */
[----:B------:R1:W-:Y:S01]  /*b720*/  MUFU.EX2 R166, R88 ;  /* 0x0000005800a67308 */ /* 0x0003e20000000800 */
[----:B------:R-:W-:Y:S02]  /*b730*/  FMUL.FTZ R39, R68, R167 ;  /* 0x000000a744277220 */ /* 0x000fe40000410000 */
[C---:B------:R-:W-:Y:S02]  /*b740*/  FMUL.FTZ R59, R0.reuse, R123 ;  /* 0x0000007b003b7220 */ /* 0x040fe40000410000 */
[C---:B---3--:R-:W-:Y:S02]  /*b750*/  FMUL.FTZ R62, R0.reuse, R126 ;  /* 0x0000007e003e7220 */ /* 0x048fe40000410000 */
[----:B------:R-:W-:Y:S02]  /*b760*/  FMUL.FTZ R63, R0, R127 ;  /* 0x0000007f003f7220 */ /* 0x000fe40000410000 */
[----:B------:R-:W-:Y:S02]  /*b770*/  IMAD.MOV.U32 R113, RZ, RZ, R133 ;  /* 0x000000ffff717224 */ /* 0x000fe400078e0085 */
[----:B------:R-:W-:Y:S02]  /*b780*/  IMAD.MOV.U32 R133, RZ, RZ, R85 ;  /* 0x000000ffff857224 */ /* 0x000fe400078e0055 */
[----:B------:R-:W-:Y:S01]  /*b790*/  IMAD.MOV.U32 R143, RZ, RZ, R142 ;  /* 0x000000ffff8f7224 */ /* 0x000fe200078e008e */
[----:B------:R-:W-:Y:S01]  /*b7a0*/  MOV R142, R140 ;  /* 0x0000008c008e7202 */ /* 0x000fe20000000f00 */
[C---:B-----5:R-:W-:Y:S02]  /*b7b0*/  FMUL.FTZ R36, R69.reuse, R164 ;  /* 0x000000a445247220 */ /* 0x060fe40000410000 */
[----:B------:R-:W-:Y:S02]  /*b7c0*/  IMAD.MOV.U32 R140, RZ, RZ, R189 ;  /* 0x000000ffff8c7224 */ /* 0x000fe400078e00bd */
[----:B------:R-:W-:Y:S02]  /*b7d0*/  IMAD.MOV.U32 R155, RZ, RZ, R186 ;  /* 0x000000ffff9b7224 */ /* 0x000fe400078e00ba */
[----:B------:R-:W-:Y:S01]  /*b7e0*/  IMAD.MOV.U32 R159, RZ, RZ, R185 ;  /* 0x000000ffff9f7224 */ /* 0x000fe200078e00b9 */
[-C--:B------:R-:W-:Y:S01]  /*b7f0*/  HMMA.16816.F32 R36, R72, R52.reuse, R36 ;  /* 0x000000344824723c */ /* 0x080fe20000001824 */
[----:B-1----:R-:W-:Y:S07]  /*b800*/  LDSM.16.MT88.4 R88, [R214+0x900] ;  /* 0x00090000d658783b */ /* 0x002fee0000004200 */
[C---:B------:R-:W-:Y:S07]  /*b810*/  HMMA.16816.F32 R40, R64.reuse, R52, R40 ;  /* 0x000000344028723c */ /* 0x040fee0000001828 */
[--C-:B------:R-:W-:Y:S01]  /*b820*/  FFMA.FTZ R52, R56, c[0x0][0x2d0], -R94.reuse ;  /* 0x0000b40038347a23 */ /* 0x100fe2000001085e */
[-C--:B------:R-:W-:Y:S01]  /*b830*/  HMMA.16816.F32 R44, R64, R54.reuse, R44 ;  /* 0x00000036402c723c */ /* 0x080fe2000000182c */
[----:B------:R-:W-:Y:S02]  /*b840*/  FMUL.FTZ R56, R2, R120 ;  /* 0x0000007802387220 */ /* 0x000fe40000410000 */
[----:B------:R1:W3:Y:S01]  /*b850*/  MUFU.EX2 R100, R52 ;  /* 0x0000003400647308 */ /* 0x0002e20000000800 */
[C---:B------:R-:W-:Y:S04]  /*b860*/  FMUL.FTZ R53, R69.reuse, R117 ;  /* 0x0000007545357220 */ /* 0x040fe80000410000 */
[C---:B------:R-:W-:Y:S07]  /*b870*/  HMMA.16816.F32 R48, R72.reuse, R54, R48 ;  /* 0x000000364830723c */ /* 0x040fee0000001830 */
[C---:B------:R-:W-:Y:S02]  /*b880*/  FMUL.FTZ R54, R68.reuse, R118 ;  /* 0x0000007644367220 */ /* 0x040fe40000410000 */
[----:B------:R-:W-:Y:S03]  /*b890*/  FMUL.FTZ R55, R68, R119 ;  /* 0x0000007744377220 */ /* 0x000fe60000410000 */
[C---:B-1----:R-:W-:Y:S07]  /*b8a0*/  FMUL.FTZ R52, R69.reuse, R116 ;  /* 0x0000007445347220 */ /* 0x042fee0000410000 */
[-C--:B------:R-:W-:Y:S08]  /*b8b0*/  HMMA.16816.F32 R52, R72, R76.reuse, R52 ;  /* 0x0000004c4834723c */ /* 0x080ff00000001834 */
[C---:B------:R-:W-:Y:S07]  /*b8c0*/  HMMA.16816.F32 R56, R64.reuse, R76, R56 ;  /* 0x0000004c4038723c */ /* 0x040fee0000001838 */
[----:B------:R-:W-:Y:S01]  /*b8d0*/  FFMA.FTZ R76, R84, c[0x0][0x2d0], -R94 ;  /* 0x0000b400544c7a23 */ /* 0x000fe2000001085e */
[-C--:B------:R-:W-:Y:S01]  /*b8e0*/  HMMA.16816.F32 R60, R64, R78.reuse, R60 ;  /* 0x0000004e403c723c */ /* 0x080fe2000000183c */
[----:B---3--:R-:W-:Y:S01]  /*b8f0*/  F2FP.PACK_AB R77, R112, R100 ;  /* 0x00000064704d723e */ /* 0x008fe200000000ff */
[----:B------:R-:W1:Y:S01]  /*b900*/  LDSM.16.MT88.4 R84, [R216+0x900] ;  /* 0x00090000d854783b */ /* 0x000e620000004200 */
[----:B------:R3:W5:Y:S04]  /*b910*/  MUFU.EX2 R141, R76 ;  /* 0x0000004c008d7308 */ /* 0x0007680000000800 */
[C---:B------:R-:W-:Y:S02]  /*b920*/  FMUL.FTZ R64, R69.reuse, R168 ;  /* 0x000000a845407220 */ /* 0x040fe40000410000 */
[----:B------:R-:W-:Y:S03]  /*b930*/  FMUL.FTZ R65, R69, R169 ;  /* 0x000000a945417220 */ /* 0x000fe60000410000 */
[C---:B------:R-:W-:Y:S02]  /*b940*/  FMUL.FTZ R66, R68.reuse, R170 ;  /* 0x000000aa44427220 */ /* 0x040fe40000410000 */
[----:B------:R-:W-:Y:S07]  /*b950*/  FMUL.FTZ R67, R68, R171 ;  /* 0x000000ab44437220 */ /* 0x000fee0000410000 */
[----:B------:R-:W-:Y:S01]  /*b960*/  HMMA.16816.F32 R64, R72, R78, R64 ;  /* 0x0000004e4840723c */ /* 0x000fe20000001840 */
[--C-:B---3--:R-:W-:Y:S06]  /*b970*/  FFMA.FTZ R76, R197, c[0x0][0x2d0], -R71.reuse ;  /* 0x0000b400c54c7a23 */ /* 0x108fec0000010847 */
[----:B------:R-:W-:Y:S02]  /*b980*/  F2FP.PACK_AB R74, R115, R162 ;  /* 0x000000a2734a723e */ /* 0x000fe400000000ff */
[----:B------:R-:W-:Y:S01]  /*b990*/  F2FP.PACK_AB R75, R114, R161 ;  /* 0x000000a1724b723e */ /* 0x000fe200000000ff */
[----:B------:R3:W-:Y:S02]  /*b9a0*/  MUFU.EX2 R101, R76 ;  /* 0x0000004c00657308 */ /* 0x0007e40000000800 */
[----:B------:R-:W-:Y:S02]  /*b9b0*/  F2FP.PACK_AB R72, R137, R158 ;  /* 0x0000009e8948723e */ /* 0x000fe400000000ff */
[----:B------:R-:W-:Y:S02]  /*b9c0*/  F2FP.PACK_AB R73, R138, R157 ;  /* 0x0000009d8a49723e */ /* 0x000fe400000000ff */
[----:B------:R-:W-:Y:S02]  /*b9d0*/  F2FP.PACK_AB R78, R113, R154 ;  /* 0x0000009a714e723e */ /* 0x000fe400000000ff */
[----:B-----5:R-:W-:Y:S03]  /*b9e0*/  F2FP.PACK_AB R79, R141, R104 ;  /* 0x000000688d4f723e */ /* 0x020fe600000000ff */
[-C--:B------:R-:W-:Y:S01]  /*b9f0*/  HMMA.16816.F32 R4, R72, R80.reuse, R4 ;  /* 0x000000504804723c */ /* 0x080fe20000001804 */
[--C-:B---3--:R-:W-:Y:S04]  /*ba00*/  FFMA.FTZ R76, R198, c[0x0][0x2d0], -R92.reuse ;  /* 0x0000b400c64c7a23 */ /* 0x108fe8000001085c */
[----:B------:R3:W-:Y:S02]  /*ba10*/  MUFU.EX2 R167, R76 ;  /* 0x0000004c00a77308 */ /* 0x0007e40000000800 */
[----:B---3--:R-:W-:Y:S07]  /*ba20*/  F2FP.PACK_AB R76, R160, R156 ;  /* 0x0000009ca04c723e */ /* 0x008fee00000000ff */
[C---:B------:R-:W-:Y:S07]  /*ba30*/  HMMA.16816.F32 R8, R76.reuse, R80, R8 ;  /* 0x000000504c08723c */ /* 0x040fee0000001808 */
[--C-:B------:R-:W-:Y:S01]  /*ba40*/  FFMA.FTZ R80, R203, c[0x0][0x2d0], -R71.reuse ;  /* 0x0000b400cb507a23 */ /* 0x100fe20000010847 */
[-C--:B------:R-:W-:Y:S03]  /*ba50*/  HMMA.16816.F32 R12, R76, R82.reuse, R12 ;  /* 0x000000524c0c723c */ /* 0x080fe6000000180c */
[----:B------:R3:W-:Y:S05]  /*ba60*/  MUFU.EX2 R102, R80 ;  /* 0x0000005000667308 */ /* 0x0007ea0000000800 */
[C---:B------:R-:W-:Y:S08]  /*ba70*/  HMMA.16816.F32 R16, R72.reuse, R82, R16 ;  /* 0x000000524810723c */ /* 0x040ff00000001810 */
[-C--:B-1----:R-:W-:Y:S08]  /*ba80*/  HMMA.16816.F32 R20, R72, R84.reuse, R20 ;  /* 0x000000544814723c */ /* 0x082ff00000001814 */
[C---:B------:R-:W-:Y:S01]  /*ba90*/  HMMA.16816.F32 R24, R76.reuse, R84, R24 ;  /* 0x000000544c18723c */ /* 0x040fe20000001818 */
[----:B---3--:R-:W-:Y:S06]  /*baa0*/  FFMA.FTZ R80, R204, c[0x0][0x2d0], -R71 ;  /* 0x0000b400cc507a23 */ /* 0x008fec0000010847 */
[--C-:B------:R-:W-:Y:S01]  /*bab0*/  FFMA.FTZ R84, R199, c[0x0][0x2d0], -R93.reuse ;  /* 0x0000b400c7547a23 */ /* 0x100fe2000001085d */
[-C--:B------:R-:W-:Y:S01]  /*bac0*/  HMMA.16816.F32 R28, R76, R86.reuse, R28 ;  /* 0x000000564c1c723c */ /* 0x080fe2000000181c */
[----:B------:R1:W3:Y:S07]  /*bad0*/  MUFU.EX2 R103, R80 ;  /* 0x0000005000677308 */ /* 0x0002ee0000000800 */
[C---:B------:R-:W-:Y:S03]  /*bae0*/  HMMA.16816.F32 R32, R72.reuse, R86, R32 ;  /* 0x000000564820723c */ /* 0x040fe60000001820 */
[----:B------:R5:W-:Y:S05]  /*baf0*/  MUFU.EX2 R164, R84 ;  /* 0x0000005400a47308 */ /* 0x000bea0000000800 */
[-C--:B------:R-:W-:Y:S08]  /*bb00*/  HMMA.16816.F32 R36, R72, R88.reuse, R36 ;  /* 0x000000584824723c */ /* 0x080ff00000001824 */
[C---:B------:R-:W-:Y:S01]  /*bb10*/  HMMA.16816.F32 R40, R76.reuse, R88, R40 ;  /* 0x000000584c28723c */ /* 0x040fe20000001828 */
[----:B-1----:R-:W-:Y:S04]  /*bb20*/  FFMA.FTZ R80, R205, c[0x0][0x2d0], -R92 ;  /* 0x0000b400cd507a23 */ /* 0x002fe8000001085c */
[----:B------:R1:W-:Y:S02]  /*bb30*/  MUFU.EX2 R205, R80 ;  /* 0x0000005000cd7308 */ /* 0x0003e40000000800 */
[----:B------:R-:W-:Y:S01]  /*bb40*/  FFMA.FTZ R88, R97, c[0x0][0x2d0], -R94 ;  /* 0x0000b40061587a23 */ /* 0x000fe2000001085e */
[-C--:B------:R-:W-:Y:S01]  /*bb50*/  HMMA.16816.F32 R44, R76, R90.reuse, R44 ;  /* 0x0000005a4c2c723c */ /* 0x080fe2000000182c */
[----:B-----5:R-:W-:Y:S06]  /*bb60*/  FFMA.FTZ R84, R200, c[0x0][0x2d0], -R93 ;  /* 0x0000b400c8547a23 */ /* 0x020fec000001085d */
[----:B------:R5:W-:Y:S01]  /*bb70*/  MUFU.EX2 R202, R88 ;  /* 0x0000005800ca7308 */ /* 0x000be20000000800 */
[C---:B------:R-:W-:Y:S09]  /*bb80*/  HMMA.16816.F32 R48, R72.reuse, R90, R48 ;  /* 0x0000005a4830723c */ /* 0x040ff20000001830 */
[----:B------:R2:W-:Y:S03]  /*bb90*/  MUFU.EX2 R107, R84 ;  /* 0x00000054006b7308 */ /* 0x0005e60000000800 */
[----:B-1----:R-:W-:Y:S02]  /*bba0*/  FFMA.FTZ R80, R206, c[0x0][0x2d0], -R92 ;  /* 0x0000b400ce507a23 */ /* 0x002fe4000001085c */
[----:B---3--:R-:W-:Y:S01]  /*bbb0*/  IMAD.MOV.U32 R206, RZ, RZ, R103 ;  /* 0x000000ffffce7224 */ /* 0x008fe200078e0067 */
[----:B------:R-:W-:Y:S04]  /*bbc0*/  MOV R103, R184 ;  /* 0x000000b800677202 */ /* 0x000fe80000000f00 */
[----:B------:R1:W-:Y:S01]  /*bbd0*/  MUFU.EX2 R204, R80 ;  /* 0x0000005000cc7308 */ /* 0x0003e20000000800 */
[----:B-----5:R-:W-:Y:S02]  /*bbe0*/  FFMA.FTZ R88, R98, c[0x0][0x2d0], -R94 ;  /* 0x0000b40062587a23 */ /* 0x020fe4000001085e */
[--C-:B--2---:R-:W-:Y:S07]  /*bbf0*/  FFMA.FTZ R84, R201, c[0x0][0x2d0], -R93.reuse ;  /* 0x0000b400c9547a23 */ /* 0x104fee000001085d */
[----:B------:R2:W-:Y:S01]  /*bc00*/  MUFU.EX2 R201, R88 ;  /* 0x0000005800c97308 */ /* 0x0005e20000000800 */
[----:B-1----:R-:W-:Y:S09]  /*bc10*/  FFMA.FTZ R80, R135, c[0x0][0x2d0], -R93 ;  /* 0x0000b40087507a23 */ /* 0x002ff2000001085d */
[----:B------:R1:W3:Y:S10]  /*bc20*/  MUFU.EX2 R106, R84 ;  /* 0x00000054006a7308 */ /* 0x0002f40000000800 */
[----:B------:R5:W-:Y:S01]  /*bc30*/  MUFU.EX2 R165, R80 ;  /* 0x0000005000a57308 */ /* 0x000be20000000800 */
[----:B--2---:R-:W-:Y:S01]  /*bc40*/  FFMA.FTZ R88, R232, c[0x0][0x2d0], -R92 ;  /* 0x0000b400e8587a23 */ /* 0x004fe2000001085c */
[----:B------:R-:W-:Y:S08]  /*bc50*/  MOV R232, R153 ;  /* 0x0000009900e87202 */ /* 0x000ff00000000f00 */
[----:B------:R2:W-:Y:S01]  /*bc60*/  MUFU.EX2 R109, R88 ;  /* 0x00000058006d7308 */ /* 0x0005e20000000800 */
[--C-:B-1----:R-:W-:Y:S01]  /*bc70*/  FFMA.FTZ R84, R207, c[0x0][0x2d0], -R71.reuse ;  /* 0x0000b400cf547a23 */ /* 0x102fe20000010847 */
[----:B------:R-:W-:Y:S02]  /*bc80*/  MOV R207, R102 ;  /* 0x0000006600cf7202 */ /* 0x000fe40000000f00 */
[----:B------:R-:W-:Y:S06]  /*bc90*/  MOV R102, R95 ;  /* 0x0000005f00667202 */ /* 0x000fec0000000f00 */
[----:B------:R1:W-:Y:S01]  /*bca0*/  MUFU.EX2 R203, R84 ;  /* 0x0000005400cb7308 */ /* 0x0003e20000000800 */
[----:B-----5:R-:W5:Y:S08]  /*bcb0*/  LDSM.16.MT88.4 R80, [R215+0x900] ;  /* 0x00090000d750783b */ /* 0x020f700000004200 */
[----:B--2---:R-:W-:Y:S01]  /*bcc0*/  LDSM.16.MT88.4 R88, [R214+0x1100] ;  /* 0x00110000d658783b */ /* 0x004fe20000004200 */
[--C-:B-1----:R-:W-:Y:S04]  /*bcd0*/  FFMA.FTZ R84, R96, c[0x0][0x2d0], -R94.reuse ;  /* 0x0000b40060547a23 */ /* 0x102fe8000001085e */
[----:B------:R1:W2:Y:S01]  /*bce0*/  MUFU.EX2 R105, R84 ;  /* 0x0000005400697308 */ /* 0x0002a20000000800 */
[-C--:B-----5:R-:W-:Y:S08]  /*bcf0*/  HMMA.16816.F32 R52, R72, R80.reuse, R52 ;  /* 0x000000504834723c */ /* 0x0a0ff00000001834 */
[C---:B------:R-:W-:Y:S01]  /*bd00*/  HMMA.16816.F32 R56, R76.reuse, R80, R56 ;  /* 0x000000504c38723c */ /* 0x040fe20000001838 */
[----:B-1----:R-:W1:Y:S06]  /*bd10*/  LDSM.16.MT88.4 R84, [R213+0x1100] ;  /* 0x00110000d554783b */ /* 0x002e6c0000004200 */
[----:B------:R-:W-:Y:S01]  /*bd20*/  FFMA.FTZ R80, R99, c[0x0][0x2d0], -R94 ;  /* 0x0000b40063507a23 */ /* 0x000fe2000001085e */
[-C--:B------:R-:W-:Y:S03]  /*bd30*/  HMMA.16816.F32 R60, R76, R82.reuse, R60 ;  /* 0x000000524c3c723c */ /* 0x080fe6000000183c */
[----:B------:R5:W4:Y:S04]  /*bd40*/  MUFU.EX2 R200, R80 ;  /* 0x0000005000c87308 */ /* 0x000b280000000800 */
[----:B------:R-:W-:Y:S01]  /*bd50*/  FFMA.FTZ R76, R208, c[0x0][0x2d0], -R71 ;  /* 0x0000b400d04c7a23 */ /* 0x000fe20000010847 */
[----:B------:R-:W-:Y:S01]  /*bd60*/  HMMA.16816.F32 R64, R72, R82, R64 ;  /* 0x000000524840723c */ /* 0x000fe20000001840 */
[----:B---3--:R-:W-:Y:S03]  /*bd70*/  F2FP.PACK_AB R78, R106, R107 ;  /* 0x0000006b6a4e723e */ /* 0x008fe600000000ff */
[----:B--2---:R-:W-:Y:S01]  /*bd80*/  F2FP.PACK_AB R77, R202, R105 ;  /* 0x00000069ca4d723e */ /* 0x004fe200000000ff */
[----:B------:R2:W-:Y:S01]  /*bd90*/  MUFU.EX2 R111, R76 ;  /* 0x0000004c006f7308 */ /* 0x0005e20000000800 */
[----:B------:R-:W-:Y:S02]  /*bda0*/  MOV R208, R141 ;  /* 0x0000008d00d07202 */ /* 0x000fe40000000f00 */
[----:B------:R-:W-:Y:S04]  /*bdb0*/  F2FP.PACK_AB R73, R166, R167 ;  /* 0x000000a7a649723e */ /* 0x000fe800000000ff */
[----:B------:R-:W-:Y:S02]  /*bdc0*/  F2FP.PACK_AB R74, R206, R207 ;  /* 0x000000cfce4a723e */ /* 0x000fe400000000ff */
[----:B------:R-:W-:Y:S01]  /*bdd0*/  F2FP.PACK_AB R75, R204, R205 ;  /* 0x000000cdcc4b723e */ /* 0x000fe200000000ff */
[----:B-----5:R-:W3:Y:S01]  /*bde0*/  LDSM.16.MT88.4 R80, [R216+0x1100] ;  /* 0x00110000d850783b */ /* 0x020ee20000004200 */
[----:B----4-:R-:W-:Y:S01]  /*bdf0*/  F2FP.PACK_AB R79, R200, R201 ;  /* 0x000000c9c84f723e */ /* 0x010fe200000000ff */
[----:B--2---:R-:W-:Y:S02]  /*be00*/  FFMA.FTZ R76, R210, c[0x0][0x2d0], -R92 ;  /* 0x0000b400d24c7a23 */ /* 0x004fe4000001085c */
[----:B------:R-:W-:Y:S01]  /*be10*/  IMAD.MOV.U32 R210, RZ, RZ, R101 ;  /* 0x000000ffffd27224 */ /* 0x000fe200078e0065 */
[----:B------:R-:W-:Y:S01]  /*be20*/  MOV R101, R187 ;  /* 0x000000bb00657202 */ /* 0x000fe20000000f00 */
[----:B------:R2:W-:Y:S03]  /*be30*/  MUFU.EX2 R110, R76 ;  /* 0x0000004c006e7308 */ /* 0x0005e60000000800 */
[----:B------:R-:W-:Y:S01]  /*be40*/  F2FP.PACK_AB R72, R210, R153 ;  /* 0x00000099d248723e */ /* 0x000fe200000000ff */
[----:B------:R-:W-:Y:S04]  /*be50*/  IMAD.MOV.U32 R153, RZ, RZ, R149 ;  /* 0x000000ffff997224 */ /* 0x000fe800078e0095 */
[----:B------:R-:W-:Y:S02]  /*be60*/  FFMA.FTZ R68, R68, R124, R153 ;  /* 0x0000007c44447223 */ /* 0x000fe40000010099 */
[-C--:B-1----:R-:W-:Y:S01]  /*be70*/  HMMA.16816.F32 R4, R72, R84.reuse, R4 ;  /* 0x000000544804723c */ /* 0x082fe20000001804 */
[----:B--2---:R-:W-:Y:S07]  /*be80*/  F2FP.PACK_AB R76, R164, R165 ;  /* 0x000000a5a44c723e */ /* 0x004fee00000000ff */
[C---:B------:R-:W-:Y:S07]  /*be90*/  HMMA.16816.F32 R8, R76.reuse, R84, R8 ;  /* 0x000000544c08723c */ /* 0x040fee0000001808 */
[--C-:B------:R-:W-:Y:S01]  /*bea0*/  FFMA.FTZ R84, R234, c[0x0][0x2d0], -R71.reuse ;  /* 0x0000b400ea547a23 */ /* 0x100fe20000010847 */
[-C--:B------:R-:W-:Y:S01]  /*beb0*/  HMMA.16816.F32 R12, R76, R86.reuse, R12 ;  /* 0x000000564c0c723c */ /* 0x080fe2000000180c */
[----:B------:R-:W-:Y:S02]  /*bec0*/  IMAD.MOV.U32 R234, RZ, RZ, R100 ;  /* 0x000000ffffea7224 */ /* 0x000fe400078e0064 */
[----:B------:R1:W-:Y:S05]  /*bed0*/  MUFU.EX2 R199, R84 ;  /* 0x0000005400c77308 */ /* 0x0003ea0000000800 */
[C---:B------:R-:W-:Y:S08]  /*bee0*/  HMMA.16816.F32 R16, R72.reuse, R86, R16 ;  /* 0x000000564810723c */ /* 0x040ff00000001810 */
[-C--:B---3--:R-:W-:Y:S08]  /*bef0*/  HMMA.16816.F32 R20, R72, R80.reuse, R20 ;  /* 0x000000504814723c */ /* 0x088ff00000001814 */
[C---:B------:R-:W-:Y:S01]  /*bf00*/  HMMA.16816.F32 R24, R76.reuse, R80, R24 ;  /* 0x000000504c18723c */ /* 0x040fe20000001818 */
[----:B-1----:R-:W-:Y:S03]  /*bf10*/  FFMA.FTZ R84, R235, c[0x0][0x2d0], -R71 ;  /* 0x0000b400eb547a23 */ /* 0x002fe60000010847 */
[----:B------:R-:W-:Y:S03]  /*bf20*/  MOV R235, R154 ;  /* 0x0000009a00eb7202 */ /* 0x000fe60000000f00 */
[--C-:B------:R-:W-:Y:S01]  /*bf30*/  FFMA.FTZ R80, R209, c[0x0][0x2d0], -R93.reuse ;  /* 0x0000b400d1507a23 */ /* 0x100fe2000001085d */
[-C--:B------:R-:W-:Y:S01]  /*bf40*/  HMMA.16816.F32 R28, R76, R82.reuse, R28 ;  /* 0x000000524c1c723c */ /* 0x080fe2000000181c */
[----:B------:R1:W-:Y:S03]  /*bf50*/  MUFU.EX2 R198, R84 ;  /* 0x0000005400c67308 */ /* 0x0003e60000000800 */
[----:B------:R-:W-:Y:S01]  /*bf60*/  MOV R154, R148 ;  /* 0x00000094009a7202 */ /* 0x000fe20000000f00 */
[----:B------:R-:W-:Y:S01]  /*bf70*/  IMAD.MOV.U32 R209, RZ, RZ, R234 ;  /* 0x000000ffffd17224 */ /* 0x000fe200078e00ea */
[----:B------:R-:W-:Y:S02]  /*bf80*/  MOV R234, R112 ;  /* 0x0000007000ea7202 */ /* 0x000fe40000000f00 */
[C---:B------:R-:W-:Y:S01]  /*bf90*/  HMMA.16816.F32 R32, R72.reuse, R82, R32 ;  /* 0x000000524820723c */ /* 0x040fe20000001820 */
[----:B------:R-:W-:Y:S02]  /*bfa0*/  FFMA.FTZ R69, R69, R125, R154 ;  /* 0x0000007d45457223 */ /* 0x000fe4000001009a */
[----:B------:R2:W-:Y:S05]  /*bfb0*/  MUFU.EX2 R108, R80 ;  /* 0x00000050006c7308 */ /* 0x0005ea0000000800 */
[-C--:B------:R-:W-:Y:S08]  /*bfc0*/  HMMA.16816.F32 R36, R72, R88.reuse, R36 ;  /* 0x000000584824723c */ /* 0x080ff00000001824 */
[C---:B------:R-:W-:Y:S01]  /*bfd0*/  HMMA.16816.F32 R40, R76.reuse, R88, R40 ;  /* 0x000000584c28723c */ /* 0x040fe20000001828 */
[----:B-1----:R-:W-:Y:S03]  /*bfe0*/  FFMA.FTZ R84, R236, c[0x0][0x2d0], -R92 ;  /* 0x0000b400ec547a23 */ /* 0x002fe6000001085c */
[----:B------:R-:W-:Y:S01]  /*bff0*/  IMAD.MOV.U32 R236, RZ, RZ, R152 ;  /* 0x000000ffffec7224 */ /* 0x000fe200078e0098 */
[----:B------:R1:W-:Y:S01]  /*c000*/  MUFU.EX2 R196, R84 ;  /* 0x0000005400c47308 */ /* 0x0003e20000000800 */
[----:B------:R-:W-:Y:S01]  /*c010*/  MOV R152, R150 ;  /* 0x0000009600987202 */ /* 0x000fe20000000f00 */
[----:B------:R-:W-:Y:S01]  /*c020*/  FFMA.FTZ R88, R173, c[0x0][0x2d0], -R94 ;  /* 0x0000b400ad587a23 */ /* 0x000fe2000001085e */
[-C--:B------:R-:W-:Y:S01]  /*c030*/  HMMA.16816.F32 R44, R76, R90.reuse, R44 ;  /* 0x0000005a4c2c723c */ /* 0x080fe2000000182c */
[----:B--2---:R-:W-:Y:S03]  /*c040*/  FFMA.FTZ R80, R211, c[0x0][0x2d0], -R93 ;  /* 0x0000b400d3507a23 */ /* 0x004fe6000001085d */
[----:B------:R-:W-:Y:S01]  /*c050*/  MOV R211, R235 ;  /* 0x000000eb00d37202 */ /* 0x000fe20000000f00 */
[----:B------:R-:W-:Y:S02]  /*c060*/  IMAD.MOV.U32 R235, RZ, RZ, R113 ;  /* 0x000000ffffeb7224 */ /* 0x000fe400078e0071 */
[----:B------:R2:W-:Y:S01]  /*c070*/  MUFU.EX2 R119, R88 ;  /* 0x0000005800777308 */ /* 0x0005e20000000800 */
[C---:B------:R-:W-:Y:S09]  /*c080*/  HMMA.16816.F32 R48, R72.reuse, R90, R48 ;  /* 0x0000005a4830723c */ /* 0x040ff20000001830 */
[----:B------:R3:W-:Y:S03]  /*c090*/  MUFU.EX2 R195, R80 ;  /* 0x0000005000c37308 */ /* 0x0007e60000000800 */
[----:B-1----:R-:W-:Y:S01]  /*c0a0*/  FFMA.FTZ R84, R237, c[0x0][0x2d0], -R92 ;  /* 0x0000b400ed547a23 */ /* 0x002fe2000001085c */
[----:B------:R-:W-:Y:S02]  /*c0b0*/  MOV R237, R151 ;  /* 0x0000009700ed7202 */ /* 0x000fe40000000f00 */
[----:B------:R-:W-:Y:S04]  /*c0c0*/  LDSM.16.MT88.4 R148, [R213+0x2900] ;  /* 0x00290000d594783b */ /* 0x000fe80000004200 */
[----:B------:R1:W-:Y:S01]  /*c0d0*/  MUFU.EX2 R197, R84 ;  /* 0x0000005400c57308 */ /* 0x0003e20000000800 */
[----:B--2---:R-:W-:Y:S09]  /*c0e0*/  FFMA.FTZ R88, R174, c[0x0][0x2d0], -R94 ;  /* 0x0000b400ae587a23 */ /* 0x004ff2000001085e */
[----:B------:R2:W-:Y:S01]  /*c0f0*/  MUFU.EX2 R118, R88 ;  /* 0x0000005800767308 */ /* 0x0005e20000000800 */
[--C-:B---3--:R-:W-:Y:S01]  /*c100*/  FFMA.FTZ R80, R230, c[0x0][0x2d0], -R93.reuse ;  /* 0x0000b400e6507a23 */ /* 0x108fe2000001085d */
[----:B------:R-:W-:Y:S08]  /*c110*/  MOV R230, R138 ;  /* 0x0000008a00e67202 */ /* 0x000ff00000000f00 */
[----:B------:R3:W-:Y:S01]  /*c120*/  MUFU.EX2 R193, R80 ;  /* 0x0000005000c17308 */ /* 0x0007e20000000800 */
[----:B-1----:R-:W1:Y:S01]  /*c130*/  LDSM.16.MT88.4 R84, [R215+0x1100] ;  /* 0x00110000d754783b */ /* 0x002e620000004200 */
[----:B--2---:R-:W-:Y:S08]  /*c140*/  FFMA.FTZ R88, R243, c[0x0][0x2d0], -R92 ;  /* 0x0000b400f3587a23 */ /* 0x004ff0000001085c */
[----:B------:R2:W-:Y:S01]  /*c150*/  MUFU.EX2 R189, R88 ;  /* 0x0000005800bd7308 */ /* 0x0005e20000000800 */
[----:B---3--:R-:W-:Y:S02]  /*c160*/  FFMA.FTZ R80, R233, c[0x0][0x2d0], -R93 ;  /* 0x0000b400e9507a23 */ /* 0x008fe4000001085d */
[----:B------:R-:W-:Y:S07]  /*c170*/  IMAD.MOV.U32 R233, RZ, RZ, R137 ;  /* 0x000000ffffe97224 */ /* 0x000fee00078e0089 */
[----:B------:R3:W4:Y:S01]  /*c180*/  MUFU.EX2 R194, R80 ;  /* 0x0000005000c27308 */ /* 0x0007220000000800 */
[----:B--2---:R-:W-:Y:S01]  /*c190*/  LDSM.16.MT88.4 R88, [R214+0x1900] ;  /* 0x00190000d658783b */ /* 0x004fe20000004200 */
[-C--:B-1----:R-:W-:Y:S08]  /*c1a0*/  HMMA.16816.F32 R52, R72, R84.reuse, R52 ;  /* 0x000000544834723c */ /* 0x082ff00000001834 */
[C---:B------:R-:W-:Y:S01]  /*c1b0*/  HMMA.16816.F32 R56, R76.reuse, R84, R56 ;  /* 0x000000544c38723c */ /* 0x040fe20000001838 */
[--C-:B---3--:R-:W-:Y:S03]  /*c1c0*/  FFMA.FTZ R80, R238, c[0x0][0x2d0], -R71.reuse ;  /* 0x0000b400ee507a23 */ /* 0x108fe60000010847 */
[----:B------:R-:W-:Y:S01]  /*c1d0*/  MOV R238, R136 ;  /* 0x0000008800ee7202 */ /* 0x000fe20000000f00 */
[----:B------:R1:W-:Y:S02]  /*c1e0*/  MUFU.EX2 R192, R80 ;  /* 0x0000005000c07308 */ /* 0x0003e40000000800 */
[----:B------:R-:W-:Y:S01]  /*c1f0*/  FFMA.FTZ R84, R175, c[0x0][0x2d0], -R94 ;  /* 0x0000b400af547a23 */ /* 0x000fe2000001085e */
[-C--:B------:R-:W-:Y:S07]  /*c200*/  HMMA.16816.F32 R60, R76, R86.reuse, R60 ;  /* 0x000000564c3c723c */ /* 0x080fee000000183c */
[--C-:B------:R-:W-:Y:S01]  /*c210*/  FFMA.FTZ R76, R239, c[0x0][0x2d0], -R71.reuse ;  /* 0x0000b400ef4c7a23 */ /* 0x100fe20000010847 */
[----:B------:R-:W-:Y:S01]  /*c220*/  HMMA.16816.F32 R64, R72, R86, R64 ;  /* 0x000000564840723c */ /* 0x000fe20000001840 */
[----:B------:R-:W2:Y:S03]  /*c230*/  MUFU.EX2 R98, R84 ;  /* 0x0000005400627308 */ /* 0x000ea60000000800 */
[----:B----4-:R-:W-:Y:S01]  /*c240*/  F2FP.PACK_AB R78, R194, R193 ;  /* 0x000000c1c24e723e */ /* 0x010fe200000000ff */
[----:B------:R-:W-:Y:S02]  /*c250*/  IMAD.MOV.U32 R239, RZ, RZ, R140 ;  /* 0x000000ffffef7224 */ /* 0x000fe400078e008c */
[----:B------:R-:W-:Y:S02]  /*c260*/  F2FP.PACK_AB R72, R111, R203 ;  /* 0x000000cb6f48723e */ /* 0x000fe400000000ff */
[----:B------:R-:W-:Y:S02]  /*c270*/  F2FP.PACK_AB R73, R109, R110 ;  /* 0x0000006e6d49723e */ /* 0x000fe400000000ff */
[----:B------:R3:W-:Y:S01]  /*c280*/  MUFU.EX2 R190, R76 ;  /* 0x0000004c00be7308 */ /* 0x0007e20000000800 */
[----:B------:R-:W-:Y:S01]  /*c290*/  F2FP.PACK_AB R74, R198, R199 ;  /* 0x000000c7c64a723e */ /* 0x000fe200000000ff */
[----:B-1----:R-:W-:Y:S01]  /*c2a0*/  FFMA.FTZ R80, R172, c[0x0][0x2d0], -R94 ;  /* 0x0000b400ac507a23 */ /* 0x002fe2000001085e */
[----:B------:R-:W-:Y:S07]  /*c2b0*/  F2FP.PACK_AB R75, R197, R196 ;  /* 0x000000c4c54b723e */ /* 0x000fee00000000ff */
[----:B------:R1:W4:Y:S01]  /*c2c0*/  MUFU.EX2 R191, R80 ;  /* 0x0000005000bf7308 */ /* 0x0003220000000800 */
[----:B--2---:R-:W-:Y:S01]  /*c2d0*/  F2FP.PACK_AB R79, R98, R118 ;  /* 0x00000076624f723e */ /* 0x004fe200000000ff */
[----:B------:R-:W-:Y:S01]  /*c2e0*/  LDSM.16.MT88.4 R84, [R216+0x1900] ;  /* 0x00190000d854783b */ /* 0x000fe20000004200 */
[--C-:B---3--:R-:W-:Y:S01]  /*c2f0*/  FFMA.FTZ R76, R240, c[0x0][0x2d0], -R92.reuse ;  /* 0x0000b400f04c7a23 */ /* 0x108fe2000001085c */
[----:B------:R-:W-:Y:S06]  /*c300*/  MOV R240, R142 ;  /* 0x0000008e00f07202 */ /* 0x000fec0000000f00 */
[----:B------:R2:W-:Y:S01]  /*c310*/  MUFU.EX2 R117, R76 ;  /* 0x0000004c00757308 */ /* 0x0005e20000000800 */
[----:B-1----:R-:W1:Y:S01]  /*c320*/  LDSM.16.MT88.4 R80, [R213+0x1900] ;  /* 0x00190000d550783b */ /* 0x002e620000004200 */
[----:B----4-:R-:W-:Y:S02]  /*c330*/  F2FP.PACK_AB R77, R119, R191 ;  /* 0x000000bf774d723e */ /* 0x010fe400000000ff */
[----:B--2---:R-:W-:Y:S01]  /*c340*/  F2FP.PACK_AB R76, R195, R108 ;  /* 0x0000006cc34c723e */ /* 0x004fe200000000ff */
[-C--:B-1----:R-:W-:Y:S08]  /*c350*/  HMMA.16816.F32 R4, R72, R80.reuse, R4 ;  /* 0x000000504804723c */ /* 0x082ff00000001804 */
[C---:B------:R-:W-:Y:S07]  /*c360*/  HMMA.16816.F32 R8, R76.reuse, R80, R8 ;  /* 0x000000504c08723c */ /* 0x040fee0000001808 */
[--C-:B------:R-:W-:Y:S01]  /*c370*/  FFMA.FTZ R80, R245, c[0x0][0x2d0], -R71.reuse ;  /* 0x0000b400f5507a23 */ /* 0x100fe20000010847 */
[-C--:B------:R-:W-:Y:S03]  /*c380*/  HMMA.16816.F32 R12, R76, R82.reuse, R12 ;  /* 0x000000524c0c723c */ /* 0x080fe6000000180c */
[----:B------:R1:W-:Y:S05]  /*c390*/  MUFU.EX2 R123, R80 ;  /* 0x00000050007b7308 */ /* 0x0003ea0000000800 */
[C---:B------:R-:W-:Y:S08]  /*c3a0*/  HMMA.16816.F32 R16, R72.reuse, R82, R16 ;  /* 0x000000524810723c */ /* 0x040ff00000001810 */
[-C--:B------:R-:W-:Y:S08]  /*c3b0*/  HMMA.16816.F32 R20, R72, R84.reuse, R20 ;  /* 0x000000544814723c */ /* 0x080ff00000001814 */
[C---:B------:R-:W-:Y:S01]  /*c3c0*/  HMMA.16816.F32 R24, R76.reuse, R84, R24 ;  /* 0x000000544c18723c */ /* 0x040fe20000001818 */
[----:B-1----:R-:W-:Y:S06]  /*c3d0*/  FFMA.FTZ R80, R247, c[0x0][0x2d0], -R71 ;  /* 0x0000b400f7507a23 */ /* 0x002fec0000010847 */
[--C-:B------:R-:W-:Y:S01]  /*c3e0*/  FFMA.FTZ R84, R242, c[0x0][0x2d0], -R93.reuse ;  /* 0x0000b400f2547a23 */ /* 0x100fe2000001085d */
[-C--:B------:R-:W-:Y:S01]  /*c3f0*/  HMMA.16816.F32 R28, R76, R86.reuse, R28 ;  /* 0x000000564c1c723c */ /* 0x080fe2000000181c */
[----:B------:R1:W-:Y:S07]  /*c400*/  MUFU.EX2 R188, R80 ;  /* 0x0000005000bc7308 */ /* 0x0003ee0000000800 */
        /* <DEDUP_REMOVED lines=8> */
[--C-:B--2---:R-:W-:Y:S06]  /*c490*/  FFMA.FTZ R84, R244, c[0x0][0x2d0], -R93.reuse ;  /* 0x0000b400f4547a23 */ /* 0x104fec000001085d */
[----:B------:R2:W-:Y:S01]  /*c4a0*/  MUFU.EX2 R97, R88 ;  /* 0x0000005800617308 */ /* 0x0005e20000000800 */
[C---:B------:R-:W-:Y:S09]  /*c4b0*/  HMMA.16816.F32 R48, R72.reuse, R90, R48 ;  /* 0x0000005a4830723c */ /* 0x040ff20000001830 */
[----:B------:R3:W-:Y:S03]  /*c4c0*/  MUFU.EX2 R186, R84 ;  /* 0x0000005400ba7308 */ /* 0x0007e60000000800 */
[----:B-1----:R-:W-:Y:S07]  /*c4d0*/  FFMA.FTZ R80, R249, c[0x0][0x2d0], -R92 ;  /* 0x0000b400f9507a23 */ /* 0x002fee000001085c */
[----:B------:R1:W-:Y:S01]  /*c4e0*/  MUFU.EX2 R187, R80 ;  /* 0x0000005000bb7308 */ /* 0x0003e20000000800 */
[----:B--2---:R-:W-:Y:S09]  /*c4f0*/  FFMA.FTZ R88, R177, c[0x0][0x2d0], -R94 ;  /* 0x0000b400b1587a23 */ /* 0x004ff2000001085e */
[----:B------:R2:W-:Y:S01]  /*c500*/  MUFU.EX2 R96, R88 ;  /* 0x0000005800607308 */ /* 0x0005e20000000800 */
[--C-:B---3--:R-:W-:Y:S09]  /*c510*/  FFMA.FTZ R84, R246, c[0x0][0x2d0], -R93.reuse ;  /* 0x0000b400f6547a23 */ /* 0x108ff2000001085d */
[----:B------:R3:W4:Y:S01]  /*c520*/  MUFU.EX2 R185, R84 ;  /* 0x0000005400b97308 */ /* 0x0007220000000800 */
[----:B-1----:R-:W-:Y:S09]  /*c530*/  FFMA.FTZ R80, R241, c[0x0][0x2d0], -R93 ;  /* 0x0000b400f1507a23 */ /* 0x002ff2000001085d */
[----:B------:R1:W-:Y:S01]  /*c540*/  MUFU.EX2 R116, R80 ;  /* 0x0000005000747308 */ /* 0x0003e20000000800 */
[----:B--2---:R-:W-:Y:S09]  /*c550*/  FFMA.FTZ R88, R103, c[0x0][0x2d0], -R92 ;  /* 0x0000b40067587a23 */ /* 0x004ff2000001085c */
[----:B------:R2:W-:Y:S01]  /*c560*/  MUFU.EX2 R172, R88 ;  /* 0x0000005800ac7308 */ /* 0x0005e20000000800 */
[--C-:B---3--:R-:W-:Y:S09]  /*c570*/  FFMA.FTZ R84, R250, c[0x0][0x2d0], -R71.reuse ;  /* 0x0000b400fa547a23 */ /* 0x108ff20000010847 */
[----:B------:R3:W-:Y:S01]  /*c580*/  MUFU.EX2 R184, R84 ;  /* 0x0000005400b87308 */ /* 0x0007e20000000800 */
[----:B-1----:R-:W1:Y:S08]  /*c590*/  LDSM.16.MT88.4 R80, [R215+0x1900] ;  /* 0x00190000d750783b */ /* 0x002e700000004200 */
[----:B--2---:R-:W-:Y:S01]  /*c5a0*/  LDSM.16.MT88.4 R88, [R214+0x2100] ;  /* 0x00210000d658783b */ /* 0x004fe20000004200 */
[--C-:B---3--:R-:W-:Y:S04]  /*c5b0*/  FFMA.FTZ R84, R181, c[0x0][0x2d0], -R94.reuse ;  /* 0x0000b400b5547a23 */ /* 0x108fe8000001085e */
[----:B------:R2:W3:Y:S01]  /*c5c0*/  MUFU.EX2 R120, R84 ;  /* 0x0000005400787308 */ /* 0x0004e20000000800 */
[-C--:B-1----:R-:W-:Y:S08]  /*c5d0*/  HMMA.16816.F32 R52, R72, R80.reuse, R52 ;  /* 0x000000504834723c */ /* 0x082ff00000001834 */
[C---:B------:R-:W-:Y:S01]  /*c5e0*/  HMMA.16816.F32 R56, R76.reuse, R80, R56 ;  /* 0x000000504c38723c */ /* 0x040fe20000001838 */
[----:B--2---:R-:W1:Y:S06]  /*c5f0*/  LDSM.16.MT88.4 R84, [R213+0x2100] ;  /* 0x00210000d554783b */ /* 0x004e6c0000004200 */
[----:B------:R-:W-:Y:S01]  /*c600*/  FFMA.FTZ R80, R176, c[0x0][0x2d0], -R94 ;  /* 0x0000b400b0507a23 */ /* 0x000fe2000001085e */
[-C--:B------:R-:W-:Y:S03]  /*c610*/  HMMA.16816.F32 R60, R76, R82.reuse, R60 ;  /* 0x000000524c3c723c */ /* 0x080fe6000000183c */
[----:B------:R2:W5:Y:S04]  /*c620*/  MUFU.EX2 R95, R80 ;  /* 0x00000050005f7308 */ /* 0x0005680000000800 */
[--C-:B------:R-:W-:Y:S01]  /*c630*/  FFMA.FTZ R76, R251, c[0x0][0x2d0], -R71.reuse ;  /* 0x0000b400fb4c7a23 */ /* 0x100fe20000010847 */
[----:B------:R-:W-:Y:S01]  /*c640*/  HMMA.16816.F32 R64, R72, R82, R64 ;  /* 0x000000524840723c */ /* 0x000fe20000001840 */
[----:B----4-:R-:W-:Y:S03]  /*c650*/  F2FP.PACK_AB R78, R185, R186 ;  /* 0x000000bab94e723e */ /* 0x010fe600000000ff */
[----:B---3--:R-:W-:Y:S01]  /*c660*/  F2FP.PACK_AB R77, R97, R120 ;  /* 0x00000078614d723e */ /* 0x008fe200000000ff */
[----:B------:R3:W4:Y:S02]  /*c670*/  MUFU.EX2 R175, R76 ;  /* 0x0000004c00af7308 */ /* 0x0007240000000800 */
[----:B------:R-:W-:Y:S02]  /*c680*/  F2FP.PACK_AB R72, R190, R192 ;  /* 0x000000c0be48723e */ /* 0x000fe400000000ff */
[----:B------:R-:W-:Y:S03]  /*c690*/  F2FP.PACK_AB R73, R189, R117 ;  /* 0x00000075bd49723e */ /* 0x000fe600000000ff */
[----:B------:R-:W-:Y:S02]  /*c6a0*/  F2FP.PACK_AB R74, R188, R123 ;  /* 0x0000007bbc4a723e */ /* 0x000fe400000000ff */
[----:B------:R-:W-:Y:S01]  /*c6b0*/  F2FP.PACK_AB R75, R187, R122 ;  /* 0x0000007abb4b723e */ /* 0x000fe200000000ff */
[----:B--2---:R-:W2:Y:S01]  /*c6c0*/  LDSM.16.MT88.4 R80, [R216+0x2100] ;  /* 0x00210000d850783b */ /* 0x004ea20000004200 */
[----:B-----5:R-:W-:Y:S05]  /*c6d0*/  F2FP.PACK_AB R79, R95, R96 ;  /* 0x000000605f4f723e */ /* 0x020fea00000000ff */
[-C--:B-1----:R-:W-:Y:S01]  /*c6e0*/  HMMA.16816.F32 R4, R72, R84.reuse, R4 ;  /* 0x000000544804723c */ /* 0x082fe20000001804 */
[--C-:B---3--:R-:W-:Y:S01]  /*c6f0*/  FFMA.FTZ R76, R252, c[0x0][0x2d0], -R92.reuse ;  /* 0x0000b400fc4c7a23 */ /* 0x108fe2000001085c */
[----:B----4-:R-:W-:Y:S03]  /*c700*/  F2FP.PACK_AB R168, R175, R184 ;  /* 0x000000b8afa8723e */ /* 0x010fe600000000ff */
[----:B------:R1:W3:Y:S02]  /*c710*/  MUFU.EX2 R174, R76 ;  /* 0x0000004c00ae7308 */ /* 0x0002e40000000800 */
[----:B-1----:R-:W-:Y:S02]  /*c720*/  F2FP.PACK_AB R76, R121, R116 ;  /* 0x00000074794c723e */ /* 0x002fe400000000ff */
[----:B---3--:R-:W-:Y:S05]  /*c730*/  F2FP.PACK_AB R169, R172, R174 ;  /* 0x000000aeaca9723e */ /* 0x008fea00000000ff */
[C---:B------:R-:W-:Y:S07]  /*c740*/  HMMA.16816.F32 R8, R76.reuse, R84, R8 ;  /* 0x000000544c08723c */ /* 0x040fee0000001808 */
[--C-:B------:R-:W-:Y:S01]  /*c750*/  FFMA.FTZ R84, R102, c[0x0][0x2d0], -R71.reuse ;  /* 0x0000b40066547a23 */ /* 0x100fe20000010847 */
[-C--:B------:R-:W-:Y:S01]  /*c760*/  HMMA.16816.F32 R12, R76, R86.reuse, R12 ;  /* 0x000000564c0c723c */ /* 0x080fe2000000180c */
[----:B------:R-:W-:Y:S02]  /*c770*/  FFMA.FTZ R71, R101, c[0x0][0x2d0], -R71 ;  /* 0x0000b40065477a23 */ /* 0x000fe40000010847 */
[----:B------:R-:W-:Y:S01]  /*c780*/  LDSM.16.MT88.4 R100, [R216+0x2900] ;  /* 0x00290000d864783b */ /* 0x000fe20000004200 */
[----:B------:R1:W-:Y:S04]  /*c790*/  MUFU.EX2 R173, R84 ;  /* 0x0000005400ad7308 */ /* 0x0003e80000000800 */
[C---:B------:R-:W-:Y:S06]  /*c7a0*/  HMMA.16816.F32 R16, R72.reuse, R86, R16 ;  /* 0x000000564810723c */ /* 0x040fec0000001810 */
[----:B------:R3:W4:Y:S02]  /*c7b0*/  MUFU.EX2 R135, R71 ;  /* 0x0000004700877308 */ /* 0x0007240000000800 */
[-C--:B--2---:R-:W-:Y:S08]  /*c7c0*/  HMMA.16816.F32 R20, R72, R80.reuse, R20 ;  /* 0x000000504814723c */ /* 0x084ff00000001814 */
[C---:B------:R-:W-:Y:S01]  /*c7d0*/  HMMA.16816.F32 R24, R76.reuse, R80, R24 ;  /* 0x000000504c18723c */ /* 0x040fe20000001818 */
[----:B-1----:R-:W1:Y:S07]  /*c7e0*/  LDSM.16.MT88.4 R84, [R215+0x2100] ;  /* 0x00210000d754783b */ /* 0x002e6e0000004200 */
[-C--:B------:R-:W-:Y:S01]  /*c7f0*/  HMMA.16816.F32 R28, R76, R82.reuse, R28 ;  /* 0x000000524c1c723c */ /* 0x080fe2000000181c */
[----:B---3--:R-:W-:Y:S03]  /*c800*/  FFMA.FTZ R71, R147, c[0x0][0x2d0], -R92 ;  /* 0x0000b40093477a23 */ /* 0x008fe6000001085c */
[----:B----4-:R-:W-:Y:S01]  /*c810*/  F2FP.PACK_AB R170, R135, R173 ;  /* 0x000000ad87aa723e */ /* 0x010fe200000000ff */
[----:B------:R-:W-:Y:S01]  /*c820*/  IMAD.MOV.U32 R147, RZ, RZ, R146 ;  /* 0x000000ffff937224 */ /* 0x000fe200078e0092 */
[----:B------:R-:W-:Y:S02]  /*c830*/  MOV R146, R145 ;  /* 0x0000009100927202 */ /* 0x000fe40000000f00 */
[C---:B------:R-:W-:Y:S01]  /*c840*/  HMMA.16816.F32 R32, R72.reuse, R82, R32 ;  /* 0x000000524820723c */ /* 0x040fe20000001820 */
[----:B------:R-:W2:Y:S03]  /*c850*/  LDL.LU R83, [R1+0x10] ;  /* 0x0000100001537983 */ /* 0x000ea60000300800 */
[----:B------:R-:W-:Y:S01]  /*c860*/  FFMA.FTZ R92, R133, c[0x0][0x2d0], -R92 ;  /* 0x0000b400855c7a23 */ /* 0x000fe2000001085c */
[----:B------:R-:W-:Y:S01]  /*c870*/  MOV R145, R134 ;  /* 0x0000008600917202 */ /* 0x000fe20000000f00 */
[----:B------:R-:W-:Y:S01]  /*c880*/  IMAD.MOV.U32 R154, RZ, RZ, R146 ;  /* 0x000000ffff9a7224 */ /* 0x000fe200078e0092 */
[----:B------:R3:W-:Y:S02]  /*c890*/  MUFU.EX2 R134, R71 ;  /* 0x0000004700867308 */ /* 0x0007e40000000800 */
[----:B------:R-:W-:Y:S01]  /*c8a0*/  MOV R153, R145 ;  /* 0x0000009100997202 */ /* 0x000fe20000000f00 */
[-C--:B------:R-:W-:Y:S07]  /*c8b0*/  HMMA.16816.F32 R36, R72, R88.reuse, R36 ;  /* 0x000000584824723c */ /* 0x080fee0000001824 */
[----:B------:R-:W4:Y:S01]  /*c8c0*/  MUFU.EX2 R133, R92 ;  /* 0x0000005c00857308 */ /* 0x000f220000000800 */
[C---:B------:R-:W-:Y:S08]  /*c8d0*/  HMMA.16816.F32 R40, R76.reuse, R88, R40 ;  /* 0x000000584c28723c */ /* 0x040ff00000001828 */
[-C--:B------:R-:W-:Y:S01]  /*c8e0*/  HMMA.16816.F32 R44, R76, R90.reuse, R44 ;  /* 0x0000005a4c2c723c */ /* 0x080fe2000000182c */
[----:B---3--:R-:W-:Y:S03]  /*c8f0*/  FFMA.FTZ R71, R163, c[0x0][0x2d0], -R93 ;  /* 0x0000b400a3477a23 */ /* 0x008fe6000001085d */
[----:B------:R-:W-:Y:S04]  /*c900*/  IMAD.MOV.U32 R163, RZ, RZ, R143 ;  /* 0x000000ffffa37224 */ /* 0x000fe800078e008f */
[C---:B------:R-:W-:Y:S01]  /*c910*/  HMMA.16816.F32 R48, R72.reuse, R90, R48 ;  /* 0x0000005a4830723c */ /* 0x040fe20000001830 */
[----:B------:R3:W-:Y:S03]  /*c920*/  MUFU.EX2 R99, R71 ;  /* 0x0000004700637308 */ /* 0x0007e60000000800 */
[----:B----4-:R-:W-:Y:S04]  /*c930*/  F2FP.PACK_AB R171, R133, R134 ;  /* 0x0000008685ab723e */ /* 0x010fe800000000ff */
[-C--:B-1----:R-:W-:Y:S08]  /*c940*/  HMMA.16816.F32 R52, R72, R84.reuse, R52 ;  /* 0x000000544834723c */ /* 0x082ff00000001834 */
[C---:B------:R-:W-:Y:S08]  /*c950*/  HMMA.16816.F32 R56, R76.reuse, R84, R56 ;  /* 0x000000544c38723c */ /* 0x040ff00000001838 */
[-C--:B------:R-:W-:Y:S01]  /*c960*/  HMMA.16816.F32 R60, R76, R86.reuse, R60 ;  /* 0x000000564c3c723c */ /* 0x080fe2000000183c */
[----:B---3--:R-:W-:Y:S03]  /*c970*/  FFMA.FTZ R71, R159, c[0x0][0x2d0], -R93 ;  /* 0x0000b4009f477a23 */ /* 0x008fe6000001085d */
[----:B------:R-:W-:Y:S01]  /*c980*/  MOV R159, R139 ;  /* 0x0000008b009f7202 */ /* 0x000fe20000000f00 */
[----:B------:R1:W3:Y:S03]  /*c990*/  MUFU.EX2 R92, R71 ;  /* 0x00000047005c7308 */ /* 0x0002e60000000800 */
[----:B------:R-:W-:Y:S08]  /*c9a0*/  HMMA.16816.F32 R64, R72, R86, R64 ;  /* 0x000000564840723c */ /* 0x000ff00000001840 */
[-C--:B------:R-:W-:Y:S07]  /*c9b0*/  HMMA.16816.F32 R136, R168, R148.reuse, R4 ;  /* 0x00000094a888723c */ /* 0x080fee0000001804 */
[----:B------:R-:W-:Y:S01]  /*c9c0*/  FADD.FTZ R4, R237, R69 ;  /* 0x00000045ed047221 */ /* 0x000fe20000010000 */
[----:B------:R-:W-:Y:S01]  /*c9d0*/  MOV R237, R115 ;  /* 0x0000007300ed7202 */ /* 0x000fe20000000f00 */
[----:B------:R-:W-:Y:S03]  /*c9e0*/  FADD.FTZ R6, R236, R68 ;  /* 0x00000044ec067221 */ /* 0x000fe60000010000 */
[----:B------:R-:W-:Y:S01]  /*c9f0*/  FADD.FTZ R4, R154, R4 ;  /* 0x000000049a047221 */ /* 0x000fe20000010000 */
[----:B------:R-:W-:Y:S01]  /*ca00*/  MOV R236, R114 ;  /* 0x0000007200ec7202 */ /* 0x000fe20000000f00 */
[--C-:B-1----:R-:W-:Y:S01]  /*ca10*/  FFMA.FTZ R71, R155, c[0x0][0x2d0], -R93.reuse ;  /* 0x0000b4009b477a23 */ /* 0x102fe2000001085d */
[----:B------:R-:W1:Y:S01]  /*ca20*/  LDSM.16.MT88.4 R112, [R214+0x2900] ;  /* 0x00290000d670783b */ /* 0x000e620000004200 */
[----:B------:R-:W-:Y:S01]  /*ca30*/  FFMA.FTZ R93, R183, c[0x0][0x2d0], -R93 ;  /* 0x0000b400b75d7a23 */ /* 0x000fe2000001085d */
[----:B---3--:R-:W-:Y:S01]  /*ca40*/  F2FP.PACK_AB R124, R92, R99 ;  /* 0x000000635c7c723e */ /* 0x008fe200000000ff */
[----:B------:R-:W-:Y:S01]  /*ca50*/  FADD.FTZ R6, R153, R6 ;  /* 0x0000000699067221 */ /* 0x000fe20000010000 */
[----:B------:R3:W-:Y:S01]  /*ca60*/  MUFU.EX2 R82, R71 ;  /* 0x0000004700527308 */ /* 0x0007e20000000800 */
[----:B------:R-:W-:Y:S01]  /*ca70*/  FADD.FTZ R4, R240, R4 ;  /* 0x00000004f0047221 */ /* 0x000fe20000010000 */
[----:B------:R-:W-:Y:S08]  /*ca80*/  MOV R155, R147 ;  /* 0x00000093009b7202 */ /* 0x000ff00000000f00 */
[----:B------:R-:W4:Y:S01]  /*ca90*/  MUFU.EX2 R93, R93 ;  /* 0x0000005d005d7308 */ /* 0x000f220000000800 */
[--C-:B---3--:R-:W-:Y:S09]  /*caa0*/  FFMA.FTZ R71, R178, c[0x0][0x2d0], -R94.reuse ;  /* 0x0000b400b2477a23 */ /* 0x108ff2000001085e */
[----:B------:R3:W-:Y:S01]  /*cab0*/  MUFU.EX2 R80, R71 ;  /* 0x0000004700507308 */ /* 0x0007e20000000800 */
[----:B----4-:R-:W-:Y:S01]  /*cac0*/  F2FP.PACK_AB R126, R93, R82 ;  /* 0x000000525d7e723e */ /* 0x010fe200000000ff */
[--C-:B---3--:R-:W-:Y:S08]  /*cad0*/  FFMA.FTZ R71, R179, c[0x0][0x2d0], -R94.reuse ;  /* 0x0000b400b3477a23 */ /* 0x108ff0000001085e */
[----:B------:R3:W4:Y:S02]  /*cae0*/  MUFU.EX2 R81, R71 ;  /* 0x0000004700517308 */ /* 0x0007240000000800 */
[--C-:B---3--:R-:W-:Y:S01]  /*caf0*/  FFMA.FTZ R71, R180, c[0x0][0x2d0], -R94.reuse ;  /* 0x0000b400b4477a23 */ /* 0x108fe2000001085e */
[----:B----4-:R-:W-:Y:S01]  /*cb00*/  F2FP.PACK_AB R125, R81, R80 ;  /* 0x00000050517d723e */ /* 0x010fe200000000ff */
[----:B------:R-:W-:Y:S02]  /*cb10*/  FFMA.FTZ R94, R70, c[0x0][0x2d0], -R94 ;  /* 0x0000b400465e7a23 */ /* 0x000fe4000001085e */
[----:B------:R-:W3:Y:S04]  /*cb20*/  LDL.LU R70, [R1+0x14] ;  /* 0x0000140001467983 */ /* 0x000ee80000300800 */
[----:B------:R-:W-:Y:S10]  /*cb30*/  MUFU.EX2 R71, R71 ;  /* 0x0000004700477308 */ /* 0x000ff40000000800 */
[----:B------:R-:W4:Y:S02]  /*cb40*/  MUFU.EX2 R94, R94 ;  /* 0x0000005e005e7308 */ /* 0x000f240000000800 */
[----:B----4-:R-:W-:Y:S07]  /*cb50*/  F2FP.PACK_AB R127, R94, R71 ;  /* 0x000000475e7f723e */ /* 0x010fee00000000ff */
[C---:B------:R-:W-:Y:S01]  /*cb60*/  HMMA.16816.F32 R140, R124.reuse, R148, R8 ;  /* 0x000000947c8c723c */ /* 0x040fe20000001808 */
[----:B--2---:R-:W-:Y:S01]  /*cb70*/  FFMA.FTZ R2, R2, R83, R152 ;  /* 0x0000005302027223 */ /* 0x004fe20000010098 */
[----:B------:R-:W-:Y:S06]  /*cb80*/  MOV R152, R144 ;  /* 0x0000009000987202 */ /* 0x000fec0000000f00 */
[-C--:B------:R-:W-:Y:S01]  /*cb90*/  HMMA.16816.F32 R144, R124, R150.reuse, R12 ;  /* 0x000000967c90723c */ /* 0x080fe2000000180c */
[----:B------:R-:W-:Y:S04]  /*cba0*/  FADD.FTZ R2, R155, R2 ;  /* 0x000000029b027221 */ /* 0x000fe80000010000 */
[----:B------:R-:W-:Y:S02]  /*cbb0*/  FADD.FTZ R5, R152, R2 ;  /* 0x0000000298057221 */ /* 0x000fe40000010000 */
[----:B------:R-:W-:Y:S01]  /*cbc0*/  FADD.FTZ R2, R239, R6 ;  /* 0x00000006ef027221 */ /* 0x000fe20000010000 */
[C---:B------:R-:W-:Y:S01]  /*cbd0*/  HMMA.16816.F32 R148, R168.reuse, R150, R16 ;  /* 0x00000096a894723c */ /* 0x040fe20000001810 */
[----:B------:R-:W-:Y:S07]  /*cbe0*/  FADD.FTZ R6, R158, R4 ;  /* 0x000000049e067221 */ /* 0x000fee0000010000 */
[-C--:B------:R-:W-:Y:S01]  /*cbf0*/  HMMA.16816.F32 R152, R168, R100.reuse, R20 ;  /* 0x00000064a898723c */ /* 0x080fe20000001814 */
[----:B---3--:R-:W-:Y:S03]  /*cc00*/  FFMA.FTZ R8, R0, R70, R131 ;  /* 0x0000004600087223 */ /* 0x008fe60000010083 */
[----:B------:R-:W-:Y:S02]  /*cc10*/  FADD.FTZ R0, R159, R5 ;  /* 0x000000059f007221 */ /* 0x000fe40000010000 */
[----:B------:R-:W-:Y:S01]  /*cc20*/  FADD.FTZ R8, R132, R8 ;  /* 0x0000000884087221 */ /* 0x000fe20000010000 */
[----:B------:R-:W-:Y:S01]  /*cc30*/  MOV R132, R129 ;  /* 0x0000008100847202 */ /* 0x000fe20000000f00 */
[----:B------:R-:W-:Y:S04]  /*cc40*/  FADD.FTZ R5, R157, R2 ;  /* 0x000000029d057221 */ /* 0x000fe80000010000 */
[----:B------:R-:W-:Y:S02]  /*cc50*/  FADD.FTZ R7, R156, R0 ;  /* 0x000000009c077221 */ /* 0x000fe40000010000 */
[----:B------:R-:W-:Y:S01]  /*cc60*/  FADD.FTZ R4, R238, R8 ;  /* 0x00000008ee047221 */ /* 0x000fe20000010000 */
[C---:B------:R-:W-:Y:S01]  /*cc70*/  HMMA.16816.F32 R156, R124.reuse, R100, R24 ;  /* 0x000000647c9c723c */ /* 0x040fe20000001818 */
[----:B------:R-:W-:Y:S02]  /*cc80*/  FADD.FTZ R2, R233, R6 ;  /* 0x00000006e9027221 */ /* 0x000fe40000010000 */
[----:B------:R-:W-:Y:S02]  /*cc90*/  FADD.FTZ R0, R230, R5 ;  /* 0x00000005e6007221 */ /* 0x000fe40000010000 */
[----:B------:R-:W-:Y:S02]  /*cca0*/  FADD.FTZ R7, R160, R7 ;  /* 0x00000007a0077221 */ /* 0x000fe40000010000 */
[----:B------:R-:W-:Y:S02]  /*ccb0*/  FADD.FTZ R4, R163, R4 ;  /* 0x00000004a3047221 */ /* 0x000fe40000010000 */
[----:B------:R-:W-:Y:S03]  /*ccc0*/  FADD.FTZ R6, R162, R2 ;  /* 0x00000002a2067221 */ /* 0x000fe60000010000 */
[----:B------:R-:W-:Y:S02]  /*ccd0*/  FADD.FTZ R5, R161, R0 ;  /* 0x00000000a1057221 */ /* 0x000fe40000010000 */
[----:B------:R-:W-:Y:S01]  /*cce0*/  FADD.FTZ R2, R211, R7 ;  /* 0x00000007d3027221 */ /* 0x000fe20000010000 */
[-C--:B------:R-:W-:Y:S01]  /*ccf0*/  HMMA.16816.F32 R160, R124, R102.reuse, R28 ;  /* 0x000000667ca0723c */ /* 0x080fe2000000181c */
[----:B------:R-:W-:Y:S02]  /*cd00*/  FADD.FTZ R4, R209, R4 ;  /* 0x00000004d1047221 */ /* 0x000fe40000010000 */
[----:B------:R-:W-:Y:S02]  /*cd10*/  FADD.FTZ R0, R237, R6 ;  /* 0x00000006ed007221 */ /* 0x000fe40000010000 */
[----:B------:R-:W-:Y:S02]  /*cd20*/  FADD.FTZ R10, R236, R5 ;  /* 0x00000005ec0a7221 */ /* 0x000fe40000010000 */
[----:B------:R-:W-:Y:S01]  /*cd30*/  FADD.FTZ R11, R234, R4 ;  /* 0x00000004ea0b7221 */ /* 0x000fe20000010000 */
[C---:B------:R-:W-:Y:S01]  /*cd40*/  HMMA.16816.F32 R100, R168.reuse, R102, R32 ;  /* 0x00000066a864723c */ /* 0x040fe20000001820 */
[----:B------:R-:W-:Y:S01]  /*cd50*/  FADD.FTZ R8, R235, R2 ;  /* 0x00000002eb087221 */ /* 0x000fe20000010000 */
[----:B------:R-:W2:Y:S02]  /*cd60*/  LDSM.16.MT88.4 R4, [R215+0x2900] ;  /* 0x00290000d704783b */ /* 0x000ea40000004200 */
[----:B------:R-:W-:Y:S02]  /*cd70*/  FADD.FTZ R9, R232, R0 ;  /* 0x00000000e8097221 */ /* 0x000fe40000010000 */
[----:B------:R-:W-:Y:S02]  /*cd80*/  FADD.FTZ R2, R167, R10 ;  /* 0x0000000aa7027221 */ /* 0x000fe40000010000 */
[----:B------:R-:W-:Y:S04]  /*cd90*/  FADD.FTZ R0, R165, R8 ;  /* 0x00000008a5007221 */ /* 0x000fe80000010000 */
[----:B------:R-:W-:Y:S02]  /*cda0*/  FADD.FTZ R8, R104, R11 ;  /* 0x0000000b68087221 */ /* 0x000fe40000010000 */
[----:B------:R-:W-:Y:S02]  /*cdb0*/  FADD.FTZ R9, R210, R9 ;  /* 0x00000009d2097221 */ /* 0x000fe40000010000 */
[----:B------:R-:W-:Y:S02]  /*cdc0*/  FADD.FTZ R2, R166, R2 ;  /* 0x00000002a6027221 */ /* 0x000fe40000010000 */
[----:B------:R-:W-:Y:S02]  /*cdd0*/  FADD.FTZ R0, R164, R0 ;  /* 0x00000000a4007221 */ /* 0x000fe40000010000 */
[----:B------:R-:W-:Y:S01]  /*cde0*/  FADD.FTZ R12, R208, R8 ;  /* 0x00000008d00c7221 */ /* 0x000fe20000010000 */
[-C--:B-1----:R-:W-:Y:S01]  /*cdf0*/  HMMA.16816.F32 R164, R168, R112.reuse, R36 ;  /* 0x00000070a8a4723c */ /* 0x082fe20000001824 */
[----:B------:R-:W-:Y:S02]  /*ce00*/  FADD.FTZ R8, R207, R9 ;  /* 0x00000009cf087221 */ /* 0x000fe40000010000 */
[----:B------:R-:W-:Y:S02]  /*ce10*/  FADD.FTZ R2, R205, R2 ;  /* 0x00000002cd027221 */ /* 0x000fe40000010000 */
[----:B------:R-:W-:Y:S02]  /*ce20*/  FADD.FTZ R0, R107, R0 ;  /* 0x000000006b007221 */ /* 0x000fe40000010000 */
[----:B------:R-:W-:Y:S02]  /*ce30*/  FADD.FTZ R12, R105, R12 ;  /* 0x0000000c690c7221 */ /* 0x000fe40000010000 */
[----:B------:R-:W-:Y:S03]  /*ce40*/  FADD.FTZ R10, R206, R8 ;  /* 0x00000008ce0a7221 */ /* 0x000fe60000010000 */
[----:B------:R-:W-:Y:S02]  /*ce50*/  FADD.FTZ R9, R204, R2 ;  /* 0x00000002cc097221 */ /* 0x000fe40000010000 */
        /* <DEDUP_REMOVED lines=16> */
[----:B------:R-:W-:Y:S03]  /*cf60*/  FADD.FTZ R8, R191, R8 ;  /* 0x00000008bf087221 */ /* 0x000fe60000010000 */
        /* <DEDUP_REMOVED lines=8> */
[----:B------:R-:W-:Y:S01]  /*cff0*/  FADD.FTZ R2, R190, R10 ;  /* 0x0000000abe027221 */ /* 0x000fe20000010000 */
[-C--:B--2---:R-:W-:Y:S01]  /*d000*/  HMMA.16816.F32 R116, R168, R4.reuse, R52 ;  /* 0x00000004a874723c */ /* 0x084fe20000001834 */
[----:B------:R-:W-:Y:S02]  /*d010*/  FADD.FTZ R8, R98, R8 ;  /* 0x0000000862087221 */ /* 0x000fe40000010000 */
[----:B------:R-:W-:Y:S02]  /*d020*/  FADD.FTZ R0, R189, R11 ;  /* 0x0000000bbd007221 */ /* 0x000fe40000010000 */
[----:B------:R-:W-:Y:S02]  /*d030*/  FADD.FTZ R10, R121, R9 ;  /* 0x00000009790a7221 */ /* 0x000fe40000010000 */
[----:B------:R-:W-:Y:S02]  /*d040*/  FADD.FTZ R11, R123, R2 ;  /* 0x000000027b0b7221 */ /* 0x000fe40000010000 */
[----:B------:R-:W-:Y:S03]  /*d050*/  FADD.FTZ R8, R120, R8 ;  /* 0x0000000878087221 */ /* 0x000fe60000010000 */
[----:B------:R-:W-:Y:S02]  /*d060*/  FADD.FTZ R9, R122, R0 ;  /* 0x000000007a097221 */ /* 0x000fe40000010000 */
[----:B------:R-:W-:Y:S01]  /*d070*/  FADD.FTZ R2, R186, R10 ;  /* 0x0000000aba027221 */ /* 0x000fe20000010000 */
[C---:B------:R-:W-:Y:S01]  /*d080*/  HMMA.16816.F32 R120, R124.reuse, R4, R56 ;  /* 0x000000047c78723c */ /* 0x040fe20000001838 */
[----:B------:R-:W-:Y:S02]  /*d090*/  FADD.FTZ R0, R188, R11 ;  /* 0x0000000bbc007221 */ /* 0x000fe40000010000 */
[----:B------:R-:W-:Y:S04]  /*d0a0*/  IMAD.MOV.U32 R131, RZ, RZ, R130 ;  /* 0x000000ffff837224 */ /* 0x000fe800078e0082 */
[----:B------:R-:W-:Y:S01]  /*d0b0*/  FADD.FTZ R4, R97, R8 ;  /* 0x0000000861047221 */ /* 0x000fe20000010000 */
[-C--:B------:R-:W-:Y:S01]  /*d0c0*/  HMMA.16816.F32 R124, R124, R6.reuse, R60 ;  /* 0x000000067c7c723c */ /* 0x080fe2000000183c */
[----:B------:R-:W-:Y:S03]  /*d0d0*/  FADD.FTZ R8, R187, R9 ;  /* 0x00000009bb087221 */ /* 0x000fe60000010000 */
[----:B------:R-:W-:Y:S02]  /*d0e0*/  FADD.FTZ R9, R185, R2 ;  /* 0x00000002b9097221 */ /* 0x000fe40000010000 */
[----:B------:R-:W-:Y:S02]  /*d0f0*/  FADD.FTZ R4, R96, R4 ;  /* 0x0000000460047221 */ /* 0x000fe40000010000 */
[----:B------:R-:W-:Y:S01]  /*d100*/  FADD.FTZ R5, R184, R0 ;  /* 0x00000000b8057221 */ /* 0x000fe20000010000 */
[----:B------:R-:W-:Y:S03]  /*d110*/  HMMA.16816.F32 R168, R168, R6, R64 ;  /* 0x00000006a8a8723c */ /* 0x000fe60000001840 */
[----:B------:R-:W-:Y:S02]  /*d120*/  FADD.FTZ R2, R174, R8 ;  /* 0x00000008ae027221 */ /* 0x000fe40000010000 */
[----:B------:R-:W-:Y:S02]  /*d130*/  FADD.FTZ R4, R95, R4 ;  /* 0x000000045f047221 */ /* 0x000fe40000010000 */
[----:B------:R-:W-:Y:S02]  /*d140*/  FADD.FTZ R0, R99, R9 ;  /* 0x0000000963007221 */ /* 0x000fe40000010000 */
[----:B------:R-:W-:Y:S03]  /*d150*/  FADD.FTZ R5, R175, R5 ;  /* 0x00000005af057221 */ /* 0x000fe60000010000 */
[----:B------:R-:W-:Y:S02]  /*d160*/  FADD.FTZ R8, R172, R2 ;  /* 0x00000002ac087221 */ /* 0x000fe40000010000 */
[----:B------:R-:W-:Y:S02]  /*d170*/  FADD.FTZ R2, R80, R4 ;  /* 0x0000000450027221 */ /* 0x000fe40000010000 */
[----:B------:R-:W-:Y:S02]  /*d180*/  FADD.FTZ R4, R92, R0 ;  /* 0x000000005c047221 */ /* 0x000fe40000010000 */
[----:B------:R-:W-:Y:S02]  /*d190*/  FADD.FTZ R0, R173, R5 ;  /* 0x00000005ad007221 */ /* 0x000fe40000010000 */
[----:B------:R-:W-:Y:S01]  /*d1a0*/  FADD.FTZ R5, R134, R8 ;  /* 0x0000000886057221 */ /* 0x000fe20000010000 */
[----:B------:R-:W-:Y:S01]  /*d1b0*/  MOV R134, R3 ;  /* 0x0000000300867202 */ /* 0x000fe20000000f00 */
[----:B------:R-:W-:Y:S02]  /*d1c0*/  FADD.FTZ R6, R135, R0 ;  /* 0x0000000087067221 */ /* 0x000fe40000010000 */
[----:B------:R-:W-:Y:S01]  /*d1d0*/  FADD.FTZ R5, R133, R5 ;  /* 0x0000000585057221 */ /* 0x000fe20000010000 */
[----:B------:R-:W-:Y:S01]  /*d1e0*/  MOV R133, R128 ;  /* 0x0000008000857202 */ /* 0x000fe20000000f00 */
[----:B------:R-:W-:Y:S01]  /*d1f0*/  FADD.FTZ R2, R81, R2 ;  /* 0x0000000251027221 */ /* 0x000fe20000010000 */
[----:B------:R1:W-:Y:S01]  /*d200*/  STL [R1+0x8], R6 ;  /* 0x0000080601007387 */ /* 0x0003e20000100800 */
[----:B------:R-:W-:Y:S02]  /*d210*/  FADD.FTZ R4, R82, R4 ;  /* 0x0000000452047221 */ /* 0x000fe40000010000 */
[----:B------:R-:W-:Y:S01]  /*d220*/  FADD.FTZ R0, R71, R2 ;  /* 0x0000000247007221 */ /* 0x000fe20000010000 */
[----:B------:R1:W-:Y:S01]  /*d230*/  STL [R1+0xc], R5 ;  /* 0x00000c0501007387 */ /* 0x0003e20000100800 */
[----:B------:R-:W-:Y:S02]  /*d240*/  FADD.FTZ R2, R93, R4 ;  /* 0x000000045d027221 */ /* 0x000fe40000010000 */
[----:B------:R-:W-:Y:S03]  /*d250*/  FADD.FTZ R0, R94, R0 ;  /* 0x000000005e007221 */ /* 0x000fe60000010000 */
[----:B------:R1:W-:Y:S04]  /*d260*/  STL [R1+0x10], R2 ;  /* 0x0000100201007387 */ /* 0x0003e80000100800 */
[----:B------:R1:W-:Y:S01]  /*d270*/  STL [R1+0x14], R0 ;  /* 0x0000140001007387 */ /* 0x0003e20000100800 */
[----:B------:R-:W-:-:S05]  /*d280*/  @P0 BRA `(.L_x_181) ;  /* 0xffffa49000000947 */ /* 0x000fca000383ffff */
.L_x_164:
[----:B------:R-:W2:Y:S01]  /*d290*/  S2UR UR6, SR_CTAID.X ;  /* 0x00000000000679c3 */ /* 0x000ea20000002500 */
[----:B------:R-:W-:Y:S01]  /*d2a0*/  ULDC.64 UR4, c[0x0][0x2c8] ;  /* 0x0000b20000047ab9 */ /* 0x000fe20000000a00 */
[----:B------:R-:W-:Y:S01]  /*d2b0*/  PLOP3.LUT P0, PT, PT, PT, UP1, 0x40, 0x0 ;  /* 0x000000000000781c */ /* 0x000fe20003f0e818 */
[----:B--2---:R-:W-:-:S04]  /*d2c0*/  ULEA UR6, UR6, 0x7f, 0x7 ;  /* 0x0000007f06067891 */ /* 0x004fc8000f8e383f */
[----:B------:R-:W-:-:S03]  /*d2d0*/  UIMAD.WIDE.U32 UR14, UR6, UR4, URZ ;  /* 0x00000004060e72a5 */ /* 0x000fc6000f8e003f */
[----:B------:R-:W-:Y:S02]  /*d2e0*/  ULDC UR4, c[0x0][0x168] ;  /* 0x00005a0000047ab9 */ /* 0x000fe40000000800 */
[----:B------:R-:W-:Y:S02]  /*d2f0*/  @UP2 USHF.R.U32.HI UR6, URZ, UR5, UR15 ;  /* 0x000000053f062299 */ /* 0x000fe4000801160f */
[----:B------:R-:W-:Y:S02]  /*d300*/  UIADD3 UR4, -UR4, 0x1, URZ ;  /* 0x0000000104047890 */ /* 0x000fe4000fffe13f */
[----:B------:R-:W-:Y:S02]  /*d310*/  ULDC UR5, c[0x0][0x1d0] ;  /* 0x0000740000057ab9 */ /* 0x000fe40000000800 */
[----:B------:R-:W-:-:S03]  /*d320*/  UIADD3 UR7, UR6, UR5, UR4 ;  /* 0x0000000506077290 */ /* 0x000fc6000fffe004 */
[----:B------:R-:W-:Y:S02]  /*d330*/  ULDC UR6, c[0x0][0x324] ;  /* 0x0000c90000067ab9 */ /* 0x000fe40000000800 */
[----:B------:R-:W-:Y:S01]  /*d340*/  UIADD3 UR6, UR7, -UR6, URZ ;  /* 0x8000000607067290 */ /* 0x000fe2000fffe03f */
[----:B------:R-:W-:Y:S05]  /*d350*/  @P0 BRA `(.L_x_182) ;  /* 0x0000014000000947 */ /* 0x000fea0003800000 */
        /* <DEDUP_REMOVED lines=11> */
.L_x_183:
[----:B------:R-:W-:Y:S02]  /*d410*/  ULDC UR4, c[0x0][0x32c] ;  /* 0x0000cb0000047ab9 */ /* 0x000fe40000000800 */
[----:B------:R-:W-:-:S03]  /*d420*/  UISETP.NE.AND UP0, UPT, UR4, 0x1, UPT ;  /* 0x000000010400788c */ /* 0x000fc6000bf05270 */
[----:B------:R-:W-:Y:S02]  /*d430*/  ULDC.64 UR4, c[0x0][0x330] ;  /* 0x0000cc0000047ab9 */ /* 0x000fe40000000a00 */
[----:B------:R-:W-:-:S06]  /*d440*/  UIMAD.WIDE.U32 UR14, UR7, UR4, URZ ;  /* 0x00000004070e72a5 */ /* 0x000fcc000f8e003f */
[----:B------:R-:W-:Y:S02]  /*d450*/  @UP0 USHF.R.U32.HI UR7, URZ, UR5, UR15 ;  /* 0x000000053f070299 */ /* 0x000fe4000801160f */
.L_x_184:
[----:B------:R-:W-:Y:S02]  /*d460*/  ULDC UR4, c[0x0][0x32c] ;  /* 0x0000cb0000047ab9 */ /* 0x000fe40000000800 */
[----:B------:R-:W-:-:S04]  /*d470*/  UIMAD UR4, UR7, UR4, URZ ;  /* 0x00000004070472a4 */ /* 0x000fc8000f8e023f */
[----:B------:R-:W-:-:S04]  /*d480*/  UISETP.LT.AND UP0, UPT, UR6, UR4, UPT ;  /* 0x000000040600728c */ /* 0x000fc8000bf01270 */
[----:B------:R-:W-:-:S04]  /*d490*/  USEL UR6, UR6, UR4, !UP0 ;  /* 0x0000000406067287 */ /* 0x000fc8000c000000 */
.L_x_182:
[----:B------:R-:W-:-:S04]  /*d4a0*/  UIADD3 UR6, UR6, 0x5f, URZ ;  /* 0x0000005f06067890 */ /* 0x000fc8000fffe03f */
[----:B------:R-:W-:-:S04]  /*d4b0*/  UIMAD.WIDE UR4, UR6, 0x2aaaaaab, URZ ;  /* 0x2aaaaaab060478a5 */ /* 0x000fc8000f8e023f */
[----:B------:R-:W-:-:S04]  /*d4c0*/  USHF.R.U32.HI UR4, URZ, 0x1f, UR5 ;  /* 0x0000001f3f047899 */ /* 0x000fc80008011605 */
[----:B------:R-:W-:-:S04]  /*d4d0*/  ULEA.HI.SX32 UR4, UR5, UR4, 0x1c ;  /* 0x0000000405047291 */ /* 0x000fc8000f8fe23f */
[----:B------:R-:W-:-:S04]  /*d4e0*/  UISETP.LT.AND UP0, UPT, UR8, UR4, UPT ;  /* 0x000000040800728c */ /* 0x000fc8000bf01270 */
[----:B------:R-:W-:-:S06]  /*d4f0*/  USEL UR4, UR8, UR4, !UP0 ;  /* 0x0000000408047287 */ /* 0x000fcc000c000000 */
[----:B------:R-:W-:-:S13]  /*d500*/  ISETP.GE.AND P0, PT, R229, UR4, PT ;  /* 0x00000004e5007c0c */ /* 0x000fda000bf06270 */
[----:B------:R-:W-:Y:S05]  /*d510*/  @!P0 BRA `(.L_x_185) ;  /* 0x0000368000008947 */ /* 0x000fea0003800000 */
[----:B------:R-:W-:Y:S01]  /*d520*/  MOV R131, R129 ;  /* 0x0000008100837202 */ /* 0x000fe20000000f00 */
[----:B------:R-:W-:Y:S01]  /*d530*/  IMAD.MOV.U32 R135, RZ, RZ, R3 ;  /* 0x000000ffff877224 */ /* 0x000fe200078e0003 */
[----:B-1----:R-:W-:Y:S01]  /*d540*/  MOV R0, R130 ;  /* 0x0000008200007202 */ /* 0x002fe20000000f00 */
[----:B------:R-:W-:Y:S01]  /*d550*/  IMAD.MOV.U32 R230, RZ, RZ, R229 ;  /* 0x000000ffffe67224 */ /* 0x000fe200078e00e5 */
[----:B------:R-:W-:Y:S01]  /*d560*/  MOV R134, R128 ;  /* 0x0000008000867202 */ /* 0x000fe20000000f00 */
[----:B------:R-:W-:Y:S01]  /*d570*/  IMAD.MOV.U32 R250, RZ, RZ, c[0x0][0x1e4] ;  /* 0x00007900fffa7624 */ /* 0x000fe200078e00ff */
[----:B------:R-:W-:Y:S02]  /*d580*/  MOV R249, c[0x0][0x1e0] ;  /* 0x0000780000f97a02 */ /* 0x000fe40000000f00 */
.L_x_186:
[----:B------:R-:W-:Y:S04]  /*d590*/  DEPBAR.LE SB0, 0x0 ;  /* 0x000080000000791a */ /* 0x000fe80000000000 */
[----:B------:R-:W-:Y:S01]  /*d5a0*/  BAR.SYNC.DEFER_BLOCKING 0x0 ;  /* 0x0000000000007b1d */ /* 0x000fe20000010000 */
[C---:B------:R-:W-:Y:S02]  /*d5b0*/  ISETP.LT.AND P0, PT, R230.reuse, UR8, PT ;  /* 0x00000008e6007c0c */ /* 0x040fe4000bf01270 */
[C---:B------:R-:W-:Y:S11]  /*d5c0*/  IADD3 R229, R230.reuse, -0x1, RZ ;  /* 0xffffffffe6e57810 */ /* 0x040ff60007ffe0ff */
[----:B------:R-:W-:Y:S01]  /*d5d0*/  @!P0 SHF.R.S32.HI R2, RZ, 0x1f, R230 ;  /* 0x0000001fff028819 */ /* 0x000fe200000114e6 */
[----:B------:R-:W-:Y:S04]  /*d5e0*/  @!P0 IMAD.WIDE.U32 R128, R230, c[0x0][0x208], RZ ;  /* 0x00008200e6808a25 */ /* 0x000fe800078e00ff */
[----:B------:R-:W-:Y:S04]  /*d5f0*/  @!P0 IMAD R2, R2, c[0x0][0x208], RZ ;  /* 0x0000820002028a24 */ /* 0x000fe800078e02ff */
[----:B------:R-:W-:Y:S01]  /*d600*/  @!P0 IMAD R2, R230, c[0x0][0x20c], R2 ;  /* 0x00008300e6028a24 */ /* 0x000fe200078e0202 */
[----:B------:R-:W2:Y:S04]  /*d610*/  LDL.64 R202, [R1+0x30] ;  /* 0x0000300001ca7983 */ /* 0x000ea80000100a00 */
[----:B------:R-:W-:Y:S02]  /*d620*/  @!P0 IADD3 R129, R129, R2, RZ ;  /* 0x0000000281818210 */ /* 0x000fe40007ffe0ff */
[----:B------:R-:W3:Y:S06]  /*d630*/  LDL.64 R200, [R1+0x40] ;  /* 0x0000400001c87983 */ /* 0x000eec0000100a00 */
[----:B-----5:R-:W-:Y:S08]  /*d640*/  LDSM.16.M88.4 R96, [R219+0x6100] ;  /* 0x00610000db60783b */ /* 0x020ff00000000200 */
[----:B------:R-:W1:Y:S08]  /*d650*/  LDSM.16.M88.4 R16, [R212+0x3100] ;  /* 0x00310000d410783b */ /* 0x000e700000000200 */
[----:B------:R-:W4:Y:S08]  /*d660*/  LDSM.16.M88.4 R92, [R219+0x8100] ;  /* 0x00810000db5c783b */ /* 0x000f300000000200 */
[----:B------:R-:W4:Y:S08]  /*d670*/  LDSM.16.M88.4 R32, [R212+0x3900] ;  /* 0x00390000d420783b */ /* 0x000f300000000200 */
[----:B------:R-:W3:Y:S06]  /*d680*/  LDL.64 R232, [R1+0x38] ;  /* 0x0000380001e87983 */ /* 0x000eec0000100a00 */
[----:B------:R-:W4:Y:S08]  /*d690*/  LDSM.16.M88.4 R48, [R212+0x4100] ;  /* 0x00410000d430783b */ /* 0x000f300000000200 */
[----:B------:R-:W4:Y:S01]  /*d6a0*/  LDSM.16.M88.4 R64, [R212+0x4900] ;  /* 0x00490000d440783b */ /* 0x000f220000000200 */
[-C--:B-1----:R-:W-:Y:S07]  /*d6b0*/  HMMA.16816.F32 R4, R96, R16.reuse, RZ ;  /* 0x000000106004723c */ /* 0x082fee00000018ff */
[----:B------:R-:W1:Y:S01]  /*d6c0*/  LDSM.16.M88.4 R80, [R212+0x5100] ;  /* 0x00510000d450783b */ /* 0x000e620000000200 */
[C---:B----4-:R-:W-:Y:S07]  /*d6d0*/  HMMA.16816.F32 R8, R92.reuse, R16, RZ ;  /* 0x000000105c08723c */ /* 0x050fee00000018ff */
[----:B------:R-:W4:Y:S01]  /*d6e0*/  LDSM.16.M88.4 R172, [R212+0x5900] ;  /* 0x00590000d4ac783b */ /* 0x000f220000000200 */
[-C--:B------:R-:W-:Y:S07]  /*d6f0*/  HMMA.16816.F32 R12, R92, R18.reuse, RZ ;  /* 0x000000125c0c723c */ /* 0x080fee00000018ff */
[----:B------:R-:W-:Y:S01]  /*d700*/  LDSM.16.M88.4 R176, [R222+0x6100] ;  /* 0x00610000deb0783b */ /* 0x000fe20000000200 */
[C---:B------:R-:W-:Y:S07]  /*d710*/  HMMA.16816.F32 R16, R96.reuse, R18, RZ ;  /* 0x000000126010723c */ /* 0x040fee00000018ff */
[----:B------:R-:W1:Y:S01]  /*d720*/  LDSM.16.M88.4 R180, [R223] ;  /* 0x00000000dfb4783b */ /* 0x000e620000000200 */
[-C--:B------:R-:W-:Y:S07]  /*d730*/  HMMA.16816.F32 R20, R96, R32.reuse, RZ ;  /* 0x000000206014723c */ /* 0x080fee00000018ff */
[----:B------:R-:W1:Y:S01]  /*d740*/  LDSM.16.M88.4 R184, [R222+0x8100] ;  /* 0x00810000deb8783b */ /* 0x000e620000000200 */
[C---:B------:R-:W-:Y:S07]  /*d750*/  HMMA.16816.F32 R24, R92.reuse, R32, RZ ;  /* 0x000000205c18723c */ /* 0x040fee00000018ff */
[----:B------:R-:W1:Y:S01]  /*d760*/  LDSM.16.M88.4 R188, [R228] ;  /* 0x00000000e4bc783b */ /* 0x000e620000000200 */
[-C--:B------:R-:W-:Y:S07]  /*d770*/  HMMA.16816.F32 R28, R92, R34.reuse, RZ ;  /* 0x000000225c1c723c */ /* 0x080fee00000018ff */
[----:B------:R-:W1:Y:S01]  /*d780*/  LDSM.16.M88.4 R192, [R227] ;  /* 0x00000000e3c0783b */ /* 0x000e620000000200 */
[C---:B------:R-:W-:Y:S07]  /*d790*/  HMMA.16816.F32 R32, R96.reuse, R34, RZ ;  /* 0x000000226020723c */ /* 0x040fee00000018ff */
[----:B------:R-:W3:Y:S01]  /*d7a0*/  LDL.64 R234, [R1+0x28] ;  /* 0x0000280001ea7983 */ /* 0x000ee20000100a00 */
[-C--:B------:R-:W-:Y:S05]  /*d7b0*/  HMMA.16816.F32 R36, R96, R48.reuse, RZ ;  /* 0x000000306024723c */ /* 0x080fea00000018ff */
[----:B------:R-:W3:Y:S03]  /*d7c0*/  LDL.LU R252, [R1+0x10] ;  /* 0x0000100001fc7983 */ /* 0x000ee60000300800 */
[C---:B------:R-:W-:Y:S01]  /*d7d0*/  HMMA.16816.F32 R40, R92.reuse, R48, RZ ;  /* 0x000000305c28723c */ /* 0x040fe200000018ff */
[----:B------:R-:W3:Y:S07]  /*d7e0*/  LDL.LU R251, [R1+0x14] ;  /* 0x0000140001fb7983 */ /* 0x000eee0000300800 */
[-C--:B------:R-:W-:Y:S08]  /*d7f0*/  HMMA.16816.F32 R44, R92, R50.reuse, RZ ;  /* 0x000000325c2c723c */ /* 0x080ff000000018ff */
        /* <DEDUP_REMOVED lines=9> */
[-C--:B----4-:R-:W-:Y:S08]  /*d890*/  HMMA.16816.F32 R84, R96, R172.reuse, RZ ;  /* 0x000000ac6054723c */ /* 0x090ff000000018ff */
[C---:B------:R-:W-:Y:S08]  /*d8a0*/  HMMA.16816.F32 R88, R92.reuse, R172, RZ ;  /* 0x000000ac5c58723c */ /* 0x040ff000000018ff */
[-C--:B------:R-:W-:Y:S08]  /*d8b0*/  HMMA.16816.F32 R92, R92, R174.reuse, RZ ;  /* 0x000000ae5c5c723c */ /* 0x080ff000000018ff */
[----:B------:R-:W-:Y:S01]  /*d8c0*/  HMMA.16816.F32 R96, R96, R174, RZ ;  /* 0x000000ae6060723c */ /* 0x000fe200000018ff */
[----:B------:R-:W1:Y:S07]  /*d8d0*/  LDSM.16.M88.4 R172, [R226] ;  /* 0x00000000e2ac783b */ /* 0x000e6e0000000200 */
[-C--:B------:R-:W-:Y:S08]  /*d8e0*/  HMMA.16816.F32 R4, R176, R180.reuse, R4 ;  /* 0x000000b4b004723c */ /* 0x080ff00000001804 */
[C---:B------:R-:W-:Y:S08]  /*d8f0*/  HMMA.16816.F32 R8, R184.reuse, R180, R8 ;  /* 0x000000b4b808723c */ /* 0x040ff00000001808 */
[-C--:B------:R-:W-:Y:S08]  /*d900*/  HMMA.16816.F32 R12, R184, R182.reuse, R12 ;  /* 0x000000b6b80c723c */ /* 0x080ff0000000180c */
[C---:B------:R-:W-:Y:S01]  /*d910*/  HMMA.16816.F32 R16, R176.reuse, R182, R16 ;  /* 0x000000b6b010723c */ /* 0x040fe20000001810 */
[----:B------:R-:W4:Y:S07]  /*d920*/  LDSM.16.M88.4 R180, [R225] ;  /* 0x00000000e1b4783b */ /* 0x000f2e0000000200 */
[-C--:B------:R-:W-:Y:S08]  /*d930*/  HMMA.16816.F32 R20, R176, R188.reuse, R20 ;  /* 0x000000bcb014723c */ /* 0x080ff00000001814 */
[C---:B------:R-:W-:Y:S08]  /*d940*/  HMMA.16816.F32 R24, R184.reuse, R188, R24 ;  /* 0x000000bcb818723c */ /* 0x040ff00000001818 */
[-C--:B------:R-:W-:Y:S04]  /*d950*/  HMMA.16816.F32 R28, R184, R190.reuse, R28 ;  /* 0x000000beb81c723c */ /* 0x080fe8000000181c */
[----:B--2---:R-:W-:Y:S02]  /*d960*/  @!P0 MOV R3, R203 ;  /* 0x000000cb00038202 */ /* 0x004fe40000000f00 */
[----:B---3--:R-:W-:Y:S02]  /*d970*/  @!P0 MOV R2, R200 ;  /* 0x000000c800028202 */ /* 0x008fe40000000f00 */
[C---:B------:R-:W-:Y:S01]  /*d980*/  HMMA.16816.F32 R32, R176.reuse, R190, R32 ;  /* 0x000000beb020723c */ /* 0x040fe20000001820 */
[----:B------:R-:W2:Y:S03]  /*d990*/  LDSM.16.M88.4 R188, [R224] ;  /* 0x00000000e0bc783b */ /* 0x000ea60000000200 */
[----:B------:R-:W-:Y:S04]  /*d9a0*/  @!P0 IMAD.WIDE.U32 R2, R128, 0x60, R2 ;  /* 0x0000006080028825 */ /* 0x000fe800078e0002 */
[-C--:B------:R-:W-:Y:S04]  /*d9b0*/  HMMA.16816.F32 R36, R176, R192.reuse, R36 ;  /* 0x000000c0b024723c */ /* 0x080fe80000001824 */
[----:B------:R-:W-:Y:S01]  /*d9c0*/  @!P0 IMAD R128, R129, 0x60, RZ ;  /* 0x0000006081808824 */ /* 0x000fe200078e02ff */
[----:B------:R-:W-:Y:S03]  /*d9d0*/  @!P0 LEA R198, P1, R2, c[0x0][0x1f8], 0x1 ;  /* 0x00007e0002c68a11 */ /* 0x000fe600078208ff */
[C---:B------:R-:W-:Y:S04]  /*d9e0*/  HMMA.16816.F32 R40, R184.reuse, R192, R40 ;  /* 0x000000c0b828723c */ /* 0x040fe80000001828 */
[----:B------:R-:W-:Y:S02]  /*d9f0*/  @!P0 IADD3 R3, R3, R128, RZ ;  /* 0x0000008003038210 */ /* 0x000fe40007ffe0ff */
[----:B------:R-:W-:Y:S02]  /*da00*/  @!P0 IADD3 R196, P2, R198, UR10, RZ ;  /* 0x0000000ac6c48c10 */ /* 0x000fe4000ff5e0ff */
[-C--:B------:R-:W-:Y:S04]  /*da10*/  HMMA.16816.F32 R44, R184, R194.reuse, R44 ;  /* 0x000000c2b82c723c */ /* 0x080fe8000000182c */
[----:B------:R-:W-:Y:S02]  /*da20*/  @!P0 LEA.HI.X R199, R2, c[0x0][0x1fc], R3, 0x1, P1 ;  /* 0x00007f0002c78a11 */ /* 0x000fe400008f0c03 */
[----:B------:R-:W-:Y:S02]  /*da30*/  @!P0 IADD3 R132, P1, R196, UR10, RZ ;  /* 0x0000000ac4848c10 */ /* 0x000fe4000ff3e0ff */
[C---:B------:R-:W-:Y:S01]  /*da40*/  HMMA.16816.F32 R48, R176.reuse, R194, R48 ;  /* 0x000000c2b030723c */ /* 0x040fe20000001830 */
[----:B------:R-:W-:Y:S01]  /*da50*/  @!PT LDS RZ, [RZ] ;  /* 0x00000000fffff984 */ /* 0x000fe20000000800 */
[----:B------:R-:W-:Y:S01]  /*da60*/  @!PT LDS RZ, [RZ] ;  /* 0x00000000fffff984 */ /* 0x000fe20000000800 */
[----:B------:R-:W-:Y:S01]  /*da70*/  @!PT LDS RZ, [RZ] ;  /* 0x00000000fffff984 */ /* 0x000fe20000000800 */
[----:B------:R3:W-:Y:S03]  /*da80*/  @!P0 LDGSTS.E.BYPASS.LTC128B.128 [R231+0x100], [R198.64], !P6 ;  /* 0x00100000c6e78fae */ /* 0x0007e6000f101d4c */
[----:B------:R-:W-:Y:S02]  /*da90*/  @!P0 IADD3.X R197, R199, UR9, RZ, P2, !PT ;  /* 0x00000009c7c58c10 */ /* 0x000fe400097fe4ff */
[----:B------:R-:W-:Y:S02]  /*daa0*/  @!P0 IADD3 R128, P3, R132, UR10, RZ ;  /* 0x0000000a84808c10 */ /* 0x000fe4000ff7e0ff */
[-C--:B-1----:R-:W-:Y:S01]  /*dab0*/  HMMA.16816.F32 R52, R176, R172.reuse, R52 ;  /* 0x000000acb034723c */ /* 0x082fe20000001834 */
[----:B------:R3:W-:Y:S03]  /*dac0*/  @!P0 LDGSTS.E.BYPASS.LTC128B.128 [R231+0x900], [R196.64], !P6 ;  /* 0x00900000c4e78fae */ /* 0x0007e6000f101d4c */
[----:B------:R-:W-:Y:S02]  /*dad0*/  @!P0 IADD3.X R133, R197, UR9, RZ, P1, !PT ;  /* 0x00000009c5858c10 */ /* 0x000fe40008ffe4ff */
[----:B------:R-:W-:Y:S02]  /*dae0*/  @!P0 IADD3 R2, P2, R128, UR10, RZ ;  /* 0x0000000a80028c10 */ /* 0x000fe4000ff5e0ff */
[C---:B------:R-:W-:Y:S01]  /*daf0*/  HMMA.16816.F32 R56, R184.reuse, R172, R56 ;  /* 0x000000acb838723c */ /* 0x040fe20000001838 */
[----:B------:R1:W-:Y:S03]  /*db00*/  @!P0 LDGSTS.E.BYPASS.LTC128B.128 [R231+0x1100], [R132.64], !P6 ;  /* 0x0110000084e78fae */ /* 0x0003e6000f101d4c */
[----:B------:R-:W-:Y:S02]  /*db10*/  @!P0 IADD3.X R129, R133, UR9, RZ, P3, !PT ;  /* 0x0000000985818c10 */ /* 0x000fe40009ffe4ff */
[----:B------:R-:W-:Y:S02]  /*db20*/  @!P0 IADD3 R192, P1, R2, UR10, RZ ;  /* 0x0000000a02c08c10 */ /* 0x000fe4000ff3e0ff */
[-C--:B------:R-:W-:Y:S01]  /*db30*/  HMMA.16816.F32 R60, R184, R174.reuse, R60 ;  /* 0x000000aeb83c723c */ /* 0x080fe2000000183c */
[----:B------:R1:W-:Y:S03]  /*db40*/  @!P0 LDGSTS.E.BYPASS.LTC128B.128 [R231+0x1900], [R128.64], !P6 ;  /* 0x0190000080e78fae */ /* 0x0003e6000f101d4c */
[----:B------:R-:W-:Y:S04]  /*db50*/  @!P0 IADD3.X R3, R129, UR9, RZ, P2, !PT ;  /* 0x0000000981038c10 */ /* 0x000fe800097fe4ff */
[C---:B------:R-:W-:Y:S01]  /*db60*/  HMMA.16816.F32 R64, R176.reuse, R174, R64 ;  /* 0x000000aeb040723c */ /* 0x040fe20000001840 */
[----:B------:R1:W-:Y:S03]  /*db70*/  @!P0 LDGSTS.E.BYPASS.LTC128B.128 [R231+0x2100], [R2.64], !P6 ;  /* 0x0210000002e78fae */ /* 0x0003e6000f101d4c */
[----:B------:R-:W-:Y:S04]  /*db80*/  @!P0 IADD3.X R193, R3, UR9, RZ, P1, !PT ;  /* 0x0000000903c18c10 */ /* 0x000fe80008ffe4ff */
[-C--:B----4-:R-:W-:Y:S01]  /*db90*/  HMMA.16816.F32 R68, R176, R180.reuse, R68 ;  /* 0x000000b4b044723c */ /* 0x090fe20000001844 */
[----:B------:R4:W-:Y:S02]  /*dba0*/  @!P0 LDGSTS.E.BYPASS.LTC128B.128 [R231+0x2900], [R192.64], !P6 ;  /* 0x02900000c0e78fae */ /* 0x0009e4000f101d4c */
[----:B------:R-:W-:Y:S05]  /*dbb0*/  ISETP.GT.AND P0, PT, R230, UR8, PT ;  /* 0x00000008e6007c0c */ /* 0x000fea000bf04270 */
[C---:B------:R-:W-:Y:S01]  /*dbc0*/  HMMA.16816.F32 R72, R184.reuse, R180, R72 ;  /* 0x000000b4b848723c */ /* 0x040fe20000001848 */
[----:B---3--:R-:W-:Y:S07]  /*dbd0*/  LDSM.16.M88.4 R196, [R218+0x3100] ;  /* 0x00310000dac4783b */ /* 0x008fee0000000200 */
[-C--:B------:R-:W-:Y:S01]  /*dbe0*/  HMMA.16816.F32 R76, R184, R182.reuse, R76 ;  /* 0x000000b6b84c723c */ /* 0x080fe2000000184c */
[----:B------:R-:W0:Y:S07]  /*dbf0*/  LDGDEPBAR ;  /* 0x00000000000079af */ /* 0x000e2e0000000000 */
[C---:B------:R-:W-:Y:S01]  /*dc00*/  HMMA.16816.F32 R80, R176.reuse, R182, R80 ;  /* 0x000000b6b050723c */ /* 0x040fe20000001850 */
[----:B------:R-:W-:Y:S07]  /*dc10*/  LDSM.16.M88.4 R200, [R220+0x8100] ;  /* 0x00810000dcc8783b */ /* 0x000fee0000000200 */
[-C--:B--2---:R-:W-:Y:S01]  /*dc20*/  HMMA.16816.F32 R84, R176, R188.reuse, R84 ;  /* 0x000000bcb054723c */ /* 0x084fe20000001854 */
[----:B----4-:R-:W2:Y:S07]  /*dc30*/  LDSM.16.M88.4 R192, [R220+0x6100] ;  /* 0x00610000dcc0783b */ /* 0x010eae0000000200 */
[C---:B------:R-:W-:Y:S01]  /*dc40*/  HMMA.16816.F32 R88, R184.reuse, R188, R88 ;  /* 0x000000bcb858723c */ /* 0x040fe20000001858 */
[----:B------:R-:W3:Y:S07]  /*dc50*/  LDSM.16.M88.4 R204, [R218+0x3900] ;  /* 0x00390000dacc783b */ /* 0x000eee0000000200 */
[-C--:B------:R-:W-:Y:S01]  /*dc60*/  HMMA.16816.F32 R92, R184, R190.reuse, R92 ;  /* 0x000000beb85c723c */ /* 0x080fe2000000185c */
[----:B------:R-:W4:Y:S07]  /*dc70*/  LDSM.16.M88.4 R208, [R218+0x4100] ;  /* 0x00410000dad0783b */ /* 0x000f2e0000000200 */
[----:B------:R-:W-:Y:S01]  /*dc80*/  HMMA.16816.F32 R96, R176, R190, R96 ;  /* 0x000000beb060723c */ /* 0x000fe20000001860 */
[----:B------:R-:W1:Y:S08]  /*dc90*/  LDSM.16.M88.4 R172, [R218+0x4900] ;  /* 0x00490000daac783b */ /* 0x000e700000000200 */
[----:B------:R-:W1:Y:S01]  /*dca0*/  LDSM.16.M88.4 R176, [R218+0x5100] ;  /* 0x00510000dab0783b */ /* 0x000e620000000200 */
[-C--:B--2---:R-:W-:Y:S07]  /*dcb0*/  HMMA.16816.F32 R4, R192, R196.reuse, R4 ;  /* 0x000000c4c004723c */ /* 0x084fee0000001804 */
[----:B------:R-:W2:Y:S01]  /*dcc0*/  LDSM.16.M88.4 R180, [R218+0x5900] ;  /* 0x00590000dab4783b */ /* 0x000ea20000000200 */
[C---:B------:R-:W-:Y:S07]  /*dcd0*/  HMMA.16816.F32 R8, R200.reuse, R196, R8 ;  /* 0x000000c4c808723c */ /* 0x040fee0000001808 */
[----:B------:R-:W-:Y:S01]  /*dce0*/  LDSM.16.M88.4 R184, [R221+0x6100] ;  /* 0x00610000ddb8783b */ /* 0x000fe20000000200 */
[-C--:B------:R-:W-:Y:S07]  /*dcf0*/  HMMA.16816.F32 R12, R200, R198.reuse, R12 ;  /* 0x000000c6c80c723c */ /* 0x080fee000000180c */
[----:B------:R-:W1:Y:S01]  /*dd00*/  LDSM.16.M88.4 R188, [R217] ;  /* 0x00000000d9bc783b */ /* 0x000e620000000200 */
[C---:B------:R-:W-:Y:S07]  /*dd10*/  HMMA.16816.F32 R16, R192.reuse, R198, R16 ;  /* 0x000000c6c010723c */ /* 0x040fee0000001810 */
[----:B------:R-:W-:Y:S01]  /*dd20*/  LDSM.16.M88.4 R196, [R217+0x800] ;  /* 0x00080000d9c4783b */ /* 0x000fe20000000200 */
        /* <DEDUP_REMOVED lines=10> */
[-C--:B-1----:R-:W-:Y:S08]  /*ddd0*/  HMMA.16816.F32 R52, R192, R172.reuse, R52 ;  /* 0x000000acc034723c */ /* 0x082ff00000001834 */
        /* <DEDUP_REMOVED lines=8> */
[----:B------:R-:W3:Y:S07]  /*de60*/  LDSM.16.M88.4 R176, [R217+0x2000] ;  /* 0x00200000d9b0783b */ /* 0x000eee0000000200 */
[-C--:B--2---:R-:W-:Y:S08]  /*de70*/  HMMA.16816.F32 R84, R192, R180.reuse, R84 ;  /* 0x000000b4c054723c */ /* 0x084ff00000001854 */
[C---:B------:R-:W-:Y:S08]  /*de80*/  HMMA.16816.F32 R88, R200.reuse, R180, R88 ;  /* 0x000000b4c858723c */ /* 0x040ff00000001858 */
[-C--:B------:R-:W-:Y:S08]  /*de90*/  HMMA.16816.F32 R92, R200, R182.reuse, R92 ;  /* 0x000000b6c85c723c */ /* 0x080ff0000000185c */
[----:B------:R-:W-:Y:S01]  /*dea0*/  HMMA.16816.F32 R96, R192, R182, R96 ;  /* 0x000000b6c060723c */ /* 0x000fe20000001860 */
[----:B------:R-:W2:Y:S01]  /*deb0*/  LDSM.16.M88.4 R180, [R217+0x2800] ;  /* 0x00280000d9b4783b */ /* 0x000ea20000000200 */
[----:B------:R-:W-:Y:S06]  /*dec0*/  DEPBAR.LE SB0, 0x0 ;  /* 0x000080000000791a */ /* 0x000fec0000000000 */
[-C--:B------:R-:W-:Y:S01]  /*ded0*/  HMMA.16816.F32 R4, R184, R188.reuse, R4 ;  /* 0x000000bcb804723c */ /* 0x080fe20000001804 */
[----:B------:R-:W-:Y:S07]  /*dee0*/  BAR.SYNC.DEFER_BLOCKING 0x0 ;  /* 0x0000000000007b1d */ /* 0x000fee0000010000 */
[C---:B-1----:R-:W-:Y:S08]  /*def0*/  HMMA.16816.F32 R8, R172.reuse, R188, R8 ;  /* 0x000000bcac08723c */ /* 0x042ff00000001808 */
[-C--:B------:R-:W-:Y:S08]  /*df00*/  HMMA.16816.F32 R12, R172, R190.reuse, R12 ;  /* 0x000000beac0c723c */ /* 0x080ff0000000180c */
[C---:B------:R-:W-:Y:S04]  /*df10*/  HMMA.16816.F32 R16, R184.reuse, R190, R16 ;  /* 0x000000beb810723c */ /* 0x040fe80000001810 */
[----:B------:R-:W-:Y:S02]  /*df20*/  FMNMX.FTZ R2, R4, R0, !PT ;  /* 0x0000000004027209 */ /* 0x000fe40007810000 */
[----:B------:R-:W-:Y:S02]  /*df30*/  FMNMX.FTZ R3, R6, R131, !PT ;  /* 0x0000008306037209 */ /* 0x000fe40007810000 */
[-C--:B------:R-:W-:Y:S04]  /*df40*/  HMMA.16816.F32 R20, R184, R196.reuse, R20 ;  /* 0x000000c4b814723c */ /* 0x080fe80000001814 */
[----:B------:R-:W-:Y:S02]  /*df50*/  FMNMX.FTZ R2, R5, R2, !PT ;  /* 0x0000000205027209 */ /* 0x000fe40007810000 */
[----:B------:R-:W-:Y:S02]  /*df60*/  FMNMX.FTZ R3, R7, R3, !PT ;  /* 0x0000000307037209 */ /* 0x000fe40007810000 */
[C---:B------:R-:W-:Y:S04]  /*df70*/  HMMA.16816.F32 R24, R172.reuse, R196, R24 ;  /* 0x000000c4ac18723c */ /* 0x040fe80000001818 */
[----:B------:R-:W-:Y:S04]  /*df80*/  FMNMX.FTZ R128, R8, R134, !PT ;  /* 0x0000008608807209 */ /* 0x000fe80007810000 */
        /* <DEDUP_REMOVED lines=106> */
[----:B------:R-:W-:Y:S01]  /*e630*/  FMUL.FTZ R180, R130, c[0x0][0x2d0] ;  /* 0x0000b40082b47a20 */ /* 0x000fe20000410000 */
[----:B--2---:R-:W-:Y:S03]  /*e640*/  FMNMX.FTZ R3, R3, R129, !PT ;  /* 0x0000008103037209 */ /* 0x004fe60007810000 */
[--C-:B------:R-:W-:Y:S01]  /*e650*/  FFMA.FTZ R52, R52, c[0x0][0x2d0], -R180.reuse ;  /* 0x0000b40034347a23 */ /* 0x100fe200000108b4 */
[----:B------:R-:W-:Y:S01]  /*e660*/  FMNMX.FTZ R128, R58, R128, !PT ;  /* 0x000000803a807209 */ /* 0x000fe20007810000 */
[--C-:B------:R-:W-:Y:S02]  /*e670*/  FFMA.FTZ R53, R53, c[0x0][0x2d0], -R180.reuse ;  /* 0x0000b40035357a23 */ /* 0x100fe400000108b4 */
[----:B------:R-:W-:Y:S01]  /*e680*/  MUFU.EX2 R194, R52 ;  /* 0x0000003400c27308 */ /* 0x000fe20000000800 */
[----:B------:R-:W-:Y:S01]  /*e690*/  FMNMX.FTZ R128, R59, R128, !PT ;  /* 0x000000803b807209 */ /* 0x000fe20007810000 */
        /* <DEDUP_REMOVED lines=8> */
[----:B------:R-:W-:Y:S02]  /*e720*/  FMUL.FTZ R181, R129, c[0x0][0x2d0] ;  /* 0x0000b40081b57a20 */ /* 0x000fe40000410000 */
[----:B------:R-:W-:Y:S01]  /*e730*/  FMNMX.FTZ R128, R74, R128, !PT ;  /* 0x000000804a807209 */ /* 0x000fe20007810000 */
[--C-:B------:R-:W-:Y:S02]  /*e740*/  FFMA.FTZ R16, R16, c[0x0][0x2d0], -R180.reuse ;  /* 0x0000b40010107a23 */ /* 0x100fe400000108b4 */
[--C-:B------:R-:W-:Y:S01]  /*e750*/  FFMA.FTZ R54, R54, c[0x0][0x2d0], -R181.reuse ;  /* 0x0000b40036367a23 */ /* 0x100fe200000108b5 */
[----:B------:R-:W-:Y:S01]  /*e760*/  FMNMX.FTZ R128, R75, R128, !PT ;  /* 0x000000804b807209 */ /* 0x000fe20007810000 */
[--C-:B------:R-:W-:Y:S02]  /*e770*/  FFMA.FTZ R55, R55, c[0x0][0x2d0], -R181.reuse ;  /* 0x0000b40037377a23 */ /* 0x100fe400000108b5 */
[----:B------:R3:W-:Y:S01]  /*e780*/  MUFU.EX2 R246, R16 ;  /* 0x0000001000f67308 */ /* 0x0007e20000000800 */
[----:B------:R-:W-:Y:S01]  /*e790*/  FMNMX.FTZ R128, R78, R128, !PT ;  /* 0x000000804e807209 */ /* 0x000fe20007810000 */
[--C-:B------:R-:W-:Y:S02]  /*e7a0*/  FFMA.FTZ R6, R6, c[0x0][0x2d0], -R181.reuse ;  /* 0x0000b40006067a23 */ /* 0x100fe400000108b5 */
[--C-:B------:R-:W-:Y:S01]  /*e7b0*/  FFMA.FTZ R66, R66, c[0x0][0x2d0], -R181.reuse ;  /* 0x0000b40042427a23 */ /* 0x100fe200000108b5 */
[----:B------:R-:W-:Y:S01]  /*e7c0*/  FMNMX.FTZ R128, R79, R128, !PT ;  /* 0x000000804f807209 */ /* 0x000fe20007810000 */
[----:B------:R-:W-:Y:S02]  /*e7d0*/  FFMA.FTZ R67, R67, c[0x0][0x2d0], -R181 ;  /* 0x0000b40043437a23 */ /* 0x000fe400000108b5 */
[--C-:B------:R-:W-:Y:S01]  /*e7e0*/  FFMA.FTZ R17, R17, c[0x0][0x2d0], -R180.reuse ;  /* 0x0000b40011117a23 */ /* 0x100fe200000108b4 */
[----:B------:R-:W-:Y:S01]  /*e7f0*/  FMNMX.FTZ R128, R90, R128, !PT ;  /* 0x000000805a807209 */ /* 0x000fe20007810000 */
[----:B------:R4:W-:Y:S01]  /*e800*/  MUFU.EX2 R240, R6 ;  /* 0x0000000600f07308 */ /* 0x0009e20000000800 */
[--C-:B------:R-:W-:Y:S02]  /*e810*/  FFMA.FTZ R4, R4, c[0x0][0x2d0], -R180.reuse ;  /* 0x0000b40004047a23 */ /* 0x100fe400000108b4 */
[----:B------:R-:W-:Y:S01]  /*e820*/  FMNMX.FTZ R0, R91, R128, !PT ;  /* 0x000000805b007209 */ /* 0x000fe20007810000 */
[----:B--2---:R-:W-:Y:S01]  /*e830*/  FADD.FTZ R2, -R129, R131 ;  /* 0x0000008381027221 */ /* 0x004fe20000010100 */
[----:B-1----:R-:W-:Y:S01]  /*e840*/  FMNMX.FTZ R128, R3, R172, !PT ;  /* 0x000000ac03807209 */ /* 0x002fe20007810000 */
[--C-:B------:R-:W-:Y:S01]  /*e850*/  FFMA.FTZ R5, R5, c[0x0][0x2d0], -R180.reuse ;  /* 0x0000b40005057a23 */ /* 0x100fe200000108b4 */
[----:B------:R-:W-:Y:S01]  /*e860*/  FMNMX.FTZ R0, R94, R0, !PT ;  /* 0x000000005e007209 */ /* 0x000fe20007810000 */
[----:B------:R-:W-:Y:S02]  /*e870*/  FMUL.FTZ R2, R2, c[0x0][0x2d0] ;  /* 0x0000b40002027a20 */ /* 0x000fe40000410000 */
[----:B------:R-:W-:Y:S01]  /*e880*/  MUFU.EX2 R242, R4 ;  /* 0x0000000400f27308 */ /* 0x000fe20000000800 */
[--C-:B------:R-:W-:Y:S01]  /*e890*/  FFMA.FTZ R18, R18, c[0x0][0x2d0], -R181.reuse ;  /* 0x0000b40012127a23 */ /* 0x100fe200000108b5 */
[----:B------:R-:W-:Y:S01]  /*e8a0*/  FMNMX.FTZ R0, R95, R0, !PT ;  /* 0x000000005f007209 */ /* 0x000fe20007810000 */
[----:B------:R-:W-:Y:S02]  /*e8b0*/  FFMA.FTZ R19, R19, c[0x0][0x2d0], -R181 ;  /* 0x0000b40013137a23 */ /* 0x000fe400000108b5 */
[----:B---3--:R-:W-:Y:S02]  /*e8c0*/  FMUL.FTZ R16, R133, R148 ;  /* 0x0000009485107220 */ /* 0x008fe40000410000 */
[--C-:B------:R-:W-:Y:S01]  /*e8d0*/  FFMA.FTZ R20, R20, c[0x0][0x2d0], -R180.reuse ;  /* 0x0000b40014147a23 */ /* 0x100fe200000108b4 */
[----:B------:R-:W1:Y:S01]  /*e8e0*/  SHFL.BFLY PT, R3, R0, 0x2, 0x1f ;  /* 0x0c401f0000037f89 */ /* 0x000e6200000e0000 */
[--C-:B------:R-:W-:Y:S01]  /*e8f0*/  FFMA.FTZ R21, R21, c[0x0][0x2d0], -R180.reuse ;  /* 0x0000b40015157a23 */ /* 0x100fe200000108b4 */
[----:B------:R2:W3:Y:S01]  /*e900*/  MUFU.EX2 R132, R2 ;  /* 0x0000000200847308 */ /* 0x0004e20000000800 */
[C---:B------:R-:W-:Y:S02]  /*e910*/  FMUL.FTZ R112, R133.reuse, R112 ;  /* 0x0000007085707220 */ /* 0x040fe40000410000 */
[C---:B------:R-:W-:Y:S01]  /*e920*/  FMUL.FTZ R113, R133.reuse, R113 ;  /* 0x0000007185717220 */ /* 0x040fe20000410000 */
[----:B----4-:R-:W-:Y:S01]  /*e930*/  @P0 SHF.R.S32.HI R6, RZ, 0x1f, R229 ;  /* 0x0000001fff060819 */ /* 0x010fe200000114e5 */
[C---:B------:R-:W-:Y:S02]  /*e940*/  FMUL.FTZ R116, R133.reuse, R116 ;  /* 0x0000007485747220 */ /* 0x040fe40000410000 */
[----:B------:R-:W-:Y:S02]  /*e950*/  FMUL.FTZ R117, R133, R117 ;  /* 0x0000007585757220 */ /* 0x000fe40000410000 */
[--C-:B------:R-:W-:Y:S01]  /*e960*/  FFMA.FTZ R23, R23, c[0x0][0x2d0], -R181.reuse ;  /* 0x0000b40017177a23 */ /* 0x100fe200000108b5 */
[----:B------:R4:W-:Y:S01]  /*e970*/  MUFU.EX2 R247, R5 ;  /* 0x0000000500f77308 */ /* 0x0009e20000000800 */
[--C-:B------:R-:W-:Y:S02]  /*e980*/  FFMA.FTZ R7, R7, c[0x0][0x2d0], -R181.reuse ;  /* 0x0000b40007077a23 */ /* 0x100fe400000108b5 */
[--C-:B------:R-:W-:Y:S02]  /*e990*/  FFMA.FTZ R32, R32, c[0x0][0x2d0], -R180.reuse ;  /* 0x0000b40020207a23 */ /* 0x100fe400000108b4 */
[----:B------:R-:W-:Y:S02]  /*e9a0*/  FFMA.FTZ R33, R33, c[0x0][0x2d0], -R180 ;  /* 0x0000b40021217a23 */ /* 0x000fe400000108b4 */
[--C-:B------:R-:W-:Y:S02]  /*e9b0*/  FFMA.FTZ R34, R34, c[0x0][0x2d0], -R181.reuse ;  /* 0x0000b40022227a23 */ /* 0x100fe400000108b5 */
[----:B------:R-:W-:Y:S01]  /*e9c0*/  FFMA.FTZ R35, R35, c[0x0][0x2d0], -R181 ;  /* 0x0000b40023237a23 */ /* 0x000fe200000108b5 */
[----:B------:R4:W-:Y:S01]  /*e9d0*/  MUFU.EX2 R243, R7 ;  /* 0x0000000700f37308 */ /* 0x0009e20000000800 */
[----:B------:R-:W-:Y:S01]  /*e9e0*/  @P0 IMAD R6, R6, c[0x0][0x1e0], RZ ;  /* 0x0000780006060a24 */ /* 0x000fe200078e02ff */
[----:B-1----:R-:W-:Y:S01]  /*e9f0*/  FMNMX.FTZ R0, R0, R3, !PT ;  /* 0x0000000300007209 */ /* 0x002fe20007810000 */
[----:B------:R-:W-:Y:S02]  /*ea00*/  FMUL.FTZ R100, R133, R100 ;  /* 0x0000006485647220 */ /* 0x000fe40000410000 */
[----:B--2---:R-:W-:Y:S02]  /*ea10*/  FADD.FTZ R2, -R128, R134 ;  /* 0x0000008680027221 */ /* 0x004fe40000010100 */
[C---:B------:R-:W-:Y:S02]  /*ea20*/  @P0 IMAD R6, R229.reuse, c[0x0][0x1e4], R6 ;  /* 0x00007900e5060a24 */ /* 0x040fe400078e0206 */
[----:B------:R-:W-:Y:S01]  /*ea30*/  FMUL.FTZ R2, R2, c[0x0][0x2d0] ;  /* 0x0000b40002027a20 */ /* 0x000fe20000410000 */
[----:B------:R1:W-:Y:S01]  /*ea40*/  MUFU.EX2 R248, R17 ;  /* 0x0000001100f87308 */ /* 0x0003e20000000800 */
[C---:B---3--:R-:W-:Y:S02]  /*ea50*/  FMUL.FTZ R114, R132.reuse, R114 ;  /* 0x0000007284727220 */ /* 0x048fe40000410000 */
[C---:B------:R-:W-:Y:S02]  /*ea60*/  FMUL.FTZ R115, R132.reuse, R115 ;  /* 0x0000007384737220 */ /* 0x040fe40000410000 */
[----:B----4-:R-:W-:Y:S04]  /*ea70*/  @P0 IMAD.WIDE.U32 R4, R229, c[0x0][0x1e0], RZ ;  /* 0x00007800e5040a25 */ /* 0x010fe800078e00ff */
[C---:B------:R-:W-:Y:S01]  /*ea80*/  FMUL.FTZ R118, R132.reuse, R118 ;  /* 0x0000007684767220 */ /* 0x040fe20000410000 */
[----:B------:R2:W3:Y:S01]  /*ea90*/  MUFU.EX2 R131, R2 ;  /* 0x0000000200837308 */ /* 0x0004e20000000800 */
[----:B------:R-:W-:Y:S01]  /*eaa0*/  @P0 IADD3 R5, R5, R6, RZ ;  /* 0x0000000605050210 */ /* 0x000fe20007ffe0ff */
[C---:B------:R-:W-:Y:S01]  /*eab0*/  FMUL.FTZ R119, R132.reuse, R119 ;  /* 0x0000007784777220 */ /* 0x040fe20000410000 */
[----:B------:R-:W-:Y:S01]  /*eac0*/  @P0 MOV R6, R232 ;  /* 0x000000e800060202 */ /* 0x000fe20000000f00 */
[----:B------:R-:W-:Y:S01]  /*ead0*/  FMUL.FTZ R101, R133, R101 ;  /* 0x0000006585657220 */ /* 0x000fe20000410000 */
[----:B------:R-:W-:Y:S01]  /*eae0*/  @P0 MOV R7, R235 ;  /* 0x000000eb00070202 */ /* 0x000fe20000000f00 */
[----:B------:R-:W-:Y:S02]  /*eaf0*/  @P0 IMAD R5, R5, 0x60, RZ ;  /* 0x0000006005050824 */ /* 0x000fe400078e02ff */
[----:B------:R-:W-:Y:S02]  /*eb00*/  FMUL.FTZ R102, R132, R102 ;  /* 0x0000006684667220 */ /* 0x000fe40000410000 */
[----:B------:R4:W-:Y:S01]  /*eb10*/  MUFU.EX2 R245, R18 ;  /* 0x0000001200f57308 */ /* 0x0009e20000000800 */
[----:B------:R-:W-:Y:S04]  /*eb20*/  @P0 IMAD.WIDE.U32 R6, R4, 0x60, R6 ;  /* 0x0000006004060825 */ /* 0x000fe800078e0006 */
[----:B-1----:R-:W-:Y:S01]  /*eb30*/  FMUL.FTZ R17, R133, R149 ;  /* 0x0000009585117220 */ /* 0x002fe20000410000 */
[----:B------:R-:W-:Y:S01]  /*eb40*/  @P0 LEA R4, P1, R6, c[0x0][0x1c8], 0x1 ;  /* 0x0000720006040a11 */ /* 0x000fe200078208ff */
[----:B------:R-:W-:Y:S01]  /*eb50*/  FMUL.FTZ R103, R132, R103 ;  /* 0x0000006784677220 */ /* 0x000fe20000410000 */
[----:B------:R-:W-:Y:S01]  /*eb60*/  @P0 IADD3 R5, R7, R5, RZ ;  /* 0x0000000507050210 */ /* 0x000fe20007ffe0ff */
[--C-:B------:R-:W-:Y:S01]  /*eb70*/  FFMA.FTZ R36, R36, c[0x0][0x2d0], -R180.reuse ;  /* 0x0000b40024247a23 */ /* 0x100fe200000108b4 */
[----:B------:R1:W-:Y:S01]  /*eb80*/  MUFU.EX2 R244, R19 ;  /* 0x0000001300f47308 */ /* 0x0003e20000000800 */
[--C-:B------:R-:W-:Y:S01]  /*eb90*/  FFMA.FTZ R37, R37, c[0x0][0x2d0], -R180.reuse ;  /* 0x0000b40025257a23 */ /* 0x100fe200000108b4 */
[----:B------:R-:W-:Y:S01]  /*eba0*/  @P0 LEA.HI.X R5, R6, c[0x0][0x1cc], R5, 0x1, P1 ;  /* 0x0000730006050a11 */ /* 0x000fe200008f0c05 */
[--C-:B------:R-:W-:Y:S01]  /*ebb0*/  FFMA.FTZ R38, R38, c[0x0][0x2d0], -R181.reuse ;  /* 0x0000b40026267a23 */ /* 0x100fe200000108b5 */
[----:B--2---:R-:W2:Y:S01]  /*ebc0*/  SHFL.BFLY PT, R2, R0, 0x1, 0x1f ;  /* 0x0c201f0000027f89 */ /* 0x004ea200000e0000 */
[C---:B---3--:R-:W-:Y:S02]  /*ebd0*/  FMUL.FTZ R104, R131.reuse, R104 ;  /* 0x0000006883687220 */ /* 0x048fe40000410000 */
[C---:B------:R-:W-:Y:S02]  /*ebe0*/  FMUL.FTZ R105, R131.reuse, R105 ;  /* 0x0000006983697220 */ /* 0x040fe40000410000 */
[C---:B------:R-:W-:Y:S01]  /*ebf0*/  FMUL.FTZ R108, R131.reuse, R108 ;  /* 0x0000006c836c7220 */ /* 0x040fe20000410000 */
[----:B------:R3:W-:Y:S01]  /*ec00*/  MUFU.EX2 R236, R20 ;  /* 0x0000001400ec7308 */ /* 0x0007e20000000800 */
[C---:B------:R-:W-:Y:S01]  /*ec10*/  FMUL.FTZ R109, R131.reuse, R109 ;  /* 0x0000006d836d7220 */ /* 0x040fe20000410000 */
[----:B------:R3:W-:Y:S01]  /*ec20*/  @P0 LDGSTS.E.BYPASS.LTC128B.128 [R231+0x3100], [R4.64], !P6 ;  /* 0x0310000004e70fae */ /* 0x0007e2000f101d4c */
[C---:B------:R-:W-:Y:S02]  /*ec30*/  FMUL.FTZ R120, R131.reuse, R120 ;  /* 0x0000007883787220 */ /* 0x040fe40000410000 */
[C---:B----4-:R-:W-:Y:S02]  /*ec40*/  FMUL.FTZ R18, R132.reuse, R150 ;  /* 0x0000009684127220 */ /* 0x050fe40000410000 */
[C---:B------:R-:W-:Y:S02]  /*ec50*/  FMUL.FTZ R121, R131.reuse, R121 ;  /* 0x0000007983797220 */ /* 0x040fe40000410000 */
[C---:B------:R-:W-:Y:S01]  /*ec60*/  FMUL.FTZ R124, R131.reuse, R124 ;  /* 0x0000007c837c7220 */ /* 0x040fe20000410000 */
[----:B------:R4:W-:Y:S01]  /*ec70*/  MUFU.EX2 R235, R21 ;  /* 0x0000001500eb7308 */ /* 0x0009e20000000800 */
[----:B------:R-:W-:Y:S02]  /*ec80*/  FMUL.FTZ R125, R131, R125 ;  /* 0x0000007d837d7220 */ /* 0x000fe40000410000 */
[--C-:B------:R-:W-:Y:S02]  /*ec90*/  FFMA.FTZ R39, R39, c[0x0][0x2d0], -R181.reuse ;  /* 0x0000b40027277a23 */ /* 0x100fe400000108b5 */
[----:B-1----:R-:W-:Y:S02]  /*eca0*/  FMUL.FTZ R19, R132, R151 ;  /* 0x0000009784137220 */ /* 0x002fe40000410000 */
[--C-:B------:R-:W-:Y:S01]  /*ecb0*/  FFMA.FTZ R48, R48, c[0x0][0x2d0], -R180.reuse ;  /* 0x0000b40030307a23 */ /* 0x100fe200000108b4 */
[----:B--2---:R-:W-:Y:S01]  /*ecc0*/  FMNMX.FTZ R3, R0, R2, !PT ;  /* 0x0000000200037209 */ /* 0x004fe20007810000 */
[----:B------:R-:W-:Y:S01]  /*ecd0*/  FFMA.FTZ R49, R49, c[0x0][0x2d0], -R180 ;  /* 0x0000b40031317a23 */ /* 0x000fe200000108b4 */
[----:B------:R-:W-:Y:S01]  /*ece0*/  MUFU.EX2 R210, R23 ;  /* 0x0000001700d27308 */ /* 0x000fe20000000800 */
[----:B------:R-:W-:Y:S02]  /*ecf0*/  FFMA.FTZ R50, R50, c[0x0][0x2d0], -R181 ;  /* 0x0000b40032327a23 */ /* 0x000fe400000108b5 */
[C---:B------:R-:W-:Y:S02]  /*ed00*/  FADD.FTZ R0, -R3.reuse, R135 ;  /* 0x0000008703007221 */ /* 0x040fe40000010100 */
[----:B------:R-:W-:Y:S02]  /*ed10*/  FMUL.FTZ R135, R128, c[0x0][0x2d0] ;  /* 0x0000b40080877a20 */ /* 0x000fe40000410000 */
[----:B------:R-:W-:Y:S02]  /*ed20*/  FMUL.FTZ R2, R3, c[0x0][0x2d0] ;  /* 0x0000b40003027a20 */ /* 0x000fe40000410000 */
[--C-:B------:R-:W-:Y:S01]  /*ed30*/  FFMA.FTZ R13, R13, c[0x0][0x2d0], -R135.reuse ;  /* 0x0000b4000d0d7a23 */ /* 0x100fe20000010887 */
[----:B------:R-:W-:Y:S01]  /*ed40*/  MUFU.EX2 R234, R32 ;  /* 0x0000002000ea7308 */ /* 0x000fe20000000800 */
[C---:B---3--:R-:W-:Y:S02]  /*ed50*/  FMUL.FTZ R20, R133.reuse, R152 ;  /* 0x0000009885147220 */ /* 0x048fe40000410000 */
[----:B------:R-:W2:Y:S01]  /*ed60*/  LDL.LU R152, [R1+0xc] ;  /* 0x00000c0001987983 */ /* 0x000ea20000300800 */
[----:B----4-:R-:W-:Y:S02]  /*ed70*/  FMUL.FTZ R21, R133, R153 ;  /* 0x0000009985157220 */ /* 0x010fe40000410000 */
[--C-:B------:R-:W-:Y:S01]  /*ed80*/  FFMA.FTZ R44, R44, c[0x0][0x2d0], -R135.reuse ;  /* 0x0000b4002c2c7a23 */ /* 0x100fe20000010887 */
[----:B------:R-:W3:Y:S01]  /*ed90*/  LDL.LU R153, [R1+0x8] ;  /* 0x0000080001997983 */ /* 0x000ee20000300800 */
[--C-:B------:R-:W-:Y:S02]  /*eda0*/  FFMA.FTZ R45, R45, c[0x0][0x2d0], -R135.reuse ;  /* 0x0000b4002d2d7a23 */ /* 0x100fe40000010887 */
        /* <DEDUP_REMOVED lines=15> */
[----:B-1----:R-:W-:Y:S01]  /*eea0*/  @P0 SHF.L.U32 R13, R249, 0x5, RZ ;  /* 0x00000005f90d0819 */ /* 0x002fe200000006ff */
[--C-:B------:R-:W-:Y:S02]  /*eeb0*/  FFMA.FTZ R9, R9, c[0x0][0x2d0], -R135.reuse ;  /* 0x0000b40009097a23 */ /* 0x100fe40000010887 */
[----:B------:R-:W-:Y:S02]  /*eec0*/  FMUL.FTZ R32, R131, R156 ;  /* 0x0000009c83207220 */ /* 0x000fe40000410000 */
[--C-:B------:R-:W-:Y:S01]  /*eed0*/  FFMA.FTZ R60, R60, c[0x0][0x2d0], -R135.reuse ;  /* 0x0000b4003c3c7a23 */ /* 0x100fe20000010887 */
[----:B------:R1:W-:Y:S01]  /*eee0*/  MUFU.EX2 R186, R11 ;  /* 0x0000000b00ba7308 */ /* 0x0003e20000000800 */
[--C-:B------:R-:W-:Y:S02]  /*eef0*/  FFMA.FTZ R61, R61, c[0x0][0x2d0], -R135.reuse ;  /* 0x0000b4003d3d7a23 */ /* 0x100fe40000010887 */
[----:B------:R-:W-:Y:S01]  /*ef00*/  FMUL.FTZ R0, R0, c[0x0][0x2d0] ;  /* 0x0000b40000007a20 */ /* 0x000fe20000410000 */
[----:B----4-:R-:W-:Y:S01]  /*ef10*/  @P0 IADD3 R10, P2, R4, R13, RZ ;  /* 0x0000000d040a0210 */ /* 0x010fe20007f5e0ff */
[--C-:B------:R-:W-:Y:S02]  /*ef20*/  FFMA.FTZ R28, R28, c[0x0][0x2d0], -R135.reuse ;  /* 0x0000b4001c1c7a23 */ /* 0x100fe40000010887 */
[--C-:B------:R-:W-:Y:S02]  /*ef30*/  FFMA.FTZ R24, R24, c[0x0][0x2d0], -R135.reuse ;  /* 0x0000b40018187a23 */ /* 0x100fe40000010887 */
[--C-:B------:R-:W-:Y:S01]  /*ef40*/  FFMA.FTZ R25, R25, c[0x0][0x2d0], -R135.reuse ;  /* 0x0000b40019197a23 */ /* 0x100fe20000010887 */
[----:B------:R-:W4:Y:S01]  /*ef50*/  MUFU.EX2 R0, R0 ;  /* 0x0000000000007308 */ /* 0x000f220000000800 */
[----:B------:R-:W-:Y:S02]  /*ef60*/  FFMA.FTZ R26, R26, c[0x0][0x2d0], -R2 ;  /* 0x0000b4001a1a7a23 */ /* 0x000fe40000010802 */
[----:B------:R-:W-:Y:S01]  /*ef70*/  FMUL.FTZ R23, R132, R155 ;  /* 0x0000009b84177220 */ /* 0x000fe20000410000 */
[----:B------:R-:W-:Y:S01]  /*ef80*/  @P0 SHF.L.U64.HI R12, R249, 0x5, R250 ;  /* 0x00000005f90c0819 */ /* 0x000fe200000102fa */
[--C-:B------:R-:W-:Y:S02]  /*ef90*/  FFMA.FTZ R29, R29, c[0x0][0x2d0], -R135.reuse ;  /* 0x0000b4001d1d7a23 */ /* 0x100fe40000010887 */
[--C-:B------:R-:W-:Y:S02]  /*efa0*/  FFMA.FTZ R30, R30, c[0x0][0x2d0], -R2.reuse ;  /* 0x0000b4001e1e7a23 */ /* 0x100fe40000010802 */
[--C-:B------:R-:W-:Y:S01]  /*efb0*/  FFMA.FTZ R134, R31, c[0x0][0x2d0], -R2.reuse ;  /* 0x0000b4001f867a23 */ /* 0x100fe20000010802 */
[----:B------:R4:W-:Y:S01]  /*efc0*/  MUFU.EX2 R237, R8 ;  /* 0x0000000800ed7308 */ /* 0x0009e20000000800 */
[----:B------:R-:W-:Y:S02]  /*efd0*/  FMUL.FTZ R31, R132, R167 ;  /* 0x000000a7841f7220 */ /* 0x000fe40000410000 */
[--C-:B------:R-:W-:Y:S01]  /*efe0*/  FFMA.FTZ R40, R40, c[0x0][0x2d0], -R135.reuse ;  /* 0x0000b40028287a23 */ /* 0x100fe20000010887 */
[----:B-1----:R-:W-:Y:S01]  /*eff0*/  @P0 IADD3.X R11, R5, R12, RZ, P2, !PT ;  /* 0x0000000c050b0210 */ /* 0x002fe200017fe4ff */
[----:B------:R-:W-:Y:S02]  /*f000*/  FFMA.FTZ R41, R41, c[0x0][0x2d0], -R135 ;  /* 0x0000b40029297a23 */ /* 0x000fe40000010887 */
[--C-:B------:R-:W-:Y:S02]  /*f010*/  FFMA.FTZ R42, R42, c[0x0][0x2d0], -R2.reuse ;  /* 0x0000b4002a2a7a23 */ /* 0x100fe40000010802 */
[----:B------:R1:W-:Y:S01]  /*f020*/  @P0 LDGSTS.E.BYPASS.LTC128B.128 [R231+0x3900], [R10.64], !P6 ;  /* 0x039000000ae70fae */ /* 0x0003e2000f101d4c */
[----:B------:R1:W-:Y:S01]  /*f030*/  MUFU.EX2 R185, R14 ;  /* 0x0000000e00b97308 */ /* 0x0003e20000000800 */
[----:B------:R-:W-:Y:S02]  /*f040*/  FFMA.FTZ R43, R43, c[0x0][0x2d0], -R2 ;  /* 0x0000b4002b2b7a23 */ /* 0x000fe40000010802 */
[----:B------:R-:W-:Y:S02]  /*f050*/  FFMA.FTZ R97, R97, c[0x0][0x2d0], -R180 ;  /* 0x0000b40061617a23 */ /* 0x000fe400000108b4 */
[C---:B----4-:R-:W-:Y:S02]  /*f060*/  FMUL.FTZ R106, R0.reuse, R106 ;  /* 0x0000006a006a7220 */ /* 0x050fe40000410000 */
[C---:B------:R-:W-:Y:S02]  /*f070*/  FMUL.FTZ R107, R0.reuse, R107 ;  /* 0x0000006b006b7220 */ /* 0x040fe40000410000 */
[----:B------:R-:W-:Y:S01]  /*f080*/  FMUL.FTZ R110, R0, R110 ;  /* 0x0000006e006e7220 */ /* 0x000fe20000410000 */
[----:B------:R4:W4:Y:S01]  /*f090*/  MUFU.EX2 R238, R9 ;  /* 0x0000000900ee7308 */ /* 0x0009220000000800 */
[--C-:B------:R-:W-:Y:S02]  /*f0a0*/  FFMA.FTZ R22, R22, c[0x0][0x2d0], -R181.reuse ;  /* 0x0000b40016167a23 */ /* 0x100fe400000108b5 */
[----:B------:R-:W-:Y:S01]  /*f0b0*/  FMUL.FTZ R111, R0, R111 ;  /* 0x0000006f006f7220 */ /* 0x000fe20000410000 */
[----:B------:R-:W-:Y:S01]  /*f0c0*/  @P0 IADD3 R8, P1, R10, R13, RZ ;  /* 0x0000000d0a080210 */ /* 0x000fe20007f3e0ff */
[C---:B------:R-:W-:Y:S02]  /*f0d0*/  FMUL.FTZ R122, R0.reuse, R122 ;  /* 0x0000007a007a7220 */ /* 0x040fe40000410000 */
[----:B------:R-:W-:Y:S01]  /*f0e0*/  FMUL.FTZ R123, R0, R123 ;  /* 0x0000007b007b7220 */ /* 0x000fe20000410000 */
[----:B------:R-:W-:Y:S01]  /*f0f0*/  @P0 IADD3 R6, P3, R8, R13, RZ ;  /* 0x0000000d08060210 */ /* 0x000fe20007f7e0ff */
[C---:B------:R-:W-:Y:S01]  /*f100*/  FMUL.FTZ R126, R0.reuse, R126 ;  /* 0x0000007e007e7220 */ /* 0x040fe20000410000 */
[----:B------:R4:W4:Y:S01]  /*f110*/  MUFU.EX2 R183, R15 ;  /* 0x0000000f00b77308 */ /* 0x0009220000000800 */
[----:B------:R-:W-:Y:S01]  /*f120*/  FMUL.FTZ R127, R0, R127 ;  /* 0x0000007f007f7220 */ /* 0x000fe20000410000 */
[-C--:B------:R-:W-:Y:S01]  /*f130*/  @P0 IADD3 R4, P2, R6, R13.reuse, RZ ;  /* 0x0000000d06040210 */ /* 0x080fe20007f5e0ff */
[----:B------:R-:W-:Y:S02]  /*f140*/  FFMA.FTZ R99, R99, c[0x0][0x2d0], -R181 ;  /* 0x0000b40063637a23 */ /* 0x000fe400000108b5 */
[----:B-1----:R-:W-:Y:S02]  /*f150*/  FMUL.FTZ R14, R0, R146 ;  /* 0x00000092000e7220 */ /* 0x002fe40000410000 */
[----:B------:R-:W-:Y:S02]  /*f160*/  FFMA.FTZ R93, R93, c[0x0][0x2d0], -R135 ;  /* 0x0000b4005d5d7a23 */ /* 0x000fe40000010887 */
[--C-:B------:R-:W-:Y:S01]  /*f170*/  FFMA.FTZ R62, R62, c[0x0][0x2d0], -R2.reuse ;  /* 0x0000b4003e3e7a23 */ /* 0x100fe20000010802 */
[----:B------:R1:W-:Y:S01]  /*f180*/  MUFU.EX2 R209, R22 ;  /* 0x0000001600d17308 */ /* 0x0003e20000000800 */
[----:B------:R-:W-:Y:S02]  /*f190*/  FFMA.FTZ R63, R63, c[0x0][0x2d0], -R2 ;  /* 0x0000b4003f3f7a23 */ /* 0x000fe40000010802 */
[--C-:B------:R-:W-:Y:S01]  /*f1a0*/  FFMA.FTZ R68, R68, c[0x0][0x2d0], -R180.reuse ;  /* 0x0000b40044447a23 */ /* 0x100fe200000108b4 */
[-C--:B----4-:R-:W-:Y:S01]  /*f1b0*/  @P0 IADD3.X R9, R11, R12.reuse, RZ, P1, !PT ;  /* 0x0000000c0b090210 */ /* 0x090fe20000ffe4ff */
[--C-:B------:R-:W-:Y:S01]  /*f1c0*/  FFMA.FTZ R69, R69, c[0x0][0x2d0], -R180.reuse ;  /* 0x0000b40045457a23 */ /* 0x100fe200000108b4 */
[----:B------:R-:W-:Y:S01]  /*f1d0*/  @P0 IADD3 R10, P1, R4, R13, RZ ;  /* 0x0000000d040a0210 */ /* 0x000fe20007f3e0ff */
[----:B------:R-:W-:Y:S01]  /*f1e0*/  FMUL.FTZ R13, R131, R145 ;  /* 0x00000091830d7220 */ /* 0x000fe20000410000 */
[-C--:B------:R-:W-:Y:S01]  /*f1f0*/  @P0 IADD3.X R7, R9, R12.reuse, RZ, P3, !PT ;  /* 0x0000000c09070210 */ /* 0x080fe20001ffe4ff */
[----:B------:R4:W-:Y:S01]  /*f200*/  @P0 LDGSTS.E.BYPASS.LTC128B.128 [R231+0x4100], [R8.64], !P6 ;  /* 0x0410000008e70fae */ /* 0x0009e2000f101d4c */
[----:B------:R4:W-:Y:S01]  /*f210*/  MUFU.EX2 R206, R28 ;  /* 0x0000001c00ce7308 */ /* 0x0009e20000000800 */
[--C-:B------:R-:W-:Y:S01]  /*f220*/  FFMA.FTZ R80, R80, c[0x0][0x2d0], -R180.reuse ;  /* 0x0000b40050507a23 */ /* 0x100fe200000108b4 */
[-C--:B------:R-:W-:Y:S01]  /*f230*/  @P0 IADD3.X R5, R7, R12.reuse, RZ, P2, !PT ;  /* 0x0000000c07050210 */ /* 0x080fe200017fe4ff */
[----:B------:R-:W-:Y:S02]  /*f240*/  FFMA.FTZ R81, R81, c[0x0][0x2d0], -R180 ;  /* 0x0000b40051517a23 */ /* 0x000fe400000108b4 */
[----:B------:R-:W-:Y:S01]  /*f250*/  FMUL.FTZ R15, R0, R147 ;  /* 0x00000093000f7220 */ /* 0x000fe20000410000 */
[----:B------:R-:W-:Y:S01]  /*f260*/  @P0 IADD3.X R11, R5, R12, RZ, P1, !PT ;  /* 0x0000000c050b0210 */ /* 0x000fe20000ffe4ff */
[----:B------:R4:W-:Y:S01]  /*f270*/  @P0 LDGSTS.E.BYPASS.LTC128B.128 [R231+0x4900], [R6.64], !P6 ;  /* 0x0490000006e70fae */ /* 0x0009e2000f101d4c */
[----:B------:R-:W-:Y:S02]  /*f280*/  FMUL.FTZ R12, R131, R144 ;  /* 0x00000090830c7220 */ /* 0x000fe40000410000 */
[----:B------:R4:W-:Y:S01]  /*f290*/  MUFU.EX2 R211, R34 ;  /* 0x0000002200d37308 */ /* 0x0009e20000000800 */
[--C-:B------:R-:W-:Y:S02]  /*f2a0*/  FFMA.FTZ R70, R70, c[0x0][0x2d0], -R181.reuse ;  /* 0x0000b40046467a23 */ /* 0x100fe400000108b5 */
[--C-:B------:R-:W-:Y:S02]  /*f2b0*/  FFMA.FTZ R71, R71, c[0x0][0x2d0], -R181.reuse ;  /* 0x0000b40047477a23 */ /* 0x100fe400000108b5 */
[----:B------:R4:W-:Y:S01]  /*f2c0*/  @P0 LDGSTS.E.BYPASS.LTC128B.128 [R231+0x5100], [R4.64], !P6 ;  /* 0x0510000004e70fae */ /* 0x0009e2000f101d4c */
[----:B-1----:R-:W-:Y:S02]  /*f2d0*/  FMUL.FTZ R22, R132, R154 ;  /* 0x0000009a84167220 */ /* 0x002fe40000410000 */
[--C-:B------:R-:W-:Y:S02]  /*f2e0*/  FFMA.FTZ R82, R82, c[0x0][0x2d0], -R181.reuse ;  /* 0x0000b40052527a23 */ /* 0x100fe400000108b5 */
[----:B------:R1:W-:Y:S01]  /*f2f0*/  MUFU.EX2 R233, R33 ;  /* 0x0000002100e97308 */ /* 0x0003e20000000800 */
[----:B------:R-:W-:Y:S02]  /*f300*/  FFMA.FTZ R83, R83, c[0x0][0x2d0], -R181 ;  /* 0x0000b40053537a23 */ /* 0x000fe400000108b5 */
[----:B------:R1:W-:Y:S01]  /*f310*/  @P0 LDGSTS.E.BYPASS.LTC128B.128 [R231+0x5900], [R10.64], !P6 ;  /* 0x059000000ae70fae */ /* 0x0003e2000f101d4c */
[--C-:B----4-:R-:W-:Y:S01]  /*f320*/  FFMA.FTZ R28, R27, c[0x0][0x2d0], -R2.reuse ;  /* 0x0000b4001b1c7a23 */ /* 0x110fe20000010802 */
[----:B------:R-:W-:Y:S01]  /*f330*/  ISETP.GT.AND P0, PT, R230, UR4, PT ;  /* 0x00000004e6007c0c */ /* 0x000fe2000bf04270 */
[C---:B------:R-:W-:Y:S01]  /*f340*/  FMUL.FTZ R8, R131.reuse, R140 ;  /* 0x0000008c83087220 */ /* 0x040fe20000410000 */
[----:B------:R-:W-:Y:S01]  /*f350*/  F2FP.PACK_AB R140, R238, R237 ;  /* 0x000000edee8c723e */ /* 0x000fe200000000ff */
[----:B------:R-:W-:Y:S01]  /*f360*/  FMUL.FTZ R9, R131, R141 ;  /* 0x0000008d83097220 */ /* 0x000fe20000410000 */
[----:B------:R-:W-:Y:S01]  /*f370*/  F2FP.PACK_AB R141, R186, R184 ;  /* 0x000000b8ba8d723e */ /* 0x000fe200000000ff */
[----:B------:R4:W2:Y:S01]  /*f380*/  MUFU.EX2 R232, R35 ;  /* 0x0000002300e87308 */ /* 0x0008a20000000800 */
[----:B------:R-:W4:Y:S01]  /*f390*/  LDSM.16.MT88.4 R172, [R213+0x100] ;  /* 0x00010000d5ac783b */ /* 0x000f220000004200 */
[----:B------:R-:W-:Y:S01]  /*f3a0*/  FMUL.FTZ R27, R0, R163 ;  /* 0x000000a3001b7220 */ /* 0x000fe20000410000 */
[----:B------:R-:W-:Y:S01]  /*f3b0*/  MOV R230, R229 ;  /* 0x000000e500e67202 */ /* 0x000fe20000000f00 */
[----:B------:R-:W-:Y:S01]  /*f3c0*/  FMUL.FTZ R6, R132, R138 ;  /* 0x0000008a84067220 */ /* 0x000fe20000410000 */
[----:B------:R-:W-:Y:S01]  /*f3d0*/  F2FP.PACK_AB R138, R248, R246 ;  /* 0x000000f6f88a723e */ /* 0x000fe200000000ff */
[----:B------:R-:W-:Y:S01]  /*f3e0*/  FMUL.FTZ R7, R132, R139 ;  /* 0x0000008b84077220 */ /* 0x000fe20000410000 */
[----:B------:R-:W-:Y:S01]  /*f3f0*/  F2FP.PACK_AB R139, R244, R245 ;  /* 0x000000f5f48b723e */ /* 0x000fe200000000ff */
[----:B------:R-:W-:Y:S01]  /*f400*/  FMUL.FTZ R34, R0, R158 ;  /* 0x0000009e00227220 */ /* 0x000fe20000410000 */
[----:B------:R-:W4:Y:S01]  /*f410*/  LDSM.16.MT88.4 R176, [R216+0x100] ;  /* 0x00010000d8b0783b */ /* 0x000f220000004200 */
[----:B------:R4:W-:Y:S01]  /*f420*/  MUFU.EX2 R207, R25 ;  /* 0x0000001900cf7308 */ /* 0x0009e20000000800 */
[--C-:B------:R-:W-:Y:S02]  /*f430*/  FFMA.FTZ R72, R72, c[0x0][0x2d0], -R135.reuse ;  /* 0x0000b40048487a23 */ /* 0x100fe40000010887 */
[----:B------:R-:W-:Y:S01]  /*f440*/  FMUL.FTZ R4, R133, R136 ;  /* 0x0000008885047220 */ /* 0x000fe20000410000 */
[----:B------:R-:W-:Y:S01]  /*f450*/  F2FP.PACK_AB R136, R247, R242 ;  /* 0x000000f2f788723e */ /* 0x000fe200000000ff */
[----:B------:R-:W-:Y:S01]  /*f460*/  FMUL.FTZ R5, R133, R137 ;  /* 0x0000008985057220 */ /* 0x000fe20000410000 */
[----:B------:R-:W-:Y:S01]  /*f470*/  F2FP.PACK_AB R137, R243, R240 ;  /* 0x000000f0f389723e */ /* 0x000fe200000000ff */
[----:B------:R-:W4:Y:S01]  /*f480*/  LDSM.16.MT88.4 R144, [R214+0x100] ;  /* 0x00010000d690783b */ /* 0x000f220000004200 */
[----:B-1----:R-:W-:Y:S02]  /*f490*/  FMUL.FTZ R33, R131, R157 ;  /* 0x0000009d83217220 */ /* 0x002fe40000410000 */
[----:B------:R-:W-:Y:S01]  /*f4a0*/  MUFU.EX2 R196, R44 ;  /* 0x0000002c00c47308 */ /* 0x000fe20000000800 */
[C---:B------:R-:W-:Y:S01]  /*f4b0*/  FMUL.FTZ R10, R0.reuse, R142 ;  /* 0x0000008e000a7220 */ /* 0x040fe20000410000 */
[----:B------:R-:W-:Y:S01]  /*f4c0*/  F2FP.PACK_AB R142, R241, R239 ;  /* 0x000000eff18e723e */ /* 0x000fe200000000ff */
[C---:B------:R-:W-:Y:S01]  /*f4d0*/  FMUL.FTZ R11, R0.reuse, R143 ;  /* 0x0000008f000b7220 */ /* 0x040fe20000410000 */
[----:B------:R-:W-:Y:S01]  /*f4e0*/  F2FP.PACK_AB R143, R183, R185 ;  /* 0x000000b9b78f723e */ /* 0x000fe200000000ff */
[----:B------:R-:W1:Y:S01]  /*f4f0*/  LDSM.16.MT88.4 R148, [R215+0x100] ;  /* 0x00010000d794783b */ /* 0x000e620000004200 */
[----:B----4-:R-:W-:Y:S02]  /*f500*/  FMUL.FTZ R35, R0, R159 ;  /* 0x0000009f00237220 */ /* 0x010fe40000410000 */
[--C-:B------:R-:W-:Y:S02]  /*f510*/  FFMA.FTZ R73, R73, c[0x0][0x2d0], -R135.reuse ;  /* 0x0000b40049497a23 */ /* 0x100fe40000010887 */
[----:B------:R-:W-:Y:S01]  /*f520*/  MUFU.EX2 R195, R45 ;  /* 0x0000002d00c37308 */ /* 0x000fe20000000800 */
[--C-:B------:R-:W-:Y:S02]  /*f530*/  FFMA.FTZ R76, R76, c[0x0][0x2d0], -R135.reuse ;  /* 0x0000b4004c4c7a23 */ /* 0x100fe40000010887 */
[----:B------:R-:W0:Y:S01]  /*f540*/  LDGDEPBAR ;  /* 0x00000000000079af */ /* 0x000e220000000000 */
[----:B------:R-:W-:Y:S02]  /*f550*/  FMUL.FTZ R25, R131, R161 ;  /* 0x000000a183197220 */ /* 0x000fe40000410000 */
[----:B------:R-:W-:Y:S02]  /*f560*/  FFMA.FTZ R77, R77, c[0x0][0x2d0], -R135 ;  /* 0x0000b4004d4d7a23 */ /* 0x000fe40000010887 */
[--C-:B------:R-:W-:Y:S02]  /*f570*/  FFMA.FTZ R74, R74, c[0x0][0x2d0], -R2.reuse ;  /* 0x0000b4004a4a7a23 */ /* 0x100fe40000010802 */
[----:B------:R-:W-:Y:S01]  /*f580*/  MUFU.EX2 R193, R53 ;  /* 0x0000003500c17308 */ /* 0x000fe20000000800 */
[-C--:B------:R-:W-:Y:S05]  /*f590*/  HMMA.16816.F32 R4, R136, R172.reuse, R4 ;  /* 0x000000ac8804723c */ /* 0x080fea0000001804 */
[--C-:B------:R-:W-:Y:S02]  /*f5a0*/  FFMA.FTZ R75, R75, c[0x0][0x2d0], -R2.reuse ;  /* 0x0000b4004b4b7a23 */ /* 0x100fe40000010802 */
[--C-:B------:R-:W-:Y:S01]  /*f5b0*/  FFMA.FTZ R78, R78, c[0x0][0x2d0], -R2.reuse ;  /* 0x0000b4004e4e7a23 */ /* 0x100fe20000010802 */
[C---:B------:R-:W-:Y:S01]  /*f5c0*/  HMMA.16816.F32 R8, R140.reuse, R172, R8 ;  /* 0x000000ac8c08723c */ /* 0x040fe20000001808 */
[----:B------:R-:W-:Y:S03]  /*f5d0*/  MUFU.EX2 R172, R46 ;  /* 0x0000002e00ac7308 */ /* 0x000fe60000000800 */
[----:B------:R-:W-:Y:S02]  /*f5e0*/  FFMA.FTZ R79, R79, c[0x0][0x2d0], -R2 ;  /* 0x0000b4004f4f7a23 */ /* 0x000fe40000010802 */
[--C-:B------:R-:W-:Y:S02]  /*f5f0*/  FFMA.FTZ R84, R84, c[0x0][0x2d0], -R180.reuse ;  /* 0x0000b40054547a23 */ /* 0x100fe400000108b4 */
[-C--:B------:R-:W-:Y:S03]  /*f600*/  HMMA.16816.F32 R12, R140, R174.reuse, R12 ;  /* 0x000000ae8c0c723c */ /* 0x080fe6000000180c */
[----:B------:R4:W1:Y:S01]  /*f610*/  MUFU.EX2 R208, R24 ;  /* 0x0000001800d07308 */ /* 0x0008620000000800 */
[--C-:B------:R-:W-:Y:S02]  /*f620*/  FFMA.FTZ R85, R85, c[0x0][0x2d0], -R180.reuse ;  /* 0x0000b40055557a23 */ /* 0x100fe400000108b4 */
[----:B------:R-:W-:Y:S02]  /*f630*/  FFMA.FTZ R96, R96, c[0x0][0x2d0], -R180 ;  /* 0x0000b40060607a23 */ /* 0x000fe400000108b4 */
[C---:B------:R-:W-:Y:S04]  /*f640*/  HMMA.16816.F32 R16, R136.reuse, R174, R16 ;  /* 0x000000ae8810723c */ /* 0x040fe80000001810 */
[--C-:B------:R-:W-:Y:S01]  /*f650*/  FFMA.FTZ R86, R86, c[0x0][0x2d0], -R181.reuse ;  /* 0x0000b40056567a23 */ /* 0x100fe200000108b5 */
[----:B------:R1:W-:Y:S01]  /*f660*/  MUFU.EX2 R182, R26 ;  /* 0x0000001a00b67308 */ /* 0x0003e20000000800 */
[--C-:B------:R-:W-:Y:S02]  /*f670*/  FFMA.FTZ R87, R87, c[0x0][0x2d0], -R181.reuse ;  /* 0x0000b40057577a23 */ /* 0x100fe400000108b5 */
[-C--:B------:R-:W-:Y:S04]  /*f680*/  HMMA.16816.F32 R20, R136, R176.reuse, R20 ;  /* 0x000000b08814723c */ /* 0x080fe80000001814 */
[----:B------:R-:W-:Y:S02]  /*f690*/  FFMA.FTZ R98, R98, c[0x0][0x2d0], -R181 ;  /* 0x0000b40062627a23 */ /* 0x000fe400000108b5 */
[--C-:B------:R-:W-:Y:S01]  /*f6a0*/  FFMA.FTZ R92, R92, c[0x0][0x2d0], -R135.reuse ;  /* 0x0000b4005c5c7a23 */ /* 0x100fe20000010887 */
[----:B------:R1:W-:Y:S01]  /*f6b0*/  MUFU.EX2 R175, R28 ;  /* 0x0000001c00af7308 */ /* 0x0003e20000000800 */
[C---:B------:R-:W-:Y:S04]  /*f6c0*/  HMMA.16816.F32 R32, R140.reuse, R176, R32 ;  /* 0x000000b08c20723c */ /* 0x040fe80000001820 */
[----:B----4-:R-:W-:Y:S02]  /*f6d0*/  FMUL.FTZ R24, R131, R160 ;  /* 0x000000a083187220 */ /* 0x010fe40000410000 */
[--C-:B------:R-:W-:Y:S02]  /*f6e0*/  FFMA.FTZ R90, R90, c[0x0][0x2d0], -R2.reuse ;  /* 0x0000b4005a5a7a23 */ /* 0x100fe40000010802 */
[--C-:B------:R-:W-:Y:S01]  /*f6f0*/  FFMA.FTZ R91, R91, c[0x0][0x2d0], -R2.reuse ;  /* 0x0000b4005b5b7a23 */ /* 0x100fe20000010802 */
[----:B------:R4:W-:Y:S03]  /*f700*/  MUFU.EX2 R174, R30 ;  /* 0x0000001e00ae7308 */ /* 0x0009e60000000800 */
[--C-:B------:R-:W-:Y:S02]  /*f710*/  FFMA.FTZ R94, R94, c[0x0][0x2d0], -R2.reuse ;  /* 0x0000b4005e5e7a23 */ /* 0x100fe40000010802 */
[----:B-1----:R-:W-:Y:S02]  /*f720*/  FMUL.FTZ R26, R0, R162 ;  /* 0x000000a2001a7220 */ /* 0x002fe40000410000 */
[----:B------:R-:W-:Y:S02]  /*f730*/  FFMA.FTZ R2, R95, c[0x0][0x2d0], -R2 ;  /* 0x0000b4005f027a23 */ /* 0x000fe40000010802 */
[--C-:B------:R-:W-:Y:S01]  /*f740*/  FFMA.FTZ R88, R88, c[0x0][0x2d0], -R135.reuse ;  /* 0x0000b40058587a23 */ /* 0x100fe20000010887 */
[----:B------:R1:W1:Y:S01]  /*f750*/  MUFU.EX2 R205, R29 ;  /* 0x0000001d00cd7308 */ /* 0x0002620000000800 */
[----:B------:R-:W-:Y:S01]  /*f760*/  FFMA.FTZ R89, R89, c[0x0][0x2d0], -R135 ;  /* 0x0000b40059597a23 */ /* 0x000fe20000010887 */
[-C--:B------:R-:W-:Y:S03]  /*f770*/  HMMA.16816.F32 R24, R140, R178.reuse, R24 ;  /* 0x000000b28c18723c */ /* 0x080fe60000001818 */
[----:B------:R-:W-:Y:S01]  /*f780*/  FMUL.FTZ R28, R133, R164 ;  /* 0x000000a4851c7220 */ /* 0x000fe20000410000 */
[----:B------:R-:W-:Y:S01]  /*f790*/  MOV R135, R3 ;  /* 0x0000000300877202 */ /* 0x000fe20000000f00 */
[----:B------:R-:W-:Y:S02]  /*f7a0*/  FFMA.FTZ R131, R131, R252, R237 ;  /* 0x000000fc83837223 */ /* 0x000fe400000100ed */
[----:B------:R-:W-:Y:S01]  /*f7b0*/  FFMA.FTZ R0, R0, R251, R184 ;  /* 0x000000fb00007223 */ /* 0x000fe200000100b8 */
[C---:B------:R-:W-:Y:S01]  /*f7c0*/  HMMA.16816.F32 R100, R136.reuse, R178, R100 ;  /* 0x000000b28864723c */ /* 0x040fe20000001864 */
[----:B------:R1:W-:Y:S03]  /*f7d0*/  MUFU.EX2 R204, R36 ;  /* 0x0000002400cc7308 */ /* 0x0003e60000000800 */
[----:B----4-:R-:W-:Y:S02]  /*f7e0*/  FMUL.FTZ R30, R132, R166 ;  /* 0x000000a6841e7220 */ /* 0x010fe40000410000 */
[----:B------:R-:W-:Y:S05]  /*f7f0*/  FADD.FTZ R0, R186, R0 ;  /* 0x00000000ba007221 */ /* 0x000fea0000010000 */
[----:B------:R4:W-:Y:S01]  /*f800*/  MUFU.EX2 R203, R37 ;  /* 0x0000002500cb7308 */ /* 0x0009e20000000800 */
[----:B------:R-:W-:Y:S02]  /*f810*/  FADD.FTZ R0, R185, R0 ;  /* 0x00000000b9007221 */ /* 0x000fe40000010000 */
[C---:B-1----:R-:W-:Y:S07]  /*f820*/  FMUL.FTZ R29, R133.reuse, R165 ;  /* 0x000000a5851d7220 */ /* 0x042fee0000410000 */
[-C--:B------:R-:W-:Y:S01]  /*f830*/  HMMA.16816.F32 R28, R136, R144.reuse, R28 ;  /* 0x00000090881c723c */ /* 0x080fe2000000181c */
[----:B------:R-:W-:Y:S02]  /*f840*/  MUFU.EX2 R190, R54 ;  /* 0x0000003600be7308 */ /* 0x000fe40000000800 */
[C---:B------:R-:W-:Y:S05]  /*f850*/  FMUL.FTZ R36, R133.reuse, R168 ;  /* 0x000000a885247220 */ /* 0x040fea0000410000 */
[C---:B------:R-:W-:Y:S03]  /*f860*/  HMMA.16816.F32 R104, R140.reuse, R144, R104 ;  /* 0x000000908c68723c */ /* 0x040fe60000001868 */
[----:B------:R1:W-:Y:S01]  /*f870*/  MUFU.EX2 R189, R55 ;  /* 0x0000003700bd7308 */ /* 0x0003e20000000800 */
[C---:B----4-:R-:W-:Y:S04]  /*f880*/  FMUL.FTZ R37, R133.reuse, R169 ;  /* 0x000000a985257220 */ /* 0x050fe80000410000 */
[-C--:B------:R-:W-:Y:S05]  /*f890*/  HMMA.16816.F32 R108, R140, R146.reuse, R108 ;  /* 0x000000928c6c723c */ /* 0x080fea000000186c */
[----:B------:R-:W-:Y:S03]  /*f8a0*/  MUFU.EX2 R191, R64 ;  /* 0x0000004000bf7308 */ /* 0x000fe60000000800 */
[C---:B------:R-:W-:Y:S01]  /*f8b0*/  HMMA.16816.F32 R112, R136.reuse, R146, R112 ;  /* 0x000000928870723c */ /* 0x040fe20000001870 */
[----:B------:R-:W4:Y:S06]  /*f8c0*/  LDSM.16.MT88.4 R144, [R213+0x900] ;  /* 0x00090000d590783b */ /* 0x000f2c0000004200 */
[----:B------:R2:W-:Y:S01]  /*f8d0*/  MUFU.EX2 R167, R38 ;  /* 0x0000002600a77308 */ /* 0x0005e20000000800 */
[-C--:B------:R-:W-:Y:S01]  /*f8e0*/  HMMA.16816.F32 R116, R136, R148.reuse, R116 ;  /* 0x000000948874723c */ /* 0x080fe20000001874 */
[----:B-1----:R-:W-:Y:S03]  /*f8f0*/  LDSM.16.MT88.4 R52, [R216+0x1100] ;  /* 0x00110000d834783b */ /* 0x002fe60000004200 */
[----:B---3--:R-:W-:Y:S04]  /*f900*/  FFMA.FTZ R133, R133, R153, R242 ;  /* 0x0000009985857223 */ /* 0x008fe800000100f2 */
[C---:B------:R-:W-:Y:S01]  /*f910*/  HMMA.16816.F32 R120, R140.reuse, R148, R120 ;  /* 0x000000948c78723c */ /* 0x040fe20000001878 */
[----:B------:R1:W-:Y:S07]  /*f920*/  MUFU.EX2 R200, R39 ;  /* 0x0000002700c87308 */ /* 0x0003ee0000000800 */
[-C--:B------:R-:W-:Y:S01]  /*f930*/  HMMA.16816.F32 R124, R140, R150.reuse, R124 ;  /* 0x000000968c7c723c */ /* 0x080fe2000000187c */
[----:B------:R-:W3:Y:S02]  /*f940*/  LDSM.16.MT88.4 R140, [R216+0x900] ;  /* 0x00090000d88c783b */ /* 0x000ee40000004200 */
[----:B------:R4:W3:Y:S01]  /*f950*/  MUFU.EX2 R165, R134 ;  /* 0x0000008600a57308 */ /* 0x0008e20000000800 */
[C---:B--2---:R-:W-:Y:S09]  /*f960*/  FMUL.FTZ R38, R132.reuse, R170 ;  /* 0x000000aa84267220 */ /* 0x044ff20000410000 */
[----:B------:R2:W-:Y:S01]  /*f970*/  MUFU.EX2 R202, R48 ;  /* 0x0000003000ca7308 */ /* 0x0005e20000000800 */
[C---:B-1----:R-:W-:Y:S02]  /*f980*/  FMUL.FTZ R39, R132.reuse, R171 ;  /* 0x000000ab84277220 */ /* 0x042fe40000410000 */
[----:B------:R-:W-:Y:S07]  /*f990*/  FFMA.FTZ R132, R132, R152, R240 ;  /* 0x0000009884847223 */ /* 0x000fee00000100f0 */
[----:B------:R1:W1:Y:S01]  /*f9a0*/  MUFU.EX2 R201, R49 ;  /* 0x0000003100c97308 */ /* 0x0002620000000800 */
[----:B------:R-:W-:Y:S01]  /*f9b0*/  HMMA.16816.F32 R36, R136, R150, R36 ;  /* 0x000000968824723c */ /* 0x000fe20000001824 */
[----:B------:R-:W1:Y:S03]  /*f9c0*/  LDSM.16.MT88.4 R148, [R214+0x900] ;  /* 0x00090000d694783b */ /* 0x000e660000004200 */
[----:B----4-:R-:W-:Y:S01]  /*f9d0*/  FFMA.FTZ R134, R51, c[0x0][0x2d0], -R181 ;  /* 0x0000b40033867a23 */ /* 0x010fe200000108b5 */
[----:B------:R-:W-:Y:S02]  /*f9e0*/  F2FP.PACK_AB R51, R232, R211 ;  /* 0x000000d3e833723e */ /* 0x000fe400000000ff */
[----:B------:R-:W-:Y:S02]  /*f9f0*/  F2FP.PACK_AB R136, R207, R208 ;  /* 0x000000d0cf88723e */ /* 0x000fe400000000ff */
[----:B------:R4:W-:Y:S03]  /*fa00*/  MUFU.EX2 R199, R50 ;  /* 0x0000003200c77308 */ /* 0x0009e60000000800 */
[----:B------:R-:W-:Y:S02]  /*fa10*/  F2FP.PACK_AB R138, R205, R206 ;  /* 0x000000cecd8a723e */ /* 0x000fe400000000ff */
[----:B--2---:R-:W-:Y:S02]  /*fa20*/  F2FP.PACK_AB R48, R235, R236 ;  /* 0x000000eceb30723e */ /* 0x004fe400000000ff */
[----:B------:R-:W-:Y:S02]  /*fa30*/  F2FP.PACK_AB R137, R175, R182 ;  /* 0x000000b6af89723e */ /* 0x000fe400000000ff */
[----:B---3--:R-:W-:Y:S01]  /*fa40*/  F2FP.PACK_AB R139, R165, R174 ;  /* 0x000000aea58b723e */ /* 0x008fe200000000ff */
[----:B------:R-:W-:Y:S01]  /*fa50*/  MUFU.EX2 R192, R65 ;  /* 0x0000004100c07308 */ /* 0x000fe20000000800 */
[----:B-1----:R-:W-:Y:S09]  /*fa60*/  F2FP.PACK_AB R49, R210, R209 ;  /* 0x000000d1d231723e */ /* 0x002ff200000000ff */
[----:B------:R-:W-:Y:S01]  /*fa70*/  MUFU.EX2 R187, R66 ;  /* 0x0000004200bb7308 */ /* 0x000fe20000000800 */
[----:B----4-:R-:W-:Y:S09]  /*fa80*/  F2FP.PACK_AB R50, R233, R234 ;  /* 0x000000eae932723e */ /* 0x010ff200000000ff */
[----:B------:R1:W-:Y:S01]  /*fa90*/  MUFU.EX2 R188, R67 ;  /* 0x0000004300bc7308 */ /* 0x0003e20000000800 */
[-C--:B------:R-:W-:Y:S08]  /*faa0*/  HMMA.16816.F32 R4, R48, R144.reuse, R4 ;  /* 0x000000903004723c */ /* 0x080ff00000001804 */
[C---:B------:R-:W-:Y:S01]  /*fab0*/  HMMA.16816.F32 R8, R136.reuse, R144, R8 ;  /* 0x000000908808723c */ /* 0x040fe20000001808 */
[----:B------:R-:W-:Y:S07]  /*fac0*/  MUFU.EX2 R177, R56 ;  /* 0x0000003800b17308 */ /* 0x000fee0000000800 */
[-C--:B------:R-:W-:Y:S03]  /*fad0*/  HMMA.16816.F32 R12, R136, R146.reuse, R12 ;  /* 0x00000092880c723c */ /* 0x080fe6000000180c */
[----:B------:R-:W-:Y:S01]  /*fae0*/  MUFU.EX2 R179, R57 ;  /* 0x0000003900b37308 */ /* 0x000fe20000000800 */
[----:B-1----:R-:W-:Y:S04]  /*faf0*/  LDSM.16.MT88.4 R64, [R214+0x1100] ;  /* 0x00110000d640783b */ /* 0x002fe80000004200 */
[C---:B------:R-:W-:Y:S05]  /*fb00*/  HMMA.16816.F32 R16, R48.reuse, R146, R16 ;  /* 0x000000923010723c */ /* 0x040fea0000001810 */
[----:B------:R-:W1:Y:S01]  /*fb10*/  MUFU.EX2 R198, R134 ;  /* 0x0000008600c67308 */ /* 0x000e620000000800 */
[----:B------:R-:W2:Y:S02]  /*fb20*/  LDSM.16.MT88.4 R144, [R215+0x900] ;  /* 0x00090000d790783b */ /* 0x000ea40000004200 */
[-C--:B------:R-:W-:Y:S07]  /*fb30*/  HMMA.16816.F32 R20, R48, R140.reuse, R20 ;  /* 0x0000008c3014723c */ /* 0x080fee0000001814 */
[----:B------:R3:W-:Y:S01]  /*fb40*/  MUFU.EX2 R134, R47 ;  /* 0x0000002f00867308 */ /* 0x0007e20000000800 */
[C---:B------:R-:W-:Y:S08]  /*fb50*/  HMMA.16816.F32 R32, R136.reuse, R140, R32 ;  /* 0x0000008c8820723c */ /* 0x040ff00000001820 */
[-C--:B------:R-:W-:Y:S01]  /*fb60*/  HMMA.16816.F32 R24, R136, R142.reuse, R24 ;  /* 0x0000008e8818723c */ /* 0x080fe20000001818 */
[----:B------:R4:W-:Y:S07]  /*fb70*/  MUFU.EX2 R166, R40 ;  /* 0x0000002800a67308 */ /* 0x0009ee0000000800 */
[C---:B------:R-:W-:Y:S03]  /*fb80*/  HMMA.16816.F32 R100, R48.reuse, R142, R100 ;  /* 0x0000008e3064723c */ /* 0x040fe60000001864 */
[----:B------:R1:W1:Y:S01]  /*fb90*/  MUFU.EX2 R197, R41 ;  /* 0x0000002900c57308 */ /* 0x0002620000000800 */
[----:B---3--:R-:W3:Y:S04]  /*fba0*/  LDSM.16.MT88.4 R44, [R213+0x1100] ;  /* 0x00110000d52c783b */ /* 0x008ee80000004200 */
[-C--:B------:R-:W-:Y:S05]  /*fbb0*/  HMMA.16816.F32 R28, R48, R148.reuse, R28 ;  /* 0x00000094301c723c */ /* 0x080fea000000181c */
[----:B------:R2:W-:Y:S03]  /*fbc0*/  MUFU.EX2 R164, R42 ;  /* 0x0000002a00a47308 */ /* 0x0005e60000000800 */
[C---:B------:R-:W-:Y:S04]  /*fbd0*/  HMMA.16816.F32 R104, R136.reuse, R148, R104 ;  /* 0x000000948868723c */ /* 0x040fe80000001868 */
[----:B----4-:R-:W-:Y:S03]  /*fbe0*/  F2FP.PACK_AB R40, R203, R204 ;  /* 0x000000cccb28723e */ /* 0x010fe600000000ff */
[----:B------:R4:W3:Y:S01]  /*fbf0*/  MUFU.EX2 R173, R43 ;  /* 0x0000002b00ad7308 */ /* 0x0008e20000000800 */
[-C--:B------:R-:W-:Y:S04]  /*fc00*/  HMMA.16816.F32 R108, R136, R150.reuse, R108 ;  /* 0x00000096886c723c */ /* 0x080fe8000000186c */
[----:B-1----:R-:W-:Y:S04]  /*fc10*/  F2FP.PACK_AB R41, R200, R167 ;  /* 0x000000a7c829723e */ /* 0x002fe800000000ff */
[C---:B------:R-:W-:Y:S01]  /*fc20*/  HMMA.16816.F32 R112, R48.reuse, R150, R112 ;  /* 0x000000963070723c */ /* 0x040fe20000001870 */
[----:B------:R-:W-:Y:S01]  /*fc30*/  LDSM.16.MT88.4 R148, [R213+0x2900] ;  /* 0x00290000d594783b */ /* 0x000fe20000004200 */
[----:B------:R-:W-:Y:S02]  /*fc40*/  MUFU.EX2 R178, R60 ;  /* 0x0000003c00b27308 */ /* 0x000fe40000000800 */
[----:B--2---:R-:W-:Y:S04]  /*fc50*/  F2FP.PACK_AB R42, R201, R202 ;  /* 0x000000cac92a723e */ /* 0x004fe800000000ff */
[-C--:B------:R-:W-:Y:S04]  /*fc60*/  HMMA.16816.F32 R116, R48, R144.reuse, R116 ;  /* 0x000000903074723c */ /* 0x080fe80000001874 */
[----:B------:R-:W-:Y:S01]  /*fc70*/  MUFU.EX2 R60, R59 ;  /* 0x0000003b003c7308 */ /* 0x000fe20000000800 */
[----:B----4-:R-:W-:Y:S03]  /*fc80*/  F2FP.PACK_AB R43, R198, R199 ;  /* 0x000000c7c62b723e */ /* 0x010fe600000000ff */
[C---:B------:R-:W-:Y:S06]  /*fc90*/  HMMA.16816.F32 R120, R136.reuse, R144, R120 ;  /* 0x000000908878723c */ /* 0x040fec0000001878 */
[----:B------:R-:W-:Y:S02]  /*fca0*/  MUFU.EX2 R176, R61 ;  /* 0x0000003d00b07308 */ /* 0x000fe40000000800 */
[-C--:B------:R-:W-:Y:S08]  /*fcb0*/  HMMA.16816.F32 R124, R136, R146.reuse, R124 ;  /* 0x00000092887c723c */ /* 0x080ff0000000187c */
[----:B------:R-:W-:Y:S01]  /*fcc0*/  HMMA.16816.F32 R36, R48, R146, R36 ;  /* 0x000000923024723c */ /* 0x000fe20000001824 */
[----:B------:R1:W2:Y:S06]  /*fcd0*/  MUFU.EX2 R61, R58 ;  /* 0x0000003a003d7308 */ /* 0x0002ac0000000800 */
[----:B------:R-:W-:Y:S01]  /*fce0*/  F2FP.PACK_AB R48, R197, R166 ;  /* 0x000000a6c530723e */ /* 0x000fe200000000ff */
[-C--:B---3--:R-:W-:Y:S03]  /*fcf0*/  HMMA.16816.F32 R4, R40, R44.reuse, R4 ;  /* 0x0000002c2804723c */ /* 0x088fe60000001804 */
[----:B------:R-:W-:Y:S02]  /*fd00*/  MUFU.EX2 R97, R97 ;  /* 0x0000006100617308 */ /* 0x000fe40000000800 */
[----:B------:R-:W-:Y:S02]  /*fd10*/  F2FP.PACK_AB R50, R195, R196 ;  /* 0x000000c4c332723e */ /* 0x000fe400000000ff */
[----:B------:R-:W-:Y:S02]  /*fd20*/  F2FP.PACK_AB R49, R173, R164 ;  /* 0x000000a4ad31723e */ /* 0x000fe400000000ff */
[----:B------:R-:W-:Y:S04]  /*fd30*/  F2FP.PACK_AB R51, R134, R172 ;  /* 0x000000ac8633723e */ /* 0x000fe800000000ff */
[----:B------:R-:W-:Y:S03]  /*fd40*/  MUFU.EX2 R99, R99 ;  /* 0x0000006300637308 */ /* 0x000fe60000000800 */
[C---:B------:R-:W-:Y:S01]  /*fd50*/  HMMA.16816.F32 R8, R48.reuse, R44, R8 ;  /* 0x0000002c3008723c */ /* 0x040fe20000001808 */
[----:B-1----:R-:W-:Y:S06]  /*fd60*/  LDSM.16.MT88.4 R56, [R214+0x1900] ;  /* 0x00190000d638783b */ /* 0x002fec0000004200 */
[----:B------:R-:W-:Y:S01]  /*fd70*/  MUFU.EX2 R93, R93 ;  /* 0x0000005d005d7308 */ /* 0x000fe20000000800 */
[-C--:B------:R-:W-:Y:S08]  /*fd80*/  HMMA.16816.F32 R12, R48, R46.reuse, R12 ;  /* 0x0000002e300c723c */ /* 0x080ff0000000180c */
[C---:B------:R-:W-:Y:S01]  /*fd90*/  HMMA.16816.F32 R16, R40.reuse, R46, R16 ;  /* 0x0000002e2810723c */ /* 0x040fe20000001810 */
[----:B------:R-:W1:Y:S01]  /*fda0*/  LDSM.16.MT88.4 R44, [R215+0x1100] ;  /* 0x00110000d72c783b */ /* 0x000e620000004200 */
[----:B------:R-:W-:Y:S06]  /*fdb0*/  MUFU.EX2 R62, R62 ;  /* 0x0000003e003e7308 */ /* 0x000fec0000000800 */
[-C--:B------:R-:W-:Y:S04]  /*fdc0*/  HMMA.16816.F32 R20, R40, R52.reuse, R20 ;  /* 0x000000342814723c */ /* 0x080fe80000001814 */
[----:B------:R-:W3:Y:S04]  /*fdd0*/  MUFU.EX2 R63, R63 ;  /* 0x0000003f003f7308 */ /* 0x000ee80000000800 */
[C---:B------:R-:W-:Y:S06]  /*fde0*/  HMMA.16816.F32 R32, R48.reuse, R52, R32 ;  /* 0x000000343020723c */ /* 0x040fec0000001820 */
[----:B------:R-:W-:Y:S02]  /*fdf0*/  MUFU.EX2 R68, R68 ;  /* 0x0000004400447308 */ /* 0x000fe40000000800 */
[-C--:B------:R-:W-:Y:S08]  /*fe00*/  HMMA.16816.F32 R24, R48, R54.reuse, R24 ;  /* 0x000000363018723c */ /* 0x080ff00000001818 */
[C---:B------:R-:W-:Y:S01]  /*fe10*/  HMMA.16816.F32 R100, R40.reuse, R54, R100 ;  /* 0x000000362864723c */ /* 0x040fe20000001864 */
[----:B------:R-:W4:Y:S01]  /*fe20*/  LDSM.16.MT88.4 R52, [R213+0x1900] ;  /* 0x00190000d534783b */ /* 0x000f220000004200 */
        /* <DEDUP_REMOVED lines=8> */
[-C--:B-1----:R-:W-:Y:S03]  /*feb0*/  HMMA.16816.F32 R116, R40, R44.reuse, R116 ;  /* 0x0000002c2874723c */ /* 0x082fe60000001874 */
[----:B------:R-:W-:Y:S05]  /*fec0*/  MUFU.EX2 R71, R71 ;  /* 0x0000004700477308 */ /* 0x000fea0000000800 */
[C---:B------:R-:W-:Y:S05]  /*fed0*/  HMMA.16816.F32 R120, R48.reuse, R44, R120 ;  /* 0x0000002c3078723c */ /* 0x040fea0000001878 */
[----:B------:R-:W-:Y:S02]  /*fee0*/  MUFU.EX2 R82, R82 ;  /* 0x0000005200527308 */ /* 0x000fe40000000800 */
[----:B------:R-:W-:Y:S01]  /*fef0*/  F2FP.PACK_AB R44, R179, R177 ;  /* 0x000000b1b32c723e */ /* 0x000fe200000000ff */
[-C--:B------:R-:W-:Y:S01]  /*ff00*/  HMMA.16816.F32 R124, R48, R46.reuse, R124 ;  /* 0x0000002e307c723c */ /* 0x080fe2000000187c */
[----:B------:R-:W1:Y:S03]  /*ff10*/  LDSM.16.MT88.4 R48, [R216+0x1900] ;  /* 0x00190000d830783b */ /* 0x000e660000004200 */
[----:B--2---:R-:W-:Y:S03]  /*ff20*/  F2FP.PACK_AB R45, R60, R61 ;  /* 0x0000003d3c2d723e */ /* 0x004fe600000000ff */
[----:B------:R-:W-:Y:S01]  /*ff30*/  MUFU.EX2 R83, R83 ;  /* 0x0000005300537308 */ /* 0x000fe20000000800 */
[----:B------:R-:W-:Y:S07]  /*ff40*/  HMMA.16816.F32 R36, R40, R46, R36 ;  /* 0x0000002e2824723c */ /* 0x000fee0000001824 */
[----:B------:R-:W-:Y:S02]  /*ff50*/  F2FP.PACK_AB R40, R193, R194 ;  /* 0x000000c2c128723e */ /* 0x000fe400000000ff */
[----:B------:R-:W-:Y:S01]  /*ff60*/  F2FP.PACK_AB R42, R192, R191 ;  /* 0x000000bfc02a723e */ /* 0x000fe200000000ff */
[----:B------:R-:W-:Y:S02]  /*ff70*/  MUFU.EX2 R72, R72 ;  /* 0x0000004800487308 */ /* 0x000fe40000000800 */
[----:B------:R-:W-:Y:S02]  /*ff80*/  F2FP.PACK_AB R41, R189, R190 ;  /* 0x000000bebd29723e */ /* 0x000fe400000000ff */
[----:B------:R-:W-:Y:S02]  /*ff90*/  F2FP.PACK_AB R43, R188, R187 ;  /* 0x000000bbbc2b723e */ /* 0x000fe400000000ff */
[----:B------:R-:W-:Y:S02]  /*ffa0*/  F2FP.PACK_AB R46, R176, R178 ;  /* 0x000000b2b02e723e */ /* 0x000fe400000000ff */
[----:B---3--:R-:W-:Y:S02]  /*ffb0*/  F2FP.PACK_AB R47, R63, R62 ;  /* 0x0000003e3f2f723e */ /* 0x008fe400000000ff */
[----:B------:R-:W-:Y:S01]  /*ffc0*/  MUFU.EX2 R73, R73 ;  /* 0x0000004900497308 */ /* 0x000fe20000000800 */
[-C--:B----4-:R-:W-:Y:S08]  /*ffd0*/  HMMA.16816.F32 R4, R40, R52.reuse, R4 ;  /* 0x000000342804723c */ /* 0x090ff00000001804 */
[C---:B------:R-:W-:Y:S01]  /*ffe0*/  HMMA.16816.F32 R8, R44.reuse, R52, R8 ;  /* 0x000000342c08723c */ /* 0x040fe20000001808 */
[----:B------:R-:W-:Y:S07]  /*fff0*/  MUFU.EX2 R76, R76 ;  /* 0x0000004c004c7308 */ /* 0x000fee0000000800 */
[-C--:B------:R-:W-:Y:S03]  /*10000*/  HMMA.16816.F32 R12, R44, R54.reuse, R12 ;  /* 0x000000362c0c723c */ /* 0x080fe6000000180c */
[----:B------:R-:W-:Y:S05]  /*10010*/  MUFU.EX2 R77, R77 ;  /* 0x0000004d004d7308 */ /* 0x000fea0000000800 */
[C---:B------:R-:W-:Y:S01]  /*10020*/  HMMA.16816.F32 R16, R40.reuse, R54, R16 ;  /* 0x000000362810723c */ /* 0x040fe20000001810 */
[----:B------:R-:W2:Y:S04]  /*10030*/  LDSM.16.MT88.4 R52, [R215+0x1900] ;  /* 0x00190000d734783b */ /* 0x000ea80000004200 */
[----:B------:R-:W-:Y:S03]  /*10040*/  MUFU.EX2 R74, R74 ;  /* 0x0000004a004a7308 */ /* 0x000fe60000000800 */
[-C--:B-1----:R-:W-:Y:S07]  /*10050*/  HMMA.16816.F32 R20, R40, R48.reuse, R20 ;  /* 0x000000302814723c */ /* 0x082fee0000001814 */
[----:B------:R-:W-:Y:S01]  /*10060*/  MUFU.EX2 R75, R75 ;  /* 0x0000004b004b7308 */ /* 0x000fe20000000800 */
[C---:B------:R-:W-:Y:S08]  /*10070*/  HMMA.16816.F32 R32, R44.reuse, R48, R32 ;  /* 0x000000302c20723c */ /* 0x040ff00000001820 */
[-C--:B------:R-:W-:Y:S01]  /*10080*/  HMMA.16816.F32 R24, R44, R50.reuse, R24 ;  /* 0x000000322c18723c */ /* 0x080fe20000001818 */
[----:B------:R-:W-:Y:S07]  /*10090*/  MUFU.EX2 R78, R78 ;  /* 0x0000004e004e7308 */ /* 0x000fee0000000800 */
[C---:B------:R-:W-:Y:S01]  /*100a0*/  HMMA.16816.F32 R100, R40.reuse, R50, R100 ;  /* 0x000000322864723c */ /* 0x040fe20000001864 */
[----:B------:R-:W1:Y:S02]  /*100b0*/  LDSM.16.MT88.4 R48, [R213+0x2100] ;  /* 0x00210000d530783b */ /* 0x000e640000004200 */
[----:B------:R-:W-:Y:S05]  /*100c0*/  MUFU.EX2 R79, R79 ;  /* 0x0000004f004f7308 */ /* 0x000fea0000000800 */
[-C--:B------:R-:W-:Y:S05]  /*100d0*/  HMMA.16816.F32 R28, R40, R56.reuse, R28 ;  /* 0x00000038281c723c */ /* 0x080fea000000181c */
[----:B------:R-:W-:Y:S03]  /*100e0*/  MUFU.EX2 R84, R84 ;  /* 0x0000005400547308 */ /* 0x000fe60000000800 */
[C---:B------:R-:W-:Y:S07]  /*100f0*/  HMMA.16816.F32 R104, R44.reuse, R56, R104 ;  /* 0x000000382c68723c */ /* 0x040fee0000001868 */
[----:B------:R-:W3:Y:S01]  /*10100*/  MUFU.EX2 R85, R85 ;  /* 0x0000005500557308 */ /* 0x000ee20000000800 */
[-C--:B------:R-:W-:Y:S08]  /*10110*/  HMMA.16816.F32 R108, R44, R58.reuse, R108 ;  /* 0x0000003a2c6c723c */ /* 0x080ff0000000186c */
[C---:B------:R-:W-:Y:S01]  /*10120*/  HMMA.16816.F32 R112, R40.reuse, R58, R112 ;  /* 0x0000003a2870723c */ /* 0x040fe20000001870 */
[----:B------:R-:W-:Y:S01]  /*10130*/  LDSM.16.MT88.4 R56, [R214+0x2100] ;  /* 0x00210000d638783b */ /* 0x000fe20000004200 */
[----:B------:R-:W4:Y:S06]  /*10140*/  MUFU.EX2 R96, R96 ;  /* 0x0000006000607308 */ /* 0x000f2c0000000800 */
[-C--:B--2---:R-:W-:Y:S04]  /*10150*/  HMMA.16816.F32 R116, R40, R52.reuse, R116 ;  /* 0x000000342874723c */ /* 0x084fe80000001874 */
[----:B------:R-:W-:Y:S01]  /*10160*/  MUFU.EX2 R86, R86 ;  /* 0x0000005600567308 */ /* 0x000fe20000000800 */
[----:B---3--:R-:W-:Y:S03]  /*10170*/  F2FP.PACK_AB R168, R85, R84 ;  /* 0x0000005455a8723e */ /* 0x008fe600000000ff */
[C---:B------:R-:W-:Y:S06]  /*10180*/  HMMA.16816.F32 R120, R44.reuse, R52, R120 ;  /* 0x000000342c78723c */ /* 0x040fec0000001878 */
[----:B------:R-:W2:Y:S02]  /*10190*/  MUFU.EX2 R87, R87 ;  /* 0x0000005700577308 */ /* 0x000ea40000000800 */
[-C--:B------:R-:W-:Y:S04]  /*101a0*/  HMMA.16816.F32 R124, R44, R54.reuse, R124 ;  /* 0x000000362c7c723c */ /* 0x080fe8000000187c */
[----:B----4-:R-:W-:Y:S03]  /*101b0*/  F2FP.PACK_AB R170, R97, R96 ;  /* 0x0000006061aa723e */ /* 0x010fe600000000ff */
[----:B------:R-:W-:Y:S01]  /*101c0*/  F2FP.PACK_AB R44, R73, R72 ;  /* 0x00000048492c723e */ /* 0x000fe200000000ff */
[----:B------:R-:W-:Y:S01]  /*101d0*/  HMMA.16816.F32 R36, R40, R54, R36 ;  /* 0x000000362824723c */ /* 0x000fe20000001824 */
[----:B------:R-:W3:Y:S01]  /*101e0*/  LDSM.16.MT88.4 R52, [R216+0x2100] ;  /* 0x00210000d834783b */ /* 0x000ee20000004200 */
        /* <DEDUP_REMOVED lines=8> */
[----:B------:R-:W-:Y:S02]  /*10270*/  F2FP.PACK_AB R47, R79, R78 ;  /* 0x0000004e4f2f723e */ /* 0x000fe400000000ff */
[----:B--2---:R-:W-:Y:S03]  /*10280*/  F2FP.PACK_AB R169, R87, R86 ;  /* 0x0000005657a9723e */ /* 0x004fe600000000ff */
[-C--:B-1----:R-:W-:Y:S01]  /*10290*/  HMMA.16816.F32 R4, R40, R48.reuse, R4 ;  /* 0x000000302804723c */ /* 0x082fe20000001804 */
[----:B------:R-:W-:Y:S02]  /*102a0*/  MUFU.EX2 R91, R91 ;  /* 0x0000005b005b7308 */ /* 0x000fe40000000800 */
[----:B----4-:R-:W-:Y:S05]  /*102b0*/  F2FP.PACK_AB R171, R99, R98 ;  /* 0x0000006263ab723e */ /* 0x010fea00000000ff */
[C---:B------:R-:W-:Y:S03]  /*102c0*/  HMMA.16816.F32 R8, R44.reuse, R48, R8 ;  /* 0x000000302c08723c */ /* 0x040fe60000001808 */
[----:B------:R-:W-:Y:S05]  /*102d0*/  MUFU.EX2 R94, R94 ;  /* 0x0000005e005e7308 */ /* 0x000fea0000000800 */
[-C--:B------:R-:W-:Y:S05]  /*102e0*/  HMMA.16816.F32 R12, R44, R50.reuse, R12 ;  /* 0x000000322c0c723c */ /* 0x080fea000000180c */
[----:B------:R-:W-:Y:S03]  /*102f0*/  MUFU.EX2 R88, R88 ;  /* 0x0000005800587308 */ /* 0x000fe60000000800 */
[C---:B------:R-:W-:Y:S01]  /*10300*/  HMMA.16816.F32 R16, R40.reuse, R50, R16 ;  /* 0x000000322810723c */ /* 0x040fe20000001810 */
[----:B------:R-:W1:Y:S06]  /*10310*/  LDSM.16.MT88.4 R48, [R215+0x2100] ;  /* 0x00210000d730783b */ /* 0x000e6c0000004200 */
[----:B------:R-:W2:Y:S01]  /*10320*/  MUFU.EX2 R89, R89 ;  /* 0x0000005900597308 */ /* 0x000ea20000000800 */
[-C--:B---3--:R-:W-:Y:S08]  /*10330*/  HMMA.16816.F32 R20, R40, R52.reuse, R20 ;  /* 0x000000342814723c */ /* 0x088ff00000001814 */
[C---:B------:R-:W-:Y:S01]  /*10340*/  HMMA.16816.F32 R32, R44.reuse, R52, R32 ;  /* 0x000000342c20723c */ /* 0x040fe20000001820 */
[----:B------:R-:W3:Y:S07]  /*10350*/  MUFU.EX2 R90, R90 ;  /* 0x0000005a005a7308 */ /* 0x000eee0000000800 */
[-C--:B------:R-:W-:Y:S08]  /*10360*/  HMMA.16816.F32 R24, R44, R54.reuse, R24 ;  /* 0x000000362c18723c */ /* 0x080ff00000001818 */
[C---:B------:R-:W-:Y:S01]  /*10370*/  HMMA.16816.F32 R100, R40.reuse, R54, R100 ;  /* 0x000000362864723c */ /* 0x040fe20000001864 */
[----:B------:R-:W4:Y:S07]  /*10380*/  LDSM.16.MT88.4 R52, [R216+0x2900] ;  /* 0x00290000d834783b */ /* 0x000f2e0000004200 */
[-C--:B------:R-:W-:Y:S08]  /*10390*/  HMMA.16816.F32 R28, R40, R56.reuse, R28 ;  /* 0x00000038281c723c */ /* 0x080ff0000000181c */
[C---:B------:R-:W-:Y:S01]  /*103a0*/  HMMA.16816.F32 R104, R44.reuse, R56, R104 ;  /* 0x000000382c68723c */ /* 0x040fe20000001868 */
[----:B------:R2:W2:Y:S07]  /*103b0*/  MUFU.EX2 R56, R2 ;  /* 0x0000000200387308 */ /* 0x0004ae0000000800 */
[-C--:B------:R-:W-:Y:S08]  /*103c0*/  HMMA.16816.F32 R108, R44, R58.reuse, R108 ;  /* 0x0000003a2c6c723c */ /* 0x080ff0000000186c */
[C---:B------:R-:W-:Y:S08]  /*103d0*/  HMMA.16816.F32 R112, R40.reuse, R58, R112 ;  /* 0x0000003a2870723c */ /* 0x040ff00000001870 */
[-C--:B-1----:R-:W-:Y:S04]  /*103e0*/  HMMA.16816.F32 R116, R40, R48.reuse, R116 ;  /* 0x000000302874723c */ /* 0x082fe80000001874 */
[----:B--2---:R-:W-:Y:S01]  /*103f0*/  FADD.FTZ R2, R238, R131 ;  /* 0x00000083ee027221 */ /* 0x004fe20000010000 */
[----:B------:R-:W-:Y:S03]  /*10400*/  MOV R131, R129 ;  /* 0x0000008100837202 */ /* 0x000fe60000000f00 */
[----:B------:R-:W-:Y:S01]  /*10410*/  FADD.FTZ R2, R239, R2 ;  /* 0x00000002ef027221 */ /* 0x000fe20000010000 */
[C---:B------:R-:W-:Y:S08]  /*10420*/  HMMA.16816.F32 R120, R44.reuse, R48, R120 ;  /* 0x000000302c78723c */ /* 0x040ff00000001878 */
[-C--:B------:R-:W-:Y:S08]  /*10430*/  HMMA.16816.F32 R124, R44, R50.reuse, R124 ;  /* 0x000000322c7c723c */ /* 0x080ff0000000187c */
[----:B------:R-:W-:Y:S07]  /*10440*/  HMMA.16816.F32 R36, R40, R50, R36 ;  /* 0x000000322824723c */ /* 0x000fee0000001824 */
[----:B------:R-:W-:Y:S01]  /*10450*/  F2FP.PACK_AB R40, R89, R88 ;  /* 0x000000585928723e */ /* 0x000fe200000000ff */
[-C--:B------:R-:W-:Y:S01]  /*10460*/  HMMA.16816.F32 R136, R168, R148.reuse, R4 ;  /* 0x00000094a888723c */ /* 0x080fe20000001804 */
[----:B------:R-:W1:Y:S04]  /*10470*/  LDSM.16.MT88.4 R4, [R214+0x2900] ;  /* 0x00290000d604783b */ /* 0x000e680000004200 */
[----:B------:R-:W-:Y:S02]  /*10480*/  F2FP.PACK_AB R42, R93, R92 ;  /* 0x0000005c5d2a723e */ /* 0x000fe400000000ff */
[----:B---3--:R-:W-:Y:S02]  /*10490*/  F2FP.PACK_AB R41, R91, R90 ;  /* 0x0000005a5b29723e */ /* 0x008fe400000000ff */
[----:B------:R-:W-:Y:S07]  /*104a0*/  F2FP.PACK_AB R43, R56, R94 ;  /* 0x0000005e382b723e */ /* 0x000fee00000000ff */
        /* <DEDUP_REMOVED lines=10> */
[-C--:B----4-:R-:W-:Y:S03]  /*10550*/  HMMA.16816.F32 R152, R168, R52.reuse, R20 ;  /* 0x00000034a898723c */ /* 0x090fe60000001814 */
        /* <DEDUP_REMOVED lines=16> */
[----:B------:R-:W-:Y:S01]  /*10660*/  FADD.FTZ R14, R233, R2 ;  /* 0x00000002e90e7221 */ /* 0x000fe20000010000 */
[----:B------:R-:W2:Y:S01]  /*10670*/  LDSM.16.MT88.4 R8, [R215+0x2900] ;  /* 0x00290000d708783b */ /* 0x000ea20000004200 */
        /* <DEDUP_REMOVED lines=24> */
[-C--:B--2---:R-:W-:Y:S03]  /*10800*/  HMMA.16816.F32 R116, R168, R8.reuse, R116 ;  /* 0x00000008a874723c */ /* 0x084fe60000001874 */
[----:B------:R-:W-:Y:S01]  /*10810*/  FADD.FTZ R12, R190, R2 ;  /* 0x00000002be0c7221 */ /* 0x000fe20000010000 */
[----:B------:R-:W-:Y:S01]  /*10820*/  MOV R134, R128 ;  /* 0x0000008000867202 */ /* 0x000fe20000000f00 */
        /* <DEDUP_REMOVED lines=46> */
[----:B------:R-:W-:Y:S02]  /*10b10*/  FADD.FTZ R0, R94, R4 ;  /* 0x000000045e007221 */ /* 0x000fe40000010000 */
[----:B------:R-:W-:Y:S02]  /*10b20*/  FADD.FTZ R4, R99, R5 ;  /* 0x0000000563047221 */ /* 0x000fe40000010000 */
[----:B------:R-:W-:Y:S02]  /*10b30*/  FADD.FTZ R2, R93, R2 ;  /* 0x000000025d027221 */ /* 0x000fe40000010000 */
[----:B------:R-:W-:Y:S01]  /*10b40*/  FADD.FTZ R0, R56, R0 ;  /* 0x0000000038007221 */ /* 0x000fe20000010000 */
[----:B------:R-:W-:Y:S04]  /*10b50*/  STL [R1+0xc], R4 ;  /* 0x00000c0401007387 */ /* 0x000fe80000100800 */
[----:B------:R-:W-:Y:S04]  /*10b60*/  STL [R1+0x10], R2 ;  /* 0x0000100201007387 */ /* 0x000fe80000100800 */
[----:B------:R1:W-:Y:S02]  /*10b70*/  STL [R1+0x14], R0 ;  /* 0x0000140001007387 */ /* 0x0003e40000100800 */
[----:B-1----:R-:W-:Y:S01]  /*10b80*/  MOV R0, R130 ;  /* 0x0000008200007202 */ /* 0x002fe20000000f00 */
[----:B------:R-:W-:-:S05]  /*10b90*/  @P0 BRA `(.L_x_186) ;  /* 0xffffc9f000000947 */ /* 0x000fca000383ffff */
.L_x_185:
[----:B------:R-:W-:-:S13]  /*10ba0*/  ISETP.GE.AND P0, PT, R229, UR8, PT ;  /* 0x00000008e5007c0c */ /* 0x000fda000bf06270 */
[----:B------:R-:W-:Y:S05]  /*10bb0*/  @!P0 BRA `(.L_x_187) ;  /* 0x00005a9000008947 */ /* 0x000fea0003800000 */
[----:B-1----:R-:W2:Y:S01]  /*10bc0*/  LDL.LU.64 R6, [R1+0x30] ;  /* 0x0000300001067983 */ /* 0x002ea20000300a00 */
[----:B------:R-:W-:Y:S01]  /*10bd0*/  MOV R134, R3 ;  /* 0x0000000300867202 */ /* 0x000fe20000000f00 */
[----:B------:R-:W-:Y:S01]  /*10be0*/  UMOV UR14, 0x60 ;  /* 0x00000060000e7882 */ /* 0x000fe20000000000 */
[----:B------:R-:W-:Y:S01]  /*10bf0*/  IMAD.MOV.U32 R132, RZ, RZ, R129 ;  /* 0x000000ffff847224 */ /* 0x000fe200078e0081 */
[----:B------:R-:W3:Y:S01]  /*10c00*/  LDL.LU.64 R4, [R1+0x40] ;  /* 0x0000400001047983 */ /* 0x000ee20000300a00 */
[----:B------:R-:W-:Y:S01]  /*10c10*/  ULDC.64 UR4, c[0x0][0x208] ;  /* 0x0000820000047ab9 */ /* 0x000fe20000000a00 */
[----:B------:R-:W-:Y:S01]  /*10c20*/  IMAD.MOV.U32 R131, RZ, RZ, R130 ;  /* 0x000000ffff837224 */ /* 0x000fe200078e0082 */
[----:B------:R-:W-:Y:S01]  /*10c30*/  UIMAD.WIDE.U32 UR16, UR14, UR4, URZ ;  /* 0x000000040e1072a5 */ /* 0x000fe2000f8e003f */
[----:B------:R-:W-:Y:S01]  /*10c40*/  IMAD.MOV.U32 R133, RZ, RZ, R128 ;  /* 0x000000ffff857224 */ /* 0x000fe200078e0080 */
[----:B------:R-:W-:Y:S02]  /*10c50*/  UIMAD UR5, UR14, UR5, URZ ;  /* 0x000000050e0572a4 */ /* 0x000fe4000f8e023f */
[----:B------:R-:W-:-:S02]  /*10c60*/  ULDC.64 UR6, c[0x0][0x1e0] ;  /* 0x0000780000067ab9 */ /* 0x000fc40000000a00 */
[----:B------:R-:W-:Y:S02]  /*10c70*/  USHF.L.U64.HI UR7, UR6, 0x5, UR7 ;  /* 0x0000000506077899 */ /* 0x000fe40008010207 */
[----:B------:R-:W-:Y:S02]  /*10c80*/  USHF.L.U32 UR6, UR6, 0x5, URZ ;  /* 0x0000000506067899 */ /* 0x000fe4000800063f */
[----:B------:R-:W-:Y:S01]  /*10c90*/  UIADD3 UR5, UR17, UR5, URZ ;  /* 0x0000000511057290 */ /* 0x000fe2000fffe03f */
[----:B--2---:R-:W-:Y:S02]  /*10ca0*/  MOV R3, R7 ;  /* 0x0000000700037202 */ /* 0x004fe40000000f00 */
[----:B---3--:R-:W-:-:S05]  /*10cb0*/  MOV R2, R4 ;  /* 0x0000000400027202 */ /* 0x008fca0000000f00 */
[----:B------:R1:W-:Y:S04]  /*10cc0*/  STL.64 [R1], R2 ;  /* 0x0000000201007387 */ /* 0x0003e80000100a00 */
.L_x_204:
[----:B------:R-:W-:Y:S04]  /*10cd0*/  DEPBAR.LE SB0, 0x0 ;  /* 0x000080000000791a */ /* 0x000fe80000000000 */
[----:B------:R-:W-:Y:S01]  /*10ce0*/  BAR.SYNC.DEFER_BLOCKING 0x0 ;  /* 0x0000000000007b1d */ /* 0x000fe20000010000 */
[----:B------:R-:W-:Y:S01]  /*10cf0*/  SHF.R.S32.HI R128, RZ, 0x1f, R229 ;  /* 0x0000001fff807819 */ /* 0x000fe200000114e5 */
[C---:B------:R-:W-:Y:S01]  /*10d00*/  IMAD R0, R229.reuse, UR5, RZ ;  /* 0x00000005e5007c24 */ /* 0x040fe2000f8e02ff */
[----:B------:R-:W-:Y:S03]  /*10d10*/  PLOP3.LUT P3, PT, PT, PT, UP2, 0x80, 0x0 ;  /* 0x000000000000781c */ /* 0x000fe60003f6f028 */
[----:B------:R-:W-:Y:S01]  /*10d20*/  IMAD R0, R128, UR16, R0 ;  /* 0x0000001080007c24 */ /* 0x000fe2000f8e0200 */
[----:B-----5:R-:W-:Y:S06]  /*10d30*/  LDSM.16.M88.4 R96, [R219+0x6100] ;  /* 0x00610000db60783b */ /* 0x020fec0000000200 */
[----:B--2---:R-:W2:Y:S06]  /*10d40*/  LDSM.16.M88.4 R16, [R212+0x3100] ;  /* 0x00310000d410783b */ /* 0x004eac0000000200 */
[----:B------:R-:W3:Y:S06]  /*10d50*/  LDSM.16.M88.4 R92, [R219+0x8100] ;  /* 0x00810000db5c783b */ /* 0x000eec0000000200 */
[----:B-1----:R-:W4:Y:S06]  /*10d60*/  LDL.64 R2, [R1] ;  /* 0x0000000001027983 */ /* 0x002f2c0000100a00 */
[----:B------:R-:W1:Y:S06]  /*10d70*/  LDSM.16.M88.4 R32, [R212+0x3900] ;  /* 0x00390000d420783b */ /* 0x000e6c0000000200 */
[----:B------:R-:W4:Y:S06]  /*10d80*/  LDL.64 R234, [R1+0x28] ;  /* 0x0000280001ea7983 */ /* 0x000f2c0000100a00 */
[----:B------:R-:W1:Y:S06]  /*10d90*/  LDSM.16.M88.4 R48, [R212+0x4100] ;  /* 0x00410000d430783b */ /* 0x000e6c0000000200 */
[----:B------:R-:W4:Y:S01]  /*10da0*/  LDL.64 R232, [R1+0x38] ;  /* 0x0000380001e87983 */ /* 0x000f220000100a00 */
[-C--:B--2---:R-:W-:Y:S05]  /*10db0*/  HMMA.16816.F32 R4, R96, R16.reuse, RZ ;  /* 0x000000106004723c */ /* 0x084fea00000018ff */
[----:B------:R-:W2:Y:S03]  /*10dc0*/  LDSM.16.M88.4 R64, [R212+0x4900] ;  /* 0x00490000d440783b */ /* 0x000ea60000000200 */
[C---:B---3--:R-:W-:Y:S03]  /*10dd0*/  HMMA.16816.F32 R8, R92.reuse, R16, RZ ;  /* 0x000000105c08723c */ /* 0x048fe600000018ff */
[----:B------:R-:W3:Y:S06]  /*10de0*/  LDL R135, [R1+0x20] ;  /* 0x0000200001877983 */ /* 0x000eec0000100800 */
[----:B------:R-:W2:Y:S01]  /*10df0*/  LDSM.16.M88.4 R80, [R212+0x5100] ;  /* 0x00510000d450783b */ /* 0x000ea20000000200 */
[-C--:B------:R-:W-:Y:S05]  /*10e00*/  HMMA.16816.F32 R12, R92, R18.reuse, RZ ;  /* 0x000000125c0c723c */ /* 0x080fea00000018ff */
[----:B------:R-:W3:Y:S03]  /*10e10*/  LDL R130, [R1+0x18] ;  /* 0x0000180001827983 */ /* 0x000ee60000100800 */
[C---:B------:R-:W-:Y:S03]  /*10e20*/  HMMA.16816.F32 R16, R96.reuse, R18, RZ ;  /* 0x000000126010723c */ /* 0x040fe600000018ff */
[----:B------:R-:W2:Y:S05]  /*10e30*/  LDSM.16.M88.4 R172, [R212+0x5900] ;  /* 0x00590000d4ac783b */ /* 0x000eaa0000000200 */
[-C--:B-1----:R-:W-:Y:S01]  /*10e40*/  HMMA.16816.F32 R20, R96, R32.reuse, RZ ;  /* 0x000000206014723c */ /* 0x082fe200000018ff */
[----:B------:R-:W-:Y:S06]  /*10e50*/  LDSM.16.M88.4 R176, [R222+0x6100] ;  /* 0x00610000deb0783b */ /* 0x000fec0000000200 */
[----:B------:R-:W1:Y:S01]  /*10e60*/  LDSM.16.M88.4 R180, [R223] ;  /* 0x00000000dfb4783b */ /* 0x000e620000000200 */
[C---:B------:R-:W-:Y:S05]  /*10e70*/  HMMA.16816.F32 R24, R92.reuse, R32, RZ ;  /* 0x000000205c18723c */ /* 0x040fea00000018ff */
[----:B------:R-:W1:Y:S03]  /*10e80*/  LDSM.16.M88.4 R184, [R222+0x8100] ;  /* 0x00810000deb8783b */ /* 0x000e660000000200 */
[-C--:B------:R-:W-:Y:S03]  /*10e90*/  HMMA.16816.F32 R28, R92, R34.reuse, RZ ;  /* 0x000000225c1c723c */ /* 0x080fe600000018ff */
[----:B------:R-:W1:Y:S05]  /*10ea0*/  LDSM.16.M88.4 R188, [R228] ;  /* 0x00000000e4bc783b */ /* 0x000e6a0000000200 */
[C---:B------:R-:W-:Y:S01]  /*10eb0*/  HMMA.16816.F32 R32, R96.reuse, R34, RZ ;  /* 0x000000226020723c */ /* 0x040fe200000018ff */
[----:B------:R-:W-:Y:S06]  /*10ec0*/  LDSM.16.M88.4 R192, [R225] ;  /* 0x00000000e1c0783b */ /* 0x000fec0000000200 */
[----:B------:R-:W-:Y:S01]  /*10ed0*/  LDSM.16.M88.4 R196, [R224] ;  /* 0x00000000e0c4783b */ /* 0x000fe20000000200 */
[-C--:B------:R-:W-:Y:S08]  /*10ee0*/  HMMA.16816.F32 R36, R96, R48.reuse, RZ ;  /* 0x000000306024723c */ /* 0x080ff000000018ff */
[C---:B------:R-:W-:Y:S08]  /*10ef0*/  HMMA.16816.F32 R40, R92.reuse, R48, RZ ;  /* 0x000000305c28723c */ /* 0x040ff000000018ff */
[-C--:B------:R-:W-:Y:S08]  /*10f00*/  HMMA.16816.F32 R44, R92, R50.reuse, RZ ;  /* 0x000000325c2c723c */ /* 0x080ff000000018ff */
[C---:B------:R-:W-:Y:S08]  /*10f10*/  HMMA.16816.F32 R48, R96.reuse, R50, RZ ;  /* 0x000000326030723c */ /* 0x040ff000000018ff */
[-C--:B--2---:R-:W-:Y:S08]  /*10f20*/  HMMA.16816.F32 R52, R96, R64.reuse, RZ ;  /* 0x000000406034723c */ /* 0x084ff000000018ff */
        /* <DEDUP_REMOVED lines=11> */
[----:B------:R-:W2:Y:S07]  /*10fe0*/  LDSM.16.M88.4 R172, [R227] ;  /* 0x00000000e3ac783b */ /* 0x000eae0000000200 */
[-C--:B-1----:R-:W-:Y:S08]  /*10ff0*/  HMMA.16816.F32 R4, R176, R180.reuse, R4 ;  /* 0x000000b4b004723c */ /* 0x082ff00000001804 */
[C---:B------:R-:W-:Y:S08]  /*11000*/  HMMA.16816.F32 R8, R184.reuse, R180, R8 ;  /* 0x000000b4b808723c */ /* 0x040ff00000001808 */
[-C--:B------:R-:W-:Y:S08]  /*11010*/  HMMA.16816.F32 R12, R184, R182.reuse, R12 ;  /* 0x000000b6b80c723c */ /* 0x080ff0000000180c */
[C---:B------:R-:W-:Y:S01]  /*11020*/  HMMA.16816.F32 R16, R176.reuse, R182, R16 ;  /* 0x000000b6b010723c */ /* 0x040fe20000001810 */
[----:B------:R-:W1:Y:S07]  /*11030*/  LDSM.16.M88.4 R180, [R226] ;  /* 0x00000000e2b4783b */ /* 0x000e6e0000000200 */
[-C--:B------:R-:W-:Y:S08]  /*11040*/  HMMA.16816.F32 R20, R176, R188.reuse, R20 ;  /* 0x000000bcb014723c */ /* 0x080ff00000001814 */
[C---:B------:R-:W-:Y:S08]  /*11050*/  HMMA.16816.F32 R24, R184.reuse, R188, R24 ;  /* 0x000000bcb818723c */ /* 0x040ff00000001818 */
[-C--:B------:R-:W-:Y:S08]  /*11060*/  HMMA.16816.F32 R28, R184, R190.reuse, R28 ;  /* 0x000000beb81c723c */ /* 0x080ff0000000181c */
[C---:B------:R-:W-:Y:S08]  /*11070*/  HMMA.16816.F32 R32, R176.reuse, R190, R32 ;  /* 0x000000beb020723c */ /* 0x040ff00000001820 */
[-C--:B--2---:R-:W-:Y:S08]  /*11080*/  HMMA.16816.F32 R36, R176, R172.reuse, R36 ;  /* 0x000000acb024723c */ /* 0x084ff00000001824 */
[C---:B------:R-:W-:Y:S08]  /*11090*/  HMMA.16816.F32 R40, R184.reuse, R172, R40 ;  /* 0x000000acb828723c */ /* 0x040ff00000001828 */
[-C--:B------:R-:W-:Y:S04]  /*110a0*/  HMMA.16816.F32 R44, R184, R174.reuse, R44 ;  /* 0x000000aeb82c723c */ /* 0x080fe8000000182c */
[----:B----4-:R-:W-:Y:S04]  /*110b0*/  IMAD.WIDE.U32 R2, R229, UR16, R2 ;  /* 0x00000010e5027c25 */ /* 0x010fe8000f8e0002 */
[C---:B------:R-:W-:Y:S04]  /*110c0*/  HMMA.16816.F32 R48, R176.reuse, R174, R48 ;  /* 0x000000aeb030723c */ /* 0x040fe80000001830 */
[----:B------:R-:W-:Y:S01]  /*110d0*/  IMAD.IADD R0, R3, 0x1, R0 ;  /* 0x0000000103007824 */ /* 0x000fe200078e0200 */
[C---:B------:R-:W-:Y:S03]  /*110e0*/  LEA R202, P0, R2.reuse, c[0x0][0x1f8], 0x1 ;  /* 0x00007e0002ca7a11 */ /* 0x040fe600078008ff */
[-C--:B-1----:R-:W-:Y:S04]  /*110f0*/  HMMA.16816.F32 R52, R176, R180.reuse, R52 ;  /* 0x000000b4b034723c */ /* 0x082fe80000001834 */
[----:B------:R-:W-:Y:S02]  /*11100*/  LEA.HI.X R203, R2, c[0x0][0x1fc], R0, 0x1, P0 ;  /* 0x00007f0002cb7a11 */ /* 0x000fe400000f0c00 */
[----:B------:R-:W-:Y:S02]  /*11110*/  IADD3 R128, P0, R202, UR10, RZ ;  /* 0x0000000aca807c10 */ /* 0x000fe4000ff1e0ff */
[C---:B------:R-:W-:Y:S01]  /*11120*/  HMMA.16816.F32 R56, R184.reuse, R180, R56 ;  /* 0x000000b4b838723c */ /* 0x040fe20000001838 */
[----:B------:R-:W-:Y:S01]  /*11130*/  @!PT LDS RZ, [RZ] ;  /* 0x00000000fffff984 */ /* 0x000fe20000000800 */
[----:B------:R-:W-:Y:S01]  /*11140*/  @!PT LDS RZ, [RZ] ;  /* 0x00000000fffff984 */ /* 0x000fe20000000800 */
[----:B------:R-:W-:Y:S01]  /*11150*/  @!PT LDS RZ, [RZ] ;  /* 0x00000000fffff984 */ /* 0x000fe20000000800 */
[----:B------:R1:W-:Y:S03]  /*11160*/  LDGSTS.E.BYPASS.LTC128B.128 [R231+0x100], [R202.64], !P6 ;  /* 0x00100000cae77fae */ /* 0x0003e6000f101d4c */
[----:B------:R-:W-:Y:S02]  /*11170*/  IADD3.X R129, R203, UR9, RZ, P0, !PT ;  /* 0x00000009cb817c10 */ /* 0x000fe400087fe4ff */
[----:B------:R-:W-:Y:S02]  /*11180*/  IADD3 R200, P1, R128, UR10, RZ ;  /* 0x0000000a80c87c10 */ /* 0x000fe4000ff3e0ff */
[-C--:B------:R-:W-:Y:S01]  /*11190*/  HMMA.16816.F32 R60, R184, R182.reuse, R60 ;  /* 0x000000b6b83c723c */ /* 0x080fe2000000183c */
[----:B------:R2:W-:Y:S03]  /*111a0*/  LDGSTS.E.BYPASS.LTC128B.128 [R231+0x900], [R128.64], !P6 ;  /* 0x0090000080e77fae */ /* 0x0005e6000f101d4c */
[----:B------:R-:W-:Y:S02]  /*111b0*/  IADD3.X R201, R129, UR9, RZ, P1, !PT ;  /* 0x0000000981c97c10 */ /* 0x000fe40008ffe4ff */
[----:B------:R-:W-:Y:S02]  /*111c0*/  IADD3 R2, P0, R200, UR10, RZ ;  /* 0x0000000ac8027c10 */ /* 0x000fe4000ff1e0ff */
[C---:B------:R-:W-:Y:S01]  /*111d0*/  HMMA.16816.F32 R64, R176.reuse, R182, R64 ;  /* 0x000000b6b040723c */ /* 0x040fe20000001840 */
[----:B------:R1:W-:Y:S03]  /*111e0*/  LDGSTS.E.BYPASS.LTC128B.128 [R231+0x1100], [R200.64], !P6 ;  /* 0x01100000c8e77fae */ /* 0x0003e6000f101d4c */
[----:B------:R-:W-:Y:S02]  /*111f0*/  IADD3.X R3, R201, UR9, RZ, P0, !PT ;  /* 0x00000009c9037c10 */ /* 0x000fe400087fe4ff */
[----:B------:R-:W-:Y:S02]  /*11200*/  IADD3 R188, P1, R2, UR10, RZ ;  /* 0x0000000a02bc7c10 */ /* 0x000fe4000ff3e0ff */
[-C--:B------:R-:W-:Y:S01]  /*11210*/  HMMA.16816.F32 R68, R176, R192.reuse, R68 ;  /* 0x000000c0b044723c */ /* 0x080fe20000001844 */
[----:B------:R4:W-:Y:S03]  /*11220*/  LDGSTS.E.BYPASS.LTC128B.128 [R231+0x1900], [R2.64], !P6 ;  /* 0x0190000002e77fae */ /* 0x0009e6000f101d4c */
[----:B------:R-:W-:Y:S02]  /*11230*/  IADD3.X R189, R3, UR9, RZ, P1, !PT ;  /* 0x0000000903bd7c10 */ /* 0x000fe40008ffe4ff */
[----:B------:R-:W-:Y:S02]  /*11240*/  PLOP3.LUT P1, PT, PT, PT, UP2, 0x80, 0x0 ;  /* 0x000000000000781c */ /* 0x000fe40003f2f028 */
[C---:B------:R-:W-:Y:S01]  /*11250*/  HMMA.16816.F32 R72, R184.reuse, R192, R72 ;  /* 0x000000c0b848723c */ /* 0x040fe20000001848 */
[----:B------:R3:W-:Y:S03]  /*11260*/  LDGSTS.E.BYPASS.LTC128B.128 [R231+0x2100], [R188.64], !P6 ;  /* 0x02100000bce77fae */ /* 0x0007e6000f101d4c */
[----:B--2---:R-:W-:Y:S04]  /*11270*/  IADD3 R128, P0, R188, UR10, RZ ;  /* 0x0000000abc807c10 */ /* 0x004fe8000ff1e0ff */
[-C--:B------:R-:W-:Y:S04]  /*11280*/  HMMA.16816.F32 R76, R184, R194.reuse, R76 ;  /* 0x000000c2b84c723c */ /* 0x080fe8000000184c */
[----:B------:R-:W-:Y:S02]  /*11290*/  IADD3.X R129, R189, UR9, RZ, P0, !PT ;  /* 0x00000009bd817c10 */ /* 0x000fe400087fe4ff */
[C---:B------:R-:W-:Y:S02]  /*112a0*/  ISETP.GT.AND P0, PT, R229.reuse, UR8, PT ;  /* 0x00000008e5007c0c */ /* 0x040fe4000bf04270 */
[C---:B------:R-:W-:Y:S01]  /*112b0*/  HMMA.16816.F32 R80, R176.reuse, R194, R80 ;  /* 0x000000c2b050723c */ /* 0x040fe20000001850 */
[----:B------:R2:W-:Y:S06]  /*112c0*/  LDGSTS.E.BYPASS.LTC128B.128 [R231+0x2900], [R128.64], !P6 ;  /* 0x0290000080e77fae */ /* 0x0005ec000f101d4c */
[----:B-1----:R-:W-:Y:S01]  /*112d0*/  LDSM.16.M88.4 R200, [R218+0x3100] ;  /* 0x00310000dac8783b */ /* 0x002fe20000000200 */
[-C--:B------:R-:W-:Y:S04]  /*112e0*/  HMMA.16816.F32 R84, R176, R196.reuse, R84 ;  /* 0x000000c4b054723c */ /* 0x080fe80000001854 */
[----:B------:R-:W-:Y:S01]  /*112f0*/  @P0 IADD3 R0, R229, -0x1, RZ ;  /* 0xffffffffe5000810 */ /* 0x000fe20007ffe0ff */
[----:B---3--:R-:W1:Y:S01]  /*11300*/  LDSM.16.M88.4 R188, [R220+0x6100] ;  /* 0x00610000dcbc783b */ /* 0x008e620000000200 */
[----:B----4-:R-:W-:Y:S02]  /*11310*/  @P0 IMAD.MOV.U32 R3, RZ, RZ, R235 ;  /* 0x000000ffff030224 */ /* 0x010fe400078e00eb */
[C---:B------:R-:W-:Y:S03]  /*11320*/  HMMA.16816.F32 R88, R184.reuse, R196, R88 ;  /* 0x000000c4b858723c */ /* 0x040fe60000001858 */
[----:B------:R-:W3:Y:S01]  /*11330*/  LDSM.16.M88.4 R204, [R220+0x8100] ;  /* 0x00810000dccc783b */ /* 0x000ee20000000200 */
[----:B------:R-:W-:Y:S04]  /*11340*/  @P0 SHF.R.S32.HI R2, RZ, 0x1f, R0 ;  /* 0x0000001fff020819 */ /* 0x000fe80000011400 */
[-C--:B------:R-:W-:Y:S01]  /*11350*/  HMMA.16816.F32 R92, R184, R198.reuse, R92 ;  /* 0x000000c6b85c723c */ /* 0x080fe2000000185c */
[----:B------:R-:W0:Y:S03]  /*11360*/  LDGDEPBAR ;  /* 0x00000000000079af */ /* 0x000e260000000000 */
[----:B--2---:R-:W-:Y:S03]  /*11370*/  @P0 IMAD.WIDE.U32 R128, R0, c[0x0][0x1e0], RZ ;  /* 0x0000780000800a25 */ /* 0x004fe600078e00ff */
[----:B------:R-:W2:Y:S01]  /*11380*/  LDSM.16.M88.4 R208, [R218+0x3900] ;  /* 0x00390000dad0783b */ /* 0x000ea20000000200 */
[----:B------:R-:W-:Y:S04]  /*11390*/  HMMA.16816.F32 R96, R176, R198, R96 ;  /* 0x000000c6b060723c */ /* 0x000fe80000001860 */
[----:B------:R-:W-:Y:S01]  /*113a0*/  @P0 IMAD R2, R2, c[0x0][0x1e0], RZ ;  /* 0x0000780002020a24 */ /* 0x000fe200078e02ff */
[----:B------:R-:W4:Y:S03]  /*113b0*/  LDSM.16.M88.4 R172, [R218+0x4100] ;  /* 0x00410000daac783b */ /* 0x000f260000000200 */
[----:B------:R-:W-:Y:S03]  /*113c0*/  @P0 IMAD R2, R0, c[0x0][0x1e4], R2 ;  /* 0x0000790000020a24 */ /* 0x000fe600078e0202 */
[----:B------:R-:W2:Y:S01]  /*113d0*/  LDSM.16.M88.4 R180, [R218+0x4900] ;  /* 0x00490000dab4783b */ /* 0x000ea20000000200 */
[----:B------:R-:W-:Y:S02]  /*113e0*/  @P0 IMAD.IADD R0, R129, 0x1, R2 ;  /* 0x0000000181000824 */ /* 0x000fe400078e0202 */
[----:B------:R-:W-:Y:S02]  /*113f0*/  @P0 IMAD.MOV.U32 R2, RZ, RZ, R232 ;  /* 0x000000ffff020224 */ /* 0x000fe400078e00e8 */
[----:B------:R-:W-:Y:S01]  /*11400*/  @P0 IMAD R0, R0, 0x60, RZ ;  /* 0x0000006000000824 */ /* 0x000fe200078e02ff */
[----:B------:R-:W4:Y:S01]  /*11410*/  LDSM.16.M88.4 R176, [R218+0x5100] ;  /* 0x00510000dab0783b */ /* 0x000f220000000200 */
[----:B------:R-:W-:Y:S01]  /*11420*/  @P0 IMAD.WIDE.U32 R2, R128, 0x60, R2 ;  /* 0x0000006080020825 */ /* 0x000fe200078e0002 */
[-C--:B-1----:R-:W-:Y:S04]  /*11430*/  HMMA.16816.F32 R4, R188, R200.reuse, R4 ;  /* 0x000000c8bc04723c */ /* 0x082fe80000001804 */
[----:B------:R-:W1:Y:S01]  /*11440*/  LDSM.16.M88.4 R184, [R218+0x5900] ;  /* 0x00590000dab8783b */ /* 0x000e620000000200 */
[C---:B------:R-:W-:Y:S01]  /*11450*/  @P0 LEA R128, P2, R2.reuse, c[0x0][0x1c8], 0x1 ;  /* 0x0000720002800a11 */ /* 0x040fe200078408ff */
[----:B------:R-:W-:Y:S02]  /*11460*/  @P0 IMAD.IADD R0, R3, 0x1, R0 ;  /* 0x0000000103000824 */ /* 0x000fe400078e0200 */
[C---:B---3--:R-:W-:Y:S02]  /*11470*/  HMMA.16816.F32 R8, R204.reuse, R200, R8 ;  /* 0x000000c8cc08723c */ /* 0x048fe40000001808 */
[----:B------:R-:W-:Y:S02]  /*11480*/  LDSM.16.M88.4 R192, [R217] ;  /* 0x00000000d9c0783b */ /* 0x000fe40000000200 */
[----:B------:R-:W-:Y:S01]  /*11490*/  @P0 LEA.HI.X R129, R2, c[0x0][0x1cc], R0, 0x1, P2 ;  /* 0x0000730002810a11 */ /* 0x000fe200010f0c00 */
[----:B------:R-:W-:Y:S01]  /*114a0*/  @P1 IMAD.HI.U32 R0, R135, c[0x0][0x2c8], RZ ;  /* 0x0000b20087001a27 */ /* 0x000fe200078e00ff */
[----:B------:R-:W-:Y:S02]  /*114b0*/  @P0 IADD3 R2, P1, R128, UR6, RZ ;  /* 0x0000000680020c10 */ /* 0x000fe4000ff3e0ff */
[----:B------:R-:W-:Y:S01]  /*114c0*/  LDSM.16.M88.4 R196, [R221+0x8100] ;  /* 0x00810000ddc4783b */ /* 0x000fe20000000200 */
[-C--:B------:R-:W-:Y:S03]  /*114d0*/  HMMA.16816.F32 R12, R204, R202.reuse, R12 ;  /* 0x000000cacc0c723c */ /* 0x080fe6000000180c */
[----:B------:R-:W-:Y:S02]  /*114e0*/  @P0 IADD3.X R3, R129, UR7, RZ, P1, !PT ;  /* 0x0000000781030c10 */ /* 0x000fe40008ffe4ff */
[----:B------:R-:W-:Y:S03]  /*114f0*/  @P3 SHF.R.U32.HI R135, RZ, c[0x0][0x2cc], R0 ;  /* 0x0000b300ff873a19 */ /* 0x000fe60000011600 */
[C---:B------:R-:W-:Y:S01]  /*11500*/  HMMA.16816.F32 R16, R188.reuse, R202, R16 ;  /* 0x000000cabc10723c */ /* 0x040fe20000001810 */
[----:B------:R-:W-:Y:S07]  /*11510*/  LDSM.16.M88.4 R200, [R217+0x800] ;  /* 0x00080000d9c8783b */ /* 0x000fee0000000200 */
[-C--:B--2---:R-:W-:Y:S08]  /*11520*/  HMMA.16816.F32 R20, R188, R208.reuse, R20 ;  /* 0x000000d0bc14723c */ /* 0x084ff00000001814 */
[C---:B------:R-:W-:Y:S08]  /*11530*/  HMMA.16816.F32 R24, R204.reuse, R208, R24 ;  /* 0x000000d0cc18723c */ /* 0x040ff00000001818 */
[-C--:B------:R-:W-:Y:S08]  /*11540*/  HMMA.16816.F32 R28, R204, R210.reuse, R28 ;  /* 0x000000d2cc1c723c */ /* 0x080ff0000000181c */
[C---:B------:R-:W-:Y:S08]  /*11550*/  HMMA.16816.F32 R32, R188.reuse, R210, R32 ;  /* 0x000000d2bc20723c */ /* 0x040ff00000001820 */
[-C--:B----4-:R-:W-:Y:S08]  /*11560*/  HMMA.16816.F32 R36, R188, R172.reuse, R36 ;  /* 0x000000acbc24723c */ /* 0x090ff00000001824 */
        /* <DEDUP_REMOVED lines=14> */
[-C--:B-1----:R-:W-:Y:S08]  /*11650*/  HMMA.16816.F32 R84, R188, R184.reuse, R84 ;  /* 0x000000b8bc54723c */ /* 0x082ff00000001854 */
[C---:B------:R-:W-:Y:S08]  /*11660*/  HMMA.16816.F32 R88, R204.reuse, R184, R88 ;  /* 0x000000b8cc58723c */ /* 0x040ff00000001858 */
[-C--:B------:R-:W-:Y:S08]  /*11670*/  HMMA.16816.F32 R92, R204, R186.reuse, R92 ;  /* 0x000000bacc5c723c */ /* 0x080ff0000000185c */
[----:B------:R-:W-:Y:S01]  /*11680*/  HMMA.16816.F32 R96, R188, R186, R96 ;  /* 0x000000babc60723c */ /* 0x000fe20000001860 */
[----:B------:R-:W1:Y:S07]  /*11690*/  LDSM.16.M88.4 R184, [R217+0x2000] ;  /* 0x00200000d9b8783b */ /* 0x000e6e0000000200 */
[-C--:B--2---:R-:W-:Y:S08]  /*116a0*/  HMMA.16816.F32 R4, R172, R192.reuse, R4 ;  /* 0x000000c0ac04723c */ /* 0x084ff00000001804 */
[C---:B------:R-:W-:Y:S08]  /*116b0*/  HMMA.16816.F32 R8, R196.reuse, R192, R8 ;  /* 0x000000c0c408723c */ /* 0x040ff00000001808 */
[-C--:B------:R-:W-:Y:S08]  /*116c0*/  HMMA.16816.F32 R12, R196, R194.reuse, R12 ;  /* 0x000000c2c40c723c */ /* 0x080ff0000000180c */
[C---:B------:R-:W-:Y:S08]  /*116d0*/  HMMA.16816.F32 R16, R172.reuse, R194, R16 ;  /* 0x000000c2ac10723c */ /* 0x040ff00000001810 */
[-C--:B------:R-:W-:Y:S08]  /*116e0*/  HMMA.16816.F32 R20, R172, R200.reuse, R20 ;  /* 0x000000c8ac14723c */ /* 0x080ff00000001814 */
[C---:B------:R-:W-:Y:S08]  /*116f0*/  HMMA.16816.F32 R24, R196.reuse, R200, R24 ;  /* 0x000000c8c418723c */ /* 0x040ff00000001818 */
[-C--:B------:R-:W-:Y:S08]  /*11700*/  HMMA.16816.F32 R28, R196, R202.reuse, R28 ;  /* 0x000000cac41c723c */ /* 0x080ff0000000181c */
[C---:B------:R-:W-:Y:S08]  /*11710*/  HMMA.16816.F32 R32, R172.reuse, R202, R32 ;  /* 0x000000caac20723c */ /* 0x040ff00000001820 */
[-C--:B---3--:R-:W-:Y:S08]  /*11720*/  HMMA.16816.F32 R36, R172, R180.reuse, R36 ;  /* 0x000000b4ac24723c */ /* 0x088ff00000001824 */
[C---:B------:R-:W-:Y:S07]  /*11730*/  HMMA.16816.F32 R40, R196.reuse, R180, R40 ;  /* 0x000000b4c428723c */ /* 0x040fee0000001828 */
[----:B------:R-:W-:Y:S01]  /*11740*/  @P0 IADD3 R180, P2, R2, UR6, RZ ;  /* 0x0000000602b40c10 */ /* 0x000fe2000ff5e0ff */
[-C--:B------:R-:W-:Y:S04]  /*11750*/  HMMA.16816.F32 R44, R196, R182.reuse, R44 ;  /* 0x000000b6c42c723c */ /* 0x080fe8000000182c */
[----:B------:R-:W-:Y:S04]  /*11760*/  @P0 IADD3.X R181, R3, UR7, RZ, P2, !PT ;  /* 0x0000000703b50c10 */ /* 0x000fe800097fe4ff */
[C---:B------:R-:W-:Y:S08]  /*11770*/  HMMA.16816.F32 R48, R172.reuse, R182, R48 ;  /* 0x000000b6ac30723c */ /* 0x040ff00000001830 */
[-C--:B----4-:R-:W-:Y:S08]  /*11780*/  HMMA.16816.F32 R52, R172, R176.reuse, R52 ;  /* 0x000000b0ac34723c */ /* 0x090ff00000001834 */
[C---:B------:R-:W-:Y:S08]  /*11790*/  HMMA.16816.F32 R56, R196.reuse, R176, R56 ;  /* 0x000000b0c438723c */ /* 0x040ff00000001838 */
[-C--:B------:R-:W-:Y:S08]  /*117a0*/  HMMA.16816.F32 R60, R196, R178.reuse, R60 ;  /* 0x000000b2c43c723c */ /* 0x080ff0000000183c */
[C---:B------:R-:W-:Y:S01]  /*117b0*/  HMMA.16816.F32 R64, R172.reuse, R178, R64 ;  /* 0x000000b2ac40723c */ /* 0x040fe20000001840 */
[----:B------:R-:W2:Y:S01]  /*117c0*/  LDSM.16.M88.4 R176, [R217+0x2800] ;  /* 0x00280000d9b0783b */ /* 0x000ea20000000200 */
[----:B------:R-:W-:Y:S05]  /*117d0*/  DEPBAR.LE SB0, 0x0 ;  /* 0x000080000000791a */ /* 0x000fea0000000000 */
[----:B------:R-:W-:Y:S01]  /*117e0*/  BAR.SYNC.DEFER_BLOCKING 0x0 ;  /* 0x0000000000007b1d */ /* 0x000fe20000010000 */
[-C--:B-1----:R-:W-:Y:S08]  /*117f0*/  HMMA.16816.F32 R68, R172, R184.reuse, R68 ;  /* 0x000000b8ac44723c */ /* 0x082ff00000001844 */
[C---:B------:R-:W-:Y:S08]  /*11800*/  HMMA.16816.F32 R72, R196.reuse, R184, R72 ;  /* 0x000000b8c448723c */ /* 0x040ff00000001848 */
[-C--:B------:R-:W-:Y:S01]  /*11810*/  HMMA.16816.F32 R76, R196, R186.reuse, R76 ;  /* 0x000000bac44c723c */ /* 0x080fe2000000184c */
[----:B------:R-:W-:Y:S01]  /*11820*/  @!PT LDS RZ, [RZ] ;  /* 0x00000000fffff984 */ /* 0x000fe20000000800 */
[----:B------:R-:W-:Y:S01]  /*11830*/  @!PT LDS RZ, [RZ] ;  /* 0x00000000fffff984 */ /* 0x000fe20000000800 */
[----:B------:R-:W-:Y:S01]  /*11840*/  @!PT LDS RZ, [RZ] ;  /* 0x00000000fffff984 */ /* 0x000fe20000000800 */
[----:B------:R1:W-:Y:S07]  /*11850*/  @P0 LDGSTS.E.BYPASS.LTC128B.128 [R231+0x3100], [R128.64], !P6 ;  /* 0x0310000080e70fae */ /* 0x0003ee000f101d4c */
[C---:B------:R-:W-:Y:S01]  /*11860*/  HMMA.16816.F32 R80, R172.reuse, R186, R80 ;  /* 0x000000baac50723c */ /* 0x040fe20000001850 */
[----:B------:R3:W-:Y:S07]  /*11870*/  @P0 LDGSTS.E.BYPASS.LTC128B.128 [R231+0x3900], [R2.64], !P6 ;  /* 0x0390000002e70fae */ /* 0x0007ee000f101d4c */
[-C--:B--2---:R-:W-:Y:S01]  /*11880*/  HMMA.16816.F32 R84, R172, R176.reuse, R84 ;  /* 0x000000b0ac54723c */ /* 0x084fe20000001854 */
[----:B------:R2:W-:Y:S07]  /*11890*/  @P0 LDGSTS.E.BYPASS.LTC128B.128 [R231+0x4100], [R180.64], !P6 ;  /* 0x04100000b4e70fae */ /* 0x0005ee000f101d4c */
[C---:B------:R-:W-:Y:S08]  /*118a0*/  HMMA.16816.F32 R88, R196.reuse, R176, R88 ;  /* 0x000000b0c458723c */ /* 0x040ff00000001858 */
[-C--:B------:R-:W-:Y:S04]  /*118b0*/  HMMA.16816.F32 R92, R196, R178.reuse, R92 ;  /* 0x000000b2c45c723c */ /* 0x080fe8000000185c */
[----:B-1----:R-:W-:Y:S04]  /*118c0*/  @P0 IADD3 R128, P1, R180, UR6, RZ ;  /* 0x00000006b4800c10 */ /* 0x002fe8000ff3e0ff */
[----:B------:R-:W-:Y:S01]  /*118d0*/  @P0 IADD3.X R129, R181, UR7, RZ, P1, !PT ;  /* 0x00000007b5810c10 */ /* 0x000fe20008ffe4ff */
[----:B------:R-:W-:Y:S04]  /*118e0*/  HMMA.16816.F32 R96, R172, R178, R96 ;  /* 0x000000b2ac60723c */ /* 0x000fe80000001860 */
[----:B------:R1:W-:Y:S01]  /*118f0*/  @P0 LDGSTS.E.BYPASS.LTC128B.128 [R231+0x4900], [R128.64], !P6 ;  /* 0x0490000080e70fae */ /* 0x0003e2000f101d4c */
[----:B---3--:R-:W-:Y:S04]  /*11900*/  @P0 IADD3 R2, P2, R128, UR6, RZ ;  /* 0x0000000680020c10 */ /* 0x008fe8000ff5e0ff */
[----:B------:R-:W-:Y:S03]  /*11910*/  @P0 IADD3.X R3, R129, UR7, RZ, P2, !PT ;  /* 0x0000000781030c10 */ /* 0x000fe600097fe4ff */
[----:B------:R-:W-:Y:S02]  /*11920*/  @P0 IADD3 R176, P1, R2, UR6, RZ ;  /* 0x0000000602b00c10 */ /* 0x000fe4000ff3e0ff */
[----:B------:R3:W-:Y:S02]  /*11930*/  @P0 LDGSTS.E.BYPASS.LTC128B.128 [R231+0x5100], [R2.64], !P6 ;  /* 0x0510000002e70fae */ /* 0x0007e4000f101d4c */
[----:B------:R-:W-:Y:S05]  /*11940*/  @P0 IADD3.X R177, R3, UR7, RZ, P1, !PT ;  /* 0x0000000703b10c10 */ /* 0x000fea0008ffe4ff */
[----:B------:R2:W-:Y:S01]  /*11950*/  @P0 LDGSTS.E.BYPASS.LTC128B.128 [R231+0x5900], [R176.64], !P6 ;  /* 0x05900000b0e70fae */ /* 0x0005e2000f101d4c */
[----:B------:R-:W-:Y:S05]  /*11960*/  PLOP3.LUT P0, PT, PT, PT, UP1, 0x40, 0x0 ;  /* 0x000000000000781c */ /* 0x000fea0003f0e818 */
[----:B------:R-:W0:Y:S01]  /*11970*/  LDGDEPBAR ;  /* 0x00000000000079af */ /* 0x000e220000000000 */
[----:B-1----:R-:W-:Y:S05]  /*11980*/  IMAD R129, R229, -0x60, RZ ;  /* 0xffffffa0e5817824 */ /* 0x002fea00078e02ff */
[----:B------:R-:W3:Y:S01]  /*11990*/  SHFL.IDX PT, R128, R135, RZ, 0x1c1f ;  /* 0x001c1fff87807589 */ /* 0x000ee200000e0000 */
[----:B------:R-:W-:Y:S01]  /*119a0*/  IMAD.IADD R174, R129, 0x1, -R130 ;  /* 0x0000000181ae7824 */ /* 0x000fe200078e0a82 */
[----:B------:R-:W-:Y:S04]  /*119b0*/  IADD3 R173, -R130, 0x1, R129 ;  /* 0x0000000182ad7810 */ /* 0x000fe80007ffe181 */
[----:B------:R-:W-:Y:S04]  /*119c0*/  IADD3 R173, R173, c[0x0][0x1d0], RZ ;  /* 0x00007400adad7a10 */ /* 0x000fe80007ffe0ff */
[----:B------:R-:W-:Y:S04]  /*119d0*/  IADD3 R173, R173, -c[0x0][0x168], RZ ;  /* 0x80005a00adad7a10 */ /* 0x000fe80007ffe0ff */
[C---:B------:R-:W-:Y:S02]  /*119e0*/  IADD3 R172, R173.reuse, c[0x0][0x328], RZ ;  /* 0x0000ca00adac7a10 */ /* 0x040fe40007ffe0ff */
[----:B------:R-:W-:Y:S03]  /*119f0*/  IADD3 R173, R173, UR11, RZ ;  /* 0x0000000badad7c10 */ /* 0x000fe6000fffe0ff */
[--C-:B---3--:R-:W-:Y:S02]  /*11a00*/  IMAD.IADD R2, R172, 0x1, R128.reuse ;  /* 0x00000001ac027824 */ /* 0x108fe400078e0280 */
[----:B------:R-:W-:Y:S01]  /*11a10*/  IMAD.IADD R0, R173, 0x1, R128 ;  /* 0x00000001ad007824 */ /* 0x000fe200078e0280 */
[----:B------:R-:W-:-:S05]  /*11a20*/  @P0 BRA `(.L_x_188) ;  /* 0x0000018000000947 */ /* 0x000fca0003800000 */
[----:B--2---:R-:W-:Y:S01]  /*11a30*/  IADD3 R3, R128, c[0x0][0x1d0], RZ ;  /* 0x0000740080037a10 */ /* 0x004fe20007ffe0ff */
        /* <DEDUP_REMOVED lines=13> */
.L_x_190:
[----:B------:R-:W-:Y:S04]  /*11b10*/  MOV R128, c[0x0][0x32c] ;  /* 0x0000cb0000807a02 */ /* 0x000fe80000000f00 */
[----:B------:R-:W-:Y:S11]  /*11b20*/  ISETP.NE.AND P0, PT, R128, 0x1, PT ;  /* 0x000000018000780c */ /* 0x000ff60003f05270 */
[----:B------:R-:W-:Y:S02]  /*11b30*/  @!UPT UIADD3 URZ, URZ, URZ, URZ ;  /* 0x0000003f3f3ff290 */ /* 0x000fe4000fffe03f */
[----:B------:R-:W-:Y:S05]  /*11b40*/  @P0 IMAD.HI.U32 R128, R3, c[0x0][0x330], RZ ;  /* 0x0000cc0003800a27 */ /* 0x000fea00078e00ff */
[----:B------:R-:W-:Y:S02]  /*11b50*/  @P0 SHF.R.U32.HI R3, RZ, c[0x0][0x334], R128 ;  /* 0x0000cd00ff030a19 */ /* 0x000fe40000011680 */
.L_x_191:
[----:B------:R-:W-:Y:S05]  /*11b60*/  BSYNC B0 ;  /* 0x0000000000007941 */ /* 0x000fea0003800000 */
.L_x_189:
[----:B------:R-:W-:Y:S05]  /*11b70*/  IMAD R3, R3, c[0x0][0x32c], R174 ;  /* 0x0000cb0003037a24 */ /* 0x000fea00078e02ae */
[----:B------:R-:W-:Y:S02]  /*11b80*/  IADD3 R128, R3, c[0x0][0x32c], RZ ;  /* 0x0000cb0003807a10 */ /* 0x000fe40007ffe0ff */
[----:B------:R-:W-:Y:S02]  /*11b90*/  IMNMX R0, R0, R3, !PT ;  /* 0x0000000300007217 */ /* 0x000fe40007800200 */
[----:B------:R-:W-:Y:S02]  /*11ba0*/  IMNMX R2, R2, R128, PT ;  /* 0x0000008002027217 */ /* 0x000fe40003800200 */
.L_x_188:
[----:B--2---:R-:W-:Y:S01]  /*11bb0*/  PLOP3.LUT P0, PT, PT, PT, UP1, 0x40, 0x0 ;  /* 0x000000000000781c */ /* 0x004fe20003f0e818 */
        /* <DEDUP_REMOVED lines=18> */
.L_x_194:
[----:B------:R-:W-:Y:S04]  /*11ce0*/  MOV R175, c[0x0][0x32c] ;  /* 0x0000cb0000af7a02 */ /* 0x000fe80000000f00 */
[----:B------:R-:W-:Y:S11]  /*11cf0*/  ISETP.NE.AND P0, PT, R175, 0x1, PT ;  /* 0x00000001af00780c */ /* 0x000ff60003f05270 */
[----:B------:R-:W-:Y:S02]  /*11d00*/  @!UPT UIADD3 URZ, URZ, URZ, URZ ;  /* 0x0000003f3f3ff290 */ /* 0x000fe4000fffe03f */
[----:B------:R-:W-:Y:S05]  /*11d10*/  @P0 IMAD.HI.U32 R175, R130, c[0x0][0x330], RZ ;  /* 0x0000cc0082af0a27 */ /* 0x000fea00078e00ff */
[----:B------:R-:W-:Y:S02]  /*11d20*/  @P0 SHF.R.U32.HI R130, RZ, c[0x0][0x334], R175 ;  /* 0x0000cd00ff820a19 */ /* 0x000fe400000116af */
.L_x_195:
[----:B------:R-:W-:Y:S05]  /*11d30*/  BSYNC B0 ;  /* 0x0000000000007941 */ /* 0x000fea0003800000 */
.L_x_193:
[----:B------:R-:W-:Y:S05]  /*11d40*/  IMAD R130, R130, c[0x0][0x32c], R174 ;  /* 0x0000cb0082827a24 */ /* 0x000fea00078e02ae */
[----:B------:R-:W-:Y:S02]  /*11d50*/  IADD3 R175, R130, c[0x0][0x32c], RZ ;  /* 0x0000cb0082af7a10 */ /* 0x000fe40007ffe0ff */
[----:B------:R-:W-:Y:S02]  /*11d60*/  IMNMX R3, R3, R130, !PT ;  /* 0x0000008203037217 */ /* 0x000fe40007800200 */
[----:B------:R-:W-:Y:S02]  /*11d70*/  IMNMX R128, R128, R175, PT ;  /* 0x000000af80807217 */ /* 0x000fe40003800200 */
.L_x_192:
[C---:B------:R-:W-:Y:S02]  /*11d80*/  ISETP.GE.AND P0, PT, R129.reuse, 0x9, PT ;  /* 0x000000098100780c */ /* 0x040fe40003f06270 */
[C---:B------:R-:W-:Y:S02]  /*11d90*/  ISETP.GE.AND P1, PT, R129.reuse, 0x2, PT ;  /* 0x000000028100780c */ /* 0x040fe40003f26270 */
[----:B------:R-:W-:Y:S02]  /*11da0*/  P2R R181, PR, RZ, 0x1 ;  /* 0x00000001ffb57803 */ /* 0x000fe40000000000 */
[C---:B------:R-:W-:Y:S02]  /*11db0*/  ISETP.GT.AND P0, PT, R0.reuse, 0x8, !P0 ;  /* 0x000000080000780c */ /* 0x040fe40004704270 */
[----:B------:R-:W-:Y:S02]  /*11dc0*/  P2R R182, PR, RZ, 0x2 ;  /* 0x00000002ffb67803 */ /* 0x000fe40000000000 */
[----:B------:R-:W-:Y:S02]  /*11dd0*/  ISETP.GT.AND P1, PT, R0, 0x1, !P1 ;  /* 0x000000010000780c */ /* 0x000fe40004f24270 */
[C---:B------:R-:W-:Y:S02]  /*11de0*/  ISETP.GE.AND P2, PT, R129.reuse, 0x11, PT ;  /* 0x000000118100780c */ /* 0x040fe40003f46270 */
[C---:B------:R-:W-:Y:S02]  /*11df0*/  ISETP.LT.OR P0, PT, R2.reuse, 0x9, P0 ;  /* 0x000000090200780c */ /* 0x040fe40000701670 */
[----:B------:R-:W-:Y:S02]  /*11e00*/  ISETP.LT.OR P1, PT, R2, 0x2, P1 ;  /* 0x000000020200780c */ /* 0x000fe40000f21670 */
[----:B------:R-:W-:Y:S02]  /*11e10*/  ISETP.GE.AND P3, PT, R129, 0xa, PT ;  /* 0x0000000a8100780c */ /* 0x000fe40003f66270 */
[----:B------:R-:W-:Y:S02]  /*11e20*/  FSEL R184, R16, -INF , !P0 ;  /* 0xff80000010b87808 */ /* 0x000fe40004000000 */
[C---:B------:R-:W-:Y:S02]  /*11e30*/  ISETP.GT.AND P0, PT, R0.reuse, 0x10, !P2 ;  /* 0x000000100000780c */ /* 0x040fe40005704270 */
[----:B------:R-:W-:Y:S02]  /*11e40*/  FSEL R183, R5, -INF , !P1 ;  /* 0xff80000005b77808 */ /* 0x000fe40004800000 */
[----:B------:R-:W-:Y:S02]  /*11e50*/  ISETP.GT.AND P1, PT, R0, 0x9, !P3 ;  /* 0x000000090000780c */ /* 0x000fe40005f24270 */
[----:B------:R-:W-:Y:S02]  /*11e60*/  P2R R179, PR, RZ, 0x4 ;  /* 0x00000004ffb37803 */ /* 0x000fe40000000000 */
[C---:B------:R-:W-:Y:S02]  /*11e70*/  ISETP.LT.OR P0, PT, R2.reuse, 0x11, P0 ;  /* 0x000000110200780c */ /* 0x040fe40000701670 */
[----:B------:R-:W-:Y:S02]  /*11e80*/  ISETP.GE.AND P2, PT, R129, 0x12, PT ;  /* 0x000000128100780c */ /* 0x000fe40003f46270 */
[----:B------:R-:W-:Y:S02]  /*11e90*/  ISETP.LT.OR P1, PT, R2, 0xa, P1 ;  /* 0x0000000a0200780c */ /* 0x000fe40000f21670 */
[----:B------:R-:W-:Y:S02]  /*11ea0*/  FSEL R186, R20, -INF , !P0 ;  /* 0xff80000014ba7808 */ /* 0x000fe40004000000 */
[----:B------:R-:W-:Y:S02]  /*11eb0*/  ISETP.GT.AND P0, PT, R0, 0x11, !P2 ;  /* 0x000000110000780c */ /* 0x000fe40005704270 */
[----:B------:R-:W-:Y:S02]  /*11ec0*/  FSEL R185, R17, -INF , !P1 ;  /* 0xff80000011b97808 */ /* 0x000fe40004800000 */
[----:B------:R-:W-:Y:S02]  /*11ed0*/  ISETP.LT.OR P0, PT, R2, 0x12, P0 ;  /* 0x000000120200780c */ /* 0x000fe40000701670 */
[----:B------:R-:W-:Y:S02]  /*11ee0*/  ISETP.GE.AND P1, PT, R129, 0x19, PT ;  /* 0x000000198100780c */ /* 0x000fe40003f26270 */
[----:B------:R-:W-:Y:S02]  /*11ef0*/  FSEL R187, R21, -INF , !P0 ;  /* 0xff80000015bb7808 */ /* 0x000fe40004000000 */
[----:B------:R-:W-:Y:S02]  /*11f00*/  ISETP.GT.AND P0, PT, R0, 0x18, !P1 ;  /* 0x000000180000780c */ /* 0x000fe40004f04270 */
[----:B------:R-:W-:Y:S02]  /*11f10*/  P2R R177, PR, RZ, 0x2 ;  /* 0x00000002ffb17803 */ /* 0x000fe40000000000 */
[----:B------:R-:W-:Y:S02]  /*11f20*/  ISETP.LT.OR P0, PT, R2, 0x19, P0 ;  /* 0x000000190200780c */ /* 0x000fe40000701670 */
[C---:B------:R-:W-:Y:S02]  /*11f30*/  ISETP.GE.AND P1, PT, R129.reuse, 0x1a, PT ;  /* 0x0000001a8100780c */ /* 0x040fe40003f26270 */
[----:B------:R-:W-:Y:S02]  /*11f40*/  FSEL R188, R32, -INF , !P0 ;  /* 0xff80000020bc7808 */ /* 0x000fe40004000000 */
[----:B------:R-:W-:Y:S02]  /*11f50*/  ISETP.GT.AND P0, PT, R0, 0x19, !P1 ;  /* 0x000000190000780c */ /* 0x000fe40004f04270 */
[----:B------:R-:W-:Y:S02]  /*11f60*/  P2R R176, PR, RZ, 0x2 ;  /* 0x00000002ffb07803 */ /* 0x000fe40000000000 */
        /* <DEDUP_REMOVED lines=39> */
[----:B------:R-:W-:Y:S02]  /*121e0*/  ISETP.GE.AND P4, PT, R129, 0x41, PT ;  /* 0x000000418100780c */ /* 0x000fe40003f86270 */
[----:B------:R-:W-:Y:S02]  /*121f0*/  ISETP.LT.OR P0, PT, R2, 0x3a, P0 ;  /* 0x0000003a0200780c */ /* 0x000fe40000701670 */
[----:B------:R-:W-:Y:S02]  /*12200*/  P2R R180, PR, RZ, 0x8 ;  /* 0x00000008ffb47803 */ /* 0x000fe40000000000 */
[----:B------:R-:W-:Y:S02]  /*12210*/  FSEL R204, R65, -INF , !P0 ;  /* 0xff80000041cc7808 */ /* 0x000fe40004000000 */
[----:B------:R-:W-:Y:S02]  /*12220*/  ISETP.GT.AND P0, PT, R0, 0x40, !P4 ;  /* 0x000000400000780c */ /* 0x000fe40006704270 */
[C---:B------:R-:W-:Y:S02]  /*12230*/  ISETP.GE.AND P3, PT, R129.reuse, 0x42, PT ;  /* 0x000000428100780c */ /* 0x040fe40003f66270 */
        /* <DEDUP_REMOVED lines=28> */
[----:B------:R-:W-:Y:S04]  /*12400*/  ISETP.GT.AND P0, PT, R0, 0x58, !P5 ;  /* 0x000000580000780c */ /* 0x000fe80006f04270 */
[----:B------:R-:W-:Y:S04]  /*12410*/  ISETP.LT.OR P0, PT, R2, 0x59, P0 ;  /* 0x000000590200780c */ /* 0x000fe80000701670 */
[----:B------:R-:W-:Y:S02]  /*12420*/  FSEL R246, R96, -INF , !P0 ;  /* 0xff80000060f67808 */ /* 0x000fe40004000000 */
[----:B------:R-:W-:Y:S04]  /*12430*/  ISETP.GT.AND P0, PT, R0, RZ, !P1 ;  /* 0x000000ff0000720c */ /* 0x000fe80004f04270 */
[----:B------:R-:W-:Y:S04]  /*12440*/  ISETP.LT.OR P0, PT, R2, 0x1, P0 ;  /* 0x000000010200780c */ /* 0x000fe80000701670 */
[----:B------:R-:W-:Y:S02]  /*12450*/  FSEL R52, R4, -INF , !P0 ;  /* 0xff80000004347808 */ /* 0x000fe40004000000 */
[----:B------:R-:W-:Y:S01]  /*12460*/  ISETP.GE.AND P0, PT, R129, 0x5a, PT ;  /* 0x0000005a8100780c */ /* 0x000fe20003f06270 */
[----:B------:R-:W1:Y:S03]  /*12470*/  SHFL.IDX PT, R4, R135, 0x2, 0x1c1f ;  /* 0x005c1f0087047f89 */ /* 0x000e6600000e0000 */
[----:B------:R-:W-:Y:S02]  /*12480*/  P2R R37, PR, RZ, 0x1 ;  /* 0x00000001ff257803 */ /* 0x000fe40000000000 */
[----:B------:R-:W-:Y:S04]  /*12490*/  ISETP.GT.AND P0, PT, R0, 0x59, !P0 ;  /* 0x000000590000780c */ /* 0x000fe80004704270 */
        /* <DEDUP_REMOVED lines=20> */
.L_x_198:
[----:B------:R-:W-:Y:S04]  /*125e0*/  MOV R49, c[0x0][0x32c] ;  /* 0x0000cb0000317a02 */ /* 0x000fe80000000f00 */
[----:B------:R-:W-:Y:S11]  /*125f0*/  ISETP.NE.AND P0, PT, R49, 0x1, PT ;  /* 0x000000013100780c */ /* 0x000ff60003f05270 */
[----:B------:R-:W-:Y:S02]  /*12600*/  @!UPT UIADD3 URZ, URZ, URZ, URZ ;  /* 0x0000003f3f3ff290 */ /* 0x000fe4000fffe03f */
[----:B------:R-:W-:Y:S05]  /*12610*/  @P0 IMAD.HI.U32 R49, R4, c[0x0][0x330], RZ ;  /* 0x0000cc0004310a27 */ /* 0x000fea00078e00ff */
[----:B------:R-:W-:Y:S02]  /*12620*/  @P0 SHF.R.U32.HI R4, RZ, c[0x0][0x334], R49 ;  /* 0x0000cd00ff040a19 */ /* 0x000fe40000011631 */
.L_x_199:
[----:B------:R-:W-:Y:S05]  /*12630*/  BSYNC B0 ;  /* 0x0000000000007941 */ /* 0x000fea0003800000 */
.L_x_197:
[----:B------:R-:W-:Y:S05]  /*12640*/  IMAD R4, R4, c[0x0][0x32c], R174 ;  /* 0x0000cb0004047a24 */ /* 0x000fea00078e02ae */
[----:B------:R-:W-:Y:S02]  /*12650*/  IADD3 R49, R4, c[0x0][0x32c], RZ ;  /* 0x0000cb0004317a10 */ /* 0x000fe40007ffe0ff */
[----:B------:R-:W-:Y:S02]  /*12660*/  IMNMX R0, R0, R4, !PT ;  /* 0x0000000400007217 */ /* 0x000fe40007800200 */
[----:B------:R-:W-:Y:S02]  /*12670*/  IMNMX R2, R2, R49, PT ;  /* 0x0000003102027217 */ /* 0x000fe40003800200 */
.L_x_196:
[----:B------:R-:W-:Y:S02]  /*12680*/  ISETP.NE.AND P0, PT, R181, RZ, PT ;  /* 0x000000ffb500720c */ /* 0x000fe40003f05270 */
[----:B------:R-:W-:Y:S02]  /*12690*/  P2R R4, PR, RZ, 0x10 ;  /* 0x00000010ff047803 */ /* 0x000fe40000000000 */
[----:B------:R-:W-:Y:S02]  /*126a0*/  ISETP.GT.AND P0, PT, R3, 0x8, !P0 ;  /* 0x000000080300780c */ /* 0x000fe40004704270 */
[----:B------:R-:W-:Y:S02]  /*126b0*/  P2R R49, PR, RZ, 0x40 ;  /* 0x00000040ff317803 */ /* 0x000fe40000000000 */
[----:B------:R-:W-:Y:S02]  /*126c0*/  ISETP.LT.OR P0, PT, R128, 0x9, P0 ;  /* 0x000000098000780c */ /* 0x000fe40000701670 */
[----:B------:R-:W-:Y:S02]  /*126d0*/  ISETP.NE.AND P6, PT, R37, RZ, PT ;  /* 0x000000ff2500720c */ /* 0x000fe40003fc5270 */
[----:B------:R-:W-:Y:S02]  /*126e0*/  FSEL R53, R18, -INF , !P0 ;  /* 0xff80000012357808 */ /* 0x000fe40004000000 */
[----:B------:R-:W-:Y:S04]  /*126f0*/  ISETP.NE.AND P0, PT, R180, RZ, PT ;  /* 0x000000ffb400720c */ /* 0x000fe80003f05270 */
[----:B------:R-:W-:Y:S04]  /*12700*/  ISETP.GT.AND P0, PT, R3, 0x9, !P0 ;  /* 0x000000090300780c */ /* 0x000fe80004704270 */
[C---:B------:R-:W-:Y:S04]  /*12710*/  ISETP.LT.OR P0, PT, R128.reuse, 0xa, P0 ;  /* 0x0000000a8000780c */ /* 0x040fe80000701670 */
[----:B------:R-:W-:Y:S02]  /*12720*/  FSEL R68, R19, -INF , !P0 ;  /* 0xff80000013447808 */ /* 0x000fe40004000000 */
[----:B------:R-:W-:Y:S04]  /*12730*/  ISETP.NE.AND P0, PT, R179, RZ, PT ;  /* 0x000000ffb300720c */ /* 0x000fe80003f05270 */
[C---:B------:R-:W-:Y:S04]  /*12740*/  ISETP.GT.AND P0, PT, R3.reuse, 0x10, !P0 ;  /* 0x000000100300780c */ /* 0x040fe80004704270 */
[----:B------:R-:W-:Y:S04]  /*12750*/  ISETP.LT.OR P0, PT, R128, 0x11, P0 ;  /* 0x000000118000780c */ /* 0x000fe80000701670 */
        /* <DEDUP_REMOVED lines=45> */
[C---:B------:R-:W-:Y:S02]  /*12a30*/  ISETP.GT.AND P0, PT, R3.reuse, 0x40, !P4 ;  /* 0x000000400300780c */ /* 0x040fe40006704270 */
[----:B------:R-:W-:Y:S02]  /*12a40*/  ISETP.NE.AND P4, PT, R182, RZ, PT ;  /* 0x000000ffb600720c */ /* 0x000fe40003f85270 */
[----:B------:R-:W-:Y:S04]  /*12a50*/  ISETP.LT.OR P0, PT, R128, 0x41, P0 ;  /* 0x000000418000780c */ /* 0x000fe80000701670 */
[----:B------:R-:W-:Y:S02]  /*12a60*/  FSEL R206, R70, -INF , !P0 ;  /* 0xff80000046ce7808 */ /* 0x000fe40004000000 */
[----:B------:R-:W-:Y:S04]  /*12a70*/  ISETP.GT.AND P0, PT, R3, 0x41, !P3 ;  /* 0x000000410300780c */ /* 0x000fe80005f04270 */
[C---:B------:R-:W-:Y:S04]  /*12a80*/  ISETP.LT.OR P0, PT, R128.reuse, 0x42, P0 ;  /* 0x000000428000780c */ /* 0x040fe80000701670 */
[----:B------:R-:W-:Y:S02]  /*12a90*/  FSEL R207, R71, -INF , !P0 ;  /* 0xff80000047cf7808 */ /* 0x000fe40004000000 */
        /* <DEDUP_REMOVED lines=15> */
[----:B------:R-:W-:Y:S04]  /*12b90*/  ISETP.GT.AND P0, PT, R3, 0x1, !P4 ;  /* 0x000000010300780c */ /* 0x000fe80006704270 */
[C---:B------:R-:W-:Y:S04]  /*12ba0*/  ISETP.LT.OR P0, PT, R128.reuse, 0x2, P0 ;  /* 0x000000028000780c */ /* 0x040fe80000701670 */
[----:B------:R-:W-:Y:S02]  /*12bb0*/  FSEL R19, R7, -INF , !P0 ;  /* 0xff80000007137808 */ /* 0x000fe40004000000 */
[C---:B------:R-:W-:Y:S04]  /*12bc0*/  ISETP.GT.AND P0, PT, R3.reuse, RZ, !P1 ;  /* 0x000000ff0300720c */ /* 0x040fe80004f04270 */
[----:B------:R-:W-:Y:S04]  /*12bd0*/  ISETP.LT.OR P0, PT, R128, 0x1, P0 ;  /* 0x000000018000780c */ /* 0x000fe80000701670 */
[----:B------:R-:W-:Y:S02]  /*12be0*/  FSEL R18, R6, -INF , !P0 ;  /* 0xff80000006127808 */ /* 0x000fe40004000000 */
[C---:B------:R-:W-:Y:S04]  /*12bf0*/  ISETP.GT.AND P0, PT, R3.reuse, 0x58, !P5 ;  /* 0x000000580300780c */ /* 0x040fe80006f04270 */
[----:B------:R-:W-:Y:S04]  /*12c00*/  ISETP.LT.OR P0, PT, R128, 0x59, P0 ;  /* 0x000000598000780c */ /* 0x000fe80000701670 */
[----:B------:R-:W-:Y:S02]  /*12c10*/  FSEL R242, R98, -INF , !P0 ;  /* 0xff80000062f27808 */ /* 0x000fe40004000000 */
[----:B------:R-:W-:Y:S02]  /*12c20*/  ISETP.GT.AND P0, PT, R3, 0x59, !P6 ;  /* 0x000000590300780c */ /* 0x000fe40007704270 */
[----:B------:R-:W1:Y:S02]  /*12c30*/  SHFL.IDX PT, R3, R135, 0x3, 0x1c1f ;  /* 0x007c1f0087037f89 */ /* 0x000e6400000e0000 */
[----:B------:R-:W-:Y:S04]  /*12c40*/  ISETP.LT.OR P0, PT, R128, 0x5a, P0 ;  /* 0x0000005a8000780c */ /* 0x000fe80000701670 */
[----:B------:R-:W-:Y:S02]  /*12c50*/  FSEL R245, R99, -INF , !P0 ;  /* 0xff80000063f57808 */ /* 0x000fe40004000000 */
[----:B------:R-:W-:Y:S04]  /*12c60*/  ISETP.GT.AND P0, PT, R0, RZ, !P1 ;  /* 0x000000ff0000720c */ /* 0x000fe80004f04270 */
[----:B------:R-:W-:Y:S04]  /*12c70*/  ISETP.LT.OR P0, PT, R2, 0x1, P0 ;  /* 0x000000010200780c */ /* 0x000fe80000701670 */
[----:B------:R-:W-:Y:S02]  /*12c80*/  FSEL R8, R8, -INF , !P0 ;  /* 0xff80000008087808 */ /* 0x000fe40004000000 */
[----:B------:R-:W-:Y:S02]  /*12c90*/  ISETP.GT.AND P0, PT, R0, 0x1, !P4 ;  /* 0x000000010000780c */ /* 0x000fe40006704270 */
[----:B------:R-:W-:Y:S02]  /*12ca0*/  ISETP.NE.AND P4, PT, R4, RZ, PT ;  /* 0x000000ff0400720c */ /* 0x000fe40003f85270 */
        /* <DEDUP_REMOVED lines=82> */
[----:B------:R-:W-:Y:S01]  /*131d0*/  ISETP.GT.AND P0, PT, R0, 0x59, !P6 ;  /* 0x000000590000780c */ /* 0x000fe20007704270 */
[--C-:B-1----:R-:W-:Y:S01]  /*131e0*/  IMAD.IADD R0, R173, 0x1, R3.reuse ;  /* 0x00000001ad007824 */ /* 0x102fe200078e0203 */
[----:B------:R-:W-:Y:S02]  /*131f0*/  ISETP.NE.AND P6, PT, R49, RZ, PT ;  /* 0x000000ff3100720c */ /* 0x000fe40003fc5270 */
[----:B------:R-:W-:Y:S01]  /*13200*/  ISETP.LT.OR P0, PT, R2, 0x5a, P0 ;  /* 0x0000005a0200780c */ /* 0x000fe20000701670 */
[----:B------:R-:W-:Y:S03]  /*13210*/  IMAD.IADD R2, R172, 0x1, R3 ;  /* 0x00000001ac027824 */ /* 0x000fe600078e0203 */
[----:B------:R-:W-:Y:S02]  /*13220*/  FSEL R244, R93, -INF , !P0 ;  /* 0xff8000005df47808 */ /* 0x000fe40004000000 */
[----:B------:R-:W-:Y:S11]  /*13230*/  PLOP3.LUT P0, PT, PT, PT, UP1, 0x40, 0x0 ;  /* 0x000000000000781c */ /* 0x000ff60003f0e818 */
[----:B------:R-:W-:Y:S02]  /*13240*/  @!UPT UIADD3 URZ, URZ, URZ, URZ ;  /* 0x0000003f3f3ff290 */ /* 0x000fe4000fffe03f */
        /* <DEDUP_REMOVED lines=15> */
.L_x_202:
[----:B------:R-:W-:Y:S04]  /*13340*/  MOV R4, c[0x0][0x32c] ;  /* 0x0000cb0000047a02 */ /* 0x000fe80000000f00 */
[----:B------:R-:W-:Y:S11]  /*13350*/  ISETP.NE.AND P0, PT, R4, 0x1, PT ;  /* 0x000000010400780c */ /* 0x000ff60003f05270 */
[----:B------:R-:W-:Y:S02]  /*13360*/  @!UPT UIADD3 URZ, URZ, URZ, URZ ;  /* 0x0000003f3f3ff290 */ /* 0x000fe4000fffe03f */
[----:B------:R-:W-:Y:S05]  /*13370*/  @P0 IMAD.HI.U32 R4, R3, c[0x0][0x330], RZ ;  /* 0x0000cc0003040a27 */ /* 0x000fea00078e00ff */
[----:B------:R-:W-:Y:S02]  /*13380*/  @P0 SHF.R.U32.HI R3, RZ, c[0x0][0x334], R4 ;  /* 0x0000cd00ff030a19 */ /* 0x000fe40000011604 */
.L_x_203:
[----:B------:R-:W-:Y:S05]  /*13390*/  BSYNC B0 ;  /* 0x0000000000007941 */ /* 0x000fea0003800000 */
.L_x_201:
[----:B------:R-:W-:Y:S05]  /*133a0*/  IMAD R3, R3, c[0x0][0x32c], R174 ;  /* 0x0000cb0003037a24 */ /* 0x000fea00078e02ae */
[----:B------:R-:W-:Y:S02]  /*133b0*/  IADD3 R4, R3, c[0x0][0x32c], RZ ;  /* 0x0000cb0003047a10 */ /* 0x000fe40007ffe0ff */
[----:B------:R-:W-:Y:S02]  /*133c0*/  IMNMX R0, R0, R3, !PT ;  /* 0x0000000300007217 */ /* 0x000fe40007800200 */
[----:B------:R-:W-:Y:S02]  /*133d0*/  IMNMX R2, R2, R4, PT ;  /* 0x0000000402027217 */ /* 0x000fe40003800200 */
.L_x_200:
[----:B------:R-:W-:Y:S02]  /*133e0*/  ISETP.GT.AND P0, PT, R0, RZ, !P1 ;  /* 0x000000ff0000720c */ /* 0x000fe40004f04270 */
[----:B------:R-:W-:Y:S02]  /*133f0*/  ISETP.NE.AND P1, PT, R179, RZ, PT ;  /* 0x000000ffb300720c */ /* 0x000fe40003f25270 */
        /* <DEDUP_REMOVED lines=64> */
[----:B------:R-:W-:Y:S02]  /*13800*/  FMNMX.FTZ R130, R185, R130, !PT ;  /* 0x00000082b9827209 */ /* 0x000fe40007810000 */
        /* <DEDUP_REMOVED lines=16> */
[----:B------:R-:W-:Y:S01]  /*13910*/  FMNMX.FTZ R130, R194, R130, !PT ;  /* 0x00000082c2827209 */ /* 0x000fe20007810000 */
[----:B------:R-:W-:Y:S01]  /*13920*/  LDSM.16.MT88.4 R32, [R216+0x100] ;  /* 0x00010000d820783b */ /* 0x000fe20000004200 */
        /* <DEDUP_REMOVED lines=30> */
[----:B------:R-:W-:Y:S02]  /*13b10*/  ISETP.NE.AND P3, PT, R5, RZ, PT ;  /* 0x000000ff0500720c */ /* 0x000fe40003f65270 */
[----:B------:R-:W1:Y:S01]  /*13b20*/  SHFL.BFLY PT, R5, R130, 0x2, 0x1f ;  /* 0x0c401f0082057f89 */ /* 0x000e6200000e0000 */
        /* <DEDUP_REMOVED lines=17> */
[----:B------:R-:W-:Y:S02]  /*13c40*/  ISETP.LT.OR P0, PT, R2, 0x42, P0 ;  /* 0x000000420200780c */ /* 0x000fe40000701670 */
[----:B------:R-:W-:Y:S02]  /*13c50*/  FMNMX.FTZ R4, R199, R4, !PT ;  /* 0x00000004c7047209 */ /* 0x000fe40007810000 */
[----:B------:R-:W-:Y:S01]  /*13c60*/  FMNMX.FTZ R5, R10, R134, !PT ;  /* 0x000000860a057209 */ /* 0x000fe20007810000 */
[----:B------:R-:W2:Y:S01]  /*13c70*/  SHFL.BFLY PT, R129, R3, 0x2, 0x1f ;  /* 0x0c401f0003817f89 */ /* 0x000ea200000e0000 */
[----:B------:R-:W-:Y:S02]  /*13c80*/  FMNMX.FTZ R4, R200, R4, !PT ;  /* 0x00000004c8047209 */ /* 0x000fe40007810000 */
[----:B------:R-:W-:Y:S02]  /*13c90*/  FSEL R172, R75, -INF , !P0 ;  /* 0xff8000004bac7808 */ /* 0x000fe40004000000 */
[----:B------:R-:W-:Y:S02]  /*13ca0*/  FMNMX.FTZ R4, R208, R4, !PT ;  /* 0x00000004d0047209 */ /* 0x000fe40007810000 */
[----:B------:R-:W-:Y:S02]  /*13cb0*/  ISETP.GT.AND P0, PT, R0, 0x48, !P2 ;  /* 0x000000480000780c */ /* 0x000fe40005704270 */
[----:B------:R-:W-:Y:S02]  /*13cc0*/  FMNMX.FTZ R4, R209, R4, !PT ;  /* 0x00000004d1047209 */ /* 0x000fe40007810000 */
[----:B------:R-:W-:Y:S02]  /*13cd0*/  FMNMX.FTZ R5, R11, R5, !PT ;  /* 0x000000050b057209 */ /* 0x000fe40007810000 */
[----:B------:R-:W-:Y:S02]  /*13ce0*/  FMNMX.FTZ R4, R211, R4, !PT ;  /* 0x00000004d3047209 */ /* 0x000fe40007810000 */
[----:B------:R-:W-:Y:S02]  /*13cf0*/  FMNMX.FTZ R5, R14, R5, !PT ;  /* 0x000000050e057209 */ /* 0x000fe40007810000 */
[----:B-1----:R-:W-:Y:S02]  /*13d00*/  FMNMX.FTZ R130, R130, R6, !PT ;  /* 0x0000000682827209 */ /* 0x002fe40007810000 */
[----:B------:R-:W-:Y:S02]  /*13d10*/  FMNMX.FTZ R4, R230, R4, !PT ;  /* 0x00000004e6047209 */ /* 0x000fe40007810000 */
[C---:B------:R-:W-:Y:S01]  /*13d20*/  FSETP.NEU.FTZ.AND P2, PT, R130.reuse, -INF , PT ;  /* 0xff8000008200780b */ /* 0x040fe20003f5d000 */
[----:B------:R-:W-:Y:S01]  /*13d30*/  FMUL.FTZ R43, R130, c[0x0][0x2d0] ;  /* 0x0000b400822b7a20 */ /* 0x000fe20000410000 */
[----:B------:R-:W-:Y:S02]  /*13d40*/  FMNMX.FTZ R5, R15, R5, !PT ;  /* 0x000000050f057209 */ /* 0x000fe40007810000 */
[----:B--2---:R-:W-:Y:S02]  /*13d50*/  FMNMX.FTZ R129, R3, R129, !PT ;  /* 0x0000008103817209 */ /* 0x004fe40007810000 */
[----:B------:R-:W-:Y:S02]  /*13d60*/  FSEL R43, R43, RZ, P2 ;  /* 0x000000ff2b2b7208 */ /* 0x000fe40001000000 */
[----:B------:R-:W-:Y:S01]  /*13d70*/  FMNMX.FTZ R3, R239, R4, !PT ;  /* 0x00000004ef037209 */ /* 0x000fe20007810000 */
[----:B------:R-:W1:Y:S01]  /*13d80*/  SHFL.BFLY PT, R6, R129, 0x1, 0x1f ;  /* 0x0c201f0081067f89 */ /* 0x000e6200000e0000 */
[----:B------:R-:W-:Y:S01]  /*13d90*/  FMNMX.FTZ R5, R57, R5, !PT ;  /* 0x0000000539057209 */ /* 0x000fe20007810000 */
[--C-:B------:R-:W-:Y:S01]  /*13da0*/  FFMA.FTZ R4, R52, c[0x0][0x2d0], -R43.reuse ;  /* 0x0000b40034047a23 */ /* 0x100fe2000001082b */
[----:B------:R-:W-:Y:S01]  /*13db0*/  ISETP.NE.AND P1, PT, R16, RZ, PT ;  /* 0x000000ff1000720c */ /* 0x000fe20003f25270 */
[--C-:B------:R-:W-:Y:S01]  /*13dc0*/  FFMA.FTZ R16, R188, c[0x0][0x2d0], -R43.reuse ;  /* 0x0000b400bc107a23 */ /* 0x100fe2000001082b */
[----:B------:R-:W-:Y:S01]  /*13dd0*/  FMNMX.FTZ R5, R60, R5, !PT ;  /* 0x000000053c057209 */ /* 0x000fe20007810000 */
[----:B------:R2:W3:Y:S01]  /*13de0*/  MUFU.EX2 R24, R4 ;  /* 0x0000000400187308 */ /* 0x0004e20000000800 */
[----:B------:R-:W-:Y:S02]  /*13df0*/  FMNMX.FTZ R3, R241, R3, !PT ;  /* 0x00000003f1037209 */ /* 0x000fe40007810000 */
[----:B------:R-:W-:Y:S02]  /*13e00*/  FMNMX.FTZ R5, R61, R5, !PT ;  /* 0x000000053d057209 */ /* 0x000fe40007810000 */
[----:B------:R-:W-:Y:S02]  /*13e10*/  FMNMX.FTZ R3, R243, R3, !PT ;  /* 0x00000003f3037209 */ /* 0x000fe40007810000 */
[----:B------:R-:W-:Y:S02]  /*13e20*/  FMNMX.FTZ R5, R71, R5, !PT ;  /* 0x0000000547057209 */ /* 0x000fe40007810000 */
[----:B------:R-:W-:Y:S01]  /*13e30*/  FMNMX.FTZ R3, R244, R3, !PT ;  /* 0x00000003f4037209 */ /* 0x000fe20007810000 */
[----:B------:R-:W-:Y:S01]  /*13e40*/  MUFU.EX2 R63, R16 ;  /* 0x00000010003f7308 */ /* 0x000fe20000000800 */
[----:B------:R-:W-:Y:S02]  /*13e50*/  FMNMX.FTZ R5, R72, R5, !PT ;  /* 0x0000000548057209 */ /* 0x000fe40007810000 */
[----:B------:R-:W-:Y:S01]  /*13e60*/  ISETP.LT.OR P0, PT, R2, 0x49, P0 ;  /* 0x000000490200780c */ /* 0x000fe20000701670 */
[----:B------:R-:W4:Y:S01]  /*13e70*/  SHFL.BFLY PT, R7, R3, 0x2, 0x1f ;  /* 0x0c401f0003077f89 */ /* 0x000f2200000e0000 */
[----:B------:R-:W-:Y:S02]  /*13e80*/  FMNMX.FTZ R5, R73, R5, !PT ;  /* 0x0000000549057209 */ /* 0x000fe40007810000 */
[----:B------:R-:W-:Y:S02]  /*13e90*/  FSEL R78, R78, -INF , !P0 ;  /* 0xff8000004e4e7808 */ /* 0x000fe40004000000 */
[----:B-1----:R-:W-:Y:S02]  /*13ea0*/  FMNMX.FTZ R129, R129, R6, !PT ;  /* 0x0000000681817209 */ /* 0x002fe40007810000 */
[----:B------:R-:W-:Y:S02]  /*13eb0*/  ISETP.GT.AND P0, PT, R0, 0x49, !P1 ;  /* 0x000000490000780c */ /* 0x000fe40004f04270 */
[C---:B------:R-:W-:Y:S01]  /*13ec0*/  FSETP.NEU.FTZ.AND P1, PT, R129.reuse, -INF , PT ;  /* 0xff8000008100780b */ /* 0x040fe20003f3d000 */
[----:B------:R-:W-:Y:S01]  /*13ed0*/  FMUL.FTZ R64, R129, c[0x0][0x2d0] ;  /* 0x0000b40081407a20 */ /* 0x000fe20000410000 */
[----:B--2---:R-:W-:Y:S01]  /*13ee0*/  FMNMX.FTZ R4, R76, R5, !PT ;  /* 0x000000054c047209 */ /* 0x004fe20007810000 */
[--C-:B------:R-:W-:Y:S01]  /*13ef0*/  FFMA.FTZ R5, R183, c[0x0][0x2d0], -R43.reuse ;  /* 0x0000b400b7057a23 */ /* 0x100fe2000001082b */
[----:B------:R-:W-:Y:S02]  /*13f00*/  ISETP.LT.OR P0, PT, R2, 0x4a, P0 ;  /* 0x0000004a0200780c */ /* 0x000fe40000701670 */
[----:B------:R-:W-:Y:S01]  /*13f10*/  FSEL R64, R64, RZ, P1 ;  /* 0x000000ff40407208 */ /* 0x000fe20000800000 */
[----:B------:R1:W2:Y:S01]  /*13f20*/  MUFU.EX2 R56, R5 ;  /* 0x0000000500387308 */ /* 0x0002a20000000800 */
[----:B------:R-:W-:Y:S02]  /*13f30*/  FMNMX.FTZ R4, R77, R4, !PT ;  /* 0x000000044d047209 */ /* 0x000fe40007810000 */
[----:B------:R-:W-:Y:S01]  /*13f40*/  FSEL R79, R79, -INF , !P0 ;  /* 0xff8000004f4f7808 */ /* 0x000fe20004000000 */
[--C-:B------:R-:W-:Y:S01]  /*13f50*/  FFMA.FTZ R28, R84, c[0x0][0x2d0], -R64.reuse ;  /* 0x0000b400541c7a23 */ /* 0x100fe20000010840 */
[----:B------:R-:W-:Y:S02]  /*13f60*/  ISETP.NE.AND P0, PT, R48, RZ, PT ;  /* 0x000000ff3000720c */ /* 0x000fe40003f05270 */
[----:B------:R-:W-:Y:S01]  /*13f70*/  ISETP.NE.AND P4, PT, R37, RZ, PT ;  /* 0x000000ff2500720c */ /* 0x000fe20003f85270 */
[----:B------:R-:W-:Y:S01]  /*13f80*/  LDSM.16.MT88.4 R48, [R214+0x100] ;  /* 0x00010000d630783b */ /* 0x000fe20000004200 */
[----:B----4-:R-:W-:Y:S02]  /*13f90*/  FMNMX.FTZ R3, R3, R7, !PT ;  /* 0x0000000703037209 */ /* 0x010fe40007810000 */
[C---:B------:R-:W-:Y:S02]  /*13fa0*/  ISETP.GT.AND P0, PT, R0.reuse, 0x51, !P0 ;  /* 0x000000510000780c */ /* 0x040fe40004704270 */
[----:B------:R-:W-:Y:S02]  /*13fb0*/  ISETP.GT.AND P4, PT, R0, 0x59, !P4 ;  /* 0x000000590000780c */ /* 0x000fe40006784270 */
[----:B------:R-:W-:Y:S01]  /*13fc0*/  ISETP.LT.OR P0, PT, R2, 0x52, P0 ;  /* 0x000000520200780c */ /* 0x000fe20000701670 */
[----:B------:R-:W4:Y:S01]  /*13fd0*/  SHFL.BFLY PT, R128, R3, 0x1, 0x1f ;  /* 0x0c201f0003807f89 */ /* 0x000f2200000e0000 */
[----:B------:R-:W-:Y:S02]  /*13fe0*/  ISETP.GT.AND P3, PT, R0, 0x50, !P3 ;  /* 0x000000500000780c */ /* 0x000fe40005f64270 */
[----:B------:R-:W-:Y:S02]  /*13ff0*/  FSEL R91, R91, -INF , !P0 ;  /* 0xff8000005b5b7808 */ /* 0x000fe40004000000 */
[----:B------:R-:W-:Y:S02]  /*14000*/  ISETP.LT.OR P0, PT, R2, 0x5a, P4 ;  /* 0x0000005a0200780c */ /* 0x000fe40002701670 */
[----:B------:R-:W-:Y:S02]  /*14010*/  ISETP.GT.AND P5, PT, R0, 0x58, !P5 ;  /* 0x000000580000780c */ /* 0x000fe40006fa4270 */
[----:B-1----:R-:W-:Y:S01]  /*14020*/  FMNMX.FTZ R5, R88, R4, !PT ;  /* 0x0000000458057209 */ /* 0x002fe20007810000 */
[--C-:B------:R-:W-:Y:S01]  /*14030*/  FFMA.FTZ R4, R184, c[0x0][0x2d0], -R43.reuse ;  /* 0x0000b400b8047a23 */ /* 0x100fe2000001082b */
[----:B------:R-:W-:Y:S02]  /*14040*/  FSEL R42, R95, -INF , !P0 ;  /* 0xff8000005f2a7808 */ /* 0x000fe40004000000 */
[----:B---3--:R-:W-:Y:S01]  /*14050*/  MOV R95, R24 ;  /* 0x00000018005f7202 */ /* 0x008fe20000000f00 */
[----:B------:R1:W-:Y:S01]  /*14060*/  MUFU.EX2 R174, R4 ;  /* 0x0000000400ae7308 */ /* 0x0003e20000000800 */
[----:B------:R-:W-:Y:S01]  /*14070*/  FMNMX.FTZ R5, R89, R5, !PT ;  /* 0x0000000559057209 */ /* 0x000fe20007810000 */
[--C-:B------:R-:W-:Y:S01]  /*14080*/  FFMA.FTZ R24, R81, c[0x0][0x2d0], -R64.reuse ;  /* 0x0000b40051187a23 */ /* 0x100fe20000010840 */
[----:B------:R-:W-:Y:S02]  /*14090*/  ISETP.LT.OR P3, PT, R2, 0x51, P3 ;  /* 0x000000510200780c */ /* 0x000fe40001f61670 */
[----:B------:R-:W-:Y:S02]  /*140a0*/  FMNMX.FTZ R5, R92, R5, !PT ;  /* 0x000000055c057209 */ /* 0x000fe40007810000 */
[----:B------:R-:W-:Y:S02]  /*140b0*/  FSEL R90, R90, -INF , !P3 ;  /* 0xff8000005a5a7808 */ /* 0x000fe40005800000 */
[----:B------:R-:W-:Y:S01]  /*140c0*/  FMNMX.FTZ R5, R93, R5, !PT ;  /* 0x000000055d057209 */ /* 0x000fe20007810000 */
[----:B------:R-:W-:Y:S01]  /*140d0*/  MUFU.EX2 R30, R24 ;  /* 0x00000018001e7308 */ /* 0x000fe20000000800 */
[----:B----4-:R-:W-:Y:S01]  /*140e0*/  FMNMX.FTZ R128, R3, R128, !PT ;  /* 0x0000008003807209 */ /* 0x010fe20007810000 */
[--C-:B------:R-:W-:Y:S01]  /*140f0*/  FFMA.FTZ R3, R68, c[0x0][0x2d0], -R64.reuse ;  /* 0x0000b40044037a23 */ /* 0x100fe20000010840 */
[----:B--2---:R-:W-:Y:S02]  /*14100*/  F2FP.PACK_AB R44, R56, R95 ;  /* 0x0000005f382c723e */ /* 0x004fe400000000ff */
[C---:B------:R-:W-:Y:S01]  /*14110*/  FSETP.NEU.FTZ.AND P0, PT, R128.reuse, -INF , PT ;  /* 0xff8000008000780b */ /* 0x040fe20003f1d000 */
[----:B------:R-:W-:Y:S01]  /*14120*/  FMUL.FTZ R65, R128, c[0x0][0x2d0] ;  /* 0x0000b40080417a20 */ /* 0x000fe20000410000 */
[----:B------:R-:W-:Y:S01]  /*14130*/  ISETP.LT.OR P3, PT, R2, 0x59, P5 ;  /* 0x000000590200780c */ /* 0x000fe20002f61670 */
[--C-:B------:R-:W-:Y:S01]  /*14140*/  FFMA.FTZ R2, R53, c[0x0][0x2d0], -R64.reuse ;  /* 0x0000b40035027a23 */ /* 0x100fe20000010840 */
[----:B------:R-:W-:Y:S01]  /*14150*/  FMNMX.FTZ R5, R135, R5, !PT ;  /* 0x0000000587057209 */ /* 0x000fe20007810000 */
[----:B------:R2:W3:Y:S01]  /*14160*/  MUFU.EX2 R6, R3 ;  /* 0x0000000300067308 */ /* 0x0004e20000000800 */
[----:B------:R-:W-:Y:S02]  /*14170*/  FSEL R65, R65, RZ, P0 ;  /* 0x000000ff41417208 */ /* 0x000fe40000000000 */
[----:B------:R-:W-:Y:S01]  /*14180*/  FMNMX.FTZ R5, R172, R5, !PT ;  /* 0x00000005ac057209 */ /* 0x000fe20007810000 */
[----:B-1----:R-:W-:Y:S01]  /*14190*/  FFMA.FTZ R4, R185, c[0x0][0x2d0], -R43 ;  /* 0x0000b400b9047a23 */ /* 0x002fe2000001082b */
[----:B------:R-:W-:Y:S05]  /*141a0*/  FSEL R94, R94, -INF , !P3 ;  /* 0xff8000005e5e7808 */ /* 0x000fea0005800000 */
[----:B------:R1:W4:Y:S10]  /*141b0*/  MUFU.EX2 R23, R4 ;  /* 0x0000000400177308 */ /* 0x0003340000000800 */
[----:B------:R-:W5:Y:S01]  /*141c0*/  MUFU.EX2 R58, R2 ;  /* 0x00000002003a7308 */ /* 0x000f620000000800 */
[----:B--2---:R-:W-:Y:S02]  /*141d0*/  FFMA.FTZ R3, R8, c[0x0][0x2d0], -R65 ;  /* 0x0000b40008037a23 */ /* 0x004fe40000010841 */
[----:B------:R-:W-:Y:S02]  /*141e0*/  FFMA.FTZ R8, R69, c[0x0][0x2d0], -R64 ;  /* 0x0000b40045087a23 */ /* 0x000fe40000010840 */
[----:B---3--:R-:W-:Y:S05]  /*141f0*/  IMAD.MOV.U32 R69, RZ, RZ, R6 ;  /* 0x000000ffff457224 */ /* 0x008fea00078e0006 */
[----:B------:R-:W-:Y:S01]  /*14200*/  MUFU.EX2 R62, R8 ;  /* 0x00000008003e7308 */ /* 0x000fe20000000800 */
[--C-:B-1----:R-:W-:Y:S02]  /*14210*/  FFMA.FTZ R4, R18, c[0x0][0x2d0], -R64.reuse ;  /* 0x0000b40012047a23 */ /* 0x102fe40000010840 */
[----:B----4-:R-:W-:Y:S07]  /*14220*/  IMAD.MOV.U32 R68, RZ, RZ, R23 ;  /* 0x000000ffff447224 */ /* 0x010fee00078e0017 */
[----:B------:R1:W-:Y:S01]  /*14230*/  MUFU.EX2 R22, R4 ;  /* 0x0000000400167308 */ /* 0x0003e20000000800 */
[----:B------:R-:W-:Y:S02]  /*14240*/  F2FP.PACK_AB R46, R68, R174 ;  /* 0x000000ae442e723e */ /* 0x000fe400000000ff */
[----:B-----5:R-:W-:Y:S02]  /*14250*/  F2FP.PACK_AB R47, R69, R58 ;  /* 0x0000003a452f723e */ /* 0x020fe400000000ff */
[----:B-1----:R-:W-:Y:S05]  /*14260*/  FMNMX.FTZ R4, R78, R5, !PT ;  /* 0x000000054e047209 */ /* 0x002fea0007810000 */
[----:B------:R1:W2:Y:S01]  /*14270*/  MUFU.EX2 R5, R3 ;  /* 0x0000000300057308 */ /* 0x0002a20000000800 */
[----:B------:R-:W-:Y:S01]  /*14280*/  FMNMX.FTZ R0, R79, R4, !PT ;  /* 0x000000044f007209 */ /* 0x000fe20007810000 */
[----:B------:R-:W-:Y:S03]  /*14290*/  FFMA.FTZ R4, R19, c[0x0][0x2d0], -R64 ;  /* 0x0000b40013047a23 */ /* 0x000fe60000010840 */
[----:B------:R-:W-:Y:S05]  /*142a0*/  FMNMX.FTZ R0, R90, R0, !PT ;  /* 0x000000005a007209 */ /* 0x000fea0007810000 */
[----:B------:R3:W-:Y:S01]  /*142b0*/  MUFU.EX2 R173, R4 ;  /* 0x0000000400ad7308 */ /* 0x0007e20000000800 */
[----:B------:R-:W-:Y:S04]  /*142c0*/  FMNMX.FTZ R0, R91, R0, !PT ;  /* 0x000000005b007209 */ /* 0x000fe80007810000 */
[----:B------:R-:W-:Y:S04]  /*142d0*/  FMNMX.FTZ R0, R94, R0, !PT ;  /* 0x000000005e007209 */ /* 0x000fe80007810000 */
[----:B------:R-:W-:Y:S01]  /*142e0*/  FMNMX.FTZ R0, R42, R0, !PT ;  /* 0x000000002a007209 */ /* 0x000fe20007810000 */
[--C-:B-1----:R-:W-:Y:S04]  /*142f0*/  FFMA.FTZ R3, R9, c[0x0][0x2d0], -R65.reuse ;  /* 0x0000b40009037a23 */ /* 0x102fe80000010841 */
[----:B------:R-:W1:Y:S01]  /*14300*/  SHFL.BFLY PT, R2, R0, 0x2, 0x1f ;  /* 0x0c401f0000027f89 */ /* 0x000e6200000e0000 */
[----:B------:R4:W5:Y:S01]  /*14310*/  MUFU.EX2 R52, R3 ;  /* 0x0000000300347308 */ /* 0x0009620000000800 */
[--C-:B---3--:R-:W-:Y:S09]  /*14320*/  FFMA.FTZ R4, R13, c[0x0][0x2d0], -R65.reuse ;  /* 0x0000b4000d047a23 */ /* 0x108ff20000010841 */
[----:B------:R-:W-:Y:S01]  /*14330*/  MUFU.EX2 R7, R4 ;  /* 0x0000000400077308 */ /* 0x000fe20000000800 */
[----:B----4-:R-:W-:Y:S09]  /*14340*/  FFMA.FTZ R3, R12, c[0x0][0x2d0], -R65 ;  /* 0x0000b4000c037a23 */ /* 0x010ff20000010841 */
[----:B------:R1:W-:Y:S02]  /*14350*/  MUFU.EX2 R53, R3 ;  /* 0x0000000300357308 */ /* 0x0003e40000000800 */
[----:B-1----:R-:W-:Y:S01]  /*14360*/  FMNMX.FTZ R3, R0, R2, !PT ;  /* 0x0000000200037209 */ /* 0x002fe20007810000 */
[----:B------:R-:W-:Y:S01]  /*14370*/  FFMA.FTZ R2, R186, c[0x0][0x2d0], -R43 ;  /* 0x0000b400ba027a23 */ /* 0x000fe2000001082b */
[----:B------:R-:W-:Y:S06]  /*14380*/  FSEL R0, R130, RZ, P2 ;  /* 0x000000ff82007208 */ /* 0x000fec0001000000 */
[----:B------:R1:W-:Y:S01]  /*14390*/  MUFU.EX2 R59, R2 ;  /* 0x00000002003b7308 */ /* 0x0003e20000000800 */
[----:B------:R-:W3:Y:S01]  /*143a0*/  SHFL.BFLY PT, R4, R3, 0x1, 0x1f ;  /* 0x0c201f0003047f89 */ /* 0x000ee200000e0000 */
[----:B------:R-:W-:Y:S01]  /*143b0*/  FADD.FTZ R0, -R0, R131 ;  /* 0x0000008300007221 */ /* 0x000fe20000010100 */
[----:B--2---:R-:W-:Y:S03]  /*143c0*/  MOV R131, R5 ;  /* 0x0000000500837202 */ /* 0x004fe60000000f00 */
[----:B------:R-:W-:Y:S01]  /*143d0*/  FMUL.FTZ R0, R0, c[0x0][0x2d0] ;  /* 0x0000b40000007a20 */ /* 0x000fe20000410000 */
[----:B-----5:R-:W-:Y:S03]  /*143e0*/  F2FP.PACK_AB R36, R52, R131 ;  /* 0x000000833424723e */ /* 0x020fe600000000ff */
[----:B------:R2:W4:Y:S01]  /*143f0*/  MUFU.EX2 R41, R0 ;  /* 0x0000000000297308 */ /* 0x0005220000000800 */
[----:B-1----:R-:W-:Y:S02]  /*14400*/  FSEL R2, R129, RZ, P1 ;  /* 0x000000ff81027208 */ /* 0x002fe40000800000 */
[----:B---3--:R-:W-:Y:S03]  /*14410*/  FMNMX.FTZ R3, R3, R4, !PT ;  /* 0x0000000403037209 */ /* 0x008fe60007810000 */
[----:B------:R-:W-:Y:S02]  /*14420*/  FADD.FTZ R2, -R2, R132 ;  /* 0x0000008402027221 */ /* 0x000fe40000010100 */
[C---:B------:R-:W-:Y:S02]  /*14430*/  FMUL.FTZ R66, R3.reuse, c[0x0][0x2d0] ;  /* 0x0000b40003427a20 */ /* 0x040fe40000410000 */
[----:B------:R-:W-:Y:S01]  /*14440*/  FMUL.FTZ R2, R2, c[0x0][0x2d0] ;  /* 0x0000b40002027a20 */ /* 0x000fe20000410000 */
[----:B--2---:R-:W-:Y:S01]  /*14450*/  FSEL R0, R128, RZ, P0 ;  /* 0x000000ff80007208 */ /* 0x004fe20000000000 */
[----:B------:R-:W-:Y:S01]  /*14460*/  IMAD.MOV.U32 R132, RZ, RZ, R22 ;  /* 0x000000ffff847224 */ /* 0x000fe200078e0016 */
[----:B------:R-:W-:Y:S01]  /*14470*/  FSETP.NEU.FTZ.AND P0, PT, R3, -INF , PT ;  /* 0xff8000000300780b */ /* 0x000fe20003f1d000 */
[----:B------:R-:W1:Y:S01]  /*14480*/  MUFU.EX2 R40, R2 ;  /* 0x0000000200287308 */ /* 0x000e620000000800 */
[----:B------:R-:W2:Y:S01]  /*14490*/  LDSM.16.MT88.4 R20, [R213+0x100] ;  /* 0x00010000d514783b */ /* 0x000ea20000004200 */
[----:B------:R-:W-:Y:S01]  /*144a0*/  FADD.FTZ R0, -R0, R133 ;  /* 0x0000008500007221 */ /* 0x000fe20000010100 */
[----:B------:R-:W-:Y:S01]  /*144b0*/  FSEL R66, R66, RZ, P0 ;  /* 0x000000ff42427208 */ /* 0x000fe20000000000 */
[----:B----4-:R-:W-:Y:S01]  /*144c0*/  FMUL.FTZ R16, R41, R148 ;  /* 0x0000009429107220 */ /* 0x010fe20000410000 */
[----:B------:R-:W-:Y:S01]  /*144d0*/  F2FP.PACK_AB R45, R173, R132 ;  /* 0x00000084ad2d723e */ /* 0x000fe200000000ff */
[----:B------:R-:W-:Y:S02]  /*144e0*/  FMUL.FTZ R0, R0, c[0x0][0x2d0] ;  /* 0x0000b40000007a20 */ /* 0x000fe40000410000 */
[C---:B------:R-:W-:Y:S02]  /*144f0*/  FMUL.FTZ R17, R41.reuse, R149 ;  /* 0x0000009529117220 */ /* 0x040fe40000410000 */
[----:B------:R3:W4:Y:S01]  /*14500*/  MUFU.EX2 R2, R0 ;  /* 0x0000000000027308 */ /* 0x0007220000000800 */
[--C-:B------:R-:W-:Y:S02]  /*14510*/  FFMA.FTZ R4, R14, c[0x0][0x2d0], -R66.reuse ;  /* 0x0000b4000e047a23 */ /* 0x100fe40000010842 */
[C---:B------:R-:W-:Y:S02]  /*14520*/  FMUL.FTZ R112, R41.reuse, R112 ;  /* 0x0000007029707220 */ /* 0x040fe40000410000 */
[C---:B------:R-:W-:Y:S02]  /*14530*/  FMUL.FTZ R113, R41.reuse, R113 ;  /* 0x0000007129717220 */ /* 0x040fe40000410000 */
[C---:B------:R-:W-:Y:S02]  /*14540*/  FMUL.FTZ R100, R41.reuse, R100 ;  /* 0x0000006429647220 */ /* 0x040fe40000410000 */
[C---:B------:R-:W-:Y:S01]  /*14550*/  FMUL.FTZ R101, R41.reuse, R101 ;  /* 0x0000006529657220 */ /* 0x040fe20000410000 */
[----:B------:R5:W-:Y:S01]  /*14560*/  MUFU.EX2 R5, R4 ;  /* 0x0000000400057308 */ /* 0x000be20000000800 */
[C---:B------:R-:W-:Y:S02]  /*14570*/  FMUL.FTZ R116, R41.reuse, R116 ;  /* 0x0000007429747220 */ /* 0x040fe40000410000 */
[----:B------:R-:W-:Y:S02]  /*14580*/  FMUL.FTZ R117, R41, R117 ;  /* 0x0000007529757220 */ /* 0x000fe40000410000 */
[C---:B-1----:R-:W-:Y:S02]  /*14590*/  FMUL.FTZ R6, R40.reuse, R138 ;  /* 0x0000008a28067220 */ /* 0x042fe40000410000 */
[C---:B------:R-:W-:Y:S02]  /*145a0*/  FMUL.FTZ R18, R40.reuse, R150 ;  /* 0x0000009628127220 */ /* 0x040fe40000410000 */
[C---:B------:R-:W-:Y:S02]  /*145b0*/  FMUL.FTZ R19, R40.reuse, R151 ;  /* 0x0000009728137220 */ /* 0x040fe40000410000 */
[C---:B------:R-:W-:Y:S01]  /*145c0*/  FMUL.FTZ R102, R40.reuse, R102 ;  /* 0x0000006628667220 */ /* 0x040fe20000410000 */
[----:B------:R-:W-:Y:S01]  /*145d0*/  LDSM.16.MT88.4 R148, [R213+0x2900] ;  /* 0x00290000d594783b */ /* 0x000fe20000004200 */
[----:B------:R-:W-:Y:S02]  /*145e0*/  FMUL.FTZ R103, R40, R103 ;  /* 0x0000006728677220 */ /* 0x000fe40000410000 */
[--C-:B---3--:R-:W-:Y:S02]  /*145f0*/  FFMA.FTZ R0, R10, c[0x0][0x2d0], -R66.reuse ;  /* 0x0000b4000a007a23 */ /* 0x108fe40000010842 */
[C---:B----4-:R-:W-:Y:S02]  /*14600*/  FMUL.FTZ R25, R2.reuse, R157 ;  /* 0x0000009d02197220 */ /* 0x050fe40000410000 */
[----:B------:R1:W-:Y:S01]  /*14610*/  MUFU.EX2 R75, R0 ;  /* 0x00000000004b7308 */ /* 0x0003e20000000800 */
[C---:B------:R-:W-:Y:S02]  /*14620*/  FMUL.FTZ R8, R2.reuse, R140 ;  /* 0x0000008c02087220 */ /* 0x040fe40000410000 */
[C---:B------:R-:W-:Y:S01]  /*14630*/  FMUL.FTZ R13, R2.reuse, R145 ;  /* 0x00000091020d7220 */ /* 0x040fe20000410000 */
[----:B------:R-:W-:Y:S01]  /*14640*/  MOV R145, R95 ;  /* 0x0000005f00917202 */ /* 0x000fe20000000f00 */
[----:B-----5:R-:W-:Y:S02]  /*14650*/  FFMA.FTZ R4, R15, c[0x0][0x2d0], -R66 ;  /* 0x0000b4000f047a23 */ /* 0x020fe40000010842 */
[----:B------:R-:W-:Y:S02]  /*14660*/  IMAD.MOV.U32 R157, RZ, RZ, R62 ;  /* 0x000000ffff9d7224 */ /* 0x000fe400078e003e */
[C---:B------:R-:W-:Y:S01]  /*14670*/  FMUL.FTZ R104, R2.reuse, R104 ;  /* 0x0000006802687220 */ /* 0x040fe20000410000 */
[----:B------:R3:W-:Y:S01]  /*14680*/  MUFU.EX2 R12, R4 ;  /* 0x00000004000c7308 */ /* 0x0007e20000000800 */
[C---:B------:R-:W-:Y:S02]  /*14690*/  FMUL.FTZ R24, R2.reuse, R156 ;  /* 0x0000009c02187220 */ /* 0x040fe40000410000 */
[C---:B------:R-:W-:Y:S02]  /*146a0*/  FMUL.FTZ R29, R2.reuse, R161 ;  /* 0x000000a1021d7220 */ /* 0x040fe40000410000 */
[----:B------:R-:W-:Y:S02]  /*146b0*/  IMAD.MOV.U32 R161, RZ, RZ, R30 ;  /* 0x000000ffffa17224 */ /* 0x000fe400078e001e */
[C---:B------:R-:W-:Y:S02]  /*146c0*/  FMUL.FTZ R105, R2.reuse, R105 ;  /* 0x0000006902697220 */ /* 0x040fe40000410000 */
[C---:B------:R-:W-:Y:S02]  /*146d0*/  FMUL.FTZ R108, R2.reuse, R108 ;  /* 0x0000006c026c7220 */ /* 0x040fe40000410000 */
[----:B------:R-:W-:Y:S02]  /*146e0*/  FMUL.FTZ R109, R2, R109 ;  /* 0x0000006d026d7220 */ /* 0x000fe40000410000 */
[C---:B------:R-:W-:Y:S02]  /*146f0*/  FMUL.FTZ R114, R40.reuse, R114 ;  /* 0x0000007228727220 */ /* 0x040fe40000410000 */
[----:B-1----:R-:W-:Y:S02]  /*14700*/  FFMA.FTZ R0, R11, c[0x0][0x2d0], -R66 ;  /* 0x0000b4000b007a23 */ /* 0x002fe40000010842 */
[C---:B------:R-:W-:Y:S02]  /*14710*/  FMUL.FTZ R115, R40.reuse, R115 ;  /* 0x0000007328737220 */ /* 0x040fe40000410000 */
[----:B------:R1:W4:Y:S01]  /*14720*/  MUFU.EX2 R9, R0 ;  /* 0x0000000000097308 */ /* 0x0003220000000800 */
[C---:B------:R-:W-:Y:S02]  /*14730*/  FMUL.FTZ R118, R40.reuse, R118 ;  /* 0x0000007628767220 */ /* 0x040fe40000410000 */
[----:B------:R-:W-:Y:S02]  /*14740*/  FMUL.FTZ R119, R40, R119 ;  /* 0x0000007728777220 */ /* 0x000fe40000410000 */
[--C-:B---3--:R-:W-:Y:S02]  /*14750*/  FFMA.FTZ R4, R187, c[0x0][0x2d0], -R43.reuse ;  /* 0x0000b400bb047a23 */ /* 0x108fe4000001082b */
[C---:B------:R-:W-:Y:S02]  /*14760*/  FMUL.FTZ R120, R2.reuse, R120 ;  /* 0x0000007802787220 */ /* 0x040fe40000410000 */
[C---:B------:R-:W-:Y:S01]  /*14770*/  FMUL.FTZ R121, R2.reuse, R121 ;  /* 0x0000007902797220 */ /* 0x040fe20000410000 */
[----:B------:R3:W5:Y:S01]  /*14780*/  MUFU.EX2 R31, R4 ;  /* 0x00000004001f7308 */ /* 0x0007620000000800 */
[C---:B------:R-:W-:Y:S02]  /*14790*/  FMUL.FTZ R124, R2.reuse, R124 ;  /* 0x0000007c027c7220 */ /* 0x040fe40000410000 */
[C---:B------:R-:W-:Y:S01]  /*147a0*/  FMUL.FTZ R125, R2.reuse, R125 ;  /* 0x0000007d027d7220 */ /* 0x040fe20000410000 */
[----:B-1----:R-:W-:Y:S02]  /*147b0*/  FSEL R0, R3, RZ, P0 ;  /* 0x000000ff03007208 */ /* 0x002fe40000000000 */
[----:B----4-:R-:W-:Y:S01]  /*147c0*/  MOV R140, R9 ;  /* 0x00000009008c7202 */ /* 0x010fe20000000f00 */
[----:B------:R-:W-:Y:S01]  /*147d0*/  FMUL.FTZ R9, R2, R141 ;  /* 0x0000008d02097220 */ /* 0x000fe20000410000 */
[----:B------:R-:W-:Y:S01]  /*147e0*/  ISETP.GT.AND P0, PT, R229, UR8, PT ;  /* 0x00000008e5007c0c */ /* 0x000fe2000bf04270 */
[----:B------:R-:W-:Y:S01]  /*147f0*/  FADD.FTZ R0, -R0, R134 ;  /* 0x0000008600007221 */ /* 0x000fe20000010100 */
[----:B------:R-:W-:Y:S01]  /*14800*/  MOV R134, R7 ;  /* 0x0000000700867202 */ /* 0x000fe20000000f00 */
[----:B------:R-:W-:Y:S01]  /*14810*/  FMUL.FTZ R7, R40, R139 ;  /* 0x0000008b28077220 */ /* 0x000fe20000410000 */
[----:B------:R-:W-:Y:S01]  /*14820*/  F2FP.PACK_AB R37, R140, R75 ;  /* 0x0000004b8c25723e */ /* 0x000fe200000000ff */
[----:B------:R-:W-:Y:S01]  /*14830*/  FMUL.FTZ R0, R0, c[0x0][0x2d0] ;  /* 0x0000b40000007a20 */ /* 0x000fe20000410000 */
[----:B------:R-:W-:Y:S01]  /*14840*/  F2FP.PACK_AB R38, R134, R53 ;  /* 0x000000358626723e */ /* 0x000fe200000000ff */
[----:B------:R-:W-:Y:S02]  /*14850*/  IMAD.MOV.U32 R139, RZ, RZ, R12 ;  /* 0x000000ffff8b7224 */ /* 0x000fe400078e000c */
[----:B------:R-:W-:Y:S02]  /*14860*/  FFMA.FTZ R12, R80, c[0x0][0x2d0], -R64 ;  /* 0x0000b400500c7a23 */ /* 0x000fe40000010840 */
[----:B------:R-:W1:Y:S01]  /*14870*/  MUFU.EX2 R0, R0 ;  /* 0x0000000000007308 */ /* 0x000e620000000800 */
[C---:B---3--:R-:W-:Y:S01]  /*14880*/  FMUL.FTZ R4, R41.reuse, R136 ;  /* 0x0000008829047220 */ /* 0x048fe20000410000 */
[----:B------:R-:W-:Y:S01]  /*14890*/  MOV R136, R5 ;  /* 0x0000000500887202 */ /* 0x000fe20000000f00 */
[----:B------:R-:W-:Y:S01]  /*148a0*/  FMUL.FTZ R5, R41, R137 ;  /* 0x0000008929057220 */ /* 0x000fe20000410000 */
[----:B-----5:R-:W-:Y:S02]  /*148b0*/  MOV R137, R31 ;  /* 0x0000001f00897202 */ /* 0x020fe40000000f00 */
[----:B------:R-:W-:Y:S04]  /*148c0*/  F2FP.PACK_AB R39, R139, R136 ;  /* 0x000000888b27723e */ /* 0x000fe800000000ff */
[-C--:B--2---:R-:W-:Y:S01]  /*148d0*/  HMMA.16816.F32 R4, R44, R20.reuse, R4 ;  /* 0x000000142c04723c */ /* 0x084fe20000001804 */
[----:B------:R2:W-:Y:S04]  /*148e0*/  MUFU.EX2 R138, R12 ;  /* 0x0000000c008a7308 */ /* 0x0005e80000000800 */
[C---:B-1----:R-:W-:Y:S02]  /*148f0*/  FMUL.FTZ R10, R0.reuse, R142 ;  /* 0x0000008e000a7220 */ /* 0x042fe40000410000 */
[C---:B------:R-:W-:Y:S04]  /*14900*/  FMUL.FTZ R11, R0.reuse, R143 ;  /* 0x0000008f000b7220 */ /* 0x040fe80000410000 */
[----:B------:R1:W-:Y:S01]  /*14910*/  MUFU.EX2 R142, R28 ;  /* 0x0000001c008e7308 */ /* 0x0003e20000000800 */
[C---:B------:R-:W-:Y:S01]  /*14920*/  FMUL.FTZ R26, R0.reuse, R158 ;  /* 0x0000009e001a7220 */ /* 0x040fe20000410000 */
[----:B------:R-:W-:Y:S01]  /*14930*/  MOV R158, R59 ;  /* 0x0000003b009e7202 */ /* 0x000fe20000000f00 */
[C---:B------:R-:W-:Y:S01]  /*14940*/  FMUL.FTZ R30, R0.reuse, R162 ;  /* 0x000000a2001e7220 */ /* 0x040fe20000410000 */
[----:B------:R-:W-:Y:S01]  /*14950*/  MOV R162, R63 ;  /* 0x0000003f00a27202 */ /* 0x000fe20000000f00 */
[----:B------:R-:W-:Y:S01]  /*14960*/  FMUL.FTZ R106, R0, R106 ;  /* 0x0000006a006a7220 */ /* 0x000fe20000410000 */
[C---:B------:R-:W-:Y:S04]  /*14970*/  HMMA.16816.F32 R8, R36.reuse, R20, R8 ;  /* 0x000000142408723c */ /* 0x040fe80000001808 */
[----:B--2---:R-:W-:Y:S02]  /*14980*/  FMUL.FTZ R12, R2, R144 ;  /* 0x00000090020c7220 */ /* 0x004fe40000410000 */
[C---:B------:R-:W-:Y:S02]  /*14990*/  FMUL.FTZ R14, R0.reuse, R146 ;  /* 0x00000092000e7220 */ /* 0x040fe40000410000 */
[----:B------:R-:W-:Y:S04]  /*149a0*/  FFMA.FTZ R20, R189, c[0x0][0x2d0], -R43 ;  /* 0x0000b400bd147a23 */ /* 0x000fe8000001082b */
[----:B------:R2:W-:Y:S01]  /*149b0*/  MUFU.EX2 R141, R20 ;  /* 0x00000014008d7308 */ /* 0x0005e20000000800 */
[C---:B------:R-:W-:Y:S02]  /*149c0*/  FMUL.FTZ R15, R0.reuse, R147 ;  /* 0x00000093000f7220 */ /* 0x040fe40000410000 */
[C---:B------:R-:W-:Y:S01]  /*149d0*/  FMUL.FTZ R21, R41.reuse, R153 ;  /* 0x0000009929157220 */ /* 0x040fe20000410000 */
[----:B------:R-:W-:Y:S01]  /*149e0*/  MOV R153, R58 ;  /* 0x0000003a00997202 */ /* 0x000fe20000000f00 */
[C---:B------:R-:W-:Y:S02]  /*149f0*/  FMUL.FTZ R107, R0.reuse, R107 ;  /* 0x0000006b006b7220 */ /* 0x040fe40000410000 */
[C---:B------:R-:W-:Y:S01]  /*14a00*/  FMUL.FTZ R110, R0.reuse, R110 ;  /* 0x0000006e006e7220 */ /* 0x040fe20000410000 */
[-C--:B------:R-:W-:Y:S03]  /*14a10*/  HMMA.16816.F32 R12, R36, R22.reuse, R12 ;  /* 0x00000016240c723c */ /* 0x080fe6000000180c */
[C---:B------:R-:W-:Y:S02]  /*14a20*/  FMUL.FTZ R111, R0.reuse, R111 ;  /* 0x0000006f006f7220 */ /* 0x040fe40000410000 */
[----:B------:R-:W-:Y:S01]  /*14a30*/  FMUL.FTZ R27, R0, R159 ;  /* 0x0000009f001b7220 */ /* 0x000fe20000410000 */
[----:B------:R-:W-:Y:S01]  /*14a40*/  MOV R159, R140 ;  /* 0x0000008c009f7202 */ /* 0x000fe20000000f00 */
[----:B-1----:R-:W-:Y:S01]  /*14a50*/  FMUL.FTZ R28, R2, R160 ;  /* 0x000000a0021c7220 */ /* 0x002fe20000410000 */
[C---:B------:R-:W-:Y:S04]  /*14a60*/  HMMA.16816.F32 R16, R44.reuse, R22, R16 ;  /* 0x000000162c10723c */ /* 0x040fe80000001810 */
[C---:B------:R-:W-:Y:S02]  /*14a70*/  FMUL.FTZ R31, R0.reuse, R163 ;  /* 0x000000a3001f7220 */ /* 0x040fe40000410000 */
[----:B------:R-:W-:Y:S02]  /*14a80*/  FMUL.FTZ R122, R0, R122 ;  /* 0x0000007a007a7220 */ /* 0x000fe40000410000 */
[----:B--2---:R-:W-:Y:S04]  /*14a90*/  FMUL.FTZ R20, R41, R152 ;  /* 0x0000009829147220 */ /* 0x004fe80000410000 */
[C---:B------:R-:W-:Y:S01]  /*14aa0*/  FMUL.FTZ R23, R40.reuse, R155 ;  /* 0x0000009b28177220 */ /* 0x040fe20000410000 */
[----:B------:R-:W-:Y:S01]  /*14ab0*/  MOV R155, R52 ;  /* 0x00000034009b7202 */ /* 0x000fe20000000f00 */
[----:B------:R-:W-:Y:S02]  /*14ac0*/  FMUL.FTZ R22, R40, R154 ;  /* 0x0000009a28167220 */ /* 0x000fe40000410000 */
[----:B------:R-:W-:Y:S02]  /*14ad0*/  IMAD.MOV.U32 R152, RZ, RZ, R53 ;  /* 0x000000ffff987224 */ /* 0x000fe400078e0035 */
[----:B------:R-:W-:Y:S02]  /*14ae0*/  IMAD.MOV.U32 R163, RZ, RZ, R139 ;  /* 0x000000ffffa37224 */ /* 0x000fe400078e008b */
[C---:B------:R-:W-:Y:S01]  /*14af0*/  FMUL.FTZ R123, R0.reuse, R123 ;  /* 0x0000007b007b7220 */ /* 0x040fe20000410000 */
[-C--:B------:R-:W-:Y:S03]  /*14b00*/  HMMA.16816.F32 R20, R44, R32.reuse, R20 ;  /* 0x000000202c14723c */ /* 0x080fe60000001814 */
[----:B------:R-:W-:Y:S02]  /*14b10*/  IMAD.MOV.U32 R143, RZ, RZ, R56 ;  /* 0x000000ffff8f7224 */ /* 0x000fe400078e0038 */
[--C-:B------:R-:W-:Y:S02]  /*14b20*/  FFMA.FTZ R56, R67, c[0x0][0x2d0], -R65.reuse ;  /* 0x0000b40043387a23 */ /* 0x100fe40000010841 */
[C---:B------:R-:W-:Y:S01]  /*14b30*/  FMUL.FTZ R126, R0.reuse, R126 ;  /* 0x0000007e007e7220 */ /* 0x040fe20000410000 */
[C---:B------:R-:W-:Y:S01]  /*14b40*/  HMMA.16816.F32 R24, R36.reuse, R32, R24 ;  /* 0x000000202418723c */ /* 0x040fe20000001818 */
[----:B------:R1:W-:Y:S03]  /*14b50*/  MUFU.EX2 R80, R56 ;  /* 0x0000003800507308 */ /* 0x0003e60000000800 */
[----:B------:R-:W-:Y:S02]  /*14b60*/  FMUL.FTZ R127, R0, R127 ;  /* 0x0000007f007f7220 */ /* 0x000fe40000410000 */
[----:B------:R-:W-:Y:S02]  /*14b70*/  IMAD.MOV.U32 R154, RZ, RZ, R174 ;  /* 0x000000ffff9a7224 */ /* 0x000fe400078e00ae */
[-C--:B------:R-:W-:Y:S04]  /*14b80*/  HMMA.16816.F32 R28, R36, R34.reuse, R28 ;  /* 0x00000022241c723c */ /* 0x080fe8000000181c */
[--C-:B------:R-:W-:Y:S02]  /*14b90*/  FFMA.FTZ R32, R54, c[0x0][0x2d0], -R65.reuse ;  /* 0x0000b40036207a23 */ /* 0x100fe40000010841 */
[----:B------:R-:W-:Y:S02]  /*14ba0*/  FMUL.FTZ R33, R41, R165 ;  /* 0x000000a529217220 */ /* 0x000fe40000410000 */
[C---:B------:R-:W-:Y:S01]  /*14bb0*/  HMMA.16816.F32 R100, R44.reuse, R34, R100 ;  /* 0x000000222c64723c */ /* 0x040fe20000001864 */
[----:B------:R2:W-:Y:S06]  /*14bc0*/  MUFU.EX2 R156, R32 ;  /* 0x00000020009c7308 */ /* 0x0005ec0000000800 */
[C---:B------:R-:W-:Y:S02]  /*14bd0*/  FMUL.FTZ R34, R40.reuse, R166 ;  /* 0x000000a628227220 */ /* 0x040fe40000410000 */
[----:B------:R-:W-:Y:S03]  /*14be0*/  FMUL.FTZ R35, R40, R167 ;  /* 0x000000a728237220 */ /* 0x000fe60000410000 */
[--C-:B-1----:R-:W-:Y:S04]  /*14bf0*/  FFMA.FTZ R56, R70, c[0x0][0x2d0], -R65.reuse ;  /* 0x0000b40046387a23 */ /* 0x102fe80000010841 */
[----:B------:R1:W3:Y:S01]  /*14c00*/  MUFU.EX2 R81, R56 ;  /* 0x0000003800517308 */ /* 0x0002e20000000800 */
[----:B--2---:R-:W-:Y:S02]  /*14c10*/  FFMA.FTZ R32, R55, c[0x0][0x2d0], -R65 ;  /* 0x0000b40037207a23 */ /* 0x004fe40000010841 */
[----:B------:R-:W2:Y:S07]  /*14c20*/  LDSM.16.MT88.4 R52, [R215+0x100] ;  /* 0x00010000d734783b */ /* 0x000eae0000004200 */
[----:B------:R4:W-:Y:S01]  /*14c30*/  MUFU.EX2 R160, R32 ;  /* 0x0000002000a07308 */ /* 0x0009e20000000800 */
[--C-:B-1----:R-:W-:Y:S09]  /*14c40*/  FFMA.FTZ R56, R61, c[0x0][0x2d0], -R66.reuse ;  /* 0x0000b4003d387a23 */ /* 0x102ff20000010842 */
[----:B------:R-:W-:Y:S01]  /*14c50*/  MUFU.EX2 R250, R56 ;  /* 0x0000003800fa7308 */ /* 0x000fe20000000800 */
[----:B----4-:R-:W-:Y:S07]  /*14c60*/  FMUL.FTZ R32, R41, R164 ;  /* 0x000000a429207220 */ /* 0x010fee0000410000 */
[-C--:B------:R-:W-:Y:S08]  /*14c70*/  HMMA.16816.F32 R32, R44, R48.reuse, R32 ;  /* 0x000000302c20723c */ /* 0x080ff00000001820 */
[C---:B------:R-:W-:Y:S07]  /*14c80*/  HMMA.16816.F32 R104, R36.reuse, R48, R104 ;  /* 0x000000302468723c */ /* 0x040fee0000001868 */
[--C-:B------:R-:W-:Y:S01]  /*14c90*/  FFMA.FTZ R48, R190, c[0x0][0x2d0], -R43.reuse ;  /* 0x0000b400be307a23 */ /* 0x100fe2000001082b */
[-C--:B------:R-:W-:Y:S03]  /*14ca0*/  HMMA.16816.F32 R108, R36, R50.reuse, R108 ;  /* 0x00000032246c723c */ /* 0x080fe6000000186c */
[----:B------:R1:W-:Y:S05]  /*14cb0*/  MUFU.EX2 R252, R48 ;  /* 0x0000003000fc7308 */ /* 0x0003ea0000000800 */
[C---:B------:R-:W-:Y:S08]  /*14cc0*/  HMMA.16816.F32 R112, R44.reuse, R50, R112 ;  /* 0x000000322c70723c */ /* 0x040ff00000001870 */
[-C--:B--2---:R-:W-:Y:S08]  /*14cd0*/  HMMA.16816.F32 R116, R44, R52.reuse, R116 ;  /* 0x000000342c74723c */ /* 0x084ff00000001874 */
[C---:B------:R-:W-:Y:S04]  /*14ce0*/  HMMA.16816.F32 R120, R36.reuse, R52, R120 ;  /* 0x000000342478723c */ /* 0x040fe80000001878 */
[--C-:B-1----:R-:W-:Y:S02]  /*14cf0*/  FFMA.FTZ R48, R57, c[0x0][0x2d0], -R66.reuse ;  /* 0x0000b40039307a23 */ /* 0x102fe40000010842 */
[----:B------:R-:W-:Y:S01]  /*14d00*/  LDSM.16.MT88.4 R56, [R216+0x900] ;  /* 0x00090000d838783b */ /* 0x000fe20000004200 */
[--C-:B------:R-:W-:Y:S01]  /*14d10*/  FFMA.FTZ R52, R71, c[0x0][0x2d0], -R66.reuse ;  /* 0x0000b40047347a23 */ /* 0x100fe20000010842 */
[----:B------:R1:W-:Y:S01]  /*14d20*/  MUFU.EX2 R74, R48 ;  /* 0x00000030004a7308 */ /* 0x0003e20000000800 */
[-C--:B------:R-:W-:Y:S07]  /*14d30*/  HMMA.16816.F32 R124, R36, R54.reuse, R124 ;  /* 0x00000036247c723c */ /* 0x080fee000000187c */
[C---:B------:R-:W-:Y:S02]  /*14d40*/  FMUL.FTZ R36, R41.reuse, R168 ;  /* 0x000000a829247220 */ /* 0x040fe40000410000 */
[----:B------:R2:W4:Y:S03]  /*14d50*/  MUFU.EX2 R249, R52 ;  /* 0x0000003400f97308 */ /* 0x0005260000000800 */
[----:B------:R-:W-:Y:S02]  /*14d60*/  FMUL.FTZ R37, R41, R169 ;  /* 0x000000a929257220 */ /* 0x000fe40000410000 */
[C---:B------:R-:W-:Y:S02]  /*14d70*/  FMUL.FTZ R38, R40.reuse, R170 ;  /* 0x000000aa28267220 */ /* 0x040fe40000410000 */
[----:B------:R-:W-:Y:S07]  /*14d80*/  FMUL.FTZ R39, R40, R171 ;  /* 0x000000ab28277220 */ /* 0x000fee0000410000 */
[----:B------:R-:W-:Y:S04]  /*14d90*/  HMMA.16816.F32 R36, R44, R54, R36 ;  /* 0x000000362c24723c */ /* 0x000fe80000001824 */
[----:B-1----:R-:W-:Y:S02]  /*14da0*/  FFMA.FTZ R48, R60, c[0x0][0x2d0], -R66 ;  /* 0x0000b4003c307a23 */ /* 0x002fe40000010842 */
[--C-:B------:R-:W-:Y:S01]  /*14db0*/  FFMA.FTZ R60, R96, c[0x0][0x2d0], -R64.reuse ;  /* 0x0000b400603c7a23 */ /* 0x100fe20000010840 */
[----:B---3--:R-:W-:Y:S01]  /*14dc0*/  F2FP.PACK_AB R54, R81, R80 ;  /* 0x000000505136723e */ /* 0x008fe200000000ff */
[----:B------:R1:W3:Y:S01]  /*14dd0*/  MUFU.EX2 R251, R48 ;  /* 0x0000003000fb7308 */ /* 0x0002e20000000800 */
[----:B------:R-:W-:Y:S03]  /*14de0*/  F2FP.PACK_AB R44, R137, R158 ;  /* 0x0000009e892c723e */ /* 0x000fe600000000ff */
[--C-:B--2---:R-:W-:Y:S01]  /*14df0*/  FFMA.FTZ R52, R191, c[0x0][0x2d0], -R43.reuse ;  /* 0x0000b400bf347a23 */ /* 0x104fe2000001082b */
[----:B------:R-:W-:Y:S02]  /*14e00*/  F2FP.PACK_AB R45, R138, R157 ;  /* 0x0000009d8a2d723e */ /* 0x000fe400000000ff */
[----:B------:R-:W-:Y:S02]  /*14e10*/  F2FP.PACK_AB R46, R141, R162 ;  /* 0x000000a28d2e723e */ /* 0x000fe400000000ff */
[----:B------:R-:W-:Y:S01]  /*14e20*/  F2FP.PACK_AB R47, R142, R161 ;  /* 0x000000a18e2f723e */ /* 0x000fe200000000ff */
[----:B------:R2:W-:Y:S01]  /*14e30*/  MUFU.EX2 R248, R52 ;  /* 0x0000003400f87308 */ /* 0x0005e20000000800 */
[----:B----4-:R-:W-:Y:S09]  /*14e40*/  F2FP.PACK_AB R55, R249, R250 ;  /* 0x000000faf937723e */ /* 0x010ff200000000ff */
[----:B------:R4:W-:Y:S01]  /*14e50*/  MUFU.EX2 R166, R60 ;  /* 0x0000003c00a67308 */ /* 0x0009e20000000800 */
[----:B-1----:R-:W1:Y:S01]  /*14e60*/  LDSM.16.MT88.4 R48, [R213+0x900] ;  /* 0x00090000d530783b */ /* 0x002e620000004200 */
[----:B---3--:R-:W-:Y:S01]  /*14e70*/  F2FP.PACK_AB R53, R251, R74 ;  /* 0x0000004afb35723e */ /* 0x008fe200000000ff */
[--C-:B--2---:R-:W-:Y:S07]  /*14e80*/  FFMA.FTZ R52, R85, c[0x0][0x2d0], -R64.reuse ;  /* 0x0000b40055347a23 */ /* 0x104fee0000010840 */
[----:B------:R2:W-:Y:S01]  /*14e90*/  MUFU.EX2 R167, R52 ;  /* 0x0000003400a77308 */ /* 0x0005e20000000800 */
[----:B----4-:R-:W3:Y:S01]  /*14ea0*/  LDSM.16.MT88.4 R60, [R214+0x900] ;  /* 0x00090000d63c783b */ /* 0x010ee20000004200 */
[----:B--2---:R-:W-:Y:S01]  /*14eb0*/  F2FP.PACK_AB R52, R160, R156 ;  /* 0x0000009ca034723e */ /* 0x004fe200000000ff */
[-C--:B-1----:R-:W-:Y:S08]  /*14ec0*/  HMMA.16816.F32 R4, R44, R48.reuse, R4 ;  /* 0x000000302c04723c */ /* 0x082ff00000001804 */
[C---:B------:R-:W-:Y:S07]  /*14ed0*/  HMMA.16816.F32 R8, R52.reuse, R48, R8 ;  /* 0x000000303408723c */ /* 0x040fee0000001808 */
[----:B------:R-:W-:Y:S01]  /*14ee0*/  FFMA.FTZ R48, R193, c[0x0][0x2d0], -R43 ;  /* 0x0000b400c1307a23 */ /* 0x000fe2000001082b */
[-C--:B------:R-:W-:Y:S03]  /*14ef0*/  HMMA.16816.F32 R12, R52, R50.reuse, R12 ;  /* 0x00000032340c723c */ /* 0x080fe6000000180c */
[----:B------:R1:W-:Y:S01]  /*14f00*/  MUFU.EX2 R191, R48 ;  /* 0x0000003000bf7308 */ /* 0x0003e20000000800 */
[----:B------:R-:W-:Y:S04]  /*14f10*/  IMAD.MOV.U32 R193, RZ, RZ, R81 ;  /* 0x000000ffffc17224 */ /* 0x000fe800078e0051 */
[C---:B------:R-:W-:Y:S08]  /*14f20*/  HMMA.16816.F32 R16, R44.reuse, R50, R16 ;  /* 0x000000322c10723c */ /* 0x040ff00000001810 */
[-C--:B------:R-:W-:Y:S08]  /*14f30*/  HMMA.16816.F32 R20, R44, R56.reuse, R20 ;  /* 0x000000382c14723c */ /* 0x080ff00000001814 */
[C---:B------:R-:W-:Y:S04]  /*14f40*/  HMMA.16816.F32 R24, R52.reuse, R56, R24 ;  /* 0x000000383418723c */ /* 0x040fe80000001818 */
[----:B-1----:R-:W-:Y:S01]  /*14f50*/  FFMA.FTZ R48, R194, c[0x0][0x2d0], -R43 ;  /* 0x0000b400c2307a23 */ /* 0x002fe2000001082b */
[----:B------:R-:W-:Y:S02]  /*14f60*/  MOV R194, R142 ;  /* 0x0000008e00c27202 */ /* 0x000fe40000000f00 */
[--C-:B------:R-:W-:Y:S01]  /*14f70*/  FFMA.FTZ R56, R83, c[0x0][0x2d0], -R65.reuse ;  /* 0x0000b40053387a23 */ /* 0x100fe20000010841 */
[-C--:B------:R-:W-:Y:S01]  /*14f80*/  HMMA.16816.F32 R28, R52, R58.reuse, R28 ;  /* 0x0000003a341c723c */ /* 0x080fe2000000181c */
[----:B------:R1:W-:Y:S03]  /*14f90*/  MUFU.EX2 R190, R48 ;  /* 0x0000003000be7308 */ /* 0x0003e60000000800 */
[----:B------:R-:W-:Y:S04]  /*14fa0*/  MOV R142, R132 ;  /* 0x00000084008e7202 */ /* 0x000fe80000000f00 */
[C---:B------:R-:W-:Y:S03]  /*14fb0*/  HMMA.16816.F32 R100, R44.reuse, R58, R100 ;  /* 0x0000003a2c64723c */ /* 0x040fe60000001864 */
[----:B------:R2:W-:Y:S05]  /*14fc0*/  MUFU.EX2 R164, R56 ;  /* 0x0000003800a47308 */ /* 0x0005ea0000000800 */
[-C--:B---3--:R-:W-:Y:S08]  /*14fd0*/  HMMA.16816.F32 R32, R44, R60.reuse, R32 ;  /* 0x0000003c2c20723c */ /* 0x088ff00000001820 */
[C---:B------:R-:W-:Y:S04]  /*14fe0*/  HMMA.16816.F32 R104, R52.reuse, R60, R104 ;  /* 0x0000003c3468723c */ /* 0x040fe80000001868 */
[----:B-1----:R-:W-:Y:S03]  /*14ff0*/  FFMA.FTZ R48, R97, c[0x0][0x2d0], -R64 ;  /* 0x0000b40061307a23 */ /* 0x002fe60000010840 */
[----:B------:R-:W-:Y:S01]  /*15000*/  FFMA.FTZ R60, R73, c[0x0][0x2d0], -R66 ;  /* 0x0000b400493c7a23 */ /* 0x000fe20000010842 */
[----:B------:R1:W-:Y:S01]  /*15010*/  MUFU.EX2 R189, R48 ;  /* 0x0000003000bd7308 */ /* 0x0003e20000000800 */
[-C--:B------:R-:W-:Y:S03]  /*15020*/  HMMA.16816.F32 R108, R52, R62.reuse, R108 ;  /* 0x0000003e346c723c */ /* 0x080fe6000000186c */
[--C-:B--2---:R-:W-:Y:S05]  /*15030*/  FFMA.FTZ R56, R86, c[0x0][0x2d0], -R65.reuse ;  /* 0x0000b40056387a23 */ /* 0x104fea0000010841 */
[C---:B------:R-:W-:Y:S01]  /*15040*/  HMMA.16816.F32 R112, R44.reuse, R62, R112 ;  /* 0x0000003e2c70723c */ /* 0x040fe20000001870 */
[----:B------:R2:W-:Y:S10]  /*15050*/  MUFU.EX2 R187, R56 ;  /* 0x0000003800bb7308 */ /* 0x0005f40000000800 */
[----:B------:R3:W-:Y:S01]  /*15060*/  MUFU.EX2 R183, R60 ;  /* 0x0000003c00b77308 */ /* 0x0007e20000000800 */
[----:B-1----:R-:W-:Y:S01]  /*15070*/  FFMA.FTZ R48, R192, c[0x0][0x2d0], -R64 ;  /* 0x0000b400c0307a23 */ /* 0x002fe20000010840 */
[----:B------:R-:W-:Y:S01]  /*15080*/  MOV R192, R141 ;  /* 0x0000008d00c07202 */ /* 0x000fe20000000f00 */
[----:B------:R-:W-:Y:S07]  /*15090*/  IMAD.MOV.U32 R141, RZ, RZ, R134 ;  /* 0x000000ffff8d7224 */ /* 0x000fee00078e0086 */
[----:B------:R1:W-:Y:S01]  /*150a0*/  MUFU.EX2 R188, R48 ;  /* 0x0000003000bc7308 */ /* 0x0003e20000000800 */
[--C-:B--2---:R-:W-:Y:S09]  /*150b0*/  FFMA.FTZ R56, R87, c[0x0][0x2d0], -R65.reuse ;  /* 0x0000b40057387a23 */ /* 0x104ff20000010841 */
[----:B------:R2:W-:Y:S01]  /*150c0*/  MUFU.EX2 R186, R56 ;  /* 0x0000003800ba7308 */ /* 0x0005e20000000800 */
[----:B---3--:R-:W-:Y:S09]  /*150d0*/  FFMA.FTZ R60, R76, c[0x0][0x2d0], -R66 ;  /* 0x0000b4004c3c7a23 */ /* 0x008ff20000010842 */
[----:B------:R3:W-:Y:S01]  /*150e0*/  MUFU.EX2 R182, R60 ;  /* 0x0000003c00b67308 */ /* 0x0007e20000000800 */
[----:B-1----:R-:W-:Y:S09]  /*150f0*/  FFMA.FTZ R48, R82, c[0x0][0x2d0], -R65 ;  /* 0x0000b40052307a23 */ /* 0x002ff20000010841 */
[----:B------:R1:W-:Y:S01]  /*15100*/  MUFU.EX2 R165, R48 ;  /* 0x0000003000a57308 */ /* 0x0003e20000000800 */
[--C-:B--2---:R-:W-:Y:S02]  /*15110*/  FFMA.FTZ R56, R195, c[0x0][0x2d0], -R43.reuse ;  /* 0x0000b400c3387a23 */ /* 0x104fe4000001082b */
[----:B------:R-:W-:Y:S07]  /*15120*/  IMAD.MOV.U32 R195, RZ, RZ, R80 ;  /* 0x000000ffffc37224 */ /* 0x000fee00078e0050 */
[----:B------:R2:W-:Y:S01]  /*15130*/  MUFU.EX2 R185, R56 ;  /* 0x0000003800b97308 */ /* 0x0005e20000000800 */
[----:B---3--:R-:W-:Y:S02]  /*15140*/  FFMA.FTZ R60, R197, c[0x0][0x2d0], -R64 ;  /* 0x0000b400c53c7a23 */ /* 0x008fe40000010840 */
[----:B------:R-:W-:Y:S07]  /*15150*/  IMAD.MOV.U32 R197, RZ, RZ, R136 ;  /* 0x000000ffffc57224 */ /* 0x000fee00078e0088 */
[----:B------:R3:W-:Y:S01]  /*15160*/  MUFU.EX2 R178, R60 ;  /* 0x0000003c00b27308 */ /* 0x0007e20000000800 */
[----:B-1----:R-:W1:Y:S01]  /*15170*/  LDSM.16.MT88.4 R48, [R215+0x900] ;  /* 0x00090000d730783b */ /* 0x002e620000004200 */
[--C-:B--2---:R-:W-:Y:S08]  /*15180*/  FFMA.FTZ R56, R72, c[0x0][0x2d0], -R66.reuse ;  /* 0x0000b40048387a23 */ /* 0x104ff00000010842 */
[----:B------:R2:W4:Y:S01]  /*15190*/  MUFU.EX2 R184, R56 ;  /* 0x0000003800b87308 */ /* 0x0005220000000800 */
[----:B---3--:R-:W-:Y:S08]  /*151a0*/  LDSM.16.MT88.4 R60, [R214+0x1100] ;  /* 0x00110000d63c783b */ /* 0x008ff00000004200 */
[----:B--2---:R-:W2:Y:S01]  /*151b0*/  LDSM.16.MT88.4 R56, [R213+0x1100] ;  /* 0x00110000d538783b */ /* 0x004ea20000004200 */
[-C--:B-1----:R-:W-:Y:S08]  /*151c0*/  HMMA.16816.F32 R116, R44, R48.reuse, R116 ;  /* 0x000000302c74723c */ /* 0x082ff00000001874 */
[C---:B------:R-:W-:Y:S07]  /*151d0*/  HMMA.16816.F32 R120, R52.reuse, R48, R120 ;  /* 0x000000303478723c */ /* 0x040fee0000001878 */
[----:B------:R-:W-:Y:S01]  /*151e0*/  FFMA.FTZ R48, R77, c[0x0][0x2d0], -R66 ;  /* 0x0000b4004d307a23 */ /* 0x000fe20000010842 */
[-C--:B------:R-:W-:Y:S01]  /*151f0*/  HMMA.16816.F32 R124, R52, R50.reuse, R124 ;  /* 0x00000032347c723c */ /* 0x080fe2000000187c */
[----:B------:R-:W1:Y:S02]  /*15200*/  LDSM.16.MT88.4 R52, [R216+0x1100] ;  /* 0x00110000d834783b */ /* 0x000e640000004200 */
[----:B------:R3:W5:Y:S01]  /*15210*/  MUFU.EX2 R181, R48 ;  /* 0x0000003000b57308 */ /* 0x0007620000000800 */
[----:B----4-:R-:W-:Y:S04]  /*15220*/  F2FP.PACK_AB R49, R183, R184 ;  /* 0x000000b8b731723e */ /* 0x010fe800000000ff */
[----:B------:R-:W-:Y:S07]  /*15230*/  HMMA.16816.F32 R36, R44, R50, R36 ;  /* 0x000000322c24723c */ /* 0x000fee0000001824 */
[----:B------:R-:W-:Y:S02]  /*15240*/  F2FP.PACK_AB R44, R248, R252 ;  /* 0x000000fcf82c723e */ /* 0x000fe400000000ff */
[----:B------:R-:W-:Y:S03]  /*15250*/  F2FP.PACK_AB R45, R166, R167 ;  /* 0x000000a7a62d723e */ /* 0x000fe600000000ff */
[----:B------:R-:W-:Y:S02]  /*15260*/  F2FP.PACK_AB R46, R190, R191 ;  /* 0x000000bfbe2e723e */ /* 0x000fe400000000ff */
[----:B------:R-:W-:Y:S02]  /*15270*/  F2FP.PACK_AB R47, R188, R189 ;  /* 0x000000bdbc2f723e */ /* 0x000fe400000000ff */
[----:B------:R-:W-:Y:S01]  /*15280*/  F2FP.PACK_AB R50, R186, R187 ;  /* 0x000000bbba32723e */ /* 0x000fe200000000ff */
[--C-:B---3--:R-:W-:Y:S01]  /*15290*/  FFMA.FTZ R48, R198, c[0x0][0x2d0], -R43.reuse ;  /* 0x0000b400c6307a23 */ /* 0x108fe2000001082b */
[----:B-----5:R-:W-:Y:S03]  /*152a0*/  F2FP.PACK_AB R51, R181, R182 ;  /* 0x000000b6b533723e */ /* 0x020fe600000000ff */
[-C--:B--2---:R-:W-:Y:S01]  /*152b0*/  HMMA.16816.F32 R4, R44, R56.reuse, R4 ;  /* 0x000000382c04723c */ /* 0x084fe20000001804 */
[----:B------:R2:W-:Y:S02]  /*152c0*/  MUFU.EX2 R180, R48 ;  /* 0x0000003000b47308 */ /* 0x0005e40000000800 */
[----:B------:R-:W-:Y:S01]  /*152d0*/  MOV R198, R138 ;  /* 0x0000008a00c67202 */ /* 0x000fe20000000f00 */
[--C-:B--2---:R-:W-:Y:S01]  /*152e0*/  FFMA.FTZ R48, R196, c[0x0][0x2d0], -R64.reuse ;  /* 0x0000b400c4307a23 */ /* 0x104fe20000010840 */
[----:B------:R-:W-:Y:S06]  /*152f0*/  MOV R196, R137 ;  /* 0x0000008900c47202 */ /* 0x000fec0000000f00 */
[----:B------:R2:W-:Y:S02]  /*15300*/  MUFU.EX2 R179, R48 ;  /* 0x0000003000b37308 */ /* 0x0005e40000000800 */
[----:B--2---:R-:W-:Y:S07]  /*15310*/  F2FP.PACK_AB R48, R164, R165 ;  /* 0x000000a5a430723e */ /* 0x004fee00000000ff */
[C---:B------:R-:W-:Y:S07]  /*15320*/  HMMA.16816.F32 R8, R48.reuse, R56, R8 ;  /* 0x000000383008723c */ /* 0x040fee0000001808 */
[--C-:B------:R-:W-:Y:S01]  /*15330*/  FFMA.FTZ R56, R203, c[0x0][0x2d0], -R43.reuse ;  /* 0x0000b400cb387a23 */ /* 0x100fe2000001082b */
[-C--:B------:R-:W-:Y:S03]  /*15340*/  HMMA.16816.F32 R12, R48, R58.reuse, R12 ;  /* 0x0000003a300c723c */ /* 0x080fe6000000180c */
[----:B------:R2:W-:Y:S01]  /*15350*/  MUFU.EX2 R177, R56 ;  /* 0x0000003800b17308 */ /* 0x0005e20000000800 */
[----:B------:R-:W-:Y:S04]  /*15360*/  MOV R203, R141 ;  /* 0x0000008d00cb7202 */ /* 0x000fe80000000f00 */
[C---:B------:R-:W-:Y:S08]  /*15370*/  HMMA.16816.F32 R16, R44.reuse, R58, R16 ;  /* 0x0000003a2c10723c */ /* 0x040ff00000001810 */
[-C--:B-1----:R-:W-:Y:S08]  /*15380*/  HMMA.16816.F32 R20, R44, R52.reuse, R20 ;  /* 0x000000342c14723c */ /* 0x082ff00000001814 */
[C---:B------:R-:W-:Y:S04]  /*15390*/  HMMA.16816.F32 R24, R48.reuse, R52, R24 ;  /* 0x000000343018723c */ /* 0x040fe80000001818 */
[----:B--2---:R-:W-:Y:S03]  /*153a0*/  FFMA.FTZ R56, R204, c[0x0][0x2d0], -R43 ;  /* 0x0000b400cc387a23 */ /* 0x004fe6000001082b */
[--C-:B------:R-:W-:Y:S01]  /*153b0*/  FFMA.FTZ R52, R98, c[0x0][0x2d0], -R65.reuse ;  /* 0x0000b40062347a23 */ /* 0x100fe20000010841 */
[-C--:B------:R-:W-:Y:S01]  /*153c0*/  HMMA.16816.F32 R28, R48, R54.reuse, R28 ;  /* 0x00000036301c723c */ /* 0x080fe2000000181c */
[----:B------:R1:W-:Y:S07]  /*153d0*/  MUFU.EX2 R176, R56 ;  /* 0x0000003800b07308 */ /* 0x0003ee0000000800 */
[C---:B------:R-:W-:Y:S03]  /*153e0*/  HMMA.16816.F32 R100, R44.reuse, R54, R100 ;  /* 0x000000362c64723c */ /* 0x040fe60000001864 */
[----:B------:R2:W-:Y:S05]  /*153f0*/  MUFU.EX2 R133, R52 ;  /* 0x0000003400857308 */ /* 0x0005ea0000000800 */
[-C--:B------:R-:W-:Y:S08]  /*15400*/  HMMA.16816.F32 R32, R44, R60.reuse, R32 ;  /* 0x0000003c2c20723c */ /* 0x080ff00000001820 */
[C---:B------:R-:W-:Y:S04]  /*15410*/  HMMA.16816.F32 R104, R48.reuse, R60, R104 ;  /* 0x0000003c3068723c */ /* 0x040fe80000001868 */
[----:B-1----:R-:W-:Y:S03]  /*15420*/  FFMA.FTZ R56, R201, c[0x0][0x2d0], -R64 ;  /* 0x0000b400c9387a23 */ /* 0x002fe60000010840 */
[----:B------:R-:W-:Y:S01]  /*15430*/  FFMA.FTZ R60, R89, c[0x0][0x2d0], -R66 ;  /* 0x0000b400593c7a23 */ /* 0x000fe20000010842 */
[-C--:B------:R-:W-:Y:S01]  /*15440*/  HMMA.16816.F32 R108, R48, R62.reuse, R108 ;  /* 0x0000003e306c723c */ /* 0x080fe2000000186c */
[----:B------:R1:W-:Y:S03]  /*15450*/  MUFU.EX2 R174, R56 ;  /* 0x0000003800ae7308 */ /* 0x0003e60000000800 */
[--C-:B--2---:R-:W-:Y:S04]  /*15460*/  FFMA.FTZ R52, R99, c[0x0][0x2d0], -R65.reuse ;  /* 0x0000b40063347a23 */ /* 0x104fe80000010841 */
[C---:B------:R-:W-:Y:S03]  /*15470*/  HMMA.16816.F32 R112, R44.reuse, R62, R112 ;  /* 0x0000003e2c70723c */ /* 0x040fe60000001870 */
[----:B------:R2:W-:Y:S01]  /*15480*/  MUFU.EX2 R98, R60 ;  /* 0x0000003c00627308 */ /* 0x0005e20000000800 */
[----:B-1----:R-:W-:Y:S01]  /*15490*/  FFMA.FTZ R56, R202, c[0x0][0x2d0], -R64 ;  /* 0x0000b400ca387a23 */ /* 0x002fe20000010840 */
[----:B------:R-:W-:Y:S08]  /*154a0*/  MOV R202, R173 ;  /* 0x000000ad00ca7202 */ /* 0x000ff00000000f00 */
[----:B------:R1:W-:Y:S01]  /*154b0*/  MUFU.EX2 R173, R52 ;  /* 0x0000003400ad7308 */ /* 0x0003e20000000800 */
[----:B--2---:R-:W-:Y:S09]  /*154c0*/  FFMA.FTZ R60, R92, c[0x0][0x2d0], -R66 ;  /* 0x0000b4005c3c7a23 */ /* 0x004ff20000010842 */
[----:B------:R2:W-:Y:S10]  /*154d0*/  MUFU.EX2 R175, R56 ;  /* 0x0000003800af7308 */ /* 0x0005f40000000800 */
[----:B------:R3:W-:Y:S01]  /*154e0*/  MUFU.EX2 R97, R60 ;  /* 0x0000003c00617308 */ /* 0x0007e20000000800 */
[--C-:B-1----:R-:W-:Y:S01]  /*154f0*/  FFMA.FTZ R52, R199, c[0x0][0x2d0], -R65.reuse ;  /* 0x0000b400c7347a23 */ /* 0x102fe20000010841 */
[----:B------:R-:W-:Y:S01]  /*15500*/  MOV R199, R143 ;  /* 0x0000008f00c77202 */ /* 0x000fe20000000f00 */
[----:B------:R-:W-:Y:S07]  /*15510*/  IMAD.MOV.U32 R143, RZ, RZ, R68 ;  /* 0x000000ffff8f7224 */ /* 0x000fee00078e0044 */
[----:B------:R1:W-:Y:S01]  /*15520*/  MUFU.EX2 R132, R52 ;  /* 0x0000003400847308 */ /* 0x0003e20000000800 */
[----:B------:R-:W-:Y:S01]  /*15530*/  MOV R201, R143 ;  /* 0x0000008f00c97202 */ /* 0x000fe20000000f00 */
[----:B--2---:R-:W2:Y:S01]  /*15540*/  LDSM.16.MT88.4 R56, [R215+0x1100] ;  /* 0x00110000d738783b */ /* 0x004ea20000004200 */
[----:B---3--:R-:W-:Y:S07]  /*15550*/  FFMA.FTZ R60, R207, c[0x0][0x2d0], -R64 ;  /* 0x0000b400cf3c7a23 */ /* 0x008fee0000010840 */
[----:B------:R3:W-:Y:S01]  /*15560*/  MUFU.EX2 R95, R60 ;  /* 0x0000003c005f7308 */ /* 0x0007e20000000800 */
[----:B-1----:R-:W-:Y:S02]  /*15570*/  FFMA.FTZ R52, R200, c[0x0][0x2d0], -R65 ;  /* 0x0000b400c8347a23 */ /* 0x002fe40000010841 */
[----:B------:R-:W4:Y:S07]  /*15580*/  LDL.LU R200, [R1+0x10] ;  /* 0x0000100001c87983 */ /* 0x000f2e0000300800 */
[----:B------:R1:W5:Y:S01]  /*15590*/  MUFU.EX2 R134, R52 ;  /* 0x0000003400867308 */ /* 0x0003620000000800 */
[----:B---3--:R-:W-:Y:S01]  /*155a0*/  LDSM.16.MT88.4 R60, [R214+0x1900] ;  /* 0x00190000d63c783b */ /* 0x008fe20000004200 */
[-C--:B--2---:R-:W-:Y:S08]  /*155b0*/  HMMA.16816.F32 R116, R44, R56.reuse, R116 ;  /* 0x000000382c74723c */ /* 0x084ff00000001874 */
[C---:B------:R-:W-:Y:S04]  /*155c0*/  HMMA.16816.F32 R120, R48.reuse, R56, R120 ;  /* 0x000000383078723c */ /* 0x040fe80000001878 */
[--C-:B-1----:R-:W-:Y:S01]  /*155d0*/  FFMA.FTZ R52, R205, c[0x0][0x2d0], -R43.reuse ;  /* 0x0000b400cd347a23 */ /* 0x102fe2000001082b */
[----:B------:R-:W-:Y:S02]  /*155e0*/  MOV R205, R131 ;  /* 0x0000008300cd7202 */ /* 0x000fe40000000f00 */
[--C-:B------:R-:W-:Y:S01]  /*155f0*/  FFMA.FTZ R56, R93, c[0x0][0x2d0], -R66.reuse ;  /* 0x0000b4005d387a23 */ /* 0x100fe20000010842 */
[-C--:B------:R-:W-:Y:S01]  /*15600*/  HMMA.16816.F32 R124, R48, R58.reuse, R124 ;  /* 0x0000003a307c723c */ /* 0x080fe2000000187c */
[----:B------:R1:W-:Y:S06]  /*15610*/  MUFU.EX2 R131, R52 ;  /* 0x0000003400837308 */ /* 0x0003ec0000000800 */
[--C-:B------:R-:W-:Y:S01]  /*15620*/  FFMA.FTZ R48, R210, c[0x0][0x2d0], -R43.reuse ;  /* 0x0000b400d2307a23 */ /* 0x100fe2000001082b */
[----:B------:R-:W-:Y:S01]  /*15630*/  HMMA.16816.F32 R36, R44, R58, R36 ;  /* 0x0000003a2c24723c */ /* 0x000fe20000001824 */
[----:B------:R-:W2:Y:S02]  /*15640*/  LDL.LU R210, [R1+0xc] ;  /* 0x00000c0001d27983 */ /* 0x000ea40000300800 */
[----:B------:R3:W-:Y:S01]  /*15650*/  MUFU.EX2 R96, R48 ;  /* 0x0000003000607308 */ /* 0x0007e20000000800 */
[----:B-----5:R-:W-:Y:S01]  /*15660*/  F2FP.PACK_AB R50, R134, R132 ;  /* 0x000000848632723e */ /* 0x020fe200000000ff */
[----:B------:R-:W5:Y:S02]  /*15670*/  LDL.LU R144, [R1+0x8] ;  /* 0x0000080001907983 */ /* 0x000f640000300800 */
[----:B------:R-:W-:Y:S02]  /*15680*/  F2FP.PACK_AB R44, R180, R185 ;  /* 0x000000b9b42c723e */ /* 0x000fe400000000ff */
[----:B------:R-:W-:Y:S03]  /*15690*/  F2FP.PACK_AB R45, R178, R179 ;  /* 0x000000b3b22d723e */ /* 0x000fe600000000ff */
[----:B------:R-:W-:Y:S01]  /*156a0*/  F2FP.PACK_AB R46, R176, R177 ;  /* 0x000000b1b02e723e */ /* 0x000fe200000000ff */
[----:B------:R-:W3:Y:S01]  /*156b0*/  MUFU.EX2 R71, R56 ;  /* 0x0000003800477308 */ /* 0x000ee20000000800 */
[----:B------:R-:W-:Y:S01]  /*156c0*/  F2FP.PACK_AB R47, R175, R174 ;  /* 0x000000aeaf2f723e */ /* 0x000fe200000000ff */
[----:B-1----:R-:W-:Y:S08]  /*156d0*/  FFMA.FTZ R52, R88, c[0x0][0x2d0], -R66 ;  /* 0x0000b40058347a23 */ /* 0x002ff00000010842 */
[----:B------:R1:W1:Y:S01]  /*156e0*/  MUFU.EX2 R99, R52 ;  /* 0x0000003400637308 */ /* 0x0002620000000800 */
[----:B---3--:R-:W-:Y:S01]  /*156f0*/  FFMA.FTZ R48, R206, c[0x0][0x2d0], -R64 ;  /* 0x0000b400ce307a23 */ /* 0x008fe20000010840 */
[----:B------:R-:W-:Y:S02]  /*15700*/  MOV R206, R142 ;  /* 0x0000008e00ce7202 */ /* 0x000fe40000000f00 */
[----:B------:R-:W-:Y:S06]  /*15710*/  MOV R142, R69 ;  /* 0x00000045008e7202 */ /* 0x000fec0000000f00 */
[----:B------:R3:W-:Y:S01]  /*15720*/  MUFU.EX2 R92, R48 ;  /* 0x00000030005c7308 */ /* 0x0007e20000000800 */
[----:B------:R-:W-:Y:S01]  /*15730*/  IMAD.MOV.U32 R204, RZ, RZ, R142 ;  /* 0x000000ffffcc7224 */ /* 0x000fe200078e008e */
[----:B------:R-:W-:Y:S01]  /*15740*/  F2FP.PACK_AB R51, R71, R97 ;  /* 0x000000614733723e */ /* 0x000fe200000000ff */
[----:B------:R-:W-:Y:S08]  /*15750*/  LDSM.16.MT88.4 R56, [R216+0x1900] ;  /* 0x00190000d838783b */ /* 0x000ff00000004200 */
[----:B-1----:R-:W1:Y:S01]  /*15760*/  LDSM.16.MT88.4 R52, [R213+0x1900] ;  /* 0x00190000d534783b */ /* 0x002e620000004200 */
[----:B------:R-:W-:Y:S02]  /*15770*/  F2FP.PACK_AB R49, R98, R99 ;  /* 0x000000636231723e */ /* 0x000fe400000000ff */
[----:B---3--:R-:W-:Y:S01]  /*15780*/  F2FP.PACK_AB R48, R173, R133 ;  /* 0x00000085ad30723e */ /* 0x008fe200000000ff */
[-C--:B-1----:R-:W-:Y:S08]  /*15790*/  HMMA.16816.F32 R4, R44, R52.reuse, R4 ;  /* 0x000000342c04723c */ /* 0x082ff00000001804 */
[C---:B------:R-:W-:Y:S07]  /*157a0*/  HMMA.16816.F32 R8, R48.reuse, R52, R8 ;  /* 0x000000343008723c */ /* 0x040fee0000001808 */
[--C-:B------:R-:W-:Y:S01]  /*157b0*/  FFMA.FTZ R52, R234, c[0x0][0x2d0], -R43.reuse ;  /* 0x0000b400ea347a23 */ /* 0x100fe2000001082b */
[-C--:B------:R-:W-:Y:S03]  /*157c0*/  HMMA.16816.F32 R12, R48, R54.reuse, R12 ;  /* 0x00000036300c723c */ /* 0x080fe6000000180c */
[----:B------:R1:W-:Y:S05]  /*157d0*/  MUFU.EX2 R89, R52 ;  /* 0x0000003400597308 */ /* 0x0003ea0000000800 */
[C---:B------:R-:W-:Y:S08]  /*157e0*/  HMMA.16816.F32 R16, R44.reuse, R54, R16 ;  /* 0x000000362c10723c */ /* 0x040ff00000001810 */
[-C--:B------:R-:W-:Y:S08]  /*157f0*/  HMMA.16816.F32 R20, R44, R56.reuse, R20 ;  /* 0x000000382c14723c */ /* 0x080ff00000001814 */
[C---:B------:R-:W-:Y:S04]  /*15800*/  HMMA.16816.F32 R24, R48.reuse, R56, R24 ;  /* 0x000000383018723c */ /* 0x040fe80000001818 */
[----:B-1----:R-:W-:Y:S03]  /*15810*/  FFMA.FTZ R52, R235, c[0x0][0x2d0], -R43 ;  /* 0x0000b400eb347a23 */ /* 0x002fe6000001082b */
        /* <DEDUP_REMOVED lines=11> */
[--C-:B---3--:R-:W-:Y:S04]  /*158d0*/  FFMA.FTZ R56, R211, c[0x0][0x2d0], -R65.reuse ;  /* 0x0000b400d3387a23 */ /* 0x108fe80000010841 */
[C---:B------:R-:W-:Y:S03]  /*158e0*/  HMMA.16816.F32 R112, R44.reuse, R62, R112 ;  /* 0x0000003e2c70723c */ /* 0x040fe60000001870 */
[----:B------:R3:W-:Y:S10]  /*158f0*/  MUFU.EX2 R85, R56 ;  /* 0x0000003800557308 */ /* 0x0007f40000000800 */
[----:B------:R3:W-:Y:S01]  /*15900*/  MUFU.EX2 R69, R60 ;  /* 0x0000003c00457308 */ /* 0x0007e20000000800 */
[----:B-1----:R-:W-:Y:S09]  /*15910*/  FFMA.FTZ R52, R233, c[0x0][0x2d0], -R64 ;  /* 0x0000b400e9347a23 */ /* 0x002ff20000010840 */
[----:B------:R1:W-:Y:S01]  /*15920*/  MUFU.EX2 R88, R52 ;  /* 0x0000003400587308 */ /* 0x0003e20000000800 */
[--C-:B---3--:R-:W-:Y:S09]  /*15930*/  FFMA.FTZ R56, R230, c[0x0][0x2d0], -R65.reuse ;  /* 0x0000b400e6387a23 */ /* 0x108ff20000010841 */
[----:B------:R3:W2:Y:S01]  /*15940*/  MUFU.EX2 R83, R56 ;  /* 0x0000003800537308 */ /* 0x0006a20000000800 */
[----:B------:R-:W-:Y:S09]  /*15950*/  FFMA.FTZ R60, R78, c[0x0][0x2d0], -R66 ;  /* 0x0000b4004e3c7a23 */ /* 0x000ff20000010842 */
[----:B------:R3:W-:Y:S01]  /*15960*/  MUFU.EX2 R68, R60 ;  /* 0x0000003c00447308 */ /* 0x0007e20000000800 */
[----:B-1----:R-:W-:Y:S09]  /*15970*/  FFMA.FTZ R52, R208, c[0x0][0x2d0], -R65 ;  /* 0x0000b400d0347a23 */ /* 0x002ff20000010841 */
[----:B------:R1:W-:Y:S01]  /*15980*/  MUFU.EX2 R84, R52 ;  /* 0x0000003400547308 */ /* 0x0003e20000000800 */
[----:B---3--:R-:W-:Y:S09]  /*15990*/  FFMA.FTZ R56, R236, c[0x0][0x2d0], -R43 ;  /* 0x0000b400ec387a23 */ /* 0x008ff2000001082b */
[----:B------:R3:W-:Y:S01]  /*159a0*/  MUFU.EX2 R82, R56 ;  /* 0x0000003800527308 */ /* 0x0007e20000000800 */
[----:B------:R-:W-:Y:S09]  /*159b0*/  FFMA.FTZ R60, R238, c[0x0][0x2d0], -R64 ;  /* 0x0000b400ee3c7a23 */ /* 0x000ff20000010840 */
[----:B------:R3:W-:Y:S01]  /*159c0*/  MUFU.EX2 R78, R60 ;  /* 0x0000003c004e7308 */ /* 0x0007e20000000800 */
[----:B-1----:R-:W1:Y:S01]  /*159d0*/  LDSM.16.MT88.4 R52, [R215+0x1900] ;  /* 0x00190000d734783b */ /* 0x002e620000004200 */
[----:B----4-:R-:W-:Y:S02]  /*159e0*/  FFMA.FTZ R2, R2, R200, R205 ;  /* 0x000000c802027223 */ /* 0x010fe400000100cd */
[----:B---3--:R-:W-:Y:S02]  /*159f0*/  FFMA.FTZ R56, R135, c[0x0][0x2d0], -R66 ;  /* 0x0000b40087387a23 */ /* 0x008fe40000010842 */
[----:B------:R-:W-:Y:S04]  /*15a00*/  FADD.FTZ R2, R155, R2 ;  /* 0x000000029b027221 */ /* 0x000fe80000010000 */
[----:B------:R3:W4:Y:S01]  /*15a10*/  MUFU.EX2 R70, R56 ;  /* 0x0000003800467308 */ /* 0x0007220000000800 */
[----:B------:R-:W-:Y:S08]  /*15a20*/  LDSM.16.MT88.4 R60, [R214+0x2100] ;  /* 0x00210000d63c783b */ /* 0x000ff00000004200 */
[----:B---3--:R-:W3:Y:S01]  /*15a30*/  LDSM.16.MT88.4 R56, [R213+0x2100] ;  /* 0x00210000d538783b */ /* 0x008ee20000004200 */
[-C--:B-1----:R-:W-:Y:S08]  /*15a40*/  HMMA.16816.F32 R116, R44, R52.reuse, R116 ;  /* 0x000000342c74723c */ /* 0x082ff00000001874 */
[C---:B------:R-:W-:Y:S04]  /*15a50*/  HMMA.16816.F32 R120, R48.reuse, R52, R120 ;  /* 0x000000343078723c */ /* 0x040fe80000001878 */
[----:B--2---:R-:W-:Y:S02]  /*15a60*/  FFMA.FTZ R40, R40, R210, R206 ;  /* 0x000000d228287223 */ /* 0x004fe400000100ce */
[----:B-----5:R-:W-:Y:S02]  /*15a70*/  FFMA.FTZ R41, R41, R144, R145 ;  /* 0x0000009029297223 */ /* 0x020fe40000010091 */
[-C--:B------:R-:W-:Y:S04]  /*15a80*/  HMMA.16816.F32 R124, R48, R54.reuse, R124 ;  /* 0x00000036307c723c */ /* 0x080fe8000000187c */
[----:B------:R-:W-:Y:S03]  /*15a90*/  FFMA.FTZ R52, R79, c[0x0][0x2d0], -R66 ;  /* 0x0000b4004f347a23 */ /* 0x000fe60000010842 */
[--C-:B------:R-:W-:Y:S01]  /*15aa0*/  FFMA.FTZ R48, R240, c[0x0][0x2d0], -R43.reuse ;  /* 0x0000b400f0307a23 */ /* 0x100fe2000001082b */
[----:B------:R-:W-:Y:S01]  /*15ab0*/  HMMA.16816.F32 R36, R44, R54, R36 ;  /* 0x000000362c24723c */ /* 0x000fe20000001824 */
[----:B------:R1:W2:Y:S03]  /*15ac0*/  MUFU.EX2 R67, R52 ;  /* 0x0000003400437308 */ /* 0x0002a60000000800 */
[----:B------:R-:W-:Y:S02]  /*15ad0*/  F2FP.PACK_AB R50, R83, R85 ;  /* 0x000000555332723e */ /* 0x000fe400000000ff */
[----:B----4-:R-:W-:Y:S02]  /*15ae0*/  F2FP.PACK_AB R49, R69, R70 ;  /* 0x000000464531723e */ /* 0x010fe400000000ff */
[----:B------:R-:W-:Y:S03]  /*15af0*/  F2FP.PACK_AB R44, R96, R131 ;  /* 0x00000083602c723e */ /* 0x000fe600000000ff */
[----:B------:R4:W5:Y:S01]  /*15b00*/  MUFU.EX2 R81, R48 ;  /* 0x0000003000517308 */ /* 0x0009620000000800 */
[----:B------:R-:W-:Y:S02]  /*15b10*/  F2FP.PACK_AB R45, R95, R92 ;  /* 0x0000005c5f2d723e */ /* 0x000fe400000000ff */
[----:B------:R-:W-:Y:S02]  /*15b20*/  F2FP.PACK_AB R46, R93, R89 ;  /* 0x000000595d2e723e */ /* 0x000fe400000000ff */
[----:B------:R-:W-:Y:S07]  /*15b30*/  F2FP.PACK_AB R47, R88, R87 ;  /* 0x00000057582f723e */ /* 0x000fee00000000ff */
[-C--:B---3--:R-:W-:Y:S01]  /*15b40*/  HMMA.16816.F32 R4, R44, R56.reuse, R4 ;  /* 0x000000382c04723c */ /* 0x088fe20000001804 */
[----:B-1----:R-:W1:Y:S02]  /*15b50*/  LDSM.16.MT88.4 R52, [R216+0x2100] ;  /* 0x00210000d834783b */ /* 0x002e640000004200 */
[----:B--2---:R-:W-:Y:S01]  /*15b60*/  F2FP.PACK_AB R51, R67, R68 ;  /* 0x000000444333723e */ /* 0x004fe200000000ff */
[--C-:B----4-:R-:W-:Y:S01]  /*15b70*/  FFMA.FTZ R48, R237, c[0x0][0x2d0], -R64.reuse ;  /* 0x0000b400ed307a23 */ /* 0x110fe20000010840 */
[----:B-----5:R-:W-:Y:S03]  /*15b80*/  F2FP.PACK_AB R168, R81, R82 ;  /* 0x0000005251a8723e */ /* 0x020fe600000000ff */
[----:B------:R2:W3:Y:S04]  /*15b90*/  MUFU.EX2 R80, R48 ;  /* 0x0000003000507308 */ /* 0x0004e80000000800 */
[----:B--2---:R-:W-:Y:S02]  /*15ba0*/  F2FP.PACK_AB R48, R86, R84 ;  /* 0x000000545630723e */ /* 0x004fe400000000ff */
[----:B---3--:R-:W-:Y:S05]  /*15bb0*/  F2FP.PACK_AB R169, R78, R80 ;  /* 0x000000504ea9723e */ /* 0x008fea00000000ff */
[C---:B------:R-:W-:Y:S07]  /*15bc0*/  HMMA.16816.F32 R8, R48.reuse, R56, R8 ;  /* 0x000000383008723c */ /* 0x040fee0000001808 */
[--C-:B------:R-:W-:Y:S01]  /*15bd0*/  FFMA.FTZ R56, R246, c[0x0][0x2d0], -R43.reuse ;  /* 0x0000b400f6387a23 */ /* 0x100fe2000001082b */
[-C--:B------:R-:W-:Y:S03]  /*15be0*/  HMMA.16816.F32 R12, R48, R58.reuse, R12 ;  /* 0x0000003a300c723c */ /* 0x080fe6000000180c */
[----:B------:R2:W-:Y:S01]  /*15bf0*/  MUFU.EX2 R79, R56 ;  /* 0x00000038004f7308 */ /* 0x0005e20000000800 */
[----:B------:R-:W-:Y:S04]  /*15c00*/  FFMA.FTZ R43, R247, c[0x0][0x2d0], -R43 ;  /* 0x0000b400f72b7a23 */ /* 0x000fe8000001082b */
[C---:B------:R-:W-:Y:S05]  /*15c10*/  HMMA.16816.F32 R16, R44.reuse, R58, R16 ;  /* 0x0000003a2c10723c */ /* 0x040fea0000001810 */
[----:B------:R3:W4:Y:S03]  /*15c20*/  MUFU.EX2 R77, R43 ;  /* 0x0000002b004d7308 */ /* 0x0007260000000800 */
[-C--:B-1----:R-:W-:Y:S08]  /*15c30*/  HMMA.16816.F32 R20, R44, R52.reuse, R20 ;  /* 0x000000342c14723c */ /* 0x082ff00000001814 */
[C---:B------:R-:W-:Y:S01]  /*15c40*/  HMMA.16816.F32 R24, R48.reuse, R52, R24 ;  /* 0x000000343018723c */ /* 0x040fe20000001818 */
[----:B--2---:R-:W1:Y:S07]  /*15c50*/  LDSM.16.MT88.4 R56, [R215+0x2100] ;  /* 0x00210000d738783b */ /* 0x004e6e0000004200 */
[-C--:B------:R-:W-:Y:S04]  /*15c60*/  HMMA.16816.F32 R28, R48, R54.reuse, R28 ;  /* 0x00000036301c723c */ /* 0x080fe8000000181c */
[--C-:B---3--:R-:W-:Y:S01]  /*15c70*/  FFMA.FTZ R43, R242, c[0x0][0x2d0], -R64.reuse ;  /* 0x0000b400f22b7a23 */ /* 0x108fe20000010840 */
[----:B----4-:R-:W-:Y:S01]  /*15c80*/  F2FP.PACK_AB R170, R77, R79 ;  /* 0x0000004f4daa723e */ /* 0x010fe200000000ff */
[----:B------:R-:W-:Y:S02]  /*15c90*/  FFMA.FTZ R64, R245, c[0x0][0x2d0], -R64 ;  /* 0x0000b400f5407a23 */ /* 0x000fe40000010840 */
[C---:B------:R-:W-:Y:S01]  /*15ca0*/  HMMA.16816.F32 R100, R44.reuse, R54, R100 ;  /* 0x000000362c64723c */ /* 0x040fe20000001864 */
[----:B------:R2:W-:Y:S07]  /*15cb0*/  MUFU.EX2 R76, R43 ;  /* 0x0000002b004c7308 */ /* 0x0005ee0000000800 */
[-C--:B------:R-:W-:Y:S03]  /*15cc0*/  HMMA.16816.F32 R32, R44, R60.reuse, R32 ;  /* 0x0000003c2c20723c */ /* 0x080fe60000001820 */
[----:B------:R-:W3:Y:S05]  /*15cd0*/  MUFU.EX2 R73, R64 ;  /* 0x0000004000497308 */ /* 0x000eea0000000800 */
[C---:B------:R-:W-:Y:S08]  /*15ce0*/  HMMA.16816.F32 R104, R48.reuse, R60, R104 ;  /* 0x0000003c3068723c */ /* 0x040ff00000001868 */
[-C--:B------:R-:W-:Y:S04]  /*15cf0*/  HMMA.16816.F32 R108, R48, R62.reuse, R108 ;  /* 0x0000003e306c723c */ /* 0x080fe8000000186c */
[--C-:B--2---:R-:W-:Y:S04]  /*15d00*/  FFMA.FTZ R43, R239, c[0x0][0x2d0], -R65.reuse ;  /* 0x0000b400ef2b7a23 */ /* 0x104fe80000010841 */
[----:B------:R2:W-:Y:S01]  /*15d10*/  MUFU.EX2 R72, R43 ;  /* 0x0000002b00487308 */ /* 0x0005e20000000800 */
[C---:B------:R-:W-:Y:S04]  /*15d20*/  HMMA.16816.F32 R112, R44.reuse, R62, R112 ;  /* 0x0000003e2c70723c */ /* 0x040fe80000001870 */
[----:B---3--:R-:W-:Y:S04]  /*15d30*/  F2FP.PACK_AB R171, R73, R76 ;  /* 0x0000004c49ab723e */ /* 0x008fe800000000ff */
[-C--:B-1----:R-:W-:Y:S08]  /*15d40*/  HMMA.16816.F32 R116, R44, R56.reuse, R116 ;  /* 0x000000382c74723c */ /* 0x082ff00000001874 */
[C---:B------:R-:W-:Y:S04]  /*15d50*/  HMMA.16816.F32 R120, R48.reuse, R56, R120 ;  /* 0x000000383078723c */ /* 0x040fe80000001878 */
[--C-:B--2---:R-:W-:Y:S04]  /*15d60*/  FFMA.FTZ R43, R241, c[0x0][0x2d0], -R65.reuse ;  /* 0x0000b400f12b7a23 */ /* 0x104fe80000010841 */
[-C--:B------:R-:W-:Y:S01]  /*15d70*/  HMMA.16816.F32 R124, R48, R58.reuse, R124 ;  /* 0x0000003a307c723c */ /* 0x080fe2000000187c */
[----:B------:R-:W1:Y:S01]  /*15d80*/  LDSM.16.MT88.4 R48, [R216+0x2900] ;  /* 0x00290000d830783b */ /* 0x000e620000004200 */
[----:B------:R2:W3:Y:S06]  /*15d90*/  MUFU.EX2 R64, R43 ;  /* 0x0000002b00407308 */ /* 0x0004ec0000000800 */
[----:B------:R-:W-:Y:S08]  /*15da0*/  HMMA.16816.F32 R36, R44, R58, R36 ;  /* 0x0000003a2c24723c */ /* 0x000ff00000001824 */
[-C--:B------:R-:W-:Y:S01]  /*15db0*/  HMMA.16816.F32 R136, R168, R148.reuse, R4 ;  /* 0x00000094a888723c */ /* 0x080fe20000001804 */
[----:B------:R-:W4:Y:S04]  /*15dc0*/  LDSM.16.MT88.4 R4, [R214+0x2900] ;  /* 0x00290000d604783b */ /* 0x000f280000004200 */
[--C-:B--2---:R-:W-:Y:S01]  /*15dd0*/  FFMA.FTZ R43, R243, c[0x0][0x2d0], -R65.reuse ;  /* 0x0000b400f32b7a23 */ /* 0x104fe20000010841 */
[----:B---3--:R-:W-:Y:S01]  /*15de0*/  F2FP.PACK_AB R44, R64, R72 ;  /* 0x00000048402c723e */ /* 0x008fe200000000ff */
[----:B------:R-:W-:Y:S02]  /*15df0*/  FFMA.FTZ R65, R244, c[0x0][0x2d0], -R65 ;  /* 0x0000b400f4417a23 */ /* 0x000fe40000010841 */
[----:B------:R2:W-:Y:S10]  /*15e00*/  MUFU.EX2 R54, R43 ;  /* 0x0000002b00367308 */ /* 0x0005f40000000800 */
[----:B------:R-:W3:Y:S01]  /*15e10*/  MUFU.EX2 R65, R65 ;  /* 0x0000004100417308 */ /* 0x000ee20000000800 */
[--C-:B--2---:R-:W-:Y:S09]  /*15e20*/  FFMA.FTZ R43, R90, c[0x0][0x2d0], -R66.reuse ;  /* 0x0000b4005a2b7a23 */ /* 0x104ff20000010842 */
[----:B------:R2:W-:Y:S01]  /*15e30*/  MUFU.EX2 R52, R43 ;  /* 0x0000002b00347308 */ /* 0x0005e20000000800 */
[----:B---3--:R-:W-:Y:S01]  /*15e40*/  F2FP.PACK_AB R46, R65, R54 ;  /* 0x00000036412e723e */ /* 0x008fe200000000ff */
[--C-:B--2---:R-:W-:Y:S08]  /*15e50*/  FFMA.FTZ R43, R91, c[0x0][0x2d0], -R66.reuse ;  /* 0x0000b4005b2b7a23 */ /* 0x104ff00000010842 */
[----:B------:R2:W3:Y:S02]  /*15e60*/  MUFU.EX2 R53, R43 ;  /* 0x0000002b00357308 */ /* 0x0004e40000000800 */
[--C-:B--2---:R-:W-:Y:S01]  /*15e70*/  FFMA.FTZ R43, R94, c[0x0][0x2d0], -R66.reuse ;  /* 0x0000b4005e2b7a23 */ /* 0x104fe20000010842 */
[----:B---3--:R-:W-:Y:S01]  /*15e80*/  F2FP.PACK_AB R45, R53, R52 ;  /* 0x00000034352d723e */ /* 0x008fe200000000ff */
[----:B------:R-:W-:Y:S02]  /*15e90*/  FFMA.FTZ R66, R42, c[0x0][0x2d0], -R66 ;  /* 0x0000b4002a427a23 */ /* 0x000fe40000010842 */
[----:B------:R-:W2:Y:S04]  /*15ea0*/  LDL.LU R42, [R1+0x14] ;  /* 0x00001400012a7983 */ /* 0x000ea80000300800 */
[----:B------:R-:W-:Y:S10]  /*15eb0*/  MUFU.EX2 R43, R43 ;  /* 0x0000002b002b7308 */ /* 0x000ff40000000800 */
[----:B------:R-:W3:Y:S02]  /*15ec0*/  MUFU.EX2 R66, R66 ;  /* 0x0000004200427308 */ /* 0x000ee40000000800 */
[----:B---3--:R-:W-:Y:S07]  /*15ed0*/  F2FP.PACK_AB R47, R66, R43 ;  /* 0x0000002b422f723e */ /* 0x008fee00000000ff */
        /* <DEDUP_REMOVED lines=12> */
[----:B--2---:R-:W-:Y:S02]  /*15fa0*/  FFMA.FTZ R12, R0, R42, R75 ;  /* 0x0000002a000c7223 */ /* 0x004fe4000001004b */
        /* <DEDUP_REMOVED lines=19> */
[----:B------:R-:W-:Y:S01]  /*160e0*/  FADD.FTZ R12, R193, R2 ;  /* 0x00000002c10c7221 */ /* 0x000fe20000010000 */
[----:B------:R-:W1:Y:S01]  /*160f0*/  LDSM.16.MT88.4 R8, [R215+0x2900] ;  /* 0x00290000d708783b */ /* 0x000e620000004200 */
[----:B------:R-:W-:Y:S04]  /*16100*/  FADD.FTZ R13, R252, R0 ;  /* 0x00000000fc0d7221 */ /* 0x000fe80000010000 */
[----:B------:R-:W-:Y:S02]  /*16110*/  FADD.FTZ R2, R167, R14 ;  /* 0x0000000ea7027221 */ /* 0x000fe40000010000 */
[----:B------:R-:W-:Y:S02]  /*16120*/  FADD.FTZ R0, R165, R12 ;  /* 0x0000000ca5007221 */ /* 0x000fe40000010000 */
        /* <DEDUP_REMOVED lines=21> */
[----:B------:R-:W-:Y:S01]  /*16280*/  FADD.FTZ R13, R133, R13 ;  /* 0x0000000d850d7221 */ /* 0x000fe20000010000 */
[----:B------:R-:W-:Y:S01]  /*16290*/  MOV R133, R128 ;  /* 0x0000008000857202 */ /* 0x000fe20000000f00 */
        /* <DEDUP_REMOVED lines=10> */
[----:B------:R-:W-:Y:S01]  /*16340*/  FADD.FTZ R13, R132, R2 ;  /* 0x00000002840d7221 */ /* 0x000fe20000010000 */
[----:B------:R-:W-:Y:S01]  /*16350*/  MOV R132, R129 ;  /* 0x0000008100847202 */ /* 0x000fe20000000f00 */
[----:B------:R-:W-:Y:S02]  /*16360*/  FADD.FTZ R5, R176, R0 ;  /* 0x00000000b0057221 */ /* 0x000fe40000010000 */
[----:B------:R-:W-:Y:S04]  /*16370*/  FADD.FTZ R4, R98, R4 ;  /* 0x0000000462047221 */ /* 0x000fe80000010000 */
[----:B------:R-:W-:Y:S02]  /*16380*/  FADD.FTZ R2, R175, R12 ;  /* 0x0000000caf027221 */ /* 0x000fe40000010000 */
[----:B------:R-:W-:Y:S01]  /*16390*/  FADD.FTZ R0, R134, R13 ;  /* 0x0000000d86007221 */ /* 0x000fe20000010000 */
[----:B------:R-:W-:Y:S01]  /*163a0*/  MOV R134, R3 ;  /* 0x0000000300867202 */ /* 0x000fe20000000f00 */
        /* <DEDUP_REMOVED lines=30> */
[----:B------:R1:W-:Y:S01]  /*16590*/  STL [R1+0x8], R0 ;  /* 0x0000080001007387 */ /* 0x0003e20000100800 */
[----:B------:R-:W-:Y:S02]  /*165a0*/  FADD.FTZ R2, R53, R2 ;  /* 0x0000000235027221 */ /* 0x000fe40000010000 */
[----:B------:R-:W-:Y:S01]  /*165b0*/  FADD.FTZ R4, R65, R4 ;  /* 0x0000000441047221 */ /* 0x000fe20000010000 */
[----:B------:R2:W-:Y:S01]  /*165c0*/  STL [R1+0xc], R5 ;  /* 0x00000c0501007387 */ /* 0x0005e20000100800 */
[----:B------:R-:W-:Y:S02]  /*165d0*/  FADD.FTZ R2, R43, R2 ;  /* 0x000000022b027221 */ /* 0x000fe40000010000 */
[----:B------:R-:W-:Y:S01]  /*165e0*/  IMAD.MOV.U32 R131, RZ, RZ, R130 ;  /* 0x000000ffff837224 */ /* 0x000fe200078e0082 */
[----:B------:R2:W-:Y:S01]  /*165f0*/  STL [R1+0x10], R4 ;  /* 0x0000100401007387 */ /* 0x0005e20000100800 */
[----:B------:R-:W-:Y:S05]  /*16600*/  FADD.FTZ R2, R66, R2 ;  /* 0x0000000242027221 */ /* 0x000fea0000010000 */
[----:B------:R2:W-:Y:S01]  /*16610*/  STL [R1+0x14], R2 ;  /* 0x0000140201007387 */ /* 0x0005e20000100800 */
[----:B-1----:R-:W-:Y:S04]  /*16620*/  IADD3 R0, R229, -0x1, RZ ;  /* 0xffffffffe5007810 */ /* 0x002fe80007ffe0ff */
[----:B------:R-:W-:Y:S01]  /*16630*/  MOV R229, R0 ;  /* 0x0000000000e57202 */ /* 0x000fe20000000f00 */
[----:B------:R-:W-:-:S05]  /*16640*/  @P0 BRA `(.L_x_204) ;  /* 0xffffa68000000947 */ /* 0x000fca000383ffff */
.L_x_187:
[----:B-1----:R-:W3:Y:S04]  /*16650*/  LDL.LU R0, [R1+0x8] ;  /* 0x0000080001007983 */ /* 0x002ee80000300800 */
[----:B------:R-:W4:Y:S04]  /*16660*/  LDL.LU R9, [R1+0xc] ;  /* 0x00000c0001097983 */ /* 0x000f280000300800 */
[----:B--2---:R-:W2:Y:S04]  /*16670*/  LDL.LU R8, [R1+0x10] ;  /* 0x0000100001087983 */ /* 0x004ea80000300800 */
[----:B------:R-:W2:Y:S01]  /*16680*/  LDL.LU R4, [R1+0x14] ;  /* 0x0000140001047983 */ /* 0x000ea20000300800 */
[----:B------:R-:W-:-:S02]  /*16690*/  MOV R24, 0xff800000 ;  /* 0xff80000000187802 */ /* 0x000fc40000000f00 */
[----:B------:R-:W-:Y:S02]  /*166a0*/  MOV R25, 0xff800000 ;  /* 0xff80000000197802 */ /* 0x000fe40000000f00 */
[----:B------:R-:W-:Y:S02]  /*166b0*/  MOV R26, 0xff800000 ;  /* 0xff800000001a7802 */ /* 0x000fe40000000f00 */
[----:B------:R-:W-:Y:S02]  /*166c0*/  MOV R27, 0xff800000 ;  /* 0xff800000001b7802 */ /* 0x000fe40000000f00 */
[----:B------:R-:W-:Y:S01]  /*166d0*/  PLOP3.LUT P4, PT, PT, PT, PT, 0x8, 0x0 ;  /* 0x000000000000781c */ /* 0x000fe20003f8e170 */
[----:B---3--:R-:W1:Y:S04]  /*166e0*/  SHFL.BFLY PT, R5, R0, 0x2, 0x1f ;  /* 0x0c401f0000057f89 */ /* 0x008e6800000e0000 */
[----:B----4-:R-:W3:Y:S04]  /*166f0*/  SHFL.BFLY PT, R6, R9, 0x2, 0x1f ;  /* 0x0c401f0009067f89 */ /* 0x010ee800000e0000 */
[----:B--2---:R-:W2:Y:S04]  /*16700*/  SHFL.BFLY PT, R7, R8, 0x2, 0x1f ;  /* 0x0c401f0008077f89 */ /* 0x004ea800000e0000 */
[----:B------:R-:W4:Y:S01]  /*16710*/  SHFL.BFLY PT, R2, R4, 0x2, 0x1f ;  /* 0x0c401f0004027f89 */ /* 0x000f2200000e0000 */
[----:B-1----:R-:W-:-:S02]  /*16720*/  FADD.FTZ R5, R5, R0 ;  /* 0x0000000005057221 */ /* 0x002fc40000010000 */
[----:B---3--:R-:W-:-:S03]  /*16730*/  FADD.FTZ R6, R6, R9 ;  /* 0x0000000906067221 */ /* 0x008fc60000010000 */
[----:B------:R-:W1:Y:S01]  /*16740*/  SHFL.BFLY PT, R0, R5, 0x1, 0x1f ;  /* 0x0c201f0005007f89 */ /* 0x000e6200000e0000 */
[----:B--2---:R-:W-:-:S03]  /*16750*/  FADD.FTZ R7, R7, R8 ;  /* 0x0000000807077221 */ /* 0x004fc60000010000 */
[----:B------:R-:W2:Y:S01]  /*16760*/  SHFL.BFLY PT, R9, R6, 0x1, 0x1f ;  /* 0x0c201f0006097f89 */ /* 0x000ea200000e0000 */
[----:B----4-:R-:W-:-:S03]  /*16770*/  FADD.FTZ R2, R2, R4 ;  /* 0x0000000402027221 */ /* 0x010fc60000010000 */
[----:B------:R-:W3:Y:S04]  /*16780*/  SHFL.BFLY PT, R4, R7, 0x1, 0x1f ;  /* 0x0c201f0007047f89 */ /* 0x000ee800000e0000 */
[----:B------:R-:W4:Y:S01]  /*16790*/  SHFL.BFLY PT, R8, R2, 0x1, 0x1f ;  /* 0x0c201f0002087f89 */ /* 0x000f2200000e0000 */
[----:B-1----:R-:W-:Y:S01]  /*167a0*/  FADD.FTZ R5, R5, R0 ;  /* 0x0000000005057221 */ /* 0x002fe20000010000 */
[----:B------:R-:W-:Y:S01]  /*167b0*/  MOV R0, RZ ;  /* 0x000000ff00007202 */ /* 0x000fe20000000f00 */
[----:B--2---:R-:W-:-:S03]  /*167c0*/  FADD.FTZ R6, R6, R9 ;  /* 0x0000000906067221 */ /* 0x004fc60000010000 */
[----:B------:R-:W-:Y:S01]  /*167d0*/  FSETP.NE.FTZ.AND P3, PT, R5, RZ, PT ;  /* 0x000000ff0500720b */ /* 0x000fe20003f75000 */
[----:B---3--:R-:W-:Y:S01]  /*167e0*/  FADD.FTZ R7, R7, R4 ;  /* 0x0000000407077221 */ /* 0x008fe20000010000 */
[----:B------:R-:W-:Y:S02]  /*167f0*/  FSETP.NE.FTZ.AND P2, PT, R6, RZ, PT ;  /* 0x000000ff0600720b */ /* 0x000fe40003f55000 */
[----:B------:R-:W-:Y:S01]  /*16800*/  MOV R4, RZ ;  /* 0x000000ff00047202 */ /* 0x000fe20000000f00 */
[----:B----4-:R-:W-:Y:S01]  /*16810*/  FADD.FTZ R8, R2, R8 ;  /* 0x0000000802087221 */ /* 0x010fe20000010000 */
[----:B------:R-:W-:Y:S02]  /*16820*/  FSETP.NE.FTZ.AND P1, PT, R7, RZ, PT ;  /* 0x000000ff0700720b */ /* 0x000fe40003f35000 */
[----:B------:R-:W-:-:S05]  /*16830*/  MOV R2, RZ ;  /* 0x000000ff00027202 */ /* 0x000fca0000000f00 */
[----:B------:R-:W1:Y:S01]  /*16840*/  @P3 MUFU.RCP R0, R5 ;  /* 0x0000000500003308 */ /* 0x000e620000001000 */
[----:B------:R-:W-:-:S07]  /*16850*/  FSETP.NE.FTZ.AND P0, PT, R8, RZ, PT ;  /* 0x000000ff0800720b */ /* 0x000fce0003f15000 */
[----:B------:R-:W-:Y:S01]  /*16860*/  @P2 MUFU.RCP R4, R6 ;  /* 0x0000000600042308 */ /* 0x000fe20000001000 */
[----:B-1----:R-:W-:-:S07]  /*16870*/  FMUL.FTZ R136, R0, R136 ;  /* 0x0000008800887220 */ /* 0x002fce0000410000 */
[----:B------:R-:W1:Y:S01]  /*16880*/  @P1 MUFU.RCP R2, R7 ;  /* 0x0000000700021308 */ /* 0x000e620000001000 */
[C---:B------:R-:W-:Y:S02]  /*16890*/  FMUL.FTZ R137, R0.reuse, R137 ;  /* 0x0000008900897220 */ /* 0x040fe40000410000 */
[C---:B------:R-:W-:Y:S02]  /*168a0*/  FMUL.FTZ R148, R0.reuse, R148 ;  /* 0x0000009400947220 */ /* 0x040fe40000410000 */
[C---:B------:R-:W-:Y:S02]  /*168b0*/  FMUL.FTZ R23, R0.reuse, R149 ;  /* 0x0000009500177220 */ /* 0x040fe40000410000 */
[C---:B------:R-:W-:Y:S01]  /*168c0*/  FMUL.FTZ R152, R0.reuse, R152 ;  /* 0x0000009800987220 */ /* 0x040fe20000410000 */
[----:B------:R-:W-:Y:S01]  /*168d0*/  @P2 MUFU.LG2 R9, R6 ;  /* 0x0000000600092308 */ /* 0x000fe20000000c00 */
        /* <DEDUP_REMOVED lines=80> */
.L_x_143:
[----:B------:R-:W-:Y:S05]  /*16de0*/  @P4 BRA `(.L_x_205) ;  /* 0x000011f000004947 */ /* 0x000fea0003800000 */
[----:B------:R-:W1:Y:S01]  /*16df0*/  S2R R13, SR_TID.X ;  /* 0x00000000000d7919 */ /* 0x000e620000002100 */
[----:B------:R-:W-:Y:S01]  /*16e00*/  IMAD.MOV.U32 R54, RZ, RZ, c[0x0][0x4e8] ;  /* 0x00013a00ff367624 */ /* 0x000fe200078e00ff */
[----:B------:R-:W-:Y:S02]  /*16e10*/  F2FP.PACK_AB R136, R137, R136 ;  /* 0x000000888988723e */ /* 0x000fe400000000ff */
[----:B------:R-:W2:Y:S01]  /*16e20*/  S2R R16, SR_CTAID.Y ;  /* 0x0000000000107919 */ /* 0x000ea20000002600 */
[----:B------:R-:W-:Y:S02]  /*16e30*/  F2FP.PACK_AB R138, R139, R138 ;  /* 0x0000008a8b8a723e */ /* 0x000fe400000000ff */
[C---:B------:R-:W-:Y:S01]  /*16e40*/  ISETP.NE.AND P3, PT, R54.reuse, 0x1, PT ;  /* 0x000000013600780c */ /* 0x040fe20003f65270 */
[----:B------:R-:W3:Y:S01]  /*16e50*/  S2R R28, SR_CTAID.Z ;  /* 0x00000000001c7919 */ /* 0x000ee20000002700 */
[----:B------:R-:W-:Y:S01]  /*16e60*/  IMAD R54, R54, c[0x0][0x388], RZ ;  /* 0x0000e20036367a24 */ /* 0x000fe200078e02ff */
[----:B------:R-:W-:-:S02]  /*16e70*/  F2FP.PACK_AB R23, R23, R148 ;  /* 0x000000941717723e */ /* 0x000fc400000000ff */
[----:B------:R-:W4:Y:S01]  /*16e80*/  S2R R29, SR_CTAID.X ;  /* 0x00000000001d7919 */ /* 0x000f220000002500 */
[----:B------:R-:W-:Y:S02]  /*16e90*/  F2FP.PACK_AB R150, R151, R150 ;  /* 0x000000969796723e */ /* 0x000fe400000000ff */
[----:B------:R-:W-:Y:S01]  /*16ea0*/  F2FP.PACK_AB R140, R141, R140 ;  /* 0x0000008c8d8c723e */ /* 0x000fe200000000ff */
[----:B------:R-:W-:Y:S01]  /*16eb0*/  BAR.SYNC.DEFER_BLOCKING 0x1, 0x80 ;  /* 0x0042000000007b1d */ /* 0x000fe20000010000 */
[----:B------:R-:W-:Y:S02]  /*16ec0*/  F2FP.PACK_AB R142, R143, R142 ;  /* 0x0000008e8f8e723e */ /* 0x000fe400000000ff */
[----:B------:R-:W-:Y:S02]  /*16ed0*/  F2FP.PACK_AB R144, R145, R144 ;  /* 0x000000909190723e */ /* 0x000fe400000000ff */
[----:B------:R-:W-:Y:S02]  /*16ee0*/  F2FP.PACK_AB R146, R147, R146 ;  /* 0x000000929392723e */ /* 0x000fe400000000ff */
[----:B------:R-:W-:-:S02]  /*16ef0*/  F2FP.PACK_AB R152, R153, R152 ;  /* 0x000000989998723e */ /* 0x000fc400000000ff */
[----:B-1----:R-:W-:Y:S02]  /*16f00*/  SHF.R.S32.HI R20, RZ, 0x1f, R13 ;  /* 0x0000001fff147819 */ /* 0x002fe4000001140d */
[----:B------:R-:W-:Y:S01]  /*16f10*/  F2FP.PACK_AB R154, R155, R154 ;  /* 0x0000009a9b9a723e */ /* 0x000fe200000000ff */
[----:B--2---:R-:W-:Y:S01]  /*16f20*/  IMAD.WIDE.U32 R14, R16, c[0x0][0x490], RZ ;  /* 0x00012400100e7a25 */ /* 0x004fe200078e00ff */
[----:B------:R-:W-:Y:S02]  /*16f30*/  SHF.R.S32.HI R0, RZ, 0x1f, R16 ;  /* 0x0000001fff007819 */ /* 0x000fe40000011410 */
[CC--:B------:R-:W-:Y:S02]  /*16f40*/  LEA.HI R2, R20.reuse, R13.reuse, RZ, 0x2 ;  /* 0x0000000d14027211 */ /* 0x0c0fe400078f10ff */
[-C--:B------:R-:W-:Y:S01]  /*16f50*/  LEA.HI R7, R20, R13.reuse, RZ, 0x5 ;  /* 0x0000000d14077211 */ /* 0x080fe200078f28ff */
[----:B------:R-:W-:Y:S01]  /*16f60*/  IMAD R4, R0, c[0x0][0x490], RZ ;  /* 0x0001240000047a24 */ /* 0x000fe200078e02ff */
[----:B------:R-:W-:Y:S01]  /*16f70*/  LEA.HI R12, R20, R13, RZ, 0x3 ;  /* 0x0000000d140c7211 */ /* 0x000fe200078f18ff */
[----:B------:R-:W-:Y:S01]  /*16f80*/  IMAD R3, R0, c[0x0][0x3e8], RZ ;  /* 0x0000fa0000037a24 */ /* 0x000fe200078e02ff */
[----:B------:R-:W-:Y:S01]  /*16f90*/  SHF.R.S32.HI R8, RZ, 0x2, R2 ;  /* 0x00000002ff087819 */ /* 0x000fe20000011402 */
[C---:B------:R-:W-:Y:S01]  /*16fa0*/  IMAD R4, R16.reuse, c[0x0][0x494], R4 ;  /* 0x0001250010047a24 */ /* 0x040fe200078e0204 */
[----:B------:R-:W-:Y:S01]  /*16fb0*/  SHF.R.S32.HI R0, RZ, 0x1f, R2 ;  /* 0x0000001fff007819 */ /* 0x000fe20000011402 */
[----:B------:R-:W-:Y:S01]  /*16fc0*/  IMAD R3, R16, c[0x0][0x3ec], R3 ;  /* 0x0000fb0010037a24 */ /* 0x000fe200078e0203 */
[----:B------:R-:W-:Y:S01]  /*16fd0*/  LOP3.LUT R10, R7, 0xffffffe0, RZ, 0xc0, !PT ;  /* 0xffffffe0070a7812 */ /* 0x000fe200078ec0ff */
[----:B------:R-:W-:Y:S01]  /*16fe0*/  IMAD.IADD R5, R15, 0x1, R4 ;  /* 0x000000010f057824 */ /* 0x000fe200078e0204 */
[----:B------:R-:W-:Y:S01]  /*16ff0*/  LOP3.LUT R2, R2, 0xfffffffc, RZ, 0xc0, !PT ;  /* 0xfffffffc02027812 */ /* 0x000fe200078ec0ff */
[----:B------:R-:W-:Y:S01]  /*17000*/  IMAD.WIDE.U32 R16, R16, c[0x0][0x3e8], RZ ;  /* 0x0000fa0010107a25 */ /* 0x000fe200078e00ff */
[----:B------:R-:W-:-:S02]  /*17010*/  LOP3.LUT R11, R12, 0xfffffff8, RZ, 0xc0, !PT ;  /* 0xfffffff80c0b7812 */ /* 0x000fc400078ec0ff */
[----:B------:R-:W-:Y:S01]  /*17020*/  LEA.HI R6, R0, R8, RZ, 0x3 ;  /* 0x0000000800067211 */ /* 0x000fe200078f18ff */
[C---:B------:R-:W-:Y:S01]  /*17030*/  IMAD.IADD R0, R13.reuse, 0x1, -R10 ;  /* 0x000000010d007824 */ /* 0x040fe200078e0a0a */
[----:B------:R-:W-:Y:S01]  /*17040*/  LEA.HI R20, R20, R13, RZ, 0x6 ;  /* 0x0000000d14147211 */ /* 0x000fe200078f30ff */
[C---:B------:R-:W-:Y:S01]  /*17050*/  IMAD.IADD R9, R13.reuse, 0x1, -R2 ;  /* 0x000000010d097824 */ /* 0x040fe200078e0a02 */
[----:B------:R-:W-:Y:S01]  /*17060*/  LOP3.LUT R6, R6, 0xfffffff8, RZ, 0xc0, !PT ;  /* 0xfffffff806067812 */ /* 0x000fe200078ec0ff */
[----:B------:R-:W-:Y:S01]  /*17070*/  IMAD.IADD R11, R13, 0x1, -R11 ;  /* 0x000000010d0b7824 */ /* 0x000fe200078e0a0b */
[----:B------:R-:W-:Y:S01]  /*17080*/  SHF.R.S32.HI R13, RZ, 0x1f, R0 ;  /* 0x0000001fff0d7819 */ /* 0x000fe20000011400 */
[----:B------:R-:W-:Y:S01]  /*17090*/  IMAD.MOV.U32 R4, RZ, RZ, R14 ;  /* 0x000000ffff047224 */ /* 0x000fe200078e000e */
[----:B------:R-:W-:Y:S01]  /*170a0*/  LOP3.LUT P0, RZ, R0, 0x3, RZ, 0xc0, !PT ;  /* 0x0000000300ff7812 */ /* 0x000fe2000780c0ff */
[----:B------:R-:W-:Y:S01]  /*170b0*/  IMAD.IADD R10, R8, 0x1, -R6 ;  /* 0x00000001080a7824 */ /* 0x000fe200078e0a06 */
[----:B------:R-:W-:Y:S01]  /*170c0*/  LEA.HI R15, R13, R0, RZ, 0x2 ;  /* 0x000000000d0f7211 */ /* 0x000fe200078f10ff */
[----:B------:R-:W-:Y:S01]  /*170d0*/  IMAD.IADD R3, R17, 0x1, R3 ;  /* 0x0000000111037824 */ /* 0x000fe200078e0203 */
[--C-:B------:R-:W-:Y:S01]  /*170e0*/  SHF.R.S32.HI R6, RZ, 0x5, R7.reuse ;  /* 0x00000005ff067819 */ /* 0x100fe20000011407 */
[----:B------:R-:W-:Y:S01]  /*170f0*/  IMAD.MOV.U32 R2, RZ, RZ, R16 ;  /* 0x000000ffff027224 */ /* 0x000fe200078e0010 */
[----:B------:R-:W-:Y:S01]  /*17100*/  SHF.R.S32.HI R0, RZ, 0x1f, R7 ;  /* 0x0000001fff007819 */ /* 0x000fe20000011407 */
[----:B---3--:R-:W-:Y:S01]  /*17110*/  IMAD.WIDE.U32 R18, R28, c[0x0][0x498], R4 ;  /* 0x000126001c127a25 */ /* 0x008fe200078e0004 */
[----:B------:R-:W-:-:S02]  /*17120*/  SHF.R.S32.HI R22, RZ, 0x3, R12 ;  /* 0x00000003ff167819 */ /* 0x000fc4000001140c */
[----:B------:R-:W-:Y:S01]  /*17130*/  LEA.HI R0, R0, R6, RZ, 0x2 ;  /* 0x0000000600007211 */ /* 0x000fe200078f10ff */
[----:B------:R-:W-:Y:S01]  /*17140*/  IMAD.WIDE.U32 R12, R28, c[0x0][0x3f0], R2 ;  /* 0x0000fc001c0c7a25 */ /* 0x000fe200078e0002 */
[----:B------:R-:W-:Y:S02]  /*17150*/  LEA.HI R2, R9, R9, RZ, 0x1 ;  /* 0x0000000909027211 */ /* 0x000fe400078f08ff */
[----:B------:R-:W-:Y:S01]  /*17160*/  LOP3.LUT R3, R0, 0xffffffc, RZ, 0xc0, !PT ;  /* 0x0ffffffc00037812 */ /* 0x000fe200078ec0ff */
[----:B------:R-:W-:Y:S01]  /*17170*/  IMAD.SHL.U32 R4, R22, 0x40, RZ ;  /* 0x0000004016047824 */ /* 0x000fe200078e00ff */
[----:B------:R-:W-:Y:S01]  /*17180*/  LOP3.LUT R5, R2, 0x1ffffffe, RZ, 0xc0, !PT ;  /* 0x1ffffffe02057812 */ /* 0x000fe200078ec0ff */
[----:B------:R-:W-:Y:S01]  /*17190*/  IMAD.SHL.U32 R8, R11, 0x8, RZ ;  /* 0x000000080b087824 */ /* 0x000fe200078e00ff */
[----:B------:R-:W-:Y:S01]  /*171a0*/  SHF.R.S32.HI R14, RZ, 0x1f, R28 ;  /* 0x0000001fff0e7819 */ /* 0x000fe2000001141c */
[----:B------:R-:W-:Y:S01]  /*171b0*/  IMAD.IADD R7, R6, 0x1, -R3 ;  /* 0x0000000106077824 */ /* 0x000fe200078e0a03 */
[----:B------:R-:W-:Y:S01]  /*171c0*/  LOP3.LUT R0, R4, 0x1c0, RZ, 0xc0, !PT ;  /* 0x000001c004007812 */ /* 0x000fe200078ec0ff */
[----:B------:R-:W-:Y:S01]  /*171d0*/  IMAD.IADD R5, R9, 0x1, -R5 ;  /* 0x0000000109057824 */ /* 0x000fe200078e0a05 */
[----:B------:R-:W-:Y:S01]  /*171e0*/  F2FP.PACK_AB R100, R101, R100 ;  /* 0x000000646564723e */ /* 0x000fe200000000ff */
[----:B------:R-:W-:Y:S01]  /*171f0*/  IMAD R21, R14, c[0x0][0x498], RZ ;  /* 0x000126000e157a24 */ /* 0x000fe200078e02ff */
[----:B------:R-:W-:Y:S01]  /*17200*/  LOP3.LUT R4, R0, 0x38, R8, 0xf8, !PT ;  /* 0x0000003800047812 */ /* 0x000fe200078ef808 */
[----:B------:R-:W-:Y:S01]  /*17210*/  IMAD R17, R14, c[0x0][0x3f0], RZ ;  /* 0x0000fc000e117a24 */ /* 0x000fe200078e02ff */
[----:B------:R-:W-:Y:S01]  /*17220*/  SHF.R.U32.HI R3, RZ, 0x3, R0 ;  /* 0x00000003ff037819 */ /* 0x000fe20000011600 */
[----:B------:R-:W-:Y:S01]  /*17230*/  IMAD.SHL.U32 R0, R2, 0x20, RZ ;  /* 0x0000002002007824 */ /* 0x000fe200078e00ff */
[----:B------:R-:W-:Y:S01]  /*17240*/  F2FP.PACK_AB R102, R103, R102 ;  /* 0x000000666766723e */ /* 0x000fe200000000ff */
[----:B------:R-:W-:Y:S01]  /*17250*/  IMAD R16, R6, 0x200, R9 ;  /* 0x0000020006107824 */ /* 0x000fe200078e0209 */
[----:B------:R-:W-:Y:S01]  /*17260*/  LOP3.LUT R14, R4, R3, RZ, 0x3c, !PT ;  /* 0x00000003040e7212 */ /* 0x000fe200078e3cff */
[----:B------:R-:W-:Y:S01]  /*17270*/  IMAD R17, R28, c[0x0][0x3f4], R17 ;  /* 0x0000fd001c117a24 */ /* 0x000fe200078e0211 */
[----:B------:R-:W-:Y:S01]  /*17280*/  LOP3.LUT R2, R0, 0xffffffc0, RZ, 0xc0, !PT ;  /* 0xffffffc000027812 */ /* 0x000fe200078ec0ff */
[----:B------:R-:W-:Y:S01]  /*17290*/  IMAD R0, R11, 0x10, R22 ;  /* 0x000000100b007824 */ /* 0x000fe200078e0216 */
[----:B------:R-:W-:Y:S01]  /*172a0*/  LOP3.LUT R4, R10, 0x1, RZ, 0xc0, !PT ;  /* 0x000000010a047812 */ /* 0x000fe200078ec0ff */
[----:B------:R-:W-:Y:S01]  /*172b0*/  IMAD.SHL.U32 R6, R20, 0x8, RZ ;  /* 0x0000000814067824 */ /* 0x000fe200078e00ff */
[----:B------:R-:W-:Y:S01]  /*172c0*/  SHF.R.S32.HI R3, RZ, 0x2, R15 ;  /* 0x00000002ff037819 */ /* 0x000fe2000001140f */
[----:B------:R-:W-:Y:S01]  /*172d0*/  IMAD R11, R5, 0x8, R2 ;  /* 0x00000008050b7824 */ /* 0x000fe200078e0202 */
[----:B------:R-:W-:Y:S01]  /*172e0*/  ISETP.NE.U32.AND P4, PT, R4, 0x1, PT ;  /* 0x000000010400780c */ /* 0x000fe20003f85070 */
[----:B----4-:R-:W-:Y:S01]  /*172f0*/  IMAD R5, R29, 0x80, R0 ;  /* 0x000000801d057824 */ /* 0x010fe200078e0200 */
[----:B------:R-:W-:Y:S01]  /*17300*/  F2FP.PACK_AB R156, R157, R156 ;  /* 0x0000009c9d9c723e */ /* 0x000fe200000000ff */
[C---:B------:R-:W-:Y:S01]  /*17310*/  IMAD.SHL.U32 R2, R10.reuse, 0x40, RZ ;  /* 0x000000400a027824 */ /* 0x040fe200078e00ff */
[----:B------:R-:W-:Y:S01]  /*17320*/  R2P PR, R10, 0x6 ;  /* 0x000000060a007804 */ /* 0x000fe20000000000 */
[----:B------:R-:W-:Y:S01]  /*17330*/  @P3 IMAD.HI.U32 R9, R5, c[0x0][0x4ec], RZ ;  /* 0x00013b0005093a27 */ /* 0x000fe200078e00ff */
[----:B------:R-:W-:-:S02]  /*17340*/  F2FP.PACK_AB R158, R159, R158 ;  /* 0x0000009e9f9e723e */ /* 0x000fc400000000ff */
[----:B------:R-:W-:Y:S01]  /*17350*/  F2FP.PACK_AB R160, R161, R160 ;  /* 0x000000a0a1a0723e */ /* 0x000fe200000000ff */
[----:B------:R-:W-:Y:S01]  /*17360*/  IMAD.MOV.U32 R4, RZ, RZ, R5 ;  /* 0x000000ffff047224 */ /* 0x000fe200078e0005 */
[----:B------:R-:W-:Y:S01]  /*17370*/  @P3 SHF.R.U32.HI R4, RZ, c[0x0][0x4f0], R9 ;  /* 0x00013c00ff043a19 */ /* 0x000fe20000011609 */
[----:B------:R-:W-:Y:S01]  /*17380*/  IMAD R0, R7, 0x10, R3 ;  /* 0x0000001007007824 */ /* 0x000fe200078e0203 */
[----:B------:R-:W-:Y:S01]  /*17390*/  LOP3.LUT R7, R2, 0x1c0, RZ, 0xc0, !PT ;  /* 0x000001c002077812 */ /* 0x000fe200078ec0ff */
[----:B------:R-:W-:Y:S01]  /*173a0*/  IMAD.IADD R3, R13, 0x1, R17 ;  /* 0x000000010d037824 */ /* 0x000fe200078e0211 */
[----:B------:R-:W-:Y:S01]  /*173b0*/  LOP3.LUT R17, R14, 0x7ffffe00, R6, 0xf8, !PT ;  /* 0x7ffffe000e117812 */ /* 0x000fe200078ef806 */
[----:B------:R-:W-:Y:S01]  /*173c0*/  IMAD.IADD R9, R0, 0x1, R11 ;  /* 0x0000000100097824 */ /* 0x000fe200078e020b */
[----:B------:R-:W-:Y:S01]  /*173d0*/  LEA.HI R7, R7, R7, RZ, 0x1d ;  /* 0x0000000707077211 */ /* 0x000fe200078fe8ff */
[----:B------:R-:W-:Y:S01]  /*173e0*/  IMAD.MOV R6, RZ, RZ, -R4 ;  /* 0x000000ffff067224 */ /* 0x000fe200078e0a04 */
[----:B------:R-:W-:Y:S01]  /*173f0*/  F2FP.PACK_AB R162, R163, R162 ;  /* 0x000000a2a3a2723e */ /* 0x000fe200000000ff */
[----:B------:R-:W-:Y:S01]  /*17400*/  IMAD R0, R29, 0x80, R0 ;  /* 0x000000801d007824 */ /* 0x000fe200078e0200 */
[----:B------:R-:W-:Y:S01]  /*17410*/  F2FP.PACK_AB R164, R165, R164 ;  /* 0x000000a4a5a4723e */ /* 0x000fe200000000ff */
[----:B------:R-:W-:Y:S01]  /*17420*/  IMAD R10, R6, c[0x0][0x4e8], R5 ;  /* 0x00013a00060a7a24 */ /* 0x000fe200078e0205 */
[----:B------:R-:W-:Y:S01]  /*17430*/  SHF.R.S32.HI R5, RZ, 0x1f, R4 ;  /* 0x0000001fff057819 */ /* 0x000fe20000011404 */
[----:B------:R-:W-:Y:S01]  /*17440*/  IMAD.U32 R11, R16, 0x2, R7 ;  /* 0x00000002100b7824 */ /* 0x000fe200078e0007 */
[C---:B------:R-:W-:Y:S01]  /*17450*/  IADD3 R7, R0.reuse, 0x8, RZ ;  /* 0x0000000800077810 */ /* 0x040fe20007ffe0ff */
[----:B------:R-:W-:Y:S01]  /*17460*/  IMAD R14, R29, 0x80, R9 ;  /* 0x000000801d0e7824 */ /* 0x000fe200078e0209 */
[CC--:B------:R-:W-:Y:S01]  /*17470*/  ISETP.GE.OR P5, PT, R0.reuse, R54.reuse, P0 ;  /* 0x000000360000720c */ /* 0x0c0fe200007a6670 */
[----:B------:R-:W-:Y:S01]  /*17480*/  IMAD.MOV.U32 R2, RZ, RZ, R12 ;  /* 0x000000ffff027224 */ /* 0x000fe200078e000c */
[----:B------:R-:W-:Y:S01]  /*17490*/  IADD3 R6, R0, 0x40, RZ ;  /* 0x0000004000067810 */ /* 0x000fe20007ffe0ff */
[----:B------:R-:W-:Y:S01]  /*174a0*/  IMAD R5, R5, c[0x0][0x3e0], RZ ;  /* 0x0000f80005057a24 */ /* 0x000fe200078e02ff */
[----:B------:R-:W-:Y:S01]  /*174b0*/  ISETP.GE.OR P6, PT, R7, R54, P0 ;  /* 0x000000360700720c */ /* 0x000fe200007c6670 */
[----:B------:R-:W-:Y:S01]  /*174c0*/  @P3 IMAD.HI.U32 R7, R14, c[0x0][0x4ec], RZ ;  /* 0x00013b000e073a27 */ /* 0x000fe200078e00ff */
[----:B------:R-:W-:-:S02]  /*174d0*/  P2R R9, PR, RZ, 0x20 ;  /* 0x00000020ff097803 */ /* 0x000fc40000000000 */
[----:B------:R-:W-:Y:S01]  /*174e0*/  ISETP.GE.OR P5, PT, R6, R54, P0 ;  /* 0x000000360600720c */ /* 0x000fe200007a6670 */
[----:B------:R-:W-:Y:S01]  /*174f0*/  IMAD.MOV.U32 R15, RZ, RZ, -0x10 ;  /* 0xfffffff0ff0f7424 */ /* 0x000fe200078e00ff */
[----:B------:R-:W-:Y:S01]  /*17500*/  IADD3 R0, R0, 0x48, RZ ;  /* 0x0000004800007810 */ /* 0x000fe20007ffe0ff */
[C---:B------:R-:W-:Y:S01]  /*17510*/  IMAD.WIDE.U32 R2, R4.reuse, c[0x0][0x3e0], R2 ;  /* 0x0000f80004027a25 */ /* 0x040fe200078e0002 */
[----:B------:R-:W-:Y:S02]  /*17520*/  F2FP.PACK_AB R166, R167, R166 ;  /* 0x000000a6a7a6723e */ /* 0x000fe400000000ff */
[----:B------:R-:W-:Y:S01]  /*17530*/  SEL R15, R15, 0x10, !P4 ;  /* 0x000000100f0f7807 */ /* 0x000fe20006000000 */
[----:B------:R-:W-:Y:S01]  /*17540*/  IMAD R6, R4, c[0x0][0x3e4], R5 ;  /* 0x0000f90004067a24 */ /* 0x000fe200078e0205 */
[----:B------:R-:W-:Y:S01]  /*17550*/  ISETP.GE.OR P4, PT, R0, R54, P0 ;  /* 0x000000360000720c */ /* 0x000fe20000786670 */
[----:B------:R-:W-:Y:S01]  /*17560*/  IMAD.MOV.U32 R4, RZ, RZ, R14 ;  /* 0x000000ffff047224 */ /* 0x000fe200078e000e */
[----:B------:R-:W-:Y:S01]  /*17570*/  @P3 SHF.R.U32.HI R4, RZ, c[0x0][0x4f0], R7 ;  /* 0x00013c00ff043a19 */ /* 0x000fe20000011607 */
[----:B------:R-:W-:Y:S01]  /*17580*/  IMAD R21, R28, c[0x0][0x49c], R21 ;  /* 0x000127001c157a24 */ /* 0x000fe200078e0215 */
[----:B------:R-:W-:Y:S01]  /*17590*/  ISETP.NE.AND P3, PT, R9, RZ, PT ;  /* 0x000000ff0900720c */ /* 0x000fe20003f65270 */
[----:B------:R-:W-:Y:S01]  /*175a0*/  IMAD.SHL.U32 R0, R11, 0x2, RZ ;  /* 0x000000020b007824 */ /* 0x000fe200078e00ff */
[----:B------:R-:W-:Y:S01]  /*175b0*/  SHF.R.S32.HI R11, RZ, 0x1f, R10 ;  /* 0x0000001fff0b7819 */ /* 0x000fe2000001140a */
[----:B------:R-:W-:Y:S01]  /*175c0*/  IMAD.IADD R3, R3, 0x1, R6 ;  /* 0x0000000103037824 */ /* 0x000fe200078e0206 */
[--C-:B------:R-:W-:Y:S01]  /*175d0*/  SHF.R.S32.HI R6, RZ, 0x1f, R4.reuse ;  /* 0x0000001fff067819 */ /* 0x100fe20000011404 */
[----:B------:R-:W-:Y:S01]  /*175e0*/  IMAD.MOV.U32 R16, RZ, RZ, 0x20 ;  /* 0x00000020ff107424 */ /* 0x000fe200078e00ff */
[----:B------:R-:W-:Y:S01]  /*175f0*/  IADD3 R12, P0, R4, R18, RZ ;  /* 0x00000012040c7210 */ /* 0x000fe20007f1e0ff */
[----:B------:R-:W-:Y:S01]  /*17600*/  IMAD.MOV R4, RZ, RZ, -R4 ;  /* 0x000000ffff047224 */ /* 0x000fe200078e0a04 */
[----:B------:R-:W-:Y:S01]  /*17610*/  STS [R0+0x80], R136 ;  /* 0x0000808800007388 */ /* 0x000fe20000000800 */
[----:B------:R-:W-:Y:S01]  /*17620*/  IMAD.WIDE.U32 R2, R10, c[0x0][0x3d8], R2 ;  /* 0x0000f6000a027a25 */ /* 0x000fe200078e0002 */
[----:B------:R-:W-:-:S02]  /*17630*/  IADD3.X R13, R6, R19, R21, P0, !PT ;  /* 0x00000013060d7210 */ /* 0x000fc400007fe415 */
[----:B------:R-:W-:Y:S01]  /*17640*/  SEL R16, R16, 0xffffffe0, !P1 ;  /* 0xffffffe010107807 */ /* 0x000fe20004800000 */
[----:B------:R-:W-:Y:S01]  /*17650*/  IMAD R6, R11, c[0x0][0x3d8], RZ ;  /* 0x0000f6000b067a24 */ /* 0x000fe200078e02ff */
[----:B------:R-:W-:Y:S01]  /*17660*/  STS [R0+0x480], R138 ;  /* 0x0004808a00007388 */ /* 0x000fe20000000800 */
[----:B------:R-:W-:Y:S01]  /*17670*/  IMAD R4, R4, c[0x0][0x4e8], R14 ;  /* 0x00013a0004047a24 */ /* 0x000fe200078e020e */
[----:B------:R-:W-:Y:S01]  /*17680*/  IADD3 R7, R0, 0x80, RZ ;  /* 0x0000008000077810 */ /* 0x000fe20007ffe0ff */
[----:B------:R-:W-:Y:S01]  /*17690*/  IMAD R6, R10, c[0x0][0x3dc], R6 ;  /* 0x0000f7000a067a24 */ /* 0x000fe200078e0206 */
[C---:B------:R-:W-:Y:S01]  /*176a0*/  IADD3 R9, R0.reuse, 0xc0, RZ ;  /* 0x000000c000097810 */ /* 0x040fe20007ffe0ff */
[----:B------:R-:W-:Y:S01]  /*176b0*/  IMAD.IADD R5, R0, 0x1, R15 ;  /* 0x0000000100057824 */ /* 0x000fe200078e020f */
[----:B------:R-:W-:Y:S01]  /*176c0*/  LEA R21, P0, R2, c[0x0][0x380], 0x1 ;  /* 0x0000e00002157a11 */ /* 0x000fe200078008ff */
[----:B------:R-:W-:Y:S01]  /*176d0*/  IMAD.IADD R3, R3, 0x1, R6 ;  /* 0x0000000103037824 */ /* 0x000fe200078e0206 */
[----:B------:R-:W-:Y:S01]  /*176e0*/  SHF.R.S32.HI R6, RZ, 0x1f, R4 ;  /* 0x0000001fff067819 */ /* 0x000fe20000011404 */
[----:B------:R-:W-:Y:S01]  /*176f0*/  IMAD R22, R29, 0x80, R22 ;  /* 0x000000801d167824 */ /* 0x000fe200078e0216 */
[----:B------:R-:W-:Y:S01]  /*17700*/  STS [R5+0x80], R23 ;  /* 0x0000801705007388 */ /* 0x000fe20000000800 */
[----:B------:R-:W-:-:S02]  /*17710*/  @P2 IADD3 R9, R7, -0x40, RZ ;  /* 0xffffffc007092810 */ /* 0x000fc40007ffe0ff */
[----:B------:R-:W-:Y:S01]  /*17720*/  IMAD R6, R6, c[0x0][0x488], RZ ;  /* 0x0001220006067a24 */ /* 0x000fe200078e02ff */
[----:B------:R-:W-:Y:S01]  /*17730*/  STS [R5+0x480], R150 ;  /* 0x0004809605007388 */ /* 0x000fe20000000800 */
[----:B------:R-:W-:Y:S01]  /*17740*/  LEA.HI.X R20, R2, c[0x0][0x384], R3, 0x1, P0 ;  /* 0x0000e10002147a11 */ /* 0x000fe200000f0c03 */
[C---:B------:R-:W-:Y:S01]  /*17750*/  IMAD.WIDE.U32 R2, R4.reuse, c[0x0][0x488], R12 ;  /* 0x0001220004027a25 */ /* 0x040fe200078e000c */
[----:B------:R-:W-:Y:S01]  /*17760*/  F2FP.PACK_AB R112, R113, R112 ;  /* 0x000000707170723e */ /* 0x000fe200000000ff */
[----:B------:R-:W-:Y:S01]  /*17770*/  STS [R0+0x2080], R140 ;  /* 0x0020808c00007388 */ /* 0x000fe20000000800 */
[----:B------:R-:W-:Y:S01]  /*17780*/  F2FP.PACK_AB R114, R115, R114 ;  /* 0x000000727372723e */ /* 0x000fe200000000ff */
[----:B------:R-:W-:Y:S01]  /*17790*/  IMAD R6, R4, c[0x0][0x48c], R6 ;  /* 0x0001230004067a24 */ /* 0x000fe200078e0206 */
[----:B------:R-:W-:Y:S01]  /*177a0*/  LEA R4, P0, R2, c[0x0][0x450], 0x2 ;  /* 0x0001140002047a11 */ /* 0x000fe200078010ff */
[----:B------:R1:W-:Y:S01]  /*177b0*/  STS [R0+0x2480], R142 ;  /* 0x0024808e00007388 */ /* 0x0003e20000000800 */
[----:B------:R-:W-:-:S02]  /*177c0*/  F2FP.PACK_AB R104, R105, R104 ;  /* 0x000000686968723e */ /* 0x000fc400000000ff */
[----:B------:R-:W-:Y:S01]  /*177d0*/  F2FP.PACK_AB R106, R107, R106 ;  /* 0x0000006a6b6a723e */ /* 0x000fe200000000ff */
[----:B------:R-:W-:Y:S01]  /*177e0*/  STS [R5+0x2080], R144 ;  /* 0x0020809005007388 */ /* 0x000fe20000000800 */
[----:B------:R-:W-:Y:S02]  /*177f0*/  F2FP.PACK_AB R108, R109, R108 ;  /* 0x0000006c6d6c723e */ /* 0x000fe400000000ff */
[----:B------:R-:W-:Y:S01]  /*17800*/  F2FP.PACK_AB R110, R111, R110 ;  /* 0x0000006e6f6e723e */ /* 0x000fe200000000ff */
[----:B------:R2:W-:Y:S01]  /*17810*/  STS [R5+0x2480], R146 ;  /* 0x0024809205007388 */ /* 0x0005e20000000800 */
[----:B------:R-:W-:Y:S02]  /*17820*/  F2FP.PACK_AB R116, R117, R116 ;  /* 0x000000747574723e */ /* 0x000fe400000000ff */
[----:B------:R-:W-:Y:S01]  /*17830*/  F2FP.PACK_AB R118, R119, R118 ;  /* 0x000000767776723e */ /* 0x000fe200000000ff */
[----:B------:R-:W-:Y:S01]  /*17840*/  SHFL.IDX PT, R12, R4, RZ, 0x1c1f ;  /* 0x001c1fff040c7589 */ /* 0x000fe200000e0000 */
[----:B------:R-:W-:-:S02]  /*17850*/  F2FP.PACK_AB R168, R169, R168 ;  /* 0x000000a8a9a8723e */ /* 0x000fc400000000ff */
[----:B------:R-:W-:Y:S01]  /*17860*/  F2FP.PACK_AB R170, R171, R170 ;  /* 0x000000aaabaa723e */ /* 0x000fe200000000ff */
[----:B------:R-:W-:Y:S01]  /*17870*/  SHFL.IDX PT, R10, R4, 0x1, 0x1c1f ;  /* 0x003c1f00040a7f89 */ /* 0x000fe200000e0000 */
[----:B------:R-:W-:Y:S02]  /*17880*/  F2FP.PACK_AB R120, R121, R120 ;  /* 0x000000787978723e */ /* 0x000fe400000000ff */
[----:B------:R-:W-:Y:S01]  /*17890*/  F2FP.PACK_AB R122, R123, R122 ;  /* 0x0000007a7b7a723e */ /* 0x000fe200000000ff */
[----:B------:R-:W-:Y:S01]  /*178a0*/  SHFL.IDX PT, R44, R20, 0x3, 0x181f ;  /* 0x00781f00142c7f89 */ /* 0x000fe200000e0000 */
[----:B------:R-:W-:Y:S02]  /*178b0*/  F2FP.PACK_AB R124, R125, R124 ;  /* 0x0000007c7d7c723e */ /* 0x000fe400000000ff */
[----:B------:R-:W-:Y:S01]  /*178c0*/  F2FP.PACK_AB R126, R127, R126 ;  /* 0x0000007e7f7e723e */ /* 0x000fe200000000ff */
[----:B------:R-:W-:Y:S01]  /*178d0*/  SHFL.IDX PT, R48, R21, 0x6, 0x181f ;  /* 0x00d81f0015307f89 */ /* 0x000fe200000e0000 */
[----:B-1----:R-:W-:Y:S01]  /*178e0*/  IMAD.IADD R0, R0, 0x1, R16 ;  /* 0x0000000100007824 */ /* 0x002fe200078e0210 */
[----:B------:R-:W-:-:S02]  /*178f0*/  SHF.R.S32.HI R52, RZ, 0x1f, R8 ;  /* 0x0000001fff347819 */ /* 0x000fc40000011408 */
[C---:B------:R-:W-:Y:S01]  /*17900*/  IADD3 R23, R22.reuse, 0x40, RZ ;  /* 0x0000004016177810 */ /* 0x040fe20007ffe0ff */
[----:B------:R-:W-:Y:S01]  /*17910*/  SHFL.IDX PT, R51, R20, 0x4, 0x181f ;  /* 0x00981f0014337f89 */ /* 0x000fe200000e0000 */
[C---:B------:R-:W-:Y:S02]  /*17920*/  IADD3 R45, R22.reuse, 0x50, RZ ;  /* 0x00000050162d7810 */ /* 0x040fe40007ffe0ff */
[----:B------:R-:W-:Y:S01]  /*17930*/  IADD3 R53, R22, 0x60, RZ ;  /* 0x0000006016357810 */ /* 0x000fe20007ffe0ff */
[C---:B--2---:R-:W-:Y:S01]  /*17940*/  IMAD.IADD R5, R16.reuse, 0x1, R5 ;  /* 0x0000000110057824 */ /* 0x044fe200078e0205 */
[----:B------:R-:W-:Y:S04]  /*17950*/  STS [R0+0x80], R152 ;  /* 0x0000809800007388 */ /* 0x000fe80000000800 */
[----:B------:R-:W-:Y:S04]  /*17960*/  STS [R0+0x480], R154 ;  /* 0x0004809a00007388 */ /* 0x000fe80000000800 */
[----:B------:R-:W-:Y:S04]  /*17970*/  STS [R5+0x80], R100 ;  /* 0x0000806405007388 */ /* 0x000fe80000000800 */
[----:B------:R-:W-:Y:S04]  /*17980*/  STS [R5+0x480], R102 ;  /* 0x0004806605007388 */ /* 0x000fe80000000800 */
[----:B------:R-:W-:Y:S04]  /*17990*/  STS [R0+0x2080], R156 ;  /* 0x0020809c00007388 */ /* 0x000fe80000000800 */
[----:B------:R1:W-:Y:S04]  /*179a0*/  STS [R0+0x2480], R158 ;  /* 0x0024809e00007388 */ /* 0x0003e80000000800 */
[----:B------:R-:W-:Y:S04]  /*179b0*/  STS [R5+0x2080], R160 ;  /* 0x002080a005007388 */ /* 0x000fe80000000800 */
[----:B------:R-:W-:Y:S04]  /*179c0*/  STS [R5+0x2480], R162 ;  /* 0x002480a205007388 */ /* 0x000fe80000000800 */
[----:B------:R-:W-:Y:S04]  /*179d0*/  STS [R9], R164 ;  /* 0x000000a409007388 */ /* 0x000fe80000000800 */
[----:B------:R-:W-:Y:S04]  /*179e0*/  STS [R9+0x400], R166 ;  /* 0x000400a609007388 */ /* 0x000fe80000000800 */
[----:B------:R-:W-:Y:S04]  /*179f0*/  SHFL.IDX PT, R50, R20, 0x5, 0x181f ;  /* 0x00b81f0014327f89 */ /* 0x000fe800000e0000 */
[----:B------:R-:W-:Y:S01]  /*17a00*/  SHFL.IDX PT, R49, R20, 0x6, 0x181f ;  /* 0x00d81f0014317f89 */ /* 0x000fe200000e0000 */
[----:B-1----:R-:W-:Y:S01]  /*17a10*/  IMAD.IADD R0, R3, 0x1, R6 ;  /* 0x0000000103007824 */ /* 0x002fe200078e0206 */
[----:B------:R-:W-:-:S02]  /*17a20*/  IADD3 R3, R16, 0x400, R9 ;  /* 0x0000040010037810 */ /* 0x000fc40007ffe009 */
[----:B------:R-:W-:Y:S02]  /*17a30*/  SHFL.IDX PT, R6, R4, 0x2, 0x1c1f ;  /* 0x005c1f0004067f89 */ /* 0x000fe400000e0000 */
[----:B------:R-:W-:Y:S01]  /*17a40*/  LEA.HI.X R2, R2, c[0x0][0x454], R0, 0x2, P0 ;  /* 0x0001150002027a11 */ /* 0x000fe200000f1400 */
[C---:B------:R-:W-:Y:S01]  /*17a50*/  IMAD.IADD R0, R15.reuse, 0x1, R9 ;  /* 0x000000010f007824 */ /* 0x040fe200078e0209 */
[----:B------:R-:W-:Y:S01]  /*17a60*/  SHFL.IDX PT, R4, R4, 0x3, 0x1c1f ;  /* 0x007c1f0004047f89 */ /* 0x000fe200000e0000 */
[----:B------:R-:W-:Y:S01]  /*17a70*/  IMAD.IADD R14, R15, 0x1, R3 ;  /* 0x000000010f0e7824 */ /* 0x000fe200078e0203 */
[----:B------:R-:W-:Y:S01]  /*17a80*/  ISETP.GE.AND P0, PT, R8, c[0x0][0x3c8], PT ;  /* 0x0000f20008007a0c */ /* 0x000fe20003f06270 */
[----:B------:R-:W-:Y:S01]  /*17a90*/  IMAD.IADD R3, R16, 0x1, R9 ;  /* 0x0000000110037824 */ /* 0x000fe200078e0209 */
[----:B------:R-:W1:Y:S02]  /*17aa0*/  SHFL.IDX PT, R13, R2, RZ, 0x1c1f ;  /* 0x001c1fff020d7589 */ /* 0x000e6400000e0000 */
[----:B------:R-:W-:-:S02]  /*17ab0*/  ISETP.GE.OR P1, PT, R22, R54, P0 ;  /* 0x000000361600720c */ /* 0x000fc40000726670 */
[----:B------:R-:W2:Y:S04]  /*17ac0*/  SHFL.IDX PT, R11, R2, 0x1, 0x1c1f ;  /* 0x003c1f00020b7f89 */ /* 0x000ea800000e0000 */
[----:B------:R-:W3:Y:S04]  /*17ad0*/  SHFL.IDX PT, R7, R2, 0x2, 0x1c1f ;  /* 0x005c1f0002077f89 */ /* 0x000ee800000e0000 */
[----:B------:R4:W1:Y:S04]  /*17ae0*/  SHFL.IDX PT, R5, R2, 0x3, 0x1c1f ;  /* 0x007c1f0002057f89 */ /* 0x00086800000e0000 */
[----:B------:R-:W-:Y:S04]  /*17af0*/  STS [R0], R112 ;  /* 0x0000007000007388 */ /* 0x000fe80000000800 */
[----:B------:R-:W-:Y:S04]  /*17b00*/  STS [R0+0x400], R114 ;  /* 0x0004007200007388 */ /* 0x000fe80000000800 */
[----:B------:R-:W-:Y:S04]  /*17b10*/  STS [R9+0x2000], R104 ;  /* 0x0020006809007388 */ /* 0x000fe80000000800 */
[----:B------:R-:W-:Y:S04]  /*17b20*/  STS [R9+0x2400], R106 ;  /* 0x0024006a09007388 */ /* 0x000fe80000000800 */
[----:B------:R-:W-:Y:S01]  /*17b30*/  STS [R0+0x2000], R108 ;  /* 0x0020006c00007388 */ /* 0x000fe20000000800 */
[----:B----4-:R-:W-:-:S03]  /*17b40*/  IMAD.IADD R2, R16, 0x1, R0 ;  /* 0x0000000110027824 */ /* 0x010fc600078e0200 */
[----:B------:R4:W-:Y:S04]  /*17b50*/  STS [R0+0x2400], R110 ;  /* 0x0024006e00007388 */ /* 0x0009e80000000800 */
[----:B------:R-:W-:Y:S04]  /*17b60*/  STS [R3], R116 ;  /* 0x0000007403007388 */ /* 0x000fe80000000800 */
[----:B------:R-:W-:Y:S04]  /*17b70*/  STS [R3+0x400], R118 ;  /* 0x0004007603007388 */ /* 0x000fe80000000800 */
[----:B------:R-:W-:Y:S04]  /*17b80*/  STS [R2], R168 ;  /* 0x000000a802007388 */ /* 0x000fe80000000800 */
[----:B------:R-:W-:Y:S04]  /*17b90*/  STS [R14], R170 ;  /* 0x000000aa0e007388 */ /* 0x000fe80000000800 */
[----:B------:R-:W-:Y:S04]  /*17ba0*/  STS [R3+0x2000], R120 ;  /* 0x0020007803007388 */ /* 0x000fe80000000800 */
[----:B------:R-:W-:Y:S01]  /*17bb0*/  STS [R3+0x2400], R122 ;  /* 0x0024007a03007388 */ /* 0x000fe20000000800 */
[----:B----4-:R-:W-:-:S03]  /*17bc0*/  IMAD.SHL.U32 R0, R17, 0x2, RZ ;  /* 0x0000000211007824 */ /* 0x010fc600078e00ff */
[----:B------:R4:W-:Y:S04]  /*17bd0*/  STS [R2+0x2000], R124 ;  /* 0x0020007c02007388 */ /* 0x0009e80000000800 */
[----:B------:R-:W-:Y:S04]  /*17be0*/  STS [R14+0x2000], R126 ;  /* 0x0020007e0e007388 */ /* 0x000fe80000000800 */
[----:B------:R-:W-:Y:S06]  /*17bf0*/  BAR.SYNC.DEFER_BLOCKING 0x1, 0x80 ;  /* 0x0042000000007b1d */ /* 0x000fec0000010000 */
[----:B------:R-:W3:Y:S04]  /*17c00*/  SHFL.IDX PT, R3, R21, 0x1, 0x181f ;  /* 0x00381f0015037f89 */ /* 0x000ee800000e0000 */
[----:B------:R-:W-:Y:S01]  /*17c10*/  SHFL.IDX PT, R9, R21, 0x2, 0x181f ;  /* 0x00581f0015097f89 */ /* 0x000fe200000e0000 */
[----:B----4-:R-:W-:-:S03]  /*17c20*/  IADD3 R2, R22, 0x10, RZ ;  /* 0x0000001016027810 */ /* 0x010fc60007ffe0ff */
[----:B-1----:R-:W-:Y:S04]  /*17c30*/  @!P3 ST.E [R12.64], R24 ;  /* 0x000000180c00b985 */ /* 0x002fe8000c10190c */
[----:B--2---:R-:W-:Y:S04]  /*17c40*/  @!P6 ST.E [R10.64], R25 ;  /* 0x000000190a00e985 */ /* 0x004fe8000c10190c */
[----:B---3--:R-:W-:Y:S04]  /*17c50*/  @!P5 ST.E [R6.64], R26 ;  /* 0x0000001a0600d985 */ /* 0x008fe8000c10190c */
[----:B------:R1:W-:Y:S01]  /*17c60*/  @!P4 ST.E [R4.64], R27 ;  /* 0x0000001b0400c985 */ /* 0x0003e2000c10190c */
[----:B------:R-:W-:-:S02]  /*17c70*/  ISETP.GE.OR P4, PT, R2, R54, P0 ;  /* 0x000000360200720c */ /* 0x000fc40000786670 */
[----:B------:R-:W-:Y:S01]  /*17c80*/  IADD3 R2, R22, 0x20, RZ ;  /* 0x0000002016027810 */ /* 0x000fe20007ffe0ff */
[----:B------:R-:W2:Y:S03]  /*17c90*/  SHFL.IDX PT, R6, R21, RZ, 0x181f ;  /* 0x00181fff15067589 */ /* 0x000ea600000e0000 */
[----:B------:R-:W-:Y:S01]  /*17ca0*/  ISETP.GE.OR P3, PT, R2, R54, P0 ;  /* 0x000000360200720c */ /* 0x000fe20000766670 */
[----:B------:R-:W3:Y:S01]  /*17cb0*/  SHFL.IDX PT, R7, R20, RZ, 0x181f ;  /* 0x00181fff14077589 */ /* 0x000ee200000e0000 */
[----:B------:R-:W-:-:S03]  /*17cc0*/  IADD3 R2, R22, 0x30, RZ ;  /* 0x0000003016027810 */ /* 0x000fc60007ffe0ff */
[----:B------:R-:W-:Y:S01]  /*17cd0*/  LDS.128 R24, [R0+0x80] ;  /* 0x0000800000187984 */ /* 0x000fe20000000c00 */
[----:B------:R-:W-:-:S03]  /*17ce0*/  ISETP.GE.OR P2, PT, R2, R54, P0 ;  /* 0x000000360200720c */ /* 0x000fc60000746670 */
[----:B------:R-:W4:Y:S04]  /*17cf0*/  SHFL.IDX PT, R5, R20, 0x1, 0x181f ;  /* 0x00381f0014057f89 */ /* 0x000f2800000e0000 */
[----:B------:R-:W4:Y:S04]  /*17d00*/  SHFL.IDX PT, R11, R20, 0x2, 0x181f ;  /* 0x00581f00140b7f89 */ /* 0x000f2800000e0000 */
[----:B------:R-:W4:Y:S01]  /*17d10*/  SHFL.IDX PT, R10, R21, 0x3, 0x181f ;  /* 0x00781f00150a7f89 */ /* 0x000f2200000e0000 */
[----:B-1----:R-:W-:-:S03]  /*17d20*/  @!P4 LEA R4, P6, R8, R3, 0x1 ;  /* 0x000000030804c211 */ /* 0x002fc600078c08ff */
[----:B------:R-:W1:Y:S01]  /*17d30*/  LDS.128 R16, [R0+0x880] ;  /* 0x0008800000107984 */ /* 0x000e620000000c00 */
[----:B--2---:R-:W-:-:S03]  /*17d40*/  @!P1 LEA R6, P5, R8, R6, 0x1 ;  /* 0x0000000608069211 */ /* 0x004fc600078a08ff */
[----:B------:R-:W2:Y:S01]  /*17d50*/  LDS.128 R12, [R0+0x1080] ;  /* 0x00108000000c7984 */ /* 0x000ea20000000c00 */
[----:B---3--:R-:W-:-:S03]  /*17d60*/  @!P1 LEA.HI.X R7, R8, R7, R52, 0x1, P5 ;  /* 0x0000000708079211 */ /* 0x008fc600028f0c34 */
[----:B------:R-:W3:Y:S02]  /*17d70*/  LDS.128 R28, [R0+0x1880] ;  /* 0x00188000001c7984 */ /* 0x000ee40000000c00 */
[----:B------:R-:W-:Y:S02]  /*17d80*/  P2R R2, PR, RZ, 0x40 ;  /* 0x00000040ff027803 */ /* 0x000fe40000000000 */
[----:B------:R-:W-:Y:S01]  /*17d90*/  LDS.128 R32, [R0+0x2080] ;  /* 0x0020800000207984 */ /* 0x000fe20000000c00 */
[----:B------:R-:W-:Y:S02]  /*17da0*/  ISETP.GE.OR P6, PT, R23, R54, P0 ;  /* 0x000000361700720c */ /* 0x000fe400007c6670 */
[----:B------:R-:W-:Y:S01]  /*17db0*/  ISETP.NE.AND P5, PT, R2, RZ, PT ;  /* 0x000000ff0200720c */ /* 0x000fe20003fa5270 */
[----:B------:R-:W-:Y:S03]  /*17dc0*/  LDS.128 R36, [R0+0x2880] ;  /* 0x0028800000247984 */ /* 0x000fe60000000c00 */
[C---:B----4-:R-:W-:Y:S01]  /*17dd0*/  @!P4 LEA.HI.X R5, R8.reuse, R5, R52, 0x1, P5 ;  /* 0x000000050805c211 */ /* 0x050fe200028f0c34 */
[----:B------:R-:W-:Y:S01]  /*17de0*/  LDS.128 R40, [R0+0x3080] ;  /* 0x0030800000287984 */ /* 0x000fe20000000c00 */
[----:B------:R-:W-:-:S03]  /*17df0*/  @!P3 LEA R2, P5, R8, R9, 0x1 ;  /* 0x000000090802b211 */ /* 0x000fc600078a08ff */
[----:B------:R-:W4:Y:S01]  /*17e00*/  SHFL.IDX PT, R23, R21, 0x4, 0x181f ;  /* 0x00981f0015177f89 */ /* 0x000f2200000e0000 */
[C-C-:B------:R-:W-:Y:S02]  /*17e10*/  @!P3 LEA.HI.X R3, R8.reuse, R11, R52.reuse, 0x1, P5 ;  /* 0x0000000b0803b211 */ /* 0x140fe400028f0c34 */
[C---:B------:R-:W-:Y:S01]  /*17e20*/  @!P2 LEA R10, P5, R8.reuse, R10, 0x1 ;  /* 0x0000000a080aa211 */ /* 0x040fe200078a08ff */
[----:B------:R-:W4:Y:S03]  /*17e30*/  SHFL.IDX PT, R9, R21, 0x5, 0x181f ;  /* 0x00b81f0015097f89 */ /* 0x000f2600000e0000 */
[----:B------:R-:W-:Y:S02]  /*17e40*/  @!P2 LEA.HI.X R11, R8, R44, R52, 0x1, P5 ;  /* 0x0000002c080ba211 */ /* 0x000fe400028f0c34 */
[-C--:B------:R-:W-:Y:S02]  /*17e50*/  ISETP.GE.OR P5, PT, R45, R54.reuse, P0 ;  /* 0x000000362d00720c */ /* 0x080fe400007a6670 */
[----:B------:R4:W4:Y:S04]  /*17e60*/  LDS.128 R44, [R0+0x3880] ;  /* 0x00388000002c7984 */ /* 0x0009280000000c00 */
[----:B------:R4:W-:Y:S01]  /*17e70*/  @!P1 ST.E.128 [R6.64], R24 ;  /* 0x0000001806009985 */ /* 0x0009e2000c101d0c */
[----:B------:R-:W-:-:S03]  /*17e80*/  ISETP.GE.OR P1, PT, R53, R54, P0 ;  /* 0x000000363500720c */ /* 0x000fc60000726670 */
[----:B-1----:R1:W-:Y:S04]  /*17e90*/  @!P4 ST.E.128 [R4.64], R16 ;  /* 0x000000100400c985 */ /* 0x0023e8000c101d0c */
[----:B--2---:R2:W-:Y:S04]  /*17ea0*/  @!P3 ST.E.128 [R2.64], R12 ;  /* 0x0000000c0200b985 */ /* 0x0045e8000c101d0c */
[----:B---3--:R3:W-:Y:S01]  /*17eb0*/  @!P2 ST.E.128 [R10.64], R28 ;  /* 0x0000001c0a00a985 */ /* 0x0087e2000c101d0c */
[----:B----4-:R-:W-:-:S04]  /*17ec0*/  IADD3 R0, R22, 0x70, RZ ;  /* 0x0000007016007810 */ /* 0x010fc80007ffe0ff */
[----:B------:R-:W-:Y:S02]  /*17ed0*/  ISETP.GE.OR P0, PT, R0, R54, P0 ;  /* 0x000000360000720c */ /* 0x000fe40000706670 */
[C---:B------:R-:W-:Y:S02]  /*17ee0*/  @!P6 LEA R6, P4, R8.reuse, R23, 0x1 ;  /* 0x000000170806e211 */ /* 0x040fe400078808ff */
[C---:B-1----:R-:W-:Y:S02]  /*17ef0*/  @!P5 LEA R4, P3, R8.reuse, R9, 0x1 ;  /* 0x000000090804d211 */ /* 0x042fe400078608ff */
[C-C-:B------:R-:W-:Y:S02]  /*17f00*/  @!P6 LEA.HI.X R7, R8.reuse, R51, R52.reuse, 0x1, P4 ;  /* 0x000000330807e211 */ /* 0x140fe400020f0c34 */
[C---:B--2---:R-:W-:Y:S02]  /*17f10*/  @!P1 LEA R2, P2, R8.reuse, R48, 0x1 ;  /* 0x0000003008029211 */ /* 0x044fe400078408ff */
[C-C-:B------:R-:W-:Y:S01]  /*17f20*/  @!P5 LEA.HI.X R5, R8.reuse, R50, R52.reuse, 0x1, P3 ;  /* 0x000000320805d211 */ /* 0x140fe200018f0c34 */
[----:B------:R3:W-:Y:S01]  /*17f30*/  @!P6 ST.E.128 [R6.64], R32 ;  /* 0x000000200600e985 */ /* 0x0007e2000c101d0c */
[----:B------:R-:W-:-:S03]  /*17f40*/  @!P1 LEA.HI.X R3, R8, R49, R52, 0x1, P2 ;  /* 0x0000003108039211 */ /* 0x000fc600010f0c34 */
[----:B------:R3:W-:Y:S04]  /*17f50*/  @!P5 ST.E.128 [R4.64], R36 ;  /* 0x000000240400d985 */ /* 0x0007e8000c101d0c */
[----:B------:R3:W1:Y:S04]  /*17f60*/  SHFL.IDX PT, R6, R21, 0x7, 0x181f ;  /* 0x00f81f0015067f89 */ /* 0x00066800000e0000 */
[----:B------:R3:W2:Y:S04]  /*17f70*/  SHFL.IDX PT, R4, R20, 0x7, 0x181f ;  /* 0x00f81f0014047f89 */ /* 0x0006a800000e0000 */
[----:B------:R3:W-:Y:S01]  /*17f80*/  @!P1 ST.E.128 [R2.64], R40 ;  /* 0x0000002802009985 */ /* 0x0007e2000c101d0c */
[----:B------:R-:W-:Y:S05]  /*17f90*/  @P0 EXIT ;  /* 0x000000000000094d */ /* 0x000fea0003800000 */
[----:B-1-3--:R-:W-:-:S04]  /*17fa0*/  LEA R2, P0, R8, R6, 0x1 ;  /* 0x0000000608027211 */ /* 0x00afc800078008ff */
[----:B--2---:R-:W-:-:S05]  /*17fb0*/  LEA.HI.X R3, R8, R4, R52, 0x1, P0 ;  /* 0x0000000408037211 */ /* 0x004fca00000f0c34 */
[----:B------:R-:W-:Y:S01]  /*17fc0*/  ST.E.128 [R2.64], R44 ;  /* 0x0000002c02007985 */ /* 0x000fe2000c101d0c */
[----:B------:R-:W-:Y:S05]  /*17fd0*/  EXIT ;  /* 0x000000000000794d */ /* 0x000fea0003800000 */
.L_x_205:
[----:B------:R-:W1:Y:S01]  /*17fe0*/  S2R R8, SR_TID.X ;  /* 0x0000000000087919 */ /* 0x000e620000002100 */
[----:B------:R-:W-:Y:S03]  /*17ff0*/  BSSY B0, `(.L_x_206) ;  /* 0x0000027000007945 */ /* 0x000fe60003800000 */
[----:B------:R-:W2:Y:S01]  /*18000*/  S2R R10, SR_CTAID.Z ;  /* 0x00000000000a7919 */ /* 0x000ea20000002700 */
[----:B-1----:R-:W-:Y:S02]  /*18010*/  ISETP.GT.AND P0, PT, R8, 0x7f, PT ;  /* 0x0000007f0800780c */ /* 0x002fe40003f04270 */
[----:B--2---:R-:W-:-:S11]  /*18020*/  SHF.R.S32.HI R11, RZ, 0x1f, R10 ;  /* 0x0000001fff0b7819 */ /* 0x004fd6000001140a */
[----:B------:R-:W-:Y:S05]  /*18030*/  @P0 BRA `(.L_x_207) ;  /* 0x0000022000000947 */ /* 0x000fea0003800000 */
[----:B------:R-:W1:Y:S01]  /*18040*/  S2R R5, SR_CTAID.X ;  /* 0x0000000000057919 */ /* 0x000e620000002500 */
[----:B------:R-:W-:-:S05]  /*18050*/  MOV R2, c[0x0][0x4e8] ;  /* 0x00013a0000027a02 */ /* 0x000fca0000000f00 */
[----:B------:R-:W-:Y:S01]  /*18060*/  IMAD R0, R2, c[0x0][0x388], RZ ;  /* 0x0000e20002007a24 */ /* 0x000fe200078e02ff */
[----:B-1----:R-:W-:-:S04]  /*18070*/  LEA R5, R5, R8, 0x7 ;  /* 0x0000000805057211 */ /* 0x002fc800078e38ff */
[----:B------:R-:W-:-:S13]  /*18080*/  ISETP.GE.AND P0, PT, R5, R0, PT ;  /* 0x000000000500720c */ /* 0x000fda0003f06270 */
[----:B------:R-:W-:Y:S05]  /*18090*/  @P0 BRA `(.L_x_207) ;  /* 0x000001c000000947 */ /* 0x000fea0003800000 */
[----:B------:R-:W1:Y:S01]  /*180a0*/  S2R R4, SR_CTAID.Y ;  /* 0x0000000000047919 */ /* 0x000e620000002600 */
[----:B------:R-:W-:Y:S02]  /*180b0*/  ISETP.NE.AND P0, PT, R2, 0x1, PT ;  /* 0x000000010200780c */ /* 0x000fe40003f05270 */
[----:B------:R-:W-:-:S11]  /*180c0*/  MOV R0, R5 ;  /* 0x0000000500007202 */ /* 0x000fd60000000f00 */
[----:B------:R-:W-:-:S05]  /*180d0*/  @P0 IMAD.HI.U32 R2, R5, c[0x0][0x4ec], RZ ;  /* 0x00013b0005020a27 */ /* 0x000fca00078e00ff */
[----:B------:R-:W-:Y:S02]  /*180e0*/  @P0 SHF.R.U32.HI R0, RZ, c[0x0][0x4f0], R2 ;  /* 0x00013c00ff000a19 */ /* 0x000fe40000011602 */
[----:B-1----:R-:W-:Y:S01]  /*180f0*/  SHF.R.S32.HI R3, RZ, 0x1f, R4 ;  /* 0x0000001fff037819 */ /* 0x002fe20000011404 */
[----:B------:R-:W-:-:S04]  /*18100*/  IMAD.WIDE.U32 R6, R4, c[0x0][0x490], RZ ;  /* 0x0001240004067a25 */ /* 0x000fc800078e00ff */
[----:B------:R-:W-:-:S04]  /*18110*/  IMAD R3, R3, c[0x0][0x490], RZ ;  /* 0x0001240003037a24 */ /* 0x000fc800078e02ff */
[----:B------:R-:W-:Y:S01]  /*18120*/  IMAD R2, R4, c[0x0][0x494], R3 ;  /* 0x0001250004027a24 */ /* 0x000fe200078e0203 */
[----:B------:R-:W-:-:S04]  /*18130*/  IADD3 R4, -R0, RZ, RZ ;  /* 0x000000ff00047210 */ /* 0x000fc80007ffe1ff */
[----:B------:R-:W-:Y:S01]  /*18140*/  IADD3 R3, R7, R2, RZ ;  /* 0x0000000207037210 */ /* 0x000fe20007ffe0ff */
[----:B------:R-:W-:Y:S02]  /*18150*/  IMAD.MOV.U32 R2, RZ, RZ, R6 ;  /* 0x000000ffff027224 */ /* 0x000fe400078e0006 */
[----:B------:R-:W-:Y:S02]  /*18160*/  IMAD R7, R11, c[0x0][0x498], RZ ;  /* 0x000126000b077a24 */ /* 0x000fe400078e02ff */
[----:B------:R-:W-:Y:S02]  /*18170*/  IMAD R4, R4, c[0x0][0x4e8], R5 ;  /* 0x00013a0004047a24 */ /* 0x000fe400078e0205 */
[----:B------:R-:W-:-:S03]  /*18180*/  IMAD.WIDE.U32 R2, R10, c[0x0][0x498], R2 ;  /* 0x000126000a027a25 */ /* 0x000fc600078e0002 */
[----:B------:R-:W-:Y:S01]  /*18190*/  SHF.R.S32.HI R5, RZ, 0x1f, R4 ;  /* 0x0000001fff057819 */ /* 0x000fe20000011404 */
[----:B------:R-:W-:Y:S01]  /*181a0*/  IMAD R6, R10, c[0x0][0x49c], R7 ;  /* 0x000127000a067a24 */ /* 0x000fe200078e0207 */
[----:B------:R-:W-:Y:S02]  /*181b0*/  SHF.R.S32.HI R7, RZ, 0x1f, R0 ;  /* 0x0000001fff077819 */ /* 0x000fe40000011400 */
[----:B------:R-:W-:Y:S01]  /*181c0*/  IADD3 R2, P0, R0, R2, RZ ;  /* 0x0000000200027210 */ /* 0x000fe20007f1e0ff */
[----:B------:R-:W-:-:S03]  /*181d0*/  IMAD R0, R5, c[0x0][0x488], RZ ;  /* 0x0001220005007a24 */ /* 0x000fc600078e02ff */
[----:B------:R-:W-:Y:S01]  /*181e0*/  IADD3.X R3, R7, R3, R6, P0, !PT ;  /* 0x0000000307037210 */ /* 0x000fe200007fe406 */
[----:B------:R-:W-:-:S04]  /*181f0*/  IMAD R0, R4, c[0x0][0x48c], R0 ;  /* 0x0001230004007a24 */ /* 0x000fc800078e0200 */
[----:B------:R-:W-:-:S05]  /*18200*/  IMAD.WIDE.U32 R2, R4, c[0x0][0x488], R2 ;  /* 0x0001220004027a25 */ /* 0x000fca00078e0002 */
[----:B------:R-:W-:Y:S02]  /*18210*/  IADD3 R0, R3, R0, RZ ;  /* 0x0000000003007210 */ /* 0x000fe40007ffe0ff */
[----:B------:R-:W-:-:S04]  /*18220*/  LEA R4, P0, R2, c[0x0][0x450], 0x2 ;  /* 0x0001140002047a11 */ /* 0x000fc800078010ff */
[----:B------:R-:W-:Y:S01]  /*18230*/  LEA.HI.X R5, R2, c[0x0][0x454], R0, 0x2, P0 ;  /* 0x0001150002057a11 */ /* 0x000fe200000f1400 */
[----:B------:R-:W-:-:S05]  /*18240*/  IMAD.MOV.U32 R0, RZ, RZ, -0x800000 ;  /* 0xff800000ff007424 */ /* 0x000fca00078e00ff */
[----:B------:R1:W-:Y:S03]  /*18250*/  STG.E [R4.64], R0 ;  /* 0x0000000004007986 */ /* 0x0003e6000c10190c */
.L_x_207:
[----:B------:R-:W-:Y:S05]  /*18260*/  BSYNC B0 ;  /* 0x0000000000007941 */ /* 0x000fea0003800000 */
.L_x_206:
[----:B------:R-:W2:Y:S01]  /*18270*/  S2R R6, SR_CTAID.Y ;  /* 0x0000000000067919 */ /* 0x000ea20000002600 */
[----:B-1----:R-:W-:Y:S01]  /*18280*/  SHF.R.S32.HI R0, RZ, 0x1f, R8 ;  /* 0x0000001fff007819 */ /* 0x002fe20000011408 */
[----:B------:R-:W-:Y:S02]  /*18290*/  IMAD.MOV.U32 R20, RZ, RZ, c[0x0][0x4e8] ;  /* 0x00013a00ff147624 */ /* 0x000fe400078e00ff */
[----:B------:R-:W1:Y:S01]  /*182a0*/  S2R R12, SR_CTAID.X ;  /* 0x00000000000c7919 */ /* 0x000e620000002500 */
[----:B------:R-:W-:Y:S02]  /*182b0*/  LEA.HI R0, R0, R8, RZ, 0x3 ;  /* 0x0000000800007211 */ /* 0x000fe400078f18ff */
[C---:B------:R-:W-:Y:S01]  /*182c0*/  ISETP.NE.AND P0, PT, R20.reuse, 0x1, PT ;  /* 0x000000011400780c */ /* 0x040fe20003f05270 */
[----:B------:R-:W-:Y:S01]  /*182d0*/  IMAD R20, R20, c[0x0][0x388], RZ ;  /* 0x0000e20014147a24 */ /* 0x000fe200078e02ff */
[----:B------:R-:W-:Y:S02]  /*182e0*/  LOP3.LUT R2, R0, 0xfffffff8, RZ, 0xc0, !PT ;  /* 0xfffffff800027812 */ /* 0x000fe400078ec0ff */
[----:B------:R-:W-:-:S03]  /*182f0*/  SHF.R.S32.HI R9, RZ, 0x3, R0 ;  /* 0x00000003ff097819 */ /* 0x000fc60000011400 */
[----:B------:R-:W-:-:S04]  /*18300*/  IMAD.IADD R8, R8, 0x1, -R2 ;  /* 0x0000000108087824 */ /* 0x000fc800078e0a02 */
[----:B------:R-:W-:Y:S01]  /*18310*/  IMAD R0, R8, 0x10, R9 ;  /* 0x0000001008007824 */ /* 0x000fe200078e0209 */
[----:B--2---:R-:W-:-:S03]  /*18320*/  SHF.R.S32.HI R3, RZ, 0x1f, R6 ;  /* 0x0000001fff037819 */ /* 0x004fc60000011406 */
[----:B-1----:R-:W-:Y:S02]  /*18330*/  IMAD R5, R12, 0x80, R0 ;  /* 0x000000800c057824 */ /* 0x002fe400078e0200 */
[----:B------:R-:W-:Y:S02]  /*18340*/  IMAD R2, R3, c[0x0][0x3e8], RZ ;  /* 0x0000fa0003027a24 */ /* 0x000fe400078e02ff */
[----:B------:R-:W-:-:S04]  /*18350*/  @P0 IMAD.HI.U32 R4, R5, c[0x0][0x4ec], RZ ;  /* 0x00013b0005040a27 */ /* 0x000fc800078e00ff */
[C---:B------:R-:W-:Y:S02]  /*18360*/  IMAD R2, R6.reuse, c[0x0][0x3ec], R2 ;  /* 0x0000fb0006027a24 */ /* 0x040fe400078e0202 */
[----:B------:R-:W-:-:S04]  /*18370*/  IMAD.WIDE.U32 R6, R6, c[0x0][0x3e8], RZ ;  /* 0x0000fa0006067a25 */ /* 0x000fc800078e00ff */
[----:B------:R-:W-:Y:S01]  /*18380*/  IMAD.MOV.U32 R0, RZ, RZ, R5 ;  /* 0x000000ffff007224 */ /* 0x000fe200078e0005 */
[----:B------:R-:W-:Y:S01]  /*18390*/  @P0 SHF.R.U32.HI R0, RZ, c[0x0][0x4f0], R4 ;  /* 0x00013c00ff000a19 */ /* 0x000fe20000011604 */
[----:B------:R-:W-:Y:S02]  /*183a0*/  IMAD.IADD R3, R7, 0x1, R2 ;  /* 0x0000000107037824 */ /* 0x000fe400078e0202 */
[----:B------:R-:W-:Y:S02]  /*183b0*/  IMAD R7, R11, c[0x0][0x3f0], RZ ;  /* 0x0000fc000b077a24 */ /* 0x000fe400078e02ff */
[----:B------:R-:W-:Y:S01]  /*183c0*/  IMAD.MOV.U32 R2, RZ, RZ, R6 ;  /* 0x000000ffff027224 */ /* 0x000fe200078e0006 */
[----:B------:R-:W-:Y:S01]  /*183d0*/  SHF.R.S32.HI R6, RZ, 0x1f, R0 ;  /* 0x0000001fff067819 */ /* 0x000fe20000011400 */
[C---:B------:R-:W-:Y:S02]  /*183e0*/  IMAD R7, R10.reuse, c[0x0][0x3f4], R7 ;  /* 0x0000fd000a077a24 */ /* 0x040fe400078e0207 */
[----:B------:R-:W-:-:S04]  /*183f0*/  IMAD.WIDE.U32 R2, R10, c[0x0][0x3f0], R2 ;  /* 0x0000fc000a027a25 */ /* 0x000fc800078e0002 */
        /* <DEDUP_REMOVED lines=31> */
[----:B------:R-:W-:Y:S01]  /*185f0*/  ISETP.GE.OR P3, PT, R10, R20, P0 ;  /* 0x000000140a00720c */ /* 0x000fe20000766670 */
        /* <DEDUP_REMOVED lines=45> */
.L_x_208:
        /* <DEDUP_REMOVED lines=11> */
.L_x_738:


//--------------------- .text._ZN7cutlass13device_kernelIN5flash19enable_sm80_to_sm89INS1_16FlashAttnFwdSm80INS1_25CollectiveMainloopFwdSm80ILi4ELi1ELb0EN4cute5tupleIJNS5_1CILi128EEENS7_ILi96EEENS7_ILi64EEEEEELi64ENS_6half_tEfNS_4arch4Sm80ELb0ELb1ELb0ELb1ELb0ELb0ELb1ELb0EEENS1_21CollectiveEpilogueFwdINS6_IJS8_SA_S9_EEENS6_IJNS7_ILi1EEESI_SI_EEESC_SE_Li128ELb1ELb1ELb0ELb0EEENS1_19SingleTileSchedulerILb1ELb0ELb1ELi128EEEEEEEEEvNT_6ParamsE --------------------------
	.section	.text._ZN7cutlass13device_kernelIN5flash19enable_sm80_to_sm89INS1_16FlashAttnFwdSm80INS1_25CollectiveMainloopFwdSm80ILi4ELi1ELb0EN4cute5tupleIJNS5_1CILi128EEENS7_ILi96EEENS7_ILi64EEEEEELi64ENS_6half_tEfNS_4arch4Sm80ELb0ELb1ELb0ELb1ELb0ELb0ELb1ELb0EEENS1_21CollectiveEpilogueFwdINS6_IJS8_SA_S9_EEENS6_IJNS7_ILi1EEESI_SI_EEESC_SE_Li128ELb1ELb1ELb0ELb0EEENS1_19SingleTileSchedulerILb1ELb0ELb1ELi128EEEEEEEEEvNT_6ParamsE,"ax",@progbits
	.sectioninfo	@"SHI_REGISTERS=255"
	.align	128
.text._ZN7cutlass13device_kernelIN5flash19enable_sm80_to_sm89INS1_16FlashAttnFwdSm80INS1_25CollectiveMainloopFwdSm80ILi4ELi1ELb0EN4cute5tupleIJNS5_1CILi128EEENS7_ILi96EEENS7_ILi64EEEEEELi64ENS_6half_tEfNS_4arch4Sm80ELb0ELb1ELb0ELb1ELb0ELb0ELb1ELb0EEENS1_21CollectiveEpilogueFwdINS6_IJS8_SA_S9_EEENS6_IJNS7_ILi1EEESI_SI_EEESC_SE_Li128ELb1ELb1ELb0ELb0EEENS1_19SingleTileSchedulerILb1ELb0ELb1ELi128EEEEEEEEEvNT_6ParamsE:
        .type           _ZN7cutlass13device_kernelIN5flash19enable_sm80_to_sm89INS1_16FlashAttnFwdSm80INS1_25CollectiveMainloopFwdSm80ILi4ELi1ELb0EN4cute5tupleIJNS5_1CILi128EEENS7_ILi96EEENS7_ILi64EEEEEELi64ENS_6half_tEfNS_4arch4Sm80ELb0ELb1ELb0ELb1ELb0ELb0ELb1ELb0EEENS1_21CollectiveEpilogueFwdINS6_IJS8_SA_S9_EEENS6_IJNS7_ILi1EEESI_SI_EEESC_SE_Li128ELb1ELb1ELb0ELb0EEENS1_19SingleTileSchedulerILb1ELb0ELb1ELi128EEEEEEEEEvNT_6ParamsE,@function
        .size           _ZN7cutlass13device_kernelIN5flash19enable_sm80_to_sm89INS1_16FlashAttnFwdSm80INS1_25CollectiveMainloopFwdSm80ILi4ELi1ELb0EN4cute5tupleIJNS5_1CILi128EEENS7_ILi96EEENS7_ILi64EEEEEELi64ENS_6half_tEfNS_4arch4Sm80ELb0ELb1ELb0ELb1ELb0ELb0ELb1ELb0EEENS1_21CollectiveEpilogueFwdINS6_IJS8_SA_S9_EEENS6_IJNS7_ILi1EEESI_SI_EEESC_SE_Li128ELb1ELb1ELb0ELb0EEENS1_19SingleTileSchedulerILb1ELb0ELb1ELi128EEEEEEEEEvNT_6ParamsE,(.L_x_739 - _ZN7cutlass13device_kernelIN5flash19enable_sm80_to_sm89INS1_16FlashAttnFwdSm80INS1_25CollectiveMainloopFwdSm80ILi4ELi1ELb0EN4cute5tupleIJNS5_1CILi128EEENS7_ILi96EEENS7_ILi64EEEEEELi64ENS_6half_tEfNS_4arch4Sm80ELb0ELb1ELb0ELb1ELb0ELb0ELb1ELb0EEENS1_21CollectiveEpilogueFwdINS6_IJS8_SA_S9_EEENS6_IJNS7_ILi1EEESI_SI_EEESC_SE_Li128ELb1ELb1ELb0ELb0EEENS1_19SingleTileSchedulerILb1ELb0ELb1ELi128EEEEEEEEEvNT_6ParamsE)
        .other          _ZN7cutlass13device_kernelIN5flash19enable_sm80_to_sm89INS1_16FlashAttnFwdSm80INS1_25CollectiveMainloopFwdSm80ILi4ELi1ELb0EN4cute5tupleIJNS5_1CILi128EEENS7_ILi96EEENS7_ILi64EEEEEELi64ENS_6half_tEfNS_4arch4Sm80ELb0ELb1ELb0ELb1ELb0ELb0ELb1ELb0EEENS1_21CollectiveEpilogueFwdINS6_IJS8_SA_S9_EEENS6_IJNS7_ILi1EEESI_SI_EEESC_SE_Li128ELb1ELb1ELb0ELb0EEENS1_19SingleTileSchedulerILb1ELb0ELb1ELi128EEEEEEEEEvNT_6ParamsE,@"STO_CUDA_ENTRY STV_DEFAULT"
_ZN7cutlass13device_kernelIN5flash19enable_sm80_to_sm89INS1_16FlashAttnFwdSm80INS1_25CollectiveMainloopFwdSm80ILi4ELi1ELb0EN4cute5tupleIJNS5_1CILi128EEENS7_ILi96EEENS7_ILi64EEEEEELi64ENS_6half_tEfNS_4arch4Sm80ELb0ELb1ELb0ELb1ELb0ELb0ELb1ELb0EEENS1_21CollectiveEpilogueFwdINS6_IJS8_SA_S9_EEENS6_IJNS7_ILi1EEESI_SI_EEESC_SE_Li128ELb1ELb1ELb0ELb0EEENS1_19SingleTileSchedulerILb1ELb0ELb1ELi128EEEEEEEEEvNT_6ParamsE:
[----:B------:R-:W-:Y:S02]  /*0000*/  MOV R1, c[0x0][0x28] ;  /* 0x00000a0000017a02 */ /* 0x000fe40000000f00 */
[----:B------:R-:W1:Y:S01]  /*0010*/  S2R R209, SR_TID.X ;  /* 0x0000000000d17919 */ /* 0x000e620000002100 */
[----:B------:R-:W-:Y:S01]  /*0020*/  IMAD.MOV.U32 R10, RZ, RZ, 0x4 ;  /* 0x00000004ff0a7424 */ /* 0x000fe200078e00ff */
[----:B------:R-:W2:Y:S01]  /*0030*/  S2UR UR4, SR_CTAID.X ;  /* 0x00000000000479c3 */ /* 0x000ea20000002500 */
[----:B------:R-:W-:Y:S01]  /*0040*/  ULDC.64 UR44, c[0x0][0x118] ;  /* 0x00004600002c7ab9 */ /* 0x000fe20000000a00 */
[----:B------:R-:W3:Y:S01]  /*0050*/  S2R R5, SR_CTAID.Z ;  /* 0x0000000000057919 */ /* 0x000ee20000002700 */
[----:B------:R-:W-:Y:S02]  /*0060*/  IADD3 R1, R1, -0x48, RZ ;  /* 0xffffffb801017810 */ /* 0x000fe40007ffe0ff */
[----:B-1----:R-:W-:Y:S01]  /*0070*/  SHF.R.U32.HI R0, RZ, 0x5, R209 ;  /* 0x00000005ff007819 */ /* 0x002fe200000116d1 */
[----:B---3--:R-:W-:-:S05]  /*0080*/  IMAD.WIDE R2, R5, R10, c[0x0][0x568] ;  /* 0x00015a0005027625 */ /* 0x008fca00078e020a */
[----:B------:R-:W1:Y:S02]  /*0090*/  SHFL.IDX PT, R0, R0, RZ, 0x1f ;  /* 0x00001fff00007589 */ /* 0x000e6400000e0000 */
[----:B-1----:R-:W-:-:S13]  /*00a0*/  ISETP.NE.AND P0, PT, R0, RZ, PT ;  /* 0x000000ff0000720c */ /* 0x002fda0003f05270 */
[----:B--2---:R-:W-:Y:S05]  /*00b0*/  @!P0 BRA `(.L_x_209) ;  /* 0x0000015000008947 */ /* 0x004fea0003800000 */
[----:B------:R-:W-:-:S04]  /*00c0*/  ISETP.NE.U32.AND P0, PT, RZ, c[0x0][0x568], PT ;  /* 0x00015a00ff007a0c */ /* 0x000fc80003f05070 */
[----:B------:R-:W-:-:S13]  /*00d0*/  ISETP.NE.AND.EX P0, PT, RZ, c[0x0][0x56c], PT, P0 ;  /* 0x00015b00ff007a0c */ /* 0x000fda0003f05300 */
[----:B------:R-:W-:Y:S05]  /*00e0*/  @!P0 BRA `(.L_x_210) ;  /* 0x0000002000008947 */ /* 0x000fea0003800000 */
[----:B------:R1:W5:Y:S01]  /*00f0*/  LDG.E R0, [R2.64] ;  /* 0x0000002c02007981 */ /* 0x000362000c1e1900 */
[----:B------:R-:W-:Y:S05]  /*0100*/  BRA `(.L_x_211) ;  /* 0x0000009000007947 */ /* 0x000fea0003800000 */
.L_x_210:
        /* <DEDUP_REMOVED lines=8> */
.L_x_212:
[----:B------:R-:W-:-:S04]  /*0190*/  MOV R0, c[0x0][0x54c] ;  /* 0x0001530000007a02 */ /* 0x000fc80000000f00 */
.L_x_211:
[----:B------:R-:W-:Y:S01]  /*01a0*/  USHF.L.U32 UR4, UR4, 0x7, URZ ;  /* 0x0000000704047899 */ /* 0x000fe2000800063f */
[----:B-----5:R-:W-:-:S05]  /*01b0*/  IMAD R0, R0, c[0x0][0x548], RZ ;  /* 0x0001520000007a24 */ /* 0x020fca00078e02ff */
[----:B------:R-:W-:-:S04]  /*01c0*/  MOV R6, UR4 ;  /* 0x0000000400067c02 */ /* 0x000fc80008000f00 */
[----:B------:R-:W-:-:S04]  /*01d0*/  ISETP.GE.AND P0, PT, R6, R0, PT ;  /* 0x000000000600720c */ /* 0x000fc80003f06270 */
[----:B------:R-:W-:-:S05]  /*01e0*/  SEL R0, R5, 0xffffffff, !P0 ;  /* 0xffffffff05007807 */ /* 0x000fca0004000000 */
[----:B------:R2:W-:Y:S01]  /*01f0*/  STL [R1+0x2c], R0 ;  /* 0x00002c0001007387 */ /* 0x0005e20000100800 */
[----:B------:R-:W-:Y:S05]  /*0200*/  BRA `(.L_x_213) ;  /* 0x0000014000007947 */ /* 0x000fea0003800000 */
.L_x_209:
[----:B------:R-:W-:-:S04]  /*0210*/  ISETP.NE.U32.AND P0, PT, RZ, c[0x0][0x568], PT ;  /* 0x00015a00ff007a0c */ /* 0x000fc80003f05070 */
[----:B------:R-:W-:-:S13]  /*0220*/  ISETP.NE.AND.EX P0, PT, RZ, c[0x0][0x56c], PT, P0 ;  /* 0x00015b00ff007a0c */ /* 0x000fda0003f05300 */
[----:B------:R-:W-:Y:S05]  /*0230*/  @!P0 BRA `(.L_x_214) ;  /* 0x0000002000008947 */ /* 0x000fea0003800000 */
[----:B------:R1:W5:Y:S01]  /*0240*/  LDG.E R0, [R2.64] ;  /* 0x0000002c02007981 */ /* 0x000362000c1e1900 */
[----:B------:R-:W-:Y:S05]  /*0250*/  BRA `(.L_x_215) ;  /* 0x0000009000007947 */ /* 0x000fea0003800000 */
.L_x_214:
        /* <DEDUP_REMOVED lines=8> */
.L_x_216:
[----:B------:R-:W-:-:S04]  /*02e0*/  MOV R0, c[0x0][0x54c] ;  /* 0x0001530000007a02 */ /* 0x000fc80000000f00 */
.L_x_215:
[----:B------:R-:W-:Y:S01]  /*02f0*/  USHF.L.U32 UR4, UR4, 0x7, URZ ;  /* 0x0000000704047899 */ /* 0x000fe2000800063f */
[----:B-----5:R-:W-:-:S05]  /*0300*/  IMAD R0, R0, c[0x0][0x548], RZ ;  /* 0x0001520000007a24 */ /* 0x020fca00078e02ff */
[----:B------:R-:W-:-:S04]  /*0310*/  MOV R6, UR4 ;  /* 0x0000000400067c02 */ /* 0x000fc80008000f00 */
[----:B------:R-:W-:-:S04]  /*0320*/  ISETP.GE.AND P0, PT, R6, R0, PT ;  /* 0x000000000600720c */ /* 0x000fc80003f06270 */
[----:B------:R-:W-:-:S05]  /*0330*/  SEL R0, R5, 0xffffffff, !P0 ;  /* 0xffffffff05007807 */ /* 0x000fca0004000000 */
[----:B------:R2:W-:Y:S04]  /*0340*/  STL [R1+0x2c], R0 ;  /* 0x00002c0001007387 */ /* 0x0005e80000100800 */
.L_x_213:
[----:B------:R-:W3:Y:S02]  /*0350*/  LDL R35, [R1+0x2c] ;  /* 0x00002c0001237983 */ /* 0x000ee40000100800 */
[----:B---3--:R-:W-:-:S13]  /*0360*/  ISETP.GE.AND P0, PT, R35, RZ, PT ;  /* 0x000000ff2300720c */ /* 0x008fda0003f06270 */
[----:B------:R-:W-:Y:S05]  /*0370*/  @!P0 EXIT ;  /* 0x000000000000894d */ /* 0x000fea0003800000 */
[----:B------:R-:W-:Y:S02]  /*0380*/  ISETP.NE.U32.AND P3, PT, RZ, c[0x0][0x370], PT ;  /* 0x0000dc00ff007a0c */ /* 0x000fe40003f65070 */
[----:B------:R-:W-:Y:S02]  /*0390*/  ISETP.NE.U32.AND P2, PT, RZ, c[0x0][0x360], PT ;  /* 0x0000d800ff007a0c */ /* 0x000fe40003f45070 */
[----:B------:R-:W-:Y:S02]  /*03a0*/  ISETP.NE.AND.EX P3, PT, RZ, c[0x0][0x374], PT, P3 ;  /* 0x0000dd00ff007a0c */ /* 0x000fe40003f65330 */
[----:B------:R-:W-:Y:S02]  /*03b0*/  ISETP.NE.AND.EX P2, PT, RZ, c[0x0][0x364], PT, P2 ;  /* 0x0000d900ff007a0c */ /* 0x000fe40003f45320 */
[----:B------:R-:W-:Y:S02]  /*03c0*/  ISETP.NE.U32.AND P1, PT, RZ, c[0x0][0x348], PT ;  /* 0x0000d200ff007a0c */ /* 0x000fe40003f25070 */
[----:B------:R-:W-:-:S02]  /*03d0*/  ISETP.NE.U32.AND P0, PT, RZ, c[0x0][0x350], PT ;  /* 0x0000d400ff007a0c */ /* 0x000fc40003f05070 */
[----:B------:R-:W-:Y:S02]  /*03e0*/  ISETP.NE.AND.EX P1, PT, RZ, c[0x0][0x34c], PT, P1 ;  /* 0x0000d300ff007a0c */ /* 0x000fe40003f25310 */
[----:B------:R-:W-:-:S03]  /*03f0*/  ISETP.NE.AND.EX P0, PT, RZ, c[0x0][0x354], PT, P0 ;  /* 0x0000d500ff007a0c */ /* 0x000fc60003f05300 */
[----:B------:R-:W-:-:S04]  /*0400*/  @P3 IMAD.WIDE R4, R35, R10, c[0x0][0x370] ;  /* 0x0000dc0023043625 */ /* 0x000fc800078e020a */
[CC--:B-1----:R-:W-:Y:S01]  /*0410*/  @P2 IMAD.WIDE R2, R35.reuse, R10.reuse, c[0x0][0x360] ;  /* 0x0000d80023022625 */ /* 0x0c2fe200078e020a */
[----:B------:R1:W3:Y:S03]  /*0420*/  @P3 LDG.E R8, [R4.64] ;  /* 0x0000002c04083981 */ /* 0x0002e6000c1e1900 */
[----:B------:R-:W-:Y:S01]  /*0430*/  IMAD.MOV.U32 R7, RZ, RZ, RZ ;  /* 0x000000ffff077224 */ /* 0x000fe200078e00ff */
[----:B--2---:R2:W4:Y:S01]  /*0440*/  @P2 LDG.E R0, [R2.64] ;  /* 0x0000002c02002981 */ /* 0x004522000c1e1900 */
[----:B------:R-:W-:Y:S02]  /*0450*/  IMAD.MOV.U32 R9, RZ, RZ, RZ ;  /* 0x000000ffff097224 */ /* 0x000fe400078e00ff */
[----:B-1----:R-:W-:-:S04]  /*0460*/  IMAD.WIDE R4, R35, R10, c[0x0][0x348] ;  /* 0x0000d20023047625 */ /* 0x002fc800078e020a */
[----:B--2---:R-:W-:Y:S01]  /*0470*/  IMAD.WIDE R2, R35, R10, c[0x0][0x350] ;  /* 0x0000d40023027625 */ /* 0x004fe200078e020a */
[----:B------:R1:W5:Y:S04]  /*0480*/  @P1 LDG.E R7, [R4.64] ;  /* 0x0000002c04071981 */ /* 0x000368000c1e1900 */
[----:B------:R1:W5:Y:S01]  /*0490*/  @P0 LDG.E R9, [R2.64] ;  /* 0x0000002c02090981 */ /* 0x000362000c1e1900 */
[----:B------:R-:W-:Y:S02]  /*04a0*/  UMOV UR6, URZ ;  /* 0x0000003f00067c82 */ /* 0x000fe40008000000 */
[----:B------:R-:W-:Y:S02]  /*04b0*/  ULDC UR12, c[0x0][0x168] ;  /* 0x00005a00000c7ab9 */ /* 0x000fe40000000800 */
[----:B------:R-:W-:Y:S01]  /*04c0*/  ULDC UR7, c[0x0][0x1d0] ;  /* 0x0000740000077ab9 */ /* 0x000fe20000000800 */
[----:B---3--:R1:W2:Y:S08]  /*04d0*/  @P3 R2UR UR6, R8 ;  /* 0x00000000080633c2 */ /* 0x0082b000000e0000 */
[----:B----4-:R1:W3:Y:S02]  /*04e0*/  @P2 R2UR UR12, R0 ;  /* 0x00000000000c23c2 */ /* 0x0102e400000e0000 */
[----:B-12---:R-:W-:Y:S05]  /*04f0*/  @P2 BRA `(.L_x_217) ;  /* 0x0000006000002947 */ /* 0x006fea0003800000 */
[----:B------:R-:W-:Y:S05]  /*0500*/  @!P1 BRA `(.L_x_217) ;  /* 0x0000005000009947 */ /* 0x000fea0003800000 */
[----:B------:R1:W2:Y:S04]  /*0510*/  LDG.E R0, [R4.64] ;  /* 0x0000002c04007981 */ /* 0x0002a8000c1e1900 */
[----:B-1----:R-:W4:Y:S01]  /*0520*/  LDG.E R4, [R4.64+0x4] ;  /* 0x0000042c04047981 */ /* 0x002f22000c1e1900 */
[----:B--23--:R-:W1:Y:S08]  /*0530*/  R2UR UR12, R0 ;  /* 0x00000000000c73c2 */ /* 0x00ce7000000e0000 */
[----:B----4-:R-:W1:Y:S02]  /*0540*/  R2UR UR4, R4 ;  /* 0x00000000040473c2 */ /* 0x010e6400000e0000 */
[----:B-1----:R-:W-:-:S06]  /*0550*/  UIADD3 UR12, -UR12, UR4, URZ ;  /* 0x000000040c0c7290 */ /* 0x002fcc000fffe13f */
.L_x_217:
[----:B------:R-:W-:-:S04]  /*0560*/  ISETP.NE.U32.AND P2, PT, RZ, c[0x0][0x368], PT ;  /* 0x0000da00ff007a0c */ /* 0x000fc80003f45070 */
[----:B------:R-:W-:-:S13]  /*0570*/  ISETP.NE.AND.EX P2, PT, RZ, c[0x0][0x36c], PT, P2 ;  /* 0x0000db00ff007a0c */ /* 0x000fda0003f45320 */
[----:B------:R-:W-:Y:S05]  /*0580*/  @!P2 BRA `(.L_x_218) ;  /* 0x000000400000a947 */ /* 0x000fea0003800000 */
[----:B------:R-:W-:-:S05]  /*0590*/  IMAD.WIDE R2, R35, R10, c[0x0][0x368] ;  /* 0x0000da0023027625 */ /* 0x000fca00078e020a */
[----:B------:R-:W2:Y:S02]  /*05a0*/  LDG.E R0, [R2.64] ;  /* 0x0000002c02007981 */ /* 0x000ea4000c1e1900 */
[----:B--2---:R1:W2:Y:S02]  /*05b0*/  R2UR UR7, R0 ;  /* 0x00000000000773c2 */ /* 0x0042a400000e0000 */
[----:B-12---:R-:W-:Y:S05]  /*05c0*/  BRA `(.L_x_219) ;  /* 0x0000006000007947 */ /* 0x006fea0003800000 */
.L_x_218:
[----:B------:R-:W-:Y:S05]  /*05d0*/  @!P0 BRA `(.L_x_219) ;  /* 0x0000005000008947 */ /* 0x000fea0003800000 */
[----:B------:R1:W2:Y:S04]  /*05e0*/  LDG.E R0, [R2.64] ;  /* 0x0000002c02007981 */ /* 0x0002a8000c1e1900 */
[----:B-1----:R-:W4:Y:S01]  /*05f0*/  LDG.E R2, [R2.64+0x4] ;  /* 0x0000042c02027981 */ /* 0x002f22000c1e1900 */
[----:B--2---:R-:W1:Y:S08]  /*0600*/  R2UR UR7, R0 ;  /* 0x00000000000773c2 */ /* 0x004e7000000e0000 */
[----:B----4-:R-:W1:Y:S02]  /*0610*/  R2UR UR4, R2 ;  /* 0x00000000020473c2 */ /* 0x010e6400000e0000 */
[----:B-1----:R-:W-:-:S06]  /*0620*/  UIADD3 UR7, -UR7, UR4, URZ ;  /* 0x0000000407077290 */ /* 0x002fcc000fffe13f */
.L_x_219:
[----:B------:R-:W1:Y:S01]  /*0630*/  R2UR UR11, R6 ;  /* 0x00000000060b73c2 */ /* 0x000e6200000e0000 */
[----:B------:R-:W-:Y:S01]  /*0640*/  ULDC UR4, c[0x0][0x2c4] ;  /* 0x0000b10000047ab9 */ /* 0x000fe20000000800 */
[----:B------:R-:W-:Y:S01]  /*0650*/  IADD3 R0, R6, 0x7f, RZ ;  /* 0x0000007f06007810 */ /* 0x000fe20007ffe0ff */
[----:B------:R-:W-:Y:S01]  /*0660*/  UISETP.NE.AND UP1, UPT, UR4, 0x1, UPT ;  /* 0x000000010400788c */ /* 0x000fe2000bf25270 */
[----:B-----5:R-:W-:Y:S01]  /*0670*/  IADD3 R9, R9, UR6, RZ ;  /* 0x0000000609097c10 */ /* 0x020fe2000fffe0ff */
[----:B------:R-:W-:-:S02]  /*0680*/  ULDC.64 UR8, c[0x0][0x328] ;  /* 0x0000ca0000087ab9 */ /* 0x000fc40000000a00 */
[----:B------:R-:W-:Y:S01]  /*0690*/  ULDC.64 UR4, c[0x0][0x2c8] ;  /* 0x0000b20000047ab9 */ /* 0x000fe20000000a00 */
[----:B------:R2:W4:Y:S01]  /*06a0*/  R2UR UR10, R0 ;  /* 0x00000000000a73c2 */ /* 0x00052200000e0000 */
[----:B------:R-:W-:Y:S02]  /*06b0*/  UISETP.GE.AND UP0, UPT, UR9, 0x1, UPT ;  /* 0x000000010900788c */ /* 0x000fe4000bf06270 */
[----:B------:R-:W-:-:S04]  /*06c0*/  UIADD3 UR7, -UR6, UR7, URZ ;  /* 0x0000000706077290 */ /* 0x000fc8000fffe13f */
[----:B------:R-:W-:Y:S01]  /*06d0*/  PLOP3.LUT P2, PT, PT, PT, UP0, 0x40, 0x0 ;  /* 0x000000000000781c */ /* 0x000fe20003f4e808 */
[----:B-1----:R-:W-:-:S04]  /*06e0*/  @UP1 UIADD3 UR14, UR11, 0x7f, URZ ;  /* 0x0000007f0b0e1890 */ /* 0x002fc8000fffe03f */
[----:B------:R-:W-:Y:S02]  /*06f0*/  UIMAD.WIDE.U32 UR14, UR14, UR4, URZ ;  /* 0x000000040e0e72a5 */ /* 0x000fe4000f8e003f */
[----:B---3--:R-:W-:-:S05]  /*0700*/  UIADD3 UR4, UR7, 0x1, -UR12 ;  /* 0x0000000107047890 */ /* 0x008fca000fffe80c */
[----:B------:R-:W-:Y:S02]  /*0710*/  @UP1 UMOV UR13, UR15 ;  /* 0x0000000f000d1c82 */ /* 0x000fe40008000000 */
[----:B----4-:R-:W-:-:S04]  /*0720*/  @UP1 USHF.R.U32.HI UR10, URZ, UR5, UR13 ;  /* 0x000000053f0a1299 */ /* 0x010fc8000801160d */
[----:B------:R-:W-:-:S04]  /*0730*/  UIADD3 UR4, UR4, UR10, URZ ;  /* 0x0000000a04047290 */ /* 0x000fc8000fffe03f */
[----:B------:R-:W-:Y:S01]  /*0740*/  UIADD3 UR8, UR4, UR8, URZ ;  /* 0x0000000804087290 */ /* 0x000fe2000fffe03f */
[----:B--2---:R-:W-:Y:S05]  /*0750*/  @P2 BRA `(.L_x_220) ;  /* 0x0000014000002947 */ /* 0x004fea0003800000 */
[----:B------:R-:W-:Y:S01]  /*0760*/  ISETP.LT.AND P2, PT, RZ, UR4, PT ;  /* 0x00000004ff007c0c */ /* 0x000fe2000bf41270 */
[----:B------:R-:W-:-:S12]  /*0770*/  UIADD3 UR6, UR4, -0x1, URZ ;  /* 0xffffffff04067890 */ /* 0x000fd8000fffe03f */
        /* <DEDUP_REMOVED lines=9> */
.L_x_221:
[----:B------:R-:W-:Y:S02]  /*0810*/  UISETP.NE.AND UP2, UPT, UR9, 0x1, UPT ;  /* 0x000000010900788c */ /* 0x000fe4000bf45270 */
[----:B------:R-:W-:Y:S02]  /*0820*/  ULDC.64 UR4, c[0x0][0x330] ;  /* 0x0000cc0000047ab9 */ /* 0x000fe40000000a00 */
[----:B------:R-:W-:-:S07]  /*0830*/  UIMAD.WIDE.U32 UR14, UR6, UR4, URZ ;  /* 0x00000004060e72a5 */ /* 0x000fce000f8e003f */
[----:B------:R-:W-:Y:S02]  /*0840*/  @UP2 UMOV UR13, UR15 ;  /* 0x0000000f000d2c82 */ /* 0x000fe40008000000 */
[----:B------:R-:W-:Y:S02]  /*0850*/  @UP2 USHF.R.U32.HI UR6, URZ, UR5, UR13 ;  /* 0x000000053f062299 */ /* 0x000fe4000801160d */
.L_x_222:
[----:B------:R-:W-:Y:S02]  /*0860*/  ULDC UR4, c[0x0][0x32c] ;  /* 0x0000cb0000047ab9 */ /* 0x000fe40000000800 */
[----:B------:R-:W-:-:S04]  /*0870*/  UIMAD UR4, UR6, UR9, UR4 ;  /* 0x00000009060472a4 */ /* 0x000fc8000f8e0204 */
[----:B------:R-:W-:-:S04]  /*0880*/  UISETP.LT.AND UP2, UPT, UR8, UR4, UPT ;  /* 0x000000040800728c */ /* 0x000fc8000bf41270 */
[----:B------:R-:W-:-:S03]  /*0890*/  USEL UR8, UR8, UR4, UP2 ;  /* 0x0000000408087287 */ /* 0x000fc60009000000 */
.L_x_220:
[----:B------:R-:W-:Y:S01]  /*08a0*/  ULDC.64 UR4, c[0x0][0x2c8] ;  /* 0x0000b20000047ab9 */ /* 0x000fe20000000a00 */
[----:B------:R-:W-:Y:S01]  /*08b0*/  PLOP3.LUT P2, PT, PT, PT, UP0, 0x40, 0x0 ;  /* 0x000000000000781c */ /* 0x000fe20003f4e808 */
[----:B------:R-:W-:Y:S02]  /*08c0*/  UIADD3 UR16, UR8, 0x5f, URZ ;  /* 0x0000005f08107890 */ /* 0x000fe4000fffe03f */
[----:B------:R-:W-:Y:S02]  /*08d0*/  UIMAD.WIDE.U32 UR18, UR11, UR4, URZ ;  /* 0x000000040b1272a5 */ /* 0x000fe4000f8e003f */
[----:B------:R-:W-:Y:S02]  /*08e0*/  UIMAD.WIDE UR16, UR16, 0x2aaaaaab, URZ ;  /* 0x2aaaaaab101078a5 */ /* 0x000fe4000f8e023f */
[----:B------:R-:W-:Y:S02]  /*08f0*/  UIADD3 UR14, UR7, 0x5f, URZ ;  /* 0x0000005f070e7890 */ /* 0x000fe4000fffe03f */
[----:B------:R-:W-:-:S02]  /*0900*/  UMOV UR8, UR11 ;  /* 0x0000000b00087c82 */ /* 0x000fc40008000000 */
[----:B------:R-:W-:Y:S02]  /*0910*/  @UP1 UMOV UR13, UR19 ;  /* 0x00000013000d1c82 */ /* 0x000fe40008000000 */
[----:B------:R-:W-:Y:S02]  /*0920*/  UIMAD.WIDE UR14, UR14, 0x2aaaaaab, URZ ;  /* 0x2aaaaaab0e0e78a5 */ /* 0x000fe4000f8e023f */
[----:B------:R-:W-:Y:S02]  /*0930*/  @UP1 USHF.R.U32.HI UR8, URZ, UR5, UR13 ;  /* 0x000000053f081299 */ /* 0x000fe4000801160d */
[----:B------:R-:W-:Y:S02]  /*0940*/  USHF.R.U32.HI UR10, URZ, 0x1f, UR15 ;  /* 0x0000001f3f0a7899 */ /* 0x000fe4000801160f */
[----:B------:R-:W-:Y:S02]  /*0950*/  UMOV UR13, UR17 ;  /* 0x00000011000d7c82 */ /* 0x000fe40008000000 */
[----:B------:R-:W-:-:S02]  /*0960*/  USHF.R.U32.HI UR6, URZ, 0x1f, UR13 ;  /* 0x0000001f3f067899 */ /* 0x000fc4000801160d */
[----:B------:R-:W-:Y:S02]  /*0970*/  UIADD3 UR5, UR7, -UR12, URZ ;  /* 0x8000000c07057290 */ /* 0x000fe4000fffe03f */
[----:B------:R-:W-:Y:S02]  /*0980*/  ULEA.HI.SX32 UR10, UR15, UR10, 0x1c ;  /* 0x0000000a0f0a7291 */ /* 0x000fe4000f8fe23f */
[----:B------:R-:W-:Y:S02]  /*0990*/  ULEA.HI.SX32 UR6, UR13, UR6, 0x1c ;  /* 0x000000060d067291 */ /* 0x000fe4000f8fe23f */
[----:B------:R-:W-:Y:S02]  /*09a0*/  UIADD3 UR8, UR5, UR8, URZ ;  /* 0x0000000805087290 */ /* 0x000fe4000fffe03f */
[----:B------:R-:W-:Y:S02]  /*09b0*/  UISETP.LT.AND UP2, UPT, UR10, UR6, UPT ;  /* 0x000000060a00728c */ /* 0x000fe4000bf41270 */
[----:B------:R-:W-:-:S02]  /*09c0*/  ULDC UR4, c[0x0][0x324] ;  /* 0x0000c90000047ab9 */ /* 0x000fc40000000800 */
[----:B------:R-:W-:Y:S02]  /*09d0*/  UIADD3 UR4, UR8, -UR4, URZ ;  /* 0x8000000408047290 */ /* 0x000fe4000fffe03f */
[----:B------:R-:W-:Y:S01]  /*09e0*/  USEL UR6, UR10, UR6, UP2 ;  /* 0x000000060a067287 */ /* 0x000fe20009000000 */
[----:B------:R-:W-:Y:S05]  /*09f0*/  @P2 BRA `(.L_x_223) ;  /* 0x0000015000002947 */ /* 0x000fea0003800000 */
[----:B------:R-:W-:Y:S02]  /*0a00*/  UMOV UR10, UR8 ;  /* 0x00000008000a7c82 */ /* 0x000fe40008000000 */
[----:B------:R-:W-:-:S06]  /*0a10*/  UISETP.GT.AND UP2, UPT, UR10, -0x1, UPT ;  /* 0xffffffff0a00788c */ /* 0x000fcc000bf44270 */
[----:B------:R-:W-:-:S13]  /*0a20*/  PLOP3.LUT P2, PT, PT, PT, UP2, 0x80, 0x0 ;  /* 0x000000000000781c */ /* 0x000fda0003f4f028 */
[----:B------:R-:W-:Y:S05]  /*0a30*/  @P2 BRA `(.L_x_224) ;  /* 0x0000008000002947 */ /* 0x000fea0003800000 */
[----:B------:R-:W-:Y:S02]  /*0a40*/  UISETP.NE.AND UP2, UPT, UR9, 0x1, UPT ;  /* 0x000000010900788c */ /* 0x000fe4000bf45270 */
[----:B------:R-:W-:Y:S02]  /*0a50*/  ULOP3.LUT UR10, URZ, UR10, URZ, 0x33, !UPT ;  /* 0x0000000a3f0a7292 */ /* 0x000fe4000f8e333f */
[----:B------:R-:W-:Y:S02]  /*0a60*/  ULDC.64 UR8, c[0x0][0x330] ;  /* 0x0000cc0000087ab9 */ /* 0x000fe40000000a00 */
[----:B------:R-:W-:-:S07]  /*0a70*/  UIMAD.WIDE.U32 UR14, UR10, UR8, URZ ;  /* 0x000000080a0e72a5 */ /* 0x000fce000f8e003f */
[----:B------:R-:W-:Y:S02]  /*0a80*/  @UP2 UMOV UR13, UR15 ;  /* 0x0000000f000d2c82 */ /* 0x000fe40008000000 */
[----:B------:R-:W-:-:S04]  /*0a90*/  @UP2 USHF.R.U32.HI UR10, URZ, UR9, UR13 ;  /* 0x000000093f0a2299 */ /* 0x000fc8000801160d */
[----:B------:R-:W-:Y:S01]  /*0aa0*/  ULOP3.LUT UR10, URZ, UR10, URZ, 0x33, !UPT ;  /* 0x0000000a3f0a7292 */ /* 0x000fe2000f8e333f */
[----:B------:R-:W-:Y:S05]  /*0ab0*/  BRA `(.L_x_225) ;  /* 0x0000005000007947 */ /* 0x000fea0003800000 */
.L_x_224:
[----:B------:R-:W-:-:S03]  /*0ac0*/  UISETP.NE.AND UP2, UPT, UR9, 0x1, UPT ;  /* 0x000000010900788c */ /* 0x000fc6000bf45270 */
[----:B------:R-:W-:Y:S02]  /*0ad0*/  ULDC.64 UR8, c[0x0][0x330] ;  /* 0x0000cc0000087ab9 */ /* 0x000fe40000000a00 */
[----:B------:R-:W-:-:S07]  /*0ae0*/  UIMAD.WIDE.U32 UR14, UR10, UR8, URZ ;  /* 0x000000080a0e72a5 */ /* 0x000fce000f8e003f */
[----:B------:R-:W-:Y:S02]  /*0af0*/  @UP2 UMOV UR13, UR15 ;  /* 0x0000000f000d2c82 */ /* 0x000fe40008000000 */
[----:B------:R-:W-:Y:S02]  /*0b00*/  @UP2 USHF.R.U32.HI UR10, URZ, UR9, UR13 ;  /* 0x000000093f0a2299 */ /* 0x000fe4000801160d */
.L_x_225:
[----:B------:R-:W-:Y:S02]  /*0b10*/  ULDC UR8, c[0x0][0x32c] ;  /* 0x0000cb0000087ab9 */ /* 0x000fe40000000800 */
[----:B------:R-:W-:-:S04]  /*0b20*/  UIMAD UR8, UR10, UR8, URZ ;  /* 0x000000080a0872a4 */ /* 0x000fc8000f8e023f */
[----:B------:R-:W-:-:S04]  /*0b30*/  UISETP.LT.AND UP2, UPT, UR4, UR8, UPT ;  /* 0x000000080400728c */ /* 0x000fc8000bf41270 */
[----:B------:R-:W-:-:S04]  /*0b40*/  USEL UR4, UR4, UR8, !UP2 ;  /* 0x0000000804047287 */ /* 0x000fc8000d000000 */
.L_x_223:
[----:B------:R-:W-:Y:S01]  /*0b50*/  UIMAD.WIDE UR8, UR4, 0x2aaaaaab, URZ ;  /* 0x2aaaaaab040878a5 */ /* 0x000fe2000f8e023f */
[----:B------:R-:W-:Y:S01]  /*0b60*/  PLOP3.LUT P4, PT, PT, PT, PT, 0x80, 0x0 ;  /* 0x000000000000781c */ /* 0x000fe20003f8f070 */
[----:B------:R-:W-:Y:S01]  /*0b70*/  CS2R R126, SRZ ;  /* 0x00000000007e7805 */ /* 0x000fe2000001ff00 */
[----:B------:R-:W-:Y:S01]  /*0b80*/  CS2R R124, SRZ ;  /* 0x00000000007c7805 */ /* 0x000fe2000001ff00 */
[----:B------:R-:W-:Y:S01]  /*0b90*/  USHF.R.U32.HI UR4, URZ, 0x1f, UR9 ;  /* 0x0000001f3f047899 */ /* 0x000fe20008011609 */
[----:B------:R-:W-:Y:S01]  /*0ba0*/  CS2R R170, SRZ ;  /* 0x0000000000aa7805 */ /* 0x000fe2000001ff00 */
[----:B------:R-:W-:Y:S01]  /*0bb0*/  CS2R R12, SRZ ;  /* 0x00000000000c7805 */ /* 0x000fe2000001ff00 */
[----:B------:R-:W-:Y:S01]  /*0bc0*/  IMAD.MOV.U32 R168, RZ, RZ, RZ ;  /* 0x000000ffffa87224 */ /* 0x000fe200078e00ff */
[----:B------:R-:W-:Y:S01]  /*0bd0*/  ULEA.HI.SX32 UR4, UR9, UR4, 0x1c ;  /* 0x0000000409047291 */ /* 0x000fe2000f8fe23f */
[----:B------:R-:W-:Y:S01]  /*0be0*/  CS2R R14, SRZ ;  /* 0x00000000000e7805 */ /* 0x000fe2000001ff00 */
[----:B------:R-:W-:Y:S01]  /*0bf0*/  IMAD.MOV.U32 R122, RZ, RZ, RZ ;  /* 0x000000ffff7a7224 */ /* 0x000fe200078e00ff */
[----:B------:R-:W-:Y:S01]  /*0c00*/  MOV R120, RZ ;  /* 0x000000ff00787202 */ /* 0x000fe20000000f00 */
[----:B------:R-:W-:Y:S01]  /*0c10*/  UISETP.LT.AND UP2, UPT, URZ, UR4, UPT ;  /* 0x000000043f00728c */ /* 0x000fe2000bf41270 */
[----:B------:R-:W-:Y:S01]  /*0c20*/  CS2R R16, SRZ ;  /* 0x0000000000107805 */ /* 0x000fe2000001ff00 */
[----:B------:R-:W-:Y:S01]  /*0c30*/  IMAD.MOV.U32 R118, RZ, RZ, RZ ;  /* 0x000000ffff767224 */ /* 0x000fe200078e00ff */
[----:B------:R-:W-:Y:S01]  /*0c40*/  MOV R19, RZ ;  /* 0x000000ff00137202 */ /* 0x000fe20000000f00 */
[----:B------:R-:W-:Y:S01]  /*0c50*/  USEL UR4, URZ, UR4, !UP2 ;  /* 0x000000043f047287 */ /* 0x000fe2000d000000 */
[----:B------:R-:W-:Y:S01]  /*0c60*/  IMAD.MOV.U32 R116, RZ, RZ, RZ ;  /* 0x000000ffff747224 */ /* 0x000fe200078e00ff */
[----:B------:R-:W-:Y:S01]  /*0c70*/  CS2R R26, SRZ ;  /* 0x00000000001a7805 */ /* 0x000fe2000001ff00 */
[----:B------:R-:W-:Y:S01]  /*0c80*/  MOV R110, RZ ;  /* 0x000000ff006e7202 */ /* 0x000fe20000000f00 */
[----:B------:R-:W-:Y:S01]  /*0c90*/  UISETP.GT.AND UP2, UPT, UR6, UR4, UPT ;  /* 0x000000040600728c */ /* 0x000fe2000bf44270 */
[----:B------:R-:W-:Y:S01]  /*0ca0*/  CS2R R20, SRZ ;  /* 0x0000000000147805 */ /* 0x000fe2000001ff00 */
[----:B------:R-:W-:Y:S01]  /*0cb0*/  IMAD.MOV.U32 R108, RZ, RZ, RZ ;  /* 0x000000ffff6c7224 */ /* 0x000fe200078e00ff */
[----:B------:R-:W-:Y:S01]  /*0cc0*/  MOV R114, RZ ;  /* 0x000000ff00727202 */ /* 0x000fe20000000f00 */
[----:B------:R-:W-:Y:S01]  /*0cd0*/  IMAD.MOV.U32 R112, RZ, RZ, RZ ;  /* 0x000000ffff707224 */ /* 0x000fe200078e00ff */
[----:B------:R-:W-:Y:S01]  /*0ce0*/  CS2R R22, SRZ ;  /* 0x0000000000167805 */ /* 0x000fe2000001ff00 */
[----:B------:R-:W-:Y:S01]  /*0cf0*/  PLOP3.LUT P2, PT, PT, PT, UP2, 0x80, 0x0 ;  /* 0x000000000000781c */ /* 0x000fe20003f4f028 */
[----:B------:R-:W-:Y:S01]  /*0d00*/  IMAD.MOV.U32 R104, RZ, RZ, RZ ;  /* 0x000000ffff687224 */ /* 0x000fe200078e00ff */
[----:B------:R-:W-:Y:S01]  /*0d10*/  MOV R106, RZ ;  /* 0x000000ff006a7202 */ /* 0x000fe20000000f00 */
[----:B------:R-:W-:Y:S01]  /*0d20*/  CS2R R24, SRZ ;  /* 0x0000000000187805 */ /* 0x000fe2000001ff00 */
[----:B------:R-:W-:Y:S01]  /*0d30*/  MOV R166, RZ ;  /* 0x000000ff00a67202 */ /* 0x000fe20000000f00 */
[----:B------:R-:W-:Y:S01]  /*0d40*/  IMAD.MOV.U32 R164, RZ, RZ, RZ ;  /* 0x000000ffffa47224 */ /* 0x000fe200078e00ff */
[----:B------:R-:W-:Y:S01]  /*0d50*/  CS2R R162, SRZ ;  /* 0x0000000000a27805 */ /* 0x000fe2000001ff00 */
[----:B------:R-:W-:Y:S01]  /*0d60*/  CS2R R30, SRZ ;  /* 0x00000000001e7805 */ /* 0x000fe2000001ff00 */
[----:B------:R-:W-:Y:S01]  /*0d70*/  MOV R160, RZ ;  /* 0x000000ff00a07202 */ /* 0x000fe20000000f00 */
[----:B------:R-:W-:Y:S01]  /*0d80*/  IMAD.MOV.U32 R102, RZ, RZ, RZ ;  /* 0x000000ffff667224 */ /* 0x000fe200078e00ff */
[----:B------:R-:W-:Y:S01]  /*0d90*/  MOV R100, RZ ;  /* 0x000000ff00647202 */ /* 0x000fe20000000f00 */
[----:B------:R-:W-:Y:S01]  /*0da0*/  CS2R R158, SRZ ;  /* 0x00000000009e7805 */ /* 0x000fe2000001ff00 */
[----:B------:R-:W-:Y:S01]  /*0db0*/  CS2R R32, SRZ ;  /* 0x0000000000207805 */ /* 0x000fe2000001ff00 */
[----:B------:R-:W-:Y:S01]  /*0dc0*/  IMAD.MOV.U32 R156, RZ, RZ, RZ ;  /* 0x000000ffff9c7224 */ /* 0x000fe200078e00ff */
[----:B------:R-:W-:Y:S01]  /*0dd0*/  CS2R R28, SRZ ;  /* 0x00000000001c7805 */ /* 0x000fe2000001ff00 */
[----:B------:R-:W-:Y:S01]  /*0de0*/  MOV R154, RZ ;  /* 0x000000ff009a7202 */ /* 0x000fe20000000f00 */
[----:B------:R-:W-:Y:S01]  /*0df0*/  IMAD.MOV.U32 R152, RZ, RZ, RZ ;  /* 0x000000ffff987224 */ /* 0x000fe200078e00ff */
        /* <DEDUP_REMOVED lines=12> */
[----:B------:R-:W-:Y:S05]  /*0ec0*/  @!P2 BRA `(.L_x_226) ;  /* 0x000171000000a947 */ /* 0x000fea0003800000 */
[----:B------:R-:W-:-:S04]  /*0ed0*/  ISETP.NE.U32.AND P4, PT, RZ, c[0x0][0x340], PT ;  /* 0x0000d000ff007a0c */ /* 0x000fc80003f85070 */
[----:B------:R-:W-:-:S13]  /*0ee0*/  ISETP.NE.AND.EX P4, PT, RZ, c[0x0][0x344], PT, P4 ;  /* 0x0000d100ff007a0c */ /* 0x000fda0003f85340 */
[----:B------:R-:W-:-:S05]  /*0ef0*/  @P4 IMAD.WIDE R2, R35, R10, c[0x0][0x340] ;  /* 0x0000d00023024625 */ /* 0x000fca00078e020a */
[----:B------:R1:W2:Y:S01]  /*0f00*/  @P4 LDG.E R17, [R2.64] ;  /* 0x0000002c02114981 */ /* 0x0002a2000c1e1900 */
[----:B------:R-:W-:Y:S01]  /*0f10*/  SHF.R.S32.HI R208, RZ, 0x1f, R209 ;  /* 0x0000001fffd07819 */ /* 0x000fe200000114d1 */
[----:B------:R-:W-:Y:S01]  /*0f20*/  ULDC UR8, c[0x0][0x2c4] ;  /* 0x0000b10000087ab9 */ /* 0x000fe20000000800 */
[----:B------:R-:W-:Y:S01]  /*0f30*/  SHF.R.S32.HI R0, RZ, 0x1f, R7 ;  /* 0x0000001fff007819 */ /* 0x000fe20000011407 */
[----:B------:R-:W3:Y:S01]  /*0f40*/  S2R R18, SR_CTAID.Y ;  /* 0x0000000000127919 */ /* 0x000ee20000002600 */
[-C--:B------:R-:W-:Y:S01]  /*0f50*/  LEA.HI R4, R208, R209.reuse, RZ, 0x3 ;  /* 0x000000d1d0047211 */ /* 0x080fe200078f18ff */
[----:B------:R-:W-:Y:S01]  /*0f60*/  UIMAD UR8, UR12, UR8, URZ ;  /* 0x000000080c0872a4 */ /* 0x000fe2000f8e023f */
[----:B------:R-:W-:Y:S01]  /*0f70*/  PLOP3.LUT P3, PT, PT, PT, UP1, 0x80, 0x0 ;  /* 0x000000000000781c */ /* 0x000fe20003f6f018 */
[----:B------:R-:W-:Y:S01]  /*0f80*/  IMAD R0, R0, c[0x0][0x178], RZ ;  /* 0x00005e0000007a24 */ /* 0x000fe200078e02ff */
[----:B------:R-:W-:Y:S01]  /*0f90*/  SHF.R.S32.HI R16, RZ, 0x3, R4 ;  /* 0x00000003ff107819 */ /* 0x000fe20000011404 */
[----:B------:R-:W-:Y:S01]  /*0fa0*/  BSSY B0, `(.L_x_227) ;  /* 0x000006c000007945 */ /* 0x000fe20003800000 */
[----:B------:R-:W-:Y:S01]  /*0fb0*/  LOP3.LUT R4, R4, 0xfffffff8, RZ, 0xc0, !PT ;  /* 0xfffffff804047812 */ /* 0x000fe200078ec0ff */
[----:B------:R-:W-:Y:S01]  /*0fc0*/  IMAD R0, R7, c[0x0][0x17c], R0 ;  /* 0x00005f0007007a24 */ /* 0x000fe200078e0200 */
[----:B------:R-:W-:Y:S01]  /*0fd0*/  SHF.R.S32.HI R15, RZ, 0x1f, R35 ;  /* 0x0000001fff0f7819 */ /* 0x000fe20000011423 */
[----:B------:R-:W-:Y:S01]  /*0fe0*/  IMAD.SHL.U32 R5, R16, 0x40, RZ ;  /* 0x0000004010057824 */ /* 0x000fe200078e00ff */
[----:B------:R-:W-:Y:S01]  /*0ff0*/  LEA.HI R25, R208, R209, RZ, 0x4 ;  /* 0x000000d1d0197211 */ /* 0x000fe200078f20ff */
[----:B------:R-:W-:Y:S01]  /*1000*/  IMAD.IADD R23, R209, 0x1, -R4 ;  /* 0x00000001d1177824 */ /* 0x000fe200078e0a04 */
[----:B------:R-:W-:-:S02]  /*1010*/  SHF.R.S32.HI R4, RZ, 0x1f, R9 ;  /* 0x0000001fff047819 */ /* 0x000fc40000011409 */
[----:B------:R-:W-:Y:S01]  /*1020*/  SEL R10, R15, RZ, !P1 ;  /* 0x000000ff0f0a7207 */ /* 0x000fe20004800000 */
[----:B------:R-:W-:-:S04]  /*1030*/  IMAD.SHL.U32 R20, R23, 0x8, RZ ;  /* 0x0000000817147824 */ /* 0x000fc800078e00ff */
[----:B------:R-:W-:Y:S01]  /*1040*/  IMAD R10, R10, c[0x0][0x1c0], RZ ;  /* 0x000070000a0a7a24 */ /* 0x000fe200078e02ff */
[----:B------:R-:W-:Y:S01]  /*1050*/  SHF.R.S32.HI R21, RZ, 0x1f, R20 ;  /* 0x0000001fff157819 */ /* 0x000fe20000011414 */
[----:B-1----:R-:W-:Y:S01]  /*1060*/  IMAD.WIDE.U32 R2, R7, c[0x0][0x178], RZ ;  /* 0x00005e0007027a25 */ /* 0x002fe200078e00ff */
[----:B---3--:R-:W-:-:S04]  /*1070*/  SHF.R.S32.HI R14, RZ, 0x1f, R18 ;  /* 0x0000001fff0e7819 */ /* 0x008fc80000011412 */
[----:B------:R-:W-:Y:S02]  /*1080*/  IADD3 R3, R3, R0, RZ ;  /* 0x0000000003037210 */ /* 0x000fe40007ffe0ff */
[----:B------:R-:W-:Y:S01]  /*1090*/  LOP3.LUT R0, R5, 0x1c0, RZ, 0xc0, !PT ;  /* 0x000001c005007812 */ /* 0x000fe200078ec0ff */
[----:B------:R-:W-:Y:S02]  /*10a0*/  IMAD R8, R14, c[0x0][0x1b8], RZ ;  /* 0x00006e000e087a24 */ /* 0x000fe400078e02ff */
[----:B------:R-:W-:Y:S01]  /*10b0*/  IMAD.WIDE.U32 R2, R18, c[0x0][0x1b8], R2 ;  /* 0x00006e0012027a25 */ /* 0x000fe200078e0002 */
[----:B------:R-:W-:Y:S02]  /*10c0*/  LOP3.LUT R6, R0, 0x38, R20, 0xf8, !PT ;  /* 0x0000003800067812 */ /* 0x000fe400078ef814 */
[----:B------:R-:W-:Y:S01]  /*10d0*/  SHF.R.U32.HI R5, RZ, 0x3, R0 ;  /* 0x00000003ff057819 */ /* 0x000fe20000011600 */
[----:B------:R-:W-:Y:S01]  /*10e0*/  IMAD R8, R18, c[0x0][0x1bc], R8 ;  /* 0x00006f0012087a24 */ /* 0x000fe200078e0208 */
[----:B------:R-:W-:-:S02]  /*10f0*/  IADD3 R0, P2, R9, R16, RZ ;  /* 0x0000001009007210 */ /* 0x000fc40007f5e0ff */
[----:B------:R-:W-:Y:S01]  /*1100*/  LOP3.LUT R19, R6, R5, RZ, 0x3c, !PT ;  /* 0x0000000506137212 */ /* 0x000fe200078e3cff */
[----:B------:R-:W-:Y:S01]  /*1110*/  IMAD R5, R23, 0x10, R16 ;  /* 0x0000001017057824 */ /* 0x000fe200078e0210 */
[----:B------:R-:W-:Y:S02]  /*1120*/  LEA.HI.X.SX32 R4, R16, R4, 0x1, P2 ;  /* 0x0000000410047211 */ /* 0x000fe400010f0eff */
[----:B------:R-:W-:Y:S02]  /*1130*/  PLOP3.LUT P2, PT, PT, PT, UP1, 0x80, 0x0 ;  /* 0x000000000000781c */ /* 0x000fe40003f4f018 */
[----:B------:R-:W-:Y:S01]  /*1140*/  IADD3 R9, R5, UR11, RZ ;  /* 0x0000000b05097c10 */ /* 0x000fe2000fffe0ff */
[C---:B------:R-:W-:Y:S01]  /*1150*/  IMAD R6, R4.reuse, c[0x0][0x1e0], RZ ;  /* 0x0000780004067a24 */ /* 0x040fe200078e02ff */
[----:B------:R-:W-:Y:S01]  /*1160*/  IADD3 R3, R3, R8, RZ ;  /* 0x0000000803037210 */ /* 0x000fe20007ffe0ff */
[----:B------:R-:W-:Y:S01]  /*1170*/  IMAD R4, R4, c[0x0][0x208], RZ ;  /* 0x0000820004047a24 */ /* 0x000fe200078e02ff */
[----:B------:R-:W-:Y:S01]  /*1180*/  SEL R8, R35, RZ, !P1 ;  /* 0x000000ff23087207 */ /* 0x000fe20004800000 */
[----:B------:R-:W-:-:S04]  /*1190*/  @P3 IMAD.HI.U32 R11, R9, c[0x0][0x2c8], RZ ;  /* 0x0000b200090b3a27 */ /* 0x000fc800078e00ff */
[C---:B------:R-:W-:Y:S02]  /*11a0*/  IMAD R12, R0.reuse, c[0x0][0x1e4], R6 ;  /* 0x00007900000c7a24 */ /* 0x040fe400078e0206 */
[C---:B------:R-:W-:Y:S02]  /*11b0*/  IMAD R13, R0.reuse, c[0x0][0x20c], R4 ;  /* 0x00008300000d7a24 */ /* 0x040fe400078e0204 */
[----:B------:R-:W-:-:S04]  /*11c0*/  IMAD.WIDE.U32 R6, R0, c[0x0][0x1e0], R20 ;  /* 0x0000780000067a25 */ /* 0x000fc800078e0014 */
[----:B------:R-:W-:-:S04]  /*11d0*/  IMAD.WIDE.U32 R4, R0, c[0x0][0x208], R20 ;  /* 0x0000820000047a25 */ /* 0x000fc800078e0014 */
[----:B------:R-:W-:Y:S01]  /*11e0*/  IMAD.MOV.U32 R0, RZ, RZ, R9 ;  /* 0x000000ffff007224 */ /* 0x000fe200078e0009 */
[----:B------:R-:W-:Y:S01]  /*11f0*/  @P2 SHF.R.U32.HI R0, RZ, c[0x0][0x2cc], R11 ;  /* 0x0000b300ff002a19 */ /* 0x000fe2000001160b */
[C---:B------:R-:W-:Y:S01]  /*1200*/  IMAD R11, R8.reuse, c[0x0][0x1c4], R10 ;  /* 0x00007100080b7a24 */ /* 0x040fe200078e020a */
[----:B------:R-:W-:Y:S01]  /*1210*/  IADD3 R5, R5, R13, RZ ;  /* 0x0000000d05057210 */ /* 0x000fe20007ffe0ff */
[----:B------:R-:W-:Y:S01]  /*1220*/  IMAD.WIDE.U32 R2, R8, c[0x0][0x1c0], R2 ;  /* 0x0000700008027a25 */ /* 0x000fe200078e0002 */
[----:B------:R-:W-:-:S03]  /*1230*/  SHF.R.S32.HI R8, RZ, 0x1f, R0 ;  /* 0x0000001fff087819 */ /* 0x000fc60000011400 */
[----:B------:R-:W-:Y:S02]  /*1240*/  IMAD.MOV R10, RZ, RZ, -R0 ;  /* 0x000000ffff0a7224 */ /* 0x000fe400078e0a00 */
[----:B------:R-:W-:Y:S02]  /*1250*/  IMAD.IADD R3, R3, 0x1, R11 ;  /* 0x0000000103037824 */ /* 0x000fe400078e020b */
[----:B------:R-:W-:Y:S01]  /*1260*/  IMAD R10, R10, c[0x0][0x2c4], R9 ;  /* 0x0000b1000a0a7a24 */ /* 0x000fe200078e0209 */
[----:B------:R-:W-:Y:S01]  /*1270*/  LOP3.LUT R9, R25, 0xfffffff0, RZ, 0xc0, !PT ;  /* 0xfffffff019097812 */ /* 0x000fe200078ec0ff */
[----:B------:R-:W-:Y:S02]  /*1280*/  IMAD R8, R8, c[0x0][0x1b0], RZ ;  /* 0x00006c0008087a24 */ /* 0x000fe400078e02ff */
[----:B------:R-:W-:Y:S01]  /*1290*/  IMAD.WIDE.U32 R2, R0, c[0x0][0x1b0], R2 ;  /* 0x00006c0000027a25 */ /* 0x000fe200078e0002 */
[----:B------:R-:W-:-:S03]  /*12a0*/  SHF.R.S32.HI R11, RZ, 0x1f, R10 ;  /* 0x0000001fff0b7819 */ /* 0x000fc6000001140a */
[----:B------:R-:W-:Y:S01]  /*12b0*/  IMAD R8, R0, c[0x0][0x1b4], R8 ;  /* 0x00006d0000087a24 */ /* 0x000fe200078e0208 */
[----:B------:R-:W-:Y:S01]  /*12c0*/  IADD3 R0, -R9, R209, RZ ;  /* 0x000000d109007210 */ /* 0x000fe20007ffe1ff */
[----:B------:R-:W-:Y:S02]  /*12d0*/  IMAD.IADD R7, R7, 0x1, R12 ;  /* 0x0000000107077824 */ /* 0x000fe400078e020c */
[C---:B------:R-:W-:Y:S02]  /*12e0*/  IMAD R12, R14.reuse, c[0x0][0x1e8], RZ ;  /* 0x00007a000e0c7a24 */ /* 0x040fe400078e02ff */
[----:B------:R-:W-:Y:S01]  /*12f0*/  IMAD R13, R14, c[0x0][0x210], RZ ;  /* 0x000084000e0d7a24 */ /* 0x000fe200078e02ff */
[----:B------:R-:W-:Y:S01]  /*1300*/  SHF.R.S32.HI R14, RZ, 0x1f, R0 ;  /* 0x0000001fff0e7819 */ /* 0x000fe20000011400 */
[----:B------:R-:W-:Y:S02]  /*1310*/  IMAD.IADD R3, R3, 0x1, R8 ;  /* 0x0000000103037824 */ /* 0x000fe400078e0208 */
[----:B------:R-:W-:Y:S01]  /*1320*/  IMAD.WIDE.U32 R8, R18, c[0x0][0x1e8], R6 ;  /* 0x00007a0012087a25 */ /* 0x000fe200078e0006 */
[----:B------:R-:W-:-:S03]  /*1330*/  LEA.HI R24, R14, R0, RZ, 0x3 ;  /* 0x000000000e187211 */ /* 0x000fc600078f18ff */
[----:B------:R-:W-:-:S04]  /*1340*/  IMAD.WIDE.U32 R6, R18, c[0x0][0x210], R4 ;  /* 0x0000840012067a25 */ /* 0x000fc800078e0004 */
[----:B------:R-:W-:Y:S01]  /*1350*/  IMAD.WIDE.U32 R4, R10, c[0x0][0x1a8], R2 ;  /* 0x00006a000a047a25 */ /* 0x000fe200078e0002 */
[----:B------:R-:W-:-:S03]  /*1360*/  LOP3.LUT R2, R24, 0xfffffff8, RZ, 0xc0, !PT ;  /* 0xfffffff818027812 */ /* 0x000fc600078ec0ff */
[C---:B------:R-:W-:Y:S02]  /*1370*/  IMAD R12, R18.reuse, c[0x0][0x1ec], R12 ;  /* 0x00007b00120c7a24 */ /* 0x040fe400078e020c */
[----:B------:R-:W-:Y:S01]  /*1380*/  IMAD R13, R18, c[0x0][0x214], R13 ;  /* 0x00008500120d7a24 */ /* 0x000fe200078e020d */
[----:B------:R-:W-:Y:S01]  /*1390*/  IADD3 R18, R0, -R2, RZ ;  /* 0x8000000200127210 */ /* 0x000fe20007ffe0ff */
[----:B------:R-:W-:Y:S01]  /*13a0*/  IMAD.IADD R9, R9, 0x1, R12 ;  /* 0x0000000109097824 */ /* 0x000fe200078e020c */
[----:B------:R-:W-:Y:S01]  /*13b0*/  LEA R12, P1, R4, c[0x0][0x160], 0x1 ;  /* 0x00005800040c7a11 */ /* 0x000fe200078208ff */
[----:B------:R-:W-:Y:S01]  /*13c0*/  IMAD R11, R11, c[0x0][0x1a8], RZ ;  /* 0x00006a000b0b7a24 */ /* 0x000fe200078e02ff */
[----:B------:R-:W-:-:S03]  /*13d0*/  IADD3 R7, R7, R13, RZ ;  /* 0x0000000d07077210 */ /* 0x000fc60007ffe0ff */
[----:B------:R-:W-:Y:S01]  /*13e0*/  IMAD R11, R10, c[0x0][0x1ac], R11 ;  /* 0x00006b000a0b7a24 */ /* 0x000fe200078e020b */
[----:B------:R-:W-:Y:S01]  /*13f0*/  IADD3 R10, R16, UR11, RZ ;  /* 0x0000000b100a7c10 */ /* 0x000fe2000fffe0ff */
[----:B------:R1:W3:Y:S02]  /*1400*/  SHFL.IDX PT, R14, R12, RZ, 0x181f ;  /* 0x00181fff0c0e7589 */ /* 0x0002e400000e0000 */
[----:B------:R-:W-:Y:S01]  /*1410*/  IMAD.IADD R11, R5, 0x1, R11 ;  /* 0x00000001050b7824 */ /* 0x000fe200078e020b */
[----:B------:R-:W-:Y:S02]  /*1420*/  ISETP.GE.AND P3, PT, R10, UR8, PT ;  /* 0x000000080a007c0c */ /* 0x000fe4000bf66270 */
[----:B------:R-:W-:Y:S02]  /*1430*/  LEA.HI R5, R208, R209, RZ, 0x6 ;  /* 0x000000d1d0057211 */ /* 0x000fe400078f30ff */
[----:B------:R-:W-:Y:S02]  /*1440*/  LEA.HI.X R11, R4, c[0x0][0x164], R11, 0x1, P1 ;  /* 0x00005900040b7a11 */ /* 0x000fe400008f0c0b */
[----:B------:R-:W-:-:S02]  /*1450*/  MOV R4, 0x10 ;  /* 0x0000001000047802 */ /* 0x000fc40000000f00 */
[----:B------:R-:W-:-:S04]  /*1460*/  SHF.L.U32 R5, R5, 0x3, RZ ;  /* 0x0000000305057819 */ /* 0x000fc800000006ff */
[----:B------:R-:W-:Y:S02]  /*1470*/  LOP3.LUT R5, R19, 0xfffffe00, R5, 0xf8, !PT ;  /* 0xfffffe0013057812 */ /* 0x000fe400078ef805 */
[--C-:B--2---:R-:W-:Y:S01]  /*1480*/  @P4 SHF.R.S32.HI R3, RZ, 0x1f, R17.reuse ;  /* 0x0000001fff034819 */ /* 0x104fe20000011411 */
[----:B------:R-:W-:Y:S01]  /*1490*/  @P4 IMAD.MOV.U32 R2, RZ, RZ, R17 ;  /* 0x000000ffff024224 */ /* 0x000fe200078e0011 */
[----:B------:R-:W-:Y:S01]  /*14a0*/  @!P4 MOV R2, R35 ;  /* 0x000000230002c202 */ /* 0x000fe20000000f00 */
[----:B------:R-:W-:Y:S02]  /*14b0*/  @!P4 IMAD.MOV.U32 R3, RZ, RZ, R15 ;  /* 0x000000ffff03c224 */ /* 0x000fe400078e000f */
[----:B------:R-:W-:Y:S01]  /*14c0*/  IMAD.MOV.U32 R17, RZ, RZ, 0x20 ;  /* 0x00000020ff117424 */ /* 0x000fe200078e00ff */
[----:B------:R-:W-:Y:S01]  /*14d0*/  SEL R0, R2, RZ, !P0 ;  /* 0x000000ff02007207 */ /* 0x000fe20004000000 */
[----:B------:R1:W2:Y:S01]  /*14e0*/  SHFL.IDX PT, R15, R11, RZ, 0x181f ;  /* 0x00181fff0b0f7589 */ /* 0x0002a200000e0000 */
[----:B------:R-:W-:-:S02]  /*14f0*/  SEL R2, R3, RZ, !P0 ;  /* 0x000000ff03027207 */ /* 0x000fc40004000000 */
[----:B------:R-:W-:Y:S01]  /*1500*/  ISETP.GE.AND P0, PT, R20, c[0x0][0x198], PT ;  /* 0x0000660014007a0c */ /* 0x000fe20003f06270 */
[----:B------:R-:W-:-:S03]  /*1510*/  IMAD.WIDE.U32 R62, R0, c[0x0][0x218], R6 ;  /* 0x00008600003e7a25 */ /* 0x000fc600078e0006 */
[----:B------:R-:W-:Y:S01]  /*1520*/  R2P PR, R18, 0x6 ;  /* 0x0000000612007804 */ /* 0x000fe20000000000 */
[C---:B------:R-:W-:Y:S02]  /*1530*/  IMAD R3, R2.reuse, c[0x0][0x1f0], RZ ;  /* 0x00007c0002037a24 */ /* 0x040fe400078e02ff */
[----:B------:R-:W-:Y:S02]  /*1540*/  IMAD R2, R2, c[0x0][0x218], RZ ;  /* 0x0000860002027a24 */ /* 0x000fe400078e02ff */
[C---:B------:R-:W-:Y:S02]  /*1550*/  IMAD R13, R0.reuse, c[0x0][0x1f4], R3 ;  /* 0x00007d00000d7a24 */ /* 0x040fe400078e0203 */
[----:B------:R-:W-:Y:S01]  /*1560*/  IMAD R3, R0, c[0x0][0x21c], R2 ;  /* 0x0000870000037a24 */ /* 0x000fe200078e0202 */
[----:B------:R-:W-:Y:S01]  /*1570*/  SEL R2, R4, 0xfffffff0, !P1 ;  /* 0xfffffff004027807 */ /* 0x000fe20004800000 */
[----:B------:R-:W-:Y:S01]  /*1580*/  IMAD.WIDE.U32 R28, R0, c[0x0][0x1f0], R8 ;  /* 0x00007c00001c7a25 */ /* 0x000fe200078e0008 */
[----:B------:R-:W-:-:S02]  /*1590*/  SEL R4, R17, 0xffffffe0, !P2 ;  /* 0xffffffe011047807 */ /* 0x000fc40005000000 */
[----:B------:R-:W-:Y:S01]  /*15a0*/  IADD3 R27, R63, R3, RZ ;  /* 0x000000033f1b7210 */ /* 0x000fe20007ffe0ff */
[----:B------:R-:W-:Y:S01]  /*15b0*/  IMAD.IADD R31, R29, 0x1, R13 ;  /* 0x000000011d1f7824 */ /* 0x000fe200078e020d */
[----:B------:R1:W-:Y:S04]  /*15c0*/  STL.64 [R1+0x30], R28 ;  /* 0x0000301c01007387 */ /* 0x0003e80000100a00 */
[----:B------:R1:W-:Y:S04]  /*15d0*/  STL.64 [R1+0x40], R62 ;  /* 0x0000403e01007387 */ /* 0x0003e80000100a00 */
[----:B------:R1:W-:Y:S04]  /*15e0*/  STL [R1+0x3c], R27 ;  /* 0x00003c1b01007387 */ /* 0x0003e80000100800 */
[----:B------:R1:W-:Y:S01]  /*15f0*/  STL [R1+0x24], R31 ;  /* 0x0000241f01007387 */ /* 0x0003e20000100800 */
[----:B------:R-:W-:Y:S05]  /*1600*/  @P3 BRA `(.L_x_228) ;  /* 0x0000005000003947 */ /* 0x000fea0003800000 */
[----:B--23--:R-:W-:Y:S01]  /*1610*/  LEA R6, P1, R20, R14, 0x1 ;  /* 0x0000000e14067211 */ /* 0x00cfe200078208ff */
[----:B------:R-:W-:-:S03]  /*1620*/  IMAD.SHL.U32 R0, R5, 0x2, RZ ;  /* 0x0000000205007824 */ /* 0x000fc600078e00ff */
[----:B------:R-:W-:-:S05]  /*1630*/  LEA.HI.X R7, R20, R15, R21, 0x1, P1 ;  /* 0x0000000f14077211 */ /* 0x000fca00008f0c15 */
[----:B------:R-:W-:Y:S01]  /*1640*/  @!PT LDS RZ, [RZ] ;  /* 0x00000000fffff984 */ /* 0x000fe20000000800 */
[----:B------:R2:W-:Y:S04]  /*1650*/  LDGSTS.E.BYPASS.LTC128B.128 [R0+0x6100], [R6.64], !P0 ;  /* 0x0610000006007fae */ /* 0x0005e8000c101d6c */
.L_x_228:
[----:B--23--:R-:W-:Y:S05]  /*1660*/  BSYNC B0 ;  /* 0x0000000000007941 */ /* 0x00cfea0003800000 */
.L_x_227:
[----:B------:R-:W-:Y:S01]  /*1670*/  IADD3 R0, R10, 0x10, RZ ;  /* 0x000000100a007810 */ /* 0x000fe20007ffe0ff */
[----:B------:R2:W3:Y:S01]  /*1680*/  SHFL.IDX PT, R3, R11, 0x1, 0x181f ;  /* 0x00381f000b037f89 */ /* 0x0004e200000e0000 */
[----:B------:R-:W-:Y:S02]  /*1690*/  BSSY B0, `(.L_x_229) ;  /* 0x0000009000007945 */ /* 0x000fe40003800000 */
[----:B------:R-:W-:Y:S01]  /*16a0*/  ISETP.GE.AND P1, PT, R0, UR8, PT ;  /* 0x0000000800007c0c */ /* 0x000fe2000bf26270 */
[----:B------:R2:W4:-:S12]  /*16b0*/  SHFL.IDX PT, R6, R12, 0x1, 0x181f ;  /* 0x00381f000c067f89 */ /* 0x00051800000e0000 */
[----:B------:R-:W-:Y:S05]  /*16c0*/  @P1 BRA `(.L_x_230) ;  /* 0x0000005000001947 */ /* 0x000fea0003800000 */
[----:B----4-:R-:W-:Y:S01]  /*16d0*/  LEA R6, P1, R20, R6, 0x1 ;  /* 0x0000000614067211 */ /* 0x010fe200078208ff */
[----:B------:R-:W-:-:S03]  /*16e0*/  IMAD.SHL.U32 R0, R5, 0x2, RZ ;  /* 0x0000000205007824 */ /* 0x000fc600078e00ff */
[----:B---3--:R-:W-:-:S05]  /*16f0*/  LEA.HI.X R7, R20, R3, R21, 0x1, P1 ;  /* 0x0000000314077211 */ /* 0x008fca00008f0c15 */
[----:B------:R-:W-:Y:S01]  /*1700*/  @!PT LDS RZ, [RZ] ;  /* 0x00000000fffff984 */ /* 0x000fe20000000800 */
[----:B------:R3:W-:Y:S04]  /*1710*/  LDGSTS.E.BYPASS.LTC128B.128 [R0+0x6900], [R6.64], !P0 ;  /* 0x0690000006007fae */ /* 0x0007e8000c101d6c */
.L_x_230:
[----:B------:R-:W-:Y:S05]  /*1720*/  BSYNC B0 ;  /* 0x0000000000007941 */ /* 0x000fea0003800000 */
.L_x_229:
[----:B---3--:R-:W-:Y:S01]  /*1730*/  IADD3 R0, R10, 0x20, RZ ;  /* 0x000000200a007810 */ /* 0x008fe20007ffe0ff */
[----:B------:R3:W1:Y:S01]  /*1740*/  SHFL.IDX PT, R3, R11, 0x2, 0x181f ;  /* 0x00581f000b037f89 */ /* 0x00066200000e0000 */
[----:B------:R-:W-:Y:S02]  /*1750*/  BSSY B0, `(.L_x_231) ;  /* 0x0000009000007945 */ /* 0x000fe40003800000 */
[----:B------:R-:W-:Y:S01]  /*1760*/  ISETP.GE.AND P1, PT, R0, UR8, PT ;  /* 0x0000000800007c0c */ /* 0x000fe2000bf26270 */
[----:B----4-:R3:W4:-:S12]  /*1770*/  SHFL.IDX PT, R6, R12, 0x2, 0x181f ;  /* 0x00581f000c067f89 */ /* 0x01071800000e0000 */
[----:B------:R-:W-:Y:S05]  /*1780*/  @P1 BRA `(.L_x_232) ;  /* 0x0000005000001947 */ /* 0x000fea0003800000 */
[----:B----4-:R-:W-:Y:S01]  /*1790*/  LEA R6, P1, R20, R6, 0x1 ;  /* 0x0000000614067211 */ /* 0x010fe200078208ff */
[----:B------:R-:W-:-:S03]  /*17a0*/  IMAD.SHL.U32 R0, R5, 0x2, RZ ;  /* 0x0000000205007824 */ /* 0x000fc600078e00ff */
[----:B-1----:R-:W-:-:S05]  /*17b0*/  LEA.HI.X R7, R20, R3, R21, 0x1, P1 ;  /* 0x0000000314077211 */ /* 0x002fca00008f0c15 */
[----:B------:R-:W-:Y:S01]  /*17c0*/  @!PT LDS RZ, [RZ] ;  /* 0x00000000fffff984 */ /* 0x000fe20000000800 */
[----:B------:R1:W-:Y:S04]  /*17d0*/  LDGSTS.E.BYPASS.LTC128B.128 [R0+0x7100], [R6.64], !P0 ;  /* 0x0710000006007fae */ /* 0x0003e8000c101d6c */
.L_x_232:
[----:B------:R-:W-:Y:S05]  /*17e0*/  BSYNC B0 ;  /* 0x0000000000007941 */ /* 0x000fea0003800000 */
.L_x_231:
[----:B-1----:R-:W-:Y:S01]  /*17f0*/  IADD3 R0, R10, 0x30, RZ ;  /* 0x000000300a007810 */ /* 0x002fe20007ffe0ff */
[----:B------:R1:W2:Y:S01]  /*1800*/  SHFL.IDX PT, R3, R11, 0x3, 0x181f ;  /* 0x00781f000b037f89 */ /* 0x0002a200000e0000 */
[----:B------:R-:W-:Y:S02]  /*1810*/  BSSY B0, `(.L_x_233) ;  /* 0x0000009000007945 */ /* 0x000fe40003800000 */
[----:B------:R-:W-:Y:S01]  /*1820*/  ISETP.GE.AND P1, PT, R0, UR8, PT ;  /* 0x0000000800007c0c */ /* 0x000fe2000bf26270 */
[----:B----4-:R1:W4:-:S12]  /*1830*/  SHFL.IDX PT, R6, R12, 0x3, 0x181f ;  /* 0x00781f000c067f89 */ /* 0x01031800000e0000 */
[----:B------:R-:W-:Y:S05]  /*1840*/  @P1 BRA `(.L_x_234) ;  /* 0x0000005000001947 */ /* 0x000fea0003800000 */
[----:B----4-:R-:W-:Y:S01]  /*1850*/  LEA R6, P1, R20, R6, 0x1 ;  /* 0x0000000614067211 */ /* 0x010fe200078208ff */
[----:B------:R-:W-:-:S03]  /*1860*/  IMAD.SHL.U32 R0, R5, 0x2, RZ ;  /* 0x0000000205007824 */ /* 0x000fc600078e00ff */
[----:B--2---:R-:W-:-:S05]  /*1870*/  LEA.HI.X R7, R20, R3, R21, 0x1, P1 ;  /* 0x0000000314077211 */ /* 0x004fca00008f0c15 */
[----:B------:R-:W-:Y:S01]  /*1880*/  @!PT LDS RZ, [RZ] ;  /* 0x00000000fffff984 */ /* 0x000fe20000000800 */
[----:B------:R2:W-:Y:S04]  /*1890*/  LDGSTS.E.BYPASS.LTC128B.128 [R0+0x7900], [R6.64], !P0 ;  /* 0x0790000006007fae */ /* 0x0005e8000c101d6c */
.L_x_234:
[----:B------:R-:W-:Y:S05]  /*18a0*/  BSYNC B0 ;  /* 0x0000000000007941 */ /* 0x000fea0003800000 */
.L_x_233:
[----:B--2---:R-:W-:Y:S01]  /*18b0*/  IADD3 R0, R10, 0x40, RZ ;  /* 0x000000400a007810 */ /* 0x004fe20007ffe0ff */
        /* <DEDUP_REMOVED lines=10> */
.L_x_236:
[----:B------:R-:W-:Y:S05]  /*1960*/  BSYNC B0 ;  /* 0x0000000000007941 */ /* 0x000fea0003800000 */
.L_x_235:
        /* <DEDUP_REMOVED lines=11> */
.L_x_238:
[----:B------:R-:W-:Y:S05]  /*1a20*/  BSYNC B0 ;  /* 0x0000000000007941 */ /* 0x000fea0003800000 */
.L_x_237:
        /* <DEDUP_REMOVED lines=11> */
.L_x_240:
[----:B------:R-:W-:Y:S05]  /*1ae0*/  BSYNC B0 ;  /* 0x0000000000007941 */ /* 0x000fea0003800000 */
.L_x_239:
[----:B------:R5:W2:Y:S01]  /*1af0*/  SHFL.IDX PT, R8, R12, 0x7, 0x181f ;  /* 0x00f81f000c087f89 */ /* 0x000aa200000e0000 */
[----:B-1----:R-:W-:Y:S01]  /*1b00*/  IADD3 R0, R10, 0x70, RZ ;  /* 0x000000700a007810 */ /* 0x002fe20007ffe0ff */
[----:B------:R-:W-:Y:S01]  /*1b10*/  UMOV UR10, 0x60 ;  /* 0x00000060000a7882 */ /* 0x000fe20000000000 */
[----:B------:R-:W-:Y:S01]  /*1b20*/  IMAD.SHL.U32 R231, R5, 0x2, RZ ;  /* 0x0000000205e77824 */ /* 0x000fe200078e00ff */
[----:B------:R-:W1:Y:S01]  /*1b30*/  SHFL.IDX PT, R3, R11, 0x7, 0x181f ;  /* 0x00f81f000b037f89 */ /* 0x000e6200000e0000 */
[----:B------:R-:W-:Y:S01]  /*1b40*/  ISETP.GE.AND P3, PT, R0, UR8, PT ;  /* 0x0000000800007c0c */ /* 0x000fe2000bf66270 */
[----:B------:R-:W-:Y:S01]  /*1b50*/  UIMAD UR32, UR6, -0x60, UR10 ;  /* 0xffffffa0062078a4 */ /* 0x000fe2000f8e020a */
[----:B------:R-:W-:Y:S01]  /*1b60*/  IMAD.MOV.U32 R214, RZ, RZ, R30 ;  /* 0x000000ffffd67224 */ /* 0x000fe200078e001e */
[----:B------:R-:W-:Y:S01]  /*1b70*/  ULDC.64 UR8, c[0x0][0x1e0] ;  /* 0x0000780000087ab9 */ /* 0x000fe20000000a00 */
[----:B------:R-:W-:Y:S01]  /*1b80*/  IMAD.MOV.U32 R215, RZ, RZ, R31 ;  /* 0x000000ffffd77224 */ /* 0x000fe200078e001f */
[----:B------:R-:W-:Y:S01]  /*1b90*/  UIMAD.WIDE.U32 UR18, UR10, UR8, URZ ;  /* 0x000000080a1272a5 */ /* 0x000fe2000f8e003f */
[----:B------:R-:W-:Y:S01]  /*1ba0*/  IMAD.MOV.U32 R210, RZ, RZ, c[0x0][0x1e0] ;  /* 0x00007800ffd27624 */ /* 0x000fe200078e00ff */
[----:B------:R-:W-:Y:S01]  /*1bb0*/  UIMAD UR9, UR10, UR9, URZ ;  /* 0x000000090a0972a4 */ /* 0x000fe2000f8e023f */
[----:B------:R-:W-:Y:S01]  /*1bc0*/  IMAD.U32 R0, RZ, RZ, UR32 ;  /* 0x00000020ff007e24 */ /* 0x000fe2000f8e00ff */
[----:B------:R-:W-:Y:S01]  /*1bd0*/  UIADD3 UR10, UR6, -0x1, URZ ;  /* 0xffffffff060a7890 */ /* 0x000fe2000fffe03f */
[----:B------:R-:W-:Y:S01]  /*1be0*/  IMAD.MOV.U32 R214, RZ, RZ, R28 ;  /* 0x000000ffffd67224 */ /* 0x000fe200078e001c */
[----:B------:R-:W-:Y:S01]  /*1bf0*/  UIADD3 UR16, UR19, UR9, URZ ;  /* 0x0000000913107290 */ /* 0x000fe2000fffe03f */
[----:B------:R-:W-:Y:S01]  /*1c00*/  IMAD.MOV.U32 R211, RZ, RZ, c[0x0][0x1e4] ;  /* 0x00007900ffd37624 */ /* 0x000fe200078e00ff */
[----:B------:R-:W-:Y:S01]  /*1c10*/  IADD3 R22, R0, UR7, -R16 ;  /* 0x0000000700167c10 */ /* 0x000fe2000fffe810 */
[----:B------:R-:W-:Y:S01]  /*1c20*/  USHF.R.S32.HI UR8, URZ, 0x1f, UR10 ;  /* 0x0000001f3f087899 */ /* 0x000fe2000801140a */
[----:B----4-:R-:W-:Y:S01]  /*1c30*/  IMAD.U32 R6, RZ, RZ, UR10 ;  /* 0x0000000aff067e24 */ /* 0x010fe2000f8e00ff */
[----:B------:R-:W-:Y:S01]  /*1c40*/  UIMAD UR9, UR16, UR10, URZ ;  /* 0x0000000a100972a4 */ /* 0x000fe2000f8e023f */
[----:B------:R-:W-:Y:S01]  /*1c50*/  ISETP.GE.AND P6, PT, R22, 0x21, PT ;  /* 0x000000211600780c */ /* 0x000fe20003fc6270 */
[----:B--23-5:R-:W-:Y:S01]  /*1c60*/  IMAD.WIDE.U32 R12, R210, 0x20, RZ ;  /* 0x00000020d20c7825 */ /* 0x02cfe200078e00ff */
[----:B------:R-:W-:Y:S01]  /*1c70*/  @!P3 LEA R8, P1, R20, R8, 0x1 ;  /* 0x000000081408b211 */ /* 0x000fe200078208ff */
[----:B------:R-:W-:Y:S01]  /*1c80*/  UIMAD UR9, UR8, UR18, UR9 ;  /* 0x00000012080972a4 */ /* 0x000fe2000f8e0209 */
[----:B------:R-:W-:Y:S01]  /*1c90*/  ISETP.GE.AND P2, PT, R22, 0x1, PT ;  /* 0x000000011600780c */ /* 0x000fe20003f46270 */
[----:B------:R-:W-:Y:S01]  /*1ca0*/  IMAD.WIDE.U32 R6, R6, UR18, R214 ;  /* 0x0000001206067c25 */ /* 0x000fe2000f8e00d6 */
[----:B-1----:R-:W-:Y:S01]  /*1cb0*/  @!P3 LEA.HI.X R9, R20, R3, R21, 0x1, P1 ;  /* 0x000000031409b211 */ /* 0x002fe200008f0c15 */
[----:B------:R-:W-:Y:S01]  /*1cc0*/  ULDC.64 UR14, c[0x0][0x208] ;  /* 0x00008200000e7ab9 */ /* 0x000fe20000000a00 */
[----:B------:R-:W-:Y:S01]  /*1cd0*/  ISETP.GE.AND P1, PT, R22, 0x11, PT ;  /* 0x000000111600780c */ /* 0x000fe20003f26270 */
[----:B------:R-:W-:Y:S01]  /*1ce0*/  IMAD.MOV.U32 R60, RZ, RZ, R26 ;  /* 0x000000ffff3c7224 */ /* 0x000fe200078e001a */
[----:B------:R-:W-:Y:S01]  /*1cf0*/  IADD3 R7, R7, UR9, RZ ;  /* 0x0000000907077c10 */ /* 0x000fe2000fffe0ff */
[----:B------:R-:W-:Y:S01]  /*1d00*/  @!PT LDS RZ, [RZ] ;  /* 0x00000000fffff984 */ /* 0x000fe20000000800 */
[----:B------:R1:W-:Y:S01]  /*1d10*/  @!P3 LDGSTS.E.BYPASS.LTC128B.128 [R231+0x9900], [R8.64], !P0 ;  /* 0x0990000008e7bfae */ /* 0x0003e2000c101d6c */
[----:B------:R-:W-:Y:S01]  /*1d20*/  ISETP.GE.AND P3, PT, R20, c[0x0][0x1d4], PT ;  /* 0x0000750014007a0c */ /* 0x000fe20003f66270 */
[----:B------:R-:W-:Y:S01]  /*1d30*/  IMAD.MOV.U32 R61, RZ, RZ, R27 ;  /* 0x000000ffff3d7224 */ /* 0x000fe200078e001b */
[----:B------:R-:W-:Y:S01]  /*1d40*/  @P6 IADD3 R3, P4, R6, R12, RZ ;  /* 0x0000000c06036210 */ /* 0x000fe20007f9e0ff */
[----:B------:R-:W0:Y:S01]  /*1d50*/  LDGDEPBAR ;  /* 0x00000000000079af */ /* 0x000e220000000000 */
[----:B------:R-:W-:Y:S01]  /*1d60*/  SHF.R.S32.HI R17, RZ, 0x4, R25 ;  /* 0x00000004ff117819 */ /* 0x000fe20000011419 */
[----:B------:R-:W-:Y:S01]  /*1d70*/  UIMAD UR13, UR8, UR14, URZ ;  /* 0x0000000e080d72a4 */ /* 0x000fe2000f8e023f */
[----:B------:R-:W-:Y:S01]  /*1d80*/  LEA.HI R207, R208, R209, RZ, 0x5 ;  /* 0x000000d1d0cf7211 */ /* 0x000fe200078f28ff */
[----:B------:R-:W-:Y:S01]  /*1d90*/  UIMAD.WIDE.U32 UR8, UR10, UR14, URZ ;  /* 0x0000000e0a0872a5 */ /* 0x000fe2000f8e003f */
[----:B------:R-:W-:Y:S01]  /*1da0*/  IMAD.MOV.U32 R60, RZ, RZ, R62 ;  /* 0x000000ffff3c7224 */ /* 0x000fe200078e003e */
[----:B------:R-:W-:Y:S01]  /*1db0*/  BAR.SYNC.DEFER_BLOCKING 0x0 ;  /* 0x0000000000007b1d */ /* 0x000fe20000010000 */
[C---:B------:R-:W-:Y:S01]  /*1dc0*/  @P1 LEA R0, P0, R210.reuse, R6, 0x4 ;  /* 0x00000006d2001211 */ /* 0x040fe200078020ff */
[----:B------:R-:W-:Y:S01]  /*1dd0*/  UIMAD UR13, UR10, UR15, UR13 ;  /* 0x0000000f0a0d72a4 */ /* 0x000fe2000f8e020d */
[----:B------:R-:W-:Y:S01]  /*1de0*/  SHF.R.S32.HI R206, RZ, 0x5, R207 ;  /* 0x00000005ffce7819 */ /* 0x000fe200000114cf */
[----:B------:R-:W-:Y:S01]  /*1df0*/  UISETP.GT.AND UP2, UPT, UR10, UR4, UPT ;  /* 0x000000040a00728c */ /* 0x000fe2000bf44270 */
[----:B------:R-:W-:Y:S01]  /*1e00*/  @P1 LEA.HI.X R5, R210, R7, R211, 0x4, P0 ;  /* 0x00000007d2051211 */ /* 0x000fe200000f24d3 */
[----:B------:R-:W-:Y:S01]  /*1e10*/  UIADD3 UR13, UR9, UR13, URZ ;  /* 0x0000000d090d7290 */ /* 0x000fe2000fffe03f */
[C---:B------:R-:W-:Y:S01]  /*1e20*/  @P1 LEA R10, P0, R0.reuse, c[0x0][0x1c8], 0x1 ;  /* 0x00007200000a1a11 */ /* 0x040fe200078008ff */
[----:B------:R-:W-:Y:S02]  /*1e30*/  STL.64 [R1+0x20], R214 ;  /* 0x000020d601007387 */ /* 0x000fe40000100a00 */
[----:B------:R-:W-:Y:S01]  /*1e40*/  UIMAD UR13, UR13, 0x60, URZ ;  /* 0x000000600d0d78a4 */ /* 0x000fe2000f8e023f */
[----:B------:R-:W-:Y:S01]  /*1e50*/  @P1 LEA.HI.X R11, R0, c[0x0][0x1cc], R5, 0x1, P0 ;  /* 0x00007300000b1a11 */ /* 0x000fe200000f0c05 */
[----:B------:R-:W-:Y:S01]  /*1e60*/  STL.64 [R1+0x38], R60 ;  /* 0x0000383c01007387 */ /* 0x000fe20000100a00 */
[----:B------:R-:W-:-:S02]  /*1e70*/  @P6 LEA R14, P0, R3, c[0x0][0x1c8], 0x1 ;  /* 0x00007200030e6a11 */ /* 0x000fc400078008ff */
[----:B------:R-:W-:Y:S01]  /*1e80*/  LEA.HI R5, R25, R17, RZ, 0x1 ;  /* 0x0000001119057211 */ /* 0x000fe200078f08ff */
[----:B-1----:R-:W-:Y:S01]  /*1e90*/  IMAD.SHL.U32 R9, R211, 0x20, RZ ;  /* 0x00000020d3097824 */ /* 0x002fe200078e00ff */
[C---:B------:R-:W-:Y:S02]  /*1ea0*/  @P2 LEA R8, P5, R6.reuse, c[0x0][0x1c8], 0x1 ;  /* 0x0000720006082a11 */ /* 0x040fe400078a08ff */
[----:B------:R-:W-:Y:S02]  /*1eb0*/  LOP3.LUT R5, R5, 0xfffffffe, RZ, 0xc0, !PT ;  /* 0xfffffffe05057812 */ /* 0x000fe400078ec0ff */
[----:B------:R-:W-:Y:S02]  /*1ec0*/  @P6 IADD3.X R12, R7, R13, R9, P4, !PT ;  /* 0x0000000d070c6210 */ /* 0x000fe400027fe409 */
[----:B------:R-:W-:Y:S02]  /*1ed0*/  @P2 LEA.HI.X R9, R6, c[0x0][0x1cc], R7, 0x1, P5 ;  /* 0x0000730006092a11 */ /* 0x000fe400028f0c07 */
[----:B------:R-:W-:-:S02]  /*1ee0*/  ISETP.GE.AND P5, PT, R22, 0x31, PT ;  /* 0x000000311600780c */ /* 0x000fc40003fa6270 */
[C---:B------:R-:W-:Y:S01]  /*1ef0*/  ISETP.GE.AND P4, PT, R22.reuse, 0x41, PT ;  /* 0x000000411600780c */ /* 0x040fe20003f86270 */
[----:B------:R-:W-:Y:S01]  /*1f00*/  @!PT LDS RZ, [RZ] ;  /* 0x00000000fffff984 */ /* 0x000fe20000000800 */
[----:B------:R-:W-:Y:S01]  /*1f10*/  @!PT LDS RZ, [RZ] ;  /* 0x00000000fffff984 */ /* 0x000fe20000000800 */
[----:B------:R-:W-:Y:S01]  /*1f20*/  @!PT LDS RZ, [RZ] ;  /* 0x00000000fffff984 */ /* 0x000fe20000000800 */
[----:B------:R1:W-:Y:S01]  /*1f30*/  @P2 LDGSTS.E.BYPASS.LTC128B.128 [R231+0x3100], [R8.64], !P3 ;  /* 0x0310000008e72fae */ /* 0x0003e2000d901d6c */
[----:B------:R-:W-:Y:S02]  /*1f40*/  ISETP.GE.AND P2, PT, R22, 0x51, PT ;  /* 0x000000511600780c */ /* 0x000fe40003f46270 */
[----:B------:R-:W-:Y:S01]  /*1f50*/  @P6 LEA.HI.X R15, R3, c[0x0][0x1cc], R12, 0x1, P0 ;  /* 0x00007300030f6a11 */ /* 0x000fe200000f0c0c */
[----:B------:R2:W-:Y:S04]  /*1f60*/  @P1 LDGSTS.E.BYPASS.LTC128B.128 [R231+0x3900], [R10.64], !P3 ;  /* 0x039000000ae71fae */ /* 0x0005e8000d901d6c */
[----:B------:R3:W-:Y:S02]  /*1f70*/  @P6 LDGSTS.E.BYPASS.LTC128B.128 [R231+0x4100], [R14.64], !P3 ;  /* 0x041000000ee76fae */ /* 0x0007e4000d901d6c */
[----:B------:R-:W-:-:S02]  /*1f80*/  @P5 IMAD R0, R211, 0x30, RZ ;  /* 0x00000030d3005824 */ /* 0x000fc400078e02ff */
[C---:B------:R-:W-:Y:S01]  /*1f90*/  @P4 LEA R3, P0, R210.reuse, R6, 0x6 ;  /* 0x00000006d2034211 */ /* 0x040fe200078030ff */
[----:B-1----:R-:W-:-:S04]  /*1fa0*/  @P5 IMAD.WIDE.U32 R8, R210, 0x30, R6 ;  /* 0x00000030d2085825 */ /* 0x002fc800078e0006 */
[----:B--2---:R-:W-:Y:S01]  /*1fb0*/  @P2 IMAD.MOV.U32 R10, RZ, RZ, R6 ;  /* 0x000000ffff0a2224 */ /* 0x004fe200078e0006 */
[----:B------:R-:W-:Y:S01]  /*1fc0*/  @P5 LEA R12, P1, R8, c[0x0][0x1c8], 0x1 ;  /* 0x00007200080c5a11 */ /* 0x000fe200078208ff */
[----:B------:R-:W-:Y:S01]  /*1fd0*/  @P2 IMAD.MOV.U32 R11, RZ, RZ, R7 ;  /* 0x000000ffff0b2224 */ /* 0x000fe200078e0007 */
[C---:B------:R-:W-:Y:S01]  /*1fe0*/  @P4 LEA.HI.X R7, R210.reuse, R7, R211, 0x6, P0 ;  /* 0x00000007d2074211 */ /* 0x040fe200000f34d3 */
[----:B------:R-:W-:Y:S02]  /*1ff0*/  @P5 IMAD.IADD R0, R9, 0x1, R0 ;  /* 0x0000000109005824 */ /* 0x000fe400078e0200 */
[----:B------:R-:W-:Y:S02]  /*2000*/  @P2 IMAD R9, R211, 0x50, RZ ;  /* 0x00000050d3092824 */ /* 0x000fe400078e02ff */
[----:B------:R-:W-:Y:S01]  /*2010*/  @P2 IMAD.WIDE.U32 R10, R210, 0x50, R10 ;  /* 0x00000050d20a2825 */ /* 0x000fe200078e000a */
[----:B------:R-:W-:Y:S02]  /*2020*/  @P5 LEA.HI.X R13, R8, c[0x0][0x1cc], R0, 0x1, P1 ;  /* 0x00007300080d5a11 */ /* 0x000fe400008f0c00 */
[----:B------:R-:W-:Y:S01]  /*2030*/  @P4 LEA R8, P1, R3, c[0x0][0x1c8], 0x1 ;  /* 0x0000720003084a11 */ /* 0x000fe200078208ff */
[----:B------:R-:W-:Y:S01]  /*2040*/  @P2 IMAD.IADD R0, R11, 0x1, R9 ;  /* 0x000000010b002824 */ /* 0x000fe200078e0209 */
[C---:B------:R-:W-:Y:S01]  /*2050*/  @P2 LEA R6, P0, R10.reuse, c[0x0][0x1c8], 0x1 ;  /* 0x000072000a062a11 */ /* 0x040fe200078008ff */
[----:B------:R3:W-:Y:S01]  /*2060*/  @P5 LDGSTS.E.BYPASS.LTC128B.128 [R231+0x4900], [R12.64], !P3 ;  /* 0x049000000ce75fae */ /* 0x0007e2000d901d6c */
[----:B------:R-:W-:Y:S01]  /*2070*/  @P4 LEA.HI.X R9, R3, c[0x0][0x1cc], R7, 0x1, P1 ;  /* 0x0000730003094a11 */ /* 0x000fe200008f0c07 */
[----:B------:R-:W-:Y:S01]  /*2080*/  IMAD.IADD R11, R17, 0x1, -R5 ;  /* 0x00000001110b7824 */ /* 0x000fe200078e0a05 */
[----:B------:R-:W-:Y:S01]  /*2090*/  @P2 LEA.HI.X R7, R10, c[0x0][0x1cc], R0, 0x1, P0 ;  /* 0x000073000a072a11 */ /* 0x000fe200000f0c00 */
[----:B------:R-:W-:Y:S01]  /*20a0*/  IMAD.SHL.U32 R3, R18, 0x40, RZ ;  /* 0x0000004012037824 */ /* 0x000fe200078e00ff */
[C---:B------:R-:W-:Y:S01]  /*20b0*/  LOP3.LUT P0, RZ, R23.reuse, 0x2, RZ, 0xc0, !PT ;  /* 0x0000000217ff7812 */ /* 0x040fe2000780c0ff */
[----:B------:R1:W-:Y:S01]  /*20c0*/  @P4 LDGSTS.E.BYPASS.LTC128B.128 [R231+0x5100], [R8.64], !P3 ;  /* 0x0510000008e74fae */ /* 0x0003e2000d901d6c */
[C---:B------:R-:W-:Y:S01]  /*20d0*/  IMAD.SHL.U32 R0, R23.reuse, 0x40, RZ ;  /* 0x0000004017007824 */ /* 0x040fe200078e00ff */
[----:B------:R-:W-:Y:S01]  /*20e0*/  LOP3.LUT P1, RZ, R23, 0x4, RZ, 0xc0, !PT ;  /* 0x0000000417ff7812 */ /* 0x000fe2000782c0ff */
[----:B------:R-:W-:Y:S01]  /*20f0*/  IMAD.SHL.U32 R5, R24, 0x40, RZ ;  /* 0x0000004018057824 */ /* 0x000fe200078e00ff */
[----:B------:R2:W-:Y:S01]  /*2100*/  @P2 LDGSTS.E.BYPASS.LTC128B.128 [R231+0x5900], [R6.64], !P3 ;  /* 0x0590000006e72fae */ /* 0x0005e2000d901d6c */
[----:B------:R-:W-:-:S02]  /*2110*/  LOP3.LUT R3, R3, 0x1c0, RZ, 0xc0, !PT ;  /* 0x000001c003037812 */ /* 0x000fc400078ec0ff */
[----:B------:R-:W-:Y:S01]  /*2120*/  LOP3.LUT R0, R0, 0x1c0, RZ, 0xc0, !PT ;  /* 0x000001c000007812 */ /* 0x000fe200078ec0ff */
[----:B------:R-:W0:Y:S01]  /*2130*/  LDGDEPBAR ;  /* 0x00000000000079af */ /* 0x000e220000000000 */
[----:B------:R-:W-:Y:S02]  /*2140*/  LOP3.LUT R205, R5, 0xfffffe00, RZ, 0xc0, !PT ;  /* 0xfffffe0005cd7812 */ /* 0x000fe400078ec0ff */
[----:B------:R-:W-:-:S04]  /*2150*/  ISETP.GE.AND P2, PT, R20, c[0x0][0x1d4], PT ;  /* 0x0000750014007a0c */ /* 0x000fc80003f46270 */
[----:B------:R-:W-:Y:S01]  /*2160*/  ISETP.LT.OR P5, PT, R22, 0x1, P2 ;  /* 0x000000011600780c */ /* 0x000fe200017a1670 */
[----:B--2---:R-:W-:Y:S01]  /*2170*/  IMAD.SHL.U32 R7, R16, 0x8, RZ ;  /* 0x0000000810077824 */ /* 0x004fe200078e00ff */
[----:B------:R-:W-:-:S04]  /*2180*/  DEPBAR.LE SB0, 0x1 ;  /* 0x000080400000791a */ /* 0x000fc80000000000 */
[----:B------:R-:W-:-:S04]  /*2190*/  DEPBAR.LE SB0, 0x0 ;  /* 0x000080000000791a */ /* 0x000fc80000000000 */
[----:B------:R-:W-:Y:S01]  /*21a0*/  IMAD.SHL.U32 R6, R11, 0x8, RZ ;  /* 0x000000080b067824 */ /* 0x000fe200078e00ff */
[----:B------:R-:W-:Y:S02]  /*21b0*/  LOP3.LUT R7, R0, 0x8, R7, 0xf8, !PT ;  /* 0x0000000800077812 */ /* 0x000fe400078ef807 */
[----:B------:R-:W-:Y:S02]  /*21c0*/  SHF.R.U32.HI R0, RZ, 0x3, R0 ;  /* 0x00000003ff007819 */ /* 0x000fe40000011600 */
[----:B------:R-:W-:Y:S01]  /*21d0*/  LOP3.LUT R5, R3, 0x8, R6, 0xf8, !PT ;  /* 0x0000000803057812 */ /* 0x000fe200078ef806 */
[----:B------:R-:W-:Y:S01]  /*21e0*/  IMAD.U32 R6, RZ, RZ, UR8 ;  /* 0x00000008ff067e24 */ /* 0x000fe2000f8e00ff */
[----:B------:R-:W-:Y:S01]  /*21f0*/  SHF.R.U32.HI R3, RZ, 0x3, R3 ;  /* 0x00000003ff037819 */ /* 0x000fe20000011603 */
[----:B------:R-:W-:Y:S01]  /*2200*/  UMOV UR8, 0x5 ;  /* 0x0000000500087882 */ /* 0x000fe20000000000 */
[----:B------:R-:W-:Y:S01]  /*2210*/  LOP3.LUT R0, R7, R0, RZ, 0x3c, !PT ;  /* 0x0000000007007212 */ /* 0x000fe200078e3cff */
[----:B------:R-:W-:Y:S01]  /*2220*/  IMAD.U32 R7, RZ, RZ, UR9 ;  /* 0x00000009ff077e24 */ /* 0x000fe2000f8e00ff */
[----:B------:R-:W-:Y:S01]  /*2230*/  LOP3.LUT R204, R5, R3, RZ, 0x3c, !PT ;  /* 0x0000000305cc7212 */ /* 0x000fe200078e3cff */
[----:B------:R-:W-:Y:S01]  /*2240*/  IMAD R3, R206, 0x400, R205 ;  /* 0x00000400ce037824 */ /* 0x000fe200078e02cd */
[----:B------:R-:W-:Y:S01]  /*2250*/  USHF.L.U32 UR9, UR14, 0x5, URZ ;  /* 0x000000050e097899 */ /* 0x000fe2000800063f */
[----:B------:R-:W-:Y:S01]  /*2260*/  IMAD R0, R11, 0x200, R0 ;  /* 0x000002000b007824 */ /* 0x000fe200078e0200 */
[----:B------:R-:W-:Y:S01]  /*2270*/  USHF.L.U64.HI UR8, UR14, UR8, UR15 ;  /* 0x000000080e087299 */ /* 0x000fe2000801020f */
[----:B------:R-:W-:-:S02]  /*2280*/  IMAD.IADD R3, R204, 0x1, R3 ;  /* 0x00000001cc037824 */ /* 0x000fc400078e0203 */
[----:B------:R-:W-:Y:S01]  /*2290*/  IMAD.SHL.U32 R212, R0, 0x2, RZ ;  /* 0x0000000200d47824 */ /* 0x000fe200078e00ff */
[----:B------:R-:W-:Y:S01]  /*22a0*/  BAR.SYNC.DEFER_BLOCKING 0x0 ;  /* 0x0000000000007b1d */ /* 0x000fe20000010000 */
[----:B------:R-:W-:-:S03]  /*22b0*/  IMAD.SHL.U32 R219, R3, 0x2, RZ ;  /* 0x0000000203db7824 */ /* 0x000fc600078e00ff */
[----:B------:R-:W-:Y:S01]  /*22c0*/  IADD3 R0, R212, 0x3100, RZ ;  /* 0x00003100d4007810 */ /* 0x000fe20007ffe0ff */
[--C-:B------:R-:W-:Y:S01]  /*22d0*/  IMAD R222, R2, 0x2, R219.reuse ;  /* 0x0000000202de7824 */ /* 0x100fe200078e02db */
[----:B------:R-:W-:Y:S01]  /*22e0*/  IADD3 R223, R212, 0x3120, RZ ;  /* 0x00003120d4df7810 */ /* 0x000fe20007ffe0ff */
[----:B------:R-:W-:Y:S01]  /*22f0*/  IMAD R220, R4, 0x2, R219 ;  /* 0x0000000204dc7824 */ /* 0x000fe200078e02db */
[----:B------:R-:W-:-:S03]  /*2300*/  @P0 IADD3 R223, R0, -0x20, RZ ;  /* 0xffffffe000df0810 */ /* 0x000fc60007ffe0ff */
[----:B------:R-:W-:Y:S01]  /*2310*/  IMAD R221, R2, 0x2, R220 ;  /* 0x0000000202dd7824 */ /* 0x000fe200078e02dc */
[C---:B------:R-:W-:Y:S02]  /*2320*/  IADD3 R228, R223.reuse, 0x800, RZ ;  /* 0x00000800dfe47810 */ /* 0x040fe40007ffe0ff */
[C---:B------:R-:W-:Y:S02]  /*2330*/  IADD3 R227, R223.reuse, 0x1000, RZ ;  /* 0x00001000dfe37810 */ /* 0x040fe40007ffe0ff */
[C---:B------:R-:W-:Y:S02]  /*2340*/  IADD3 R226, R223.reuse, 0x1800, RZ ;  /* 0x00001800dfe27810 */ /* 0x040fe40007ffe0ff */
[C---:B------:R-:W-:Y:S02]  /*2350*/  IADD3 R225, R223.reuse, 0x2000, RZ ;  /* 0x00002000dfe17810 */ /* 0x040fe40007ffe0ff */
[----:B------:R-:W-:Y:S01]  /*2360*/  IADD3 R224, R223, 0x2800, RZ ;  /* 0x00002800dfe07810 */ /* 0x000fe20007ffe0ff */
[----:B------:R-:W-:Y:S04]  /*2370*/  LDSM.16.M88.4 R24, [R212+0x3100] ;  /* 0x00310000d418783b */ /* 0x000fe80000000200 */
[----:B---3--:R-:W2:Y:S04]  /*2380*/  LDSM.16.M88.4 R12, [R219+0x6100] ;  /* 0x00610000db0c783b */ /* 0x008ea80000000200 */
[----:B-1----:R-:W1:Y:S04]  /*2390*/  LDSM.16.M88.4 R8, [R219+0x8100] ;  /* 0x00810000db08783b */ /* 0x002e680000000200 */
[----:B------:R-:W3:Y:S04]  /*23a0*/  LDSM.16.M88.4 R16, [R212+0x3900] ;  /* 0x00390000d410783b */ /* 0x000ee80000000200 */
[----:B------:R-:W4:Y:S04]  /*23b0*/  LDSM.16.M88.4 R32, [R212+0x4100] ;  /* 0x00410000d420783b */ /* 0x000f280000000200 */
[----:B------:R-:W5:Y:S04]  /*23c0*/  LDSM.16.M88.4 R28, [R212+0x4900] ;  /* 0x00490000d41c783b */ /* 0x000f680000000200 */
[----:B------:R-:W3:Y:S04]  /*23d0*/  LDSM.16.M88.4 R36, [R212+0x5100] ;  /* 0x00510000d424783b */ /* 0x000ee80000000200 */
[----:B------:R-:W-:Y:S04]  /*23e0*/  LDSM.16.M88.4 R40, [R223+0x800] ;  /* 0x00080000df28783b */ /* 0x000fe80000000200 */
[----:B------:R-:W-:Y:S01]  /*23f0*/  LDSM.16.M88.4 R44, [R223] ;  /* 0x00000000df2c783b */ /* 0x000fe20000000200 */
[-C--:B--2---:R-:W-:Y:S08]  /*2400*/  HMMA.16816.F32 R160, R12, R24.reuse, RZ ;  /* 0x000000180ca0723c */ /* 0x084ff000000018ff */
[C---:B-1----:R-:W-:Y:S08]  /*2410*/  HMMA.16816.F32 R48, R8.reuse, R24, RZ ;  /* 0x000000180830723c */ /* 0x042ff000000018ff */
[-C--:B------:R-:W-:Y:S08]  /*2420*/  HMMA.16816.F32 R88, R8, R26.reuse, RZ ;  /* 0x0000001a0858723c */ /* 0x080ff000000018ff */
[----:B------:R-:W-:Y:S01]  /*2430*/  HMMA.16816.F32 R156, R12, R26, RZ ;  /* 0x0000001a0c9c723c */ /* 0x000fe200000018ff */
[----:B------:R-:W1:Y:S07]  /*2440*/  LDSM.16.M88.4 R24, [R212+0x5900] ;  /* 0x00590000d418783b */ /* 0x000e6e0000000200 */
[C---:B---3--:R-:W-:Y:S08]  /*2450*/  HMMA.16816.F32 R52, R8.reuse, R16, RZ ;  /* 0x000000100834723c */ /* 0x048ff000000018ff */
[C---:B------:R-:W-:Y:S08]  /*2460*/  HMMA.16816.F32 R96, R8.reuse, R18, RZ ;  /* 0x000000120860723c */ /* 0x040ff000000018ff */
[C---:B----4-:R-:W-:Y:S08]  /*2470*/  HMMA.16816.F32 R68, R8.reuse, R32, RZ ;  /* 0x000000200844723c */ /* 0x050ff000000018ff */
[C---:B------:R-:W-:Y:S08]  /*2480*/  HMMA.16816.F32 R92, R8.reuse, R34, RZ ;  /* 0x00000022085c723c */ /* 0x040ff000000018ff */
[C---:B-----5:R-:W-:Y:S08]  /*2490*/  HMMA.16816.F32 R64, R8.reuse, R28, RZ ;  /* 0x0000001c0840723c */ /* 0x060ff000000018ff */
[C---:B------:R-:W-:Y:S08]  /*24a0*/  HMMA.16816.F32 R124, R8.reuse, R30, RZ ;  /* 0x0000001e087c723c */ /* 0x040ff000000018ff */
[C---:B------:R-:W-:Y:S08]  /*24b0*/  HMMA.16816.F32 R56, R8.reuse, R36, RZ ;  /* 0x000000240838723c */ /* 0x040ff000000018ff */
[C---:B------:R-:W-:Y:S08]  /*24c0*/  HMMA.16816.F32 R116, R8.reuse, R38, RZ ;  /* 0x000000260874723c */ /* 0x040ff000000018ff */
[C---:B-1----:R-:W-:Y:S08]  /*24d0*/  HMMA.16816.F32 R72, R8.reuse, R24, RZ ;  /* 0x000000180848723c */ /* 0x042ff000000018ff */
[----:B------:R-:W-:Y:S07]  /*24e0*/  HMMA.16816.F32 R108, R8, R26, RZ ;  /* 0x0000001a086c723c */ /* 0x000fee00000018ff */
[----:B------:R-:W-:Y:S01]  /*24f0*/  IMAD.WIDE.U32 R8, R6, 0x60, R60 ;  /* 0x0000006006087825 */ /* 0x000fe200078e003c */
[----:B------:R-:W-:Y:S04]  /*2500*/  HMMA.16816.F32 R148, R12, R16, RZ ;  /* 0x000000100c94723c */ /* 0x000fe800000018ff */
[----:B------:R-:W-:-:S04]  /*2510*/  IADD3 R0, R9, UR13, RZ ;  /* 0x0000000d09007c10 */ /* 0x000fc8000fffe0ff */
[C---:B------:R-:W-:Y:S01]  /*2520*/  HMMA.16816.F32 R144, R12.reuse, R18, RZ ;  /* 0x000000120c90723c */ /* 0x040fe200000018ff */
[----:B------:R-:W1:Y:S07]  /*2530*/  LDSM.16.M88.4 R16, [R222+0x8100] ;  /* 0x00810000de10783b */ /* 0x000e6e0000000200 */
[C---:B------:R-:W-:Y:S08]  /*2540*/  HMMA.16816.F32 R132, R12.reuse, R32, RZ ;  /* 0x000000200c84723c */ /* 0x040ff000000018ff */
[C---:B------:R-:W-:Y:S01]  /*2550*/  HMMA.16816.F32 R140, R12.reuse, R34, RZ ;  /* 0x000000220c8c723c */ /* 0x040fe200000018ff */
[----:B------:R-:W2:Y:S07]  /*2560*/  LDSM.16.M88.4 R32, [R223+0x1800] ;  /* 0x00180000df20783b */ /* 0x000eae0000000200 */
[C---:B------:R-:W-:Y:S08]  /*2570*/  HMMA.16816.F32 R128, R12.reuse, R28, RZ ;  /* 0x0000001c0c80723c */ /* 0x040ff000000018ff */
[C---:B------:R-:W-:Y:S01]  /*2580*/  HMMA.16816.F32 R152, R12.reuse, R30, RZ ;  /* 0x0000001e0c98723c */ /* 0x040fe200000018ff */
[----:B------:R-:W-:Y:S07]  /*2590*/  LDSM.16.M88.4 R28, [R223+0x2000] ;  /* 0x00200000df1c783b */ /* 0x000fee0000000200 */
[C---:B------:R-:W-:Y:S08]  /*25a0*/  HMMA.16816.F32 R120, R12.reuse, R36, RZ ;  /* 0x000000240c78723c */ /* 0x040ff000000018ff */
[C---:B------:R-:W-:Y:S01]  /*25b0*/  HMMA.16816.F32 R136, R12.reuse, R38, RZ ;  /* 0x000000260c88723c */ /* 0x040fe200000018ff */
[----:B------:R-:W3:Y:S07]  /*25c0*/  LDSM.16.M88.4 R36, [R223+0x1000] ;  /* 0x00100000df24783b */ /* 0x000eee0000000200 */
[C---:B------:R-:W-:Y:S08]  /*25d0*/  HMMA.16816.F32 R112, R12.reuse, R24, RZ ;  /* 0x000000180c70723c */ /* 0x040ff000000018ff */
[----:B------:R-:W-:Y:S01]  /*25e0*/  HMMA.16816.F32 R104, R12, R26, RZ ;  /* 0x0000001a0c68723c */ /* 0x000fe200000018ff */
[----:B------:R-:W4:Y:S06]  /*25f0*/  LDSM.16.M88.4 R24, [R223+0x2800] ;  /* 0x00280000df18783b */ /* 0x000f2c0000000200 */
[C---:B------:R-:W-:Y:S01]  /*2600*/  LEA R12, P0, R8.reuse, c[0x0][0x1f8], 0x1 ;  /* 0x00007e00080c7a11 */ /* 0x040fe200078008ff */
[C---:B-1----:R-:W-:Y:S03]  /*2610*/  HMMA.16816.F32 R80, R16.reuse, R40, R52 ;  /* 0x000000281050723c */ /* 0x042fe60000001834 */
[----:B------:R-:W-:Y:S01]  /*2620*/  LEA.HI.X R13, R8, c[0x0][0x1fc], R0, 0x1, P0 ;  /* 0x00007f00080d7a11 */ /* 0x000fe200000f0c00 */
[----:B------:R-:W-:Y:S01]  /*2630*/  IMAD.MOV.U32 R0, RZ, RZ, 0x40 ;  /* 0x00000040ff007424 */ /* 0x000fe200078e00ff */
[----:B------:R-:W-:Y:S01]  /*2640*/  IADD3 R6, P6, R12, UR9, RZ ;  /* 0x000000090c067c10 */ /* 0x000fe2000ffde0ff */
[----:B------:R-:W1:Y:S01]  /*2650*/  LDSM.16.M88.4 R8, [R222+0x6100] ;  /* 0x00610000de08783b */ /* 0x000e620000000200 */
[----:B------:R-:W-:Y:S01]  /*2660*/  ISETP.LT.OR P0, PT, R22, 0x11, P2 ;  /* 0x000000111600780c */ /* 0x000fe20001701670 */
[----:B------:R-:W-:Y:S01]  /*2670*/  HMMA.16816.F32 R100, R16, R44, R48 ;  /* 0x0000002c1064723c */ /* 0x000fe20000001830 */
[----:B------:R-:W-:Y:S01]  /*2680*/  IADD3 R20, P4, R6, UR9, RZ ;  /* 0x0000000906147c10 */ /* 0x000fe2000ff9e0ff */
[----:B------:R-:W-:Y:S01]  /*2690*/  @!PT LDS RZ, [RZ] ;  /* 0x00000000fffff984 */ /* 0x000fe20000000800 */
[----:B------:R-:W-:Y:S01]  /*26a0*/  @!PT LDS RZ, [RZ] ;  /* 0x00000000fffff984 */ /* 0x000fe20000000800 */
[----:B------:R-:W-:Y:S01]  /*26b0*/  @!PT LDS RZ, [RZ] ;  /* 0x00000000fffff984 */ /* 0x000fe20000000800 */
[----:B------:R5:W-:Y:S01]  /*26c0*/  LDGSTS.E.BYPASS.LTC128B.128 [R231+0x100], [R12.64], !P5 ;  /* 0x001000000ce77fae */ /* 0x000be2000e901d6c */
[----:B------:R-:W-:-:S02]  /*26d0*/  IADD3.X R7, R13, UR8, RZ, P6, !PT ;  /* 0x000000080d077c10 */ /* 0x000fc4000b7fe4ff */
[----:B------:R-:W-:Y:S02]  /*26e0*/  ISETP.LT.OR P6, PT, R22, 0x21, P2 ;  /* 0x000000211600780c */ /* 0x000fe400017c1670 */
[----:B------:R-:W-:Y:S01]  /*26f0*/  IADD3.X R21, R7, UR8, RZ, P4, !PT ;  /* 0x0000000807157c10 */ /* 0x000fe2000a7fe4ff */
[C---:B--2---:R-:W-:Y:S01]  /*2700*/  HMMA.16816.F32 R64, R16.reuse, R32, R64 ;  /* 0x000000201040723c */ /* 0x044fe20000001840 */
[----:B------:R-:W-:Y:S02]  /*2710*/  IADD3 R14, P4, R20, UR9, RZ ;  /* 0x00000009140e7c10 */ /* 0x000fe4000ff9e0ff */
[C---:B------:R-:W-:Y:S01]  /*2720*/  ISETP.LT.OR P5, PT, R22.reuse, 0x31, P2 ;  /* 0x000000311600780c */ /* 0x040fe200017a1670 */
[----:B------:R2:W-:Y:S01]  /*2730*/  LDGSTS.E.BYPASS.LTC128B.128 [R231+0x900], [R6.64], !P0 ;  /* 0x0090000006e77fae */ /* 0x0005e2000c101d6c */
[----:B------:R-:W-:Y:S02]  /*2740*/  IADD3.X R15, R21, UR8, RZ, P4, !PT ;  /* 0x00000008150f7c10 */ /* 0x000fe4000a7fe4ff */
[C---:B------:R-:W-:Y:S01]  /*2750*/  ISETP.LT.OR P4, PT, R22.reuse, 0x41, P2 ;  /* 0x000000411600780c */ /* 0x040fe20001781670 */
[----:B---3--:R-:W-:Y:S01]  /*2760*/  HMMA.16816.F32 R68, R16, R36, R68 ;  /* 0x000000241044723c */ /* 0x008fe20000001844 */
[----:B------:R-:W-:Y:S01]  /*2770*/  ISETP.LT.OR P2, PT, R22, 0x51, P2 ;  /* 0x000000511600780c */ /* 0x000fe20001741670 */
[----:B------:R3:W-:Y:S01]  /*2780*/  LDGSTS.E.BYPASS.LTC128B.128 [R231+0x1100], [R20.64], !P6 ;  /* 0x0110000014e77fae */ /* 0x0007e2000f101d6c */
[----:B------:R-:W-:-:S05]  /*2790*/  SEL R0, R0, 0xffffffc0, !P1 ;  /* 0xffffffc000007807 */ /* 0x000fca0004800000 */
[----:B------:R-:W-:Y:S01]  /*27a0*/  IMAD.IADD R218, R212, 0x1, R0 ;  /* 0x00000001d4da7824 */ /* 0x000fe200078e0200 */
[----:B------:R1:W-:Y:S01]  /*27b0*/  LDGSTS.E.BYPASS.LTC128B.128 [R231+0x1900], [R14.64], !P5 ;  /* 0x019000000ee77fae */ /* 0x0003e2000e901d6c */
[----:B----4-:R-:W-:Y:S01]  /*27c0*/  HMMA.16816.F32 R72, R16, R24, R72 ;  /* 0x000000181048723c */ /* 0x010fe20000001848 */
[----:B------:R-:W-:-:S07]  /*27d0*/  IMAD.IADD R217, R0, 0x1, R223 ;  /* 0x0000000100d97824 */ /* 0x000fce00078e02df */
[----:B------:R-:W-:Y:S01]  /*27e0*/  HMMA.16816.F32 R88, R16, R46, R88 ;  /* 0x0000002e1058723c */ /* 0x000fe20000001858 */
[----:B--2---:R-:W-:-:S07]  /*27f0*/  IADD3 R6, P0, R14, UR9, RZ ;  /* 0x000000090e067c10 */ /* 0x004fce000ff1e0ff */
[----:B------:R-:W-:Y:S01]  /*2800*/  HMMA.16816.F32 R96, R16, R42, R96 ;  /* 0x0000002a1060723c */ /* 0x000fe20000001860 */
[----:B------:R-:W-:Y:S02]  /*2810*/  IADD3.X R7, R15, UR8, RZ, P0, !PT ;  /* 0x000000080f077c10 */ /* 0x000fe400087fe4ff */
[----:B-----5:R-:W-:-:S03]  /*2820*/  IADD3 R12, P0, R6, UR9, RZ ;  /* 0x00000009060c7c10 */ /* 0x020fc6000ff1e0ff */
[----:B------:R2:W-:Y:S01]  /*2830*/  LDGSTS.E.BYPASS.LTC128B.128 [R231+0x2100], [R6.64], !P4 ;  /* 0x0210000006e77fae */ /* 0x0005e2000e101d6c */
[----:B------:R-:W-:Y:S01]  /*2840*/  IADD3.X R13, R7, UR8, RZ, P0, !PT ;  /* 0x00000008070d7c10 */ /* 0x000fe200087fe4ff */
[----:B------:R-:W-:Y:S01]  /*2850*/  HMMA.16816.F32 R92, R16, R38, R92 ;  /* 0x00000026105c723c */ /* 0x000fe2000000185c */
[----:B------:R-:W-:-:S03]  /*2860*/  PLOP3.LUT P0, PT, PT, PT, UP2, 0x80, 0x0 ;  /* 0x000000000000781c */ /* 0x000fc60003f0f028 */
[----:B------:R1:W-:Y:S04]  /*2870*/  LDGSTS.E.BYPASS.LTC128B.128 [R231+0x2900], [R12.64], !P2 ;  /* 0x029000000ce77fae */ /* 0x0003e8000d101d6c */
[----:B---3--:R-:W-:Y:S01]  /*2880*/  LDSM.16.M88.4 R20, [R220+0x8100] ;  /* 0x00810000dc14783b */ /* 0x008fe20000000200 */
[C---:B------:R-:W-:Y:S03]  /*2890*/  HMMA.16816.F32 R176, R16.reuse, R34, R124 ;  /* 0x0000002210b0723c */ /* 0x040fe6000000187c */
[----:B------:R-:W3:Y:S04]  /*28a0*/  LDSM.16.M88.4 R76, [R218+0x5100] ;  /* 0x00510000da4c783b */ /* 0x000ee80000000200 */
[----:B------:R-:W-:Y:S01]  /*28b0*/  LDSM.16.M88.4 R60, [R218+0x3100] ;  /* 0x00310000da3c783b */ /* 0x000fe20000000200 */
[C---:B------:R-:W-:Y:S03]  /*28c0*/  HMMA.16816.F32 R188, R16.reuse, R30, R116 ;  /* 0x0000001e10bc723c */ /* 0x040fe60000001874 */
[----:B------:R-:W-:Y:S04]  /*28d0*/  LDSM.16.M88.4 R52, [R218+0x4100] ;  /* 0x00410000da34783b */ /* 0x000fe80000000200 */
[----:B------:R-:W-:Y:S01]  /*28e0*/  LDSM.16.M88.4 R84, [R218+0x5900] ;  /* 0x00590000da54783b */ /* 0x000fe20000000200 */
[C---:B------:R-:W-:Y:S03]  /*28f0*/  HMMA.16816.F32 R172, R16.reuse, R26, R108 ;  /* 0x0000001a10ac723c */ /* 0x040fe6000000186c */
[----:B------:R-:W-:Y:S04]  /*2900*/  LDSM.16.M88.4 R48, [R218+0x4900] ;  /* 0x00490000da30783b */ /* 0x000fe80000000200 */
[----:B------:R-:W0:Y:S01]  /*2910*/  LDGDEPBAR ;  /* 0x00000000000079af */ /* 0x000e220000000000 */
[----:B-1----:R-:W-:Y:S03]  /*2920*/  HMMA.16816.F32 R12, R16, R28, R56 ;  /* 0x0000001c100c723c */ /* 0x002fe60000001838 */
[----:B------:R-:W1:Y:S04]  /*2930*/  LDSM.16.M88.4 R56, [R218+0x3900] ;  /* 0x00390000da38783b */ /* 0x000e680000000200 */
[----:B------:R-:W4:Y:S01]  /*2940*/  LDSM.16.M88.4 R16, [R220+0x6100] ;  /* 0x00610000dc10783b */ /* 0x000f220000000200 */
        /* <DEDUP_REMOVED lines=13> */
[C---:B------:R-:W-:Y:S08]  /*2a20*/  HMMA.16816.F32 R200, R8.reuse, R24, R112 ;  /* 0x0000001808c8723c */ /* 0x040ff00000001870 */
[C---:B------:R-:W-:Y:S01]  /*2a30*/  HMMA.16816.F32 R164, R8.reuse, R30, R136 ;  /* 0x0000001e08a4723c */ /* 0x040fe20000001888 */
[----:B------:R-:W-:Y:S07]  /*2a40*/  LDSM.16.M88.4 R28, [R217+0x2000] ;  /* 0x00200000d91c783b */ /* 0x000fee0000000200 */
[----:B------:R-:W-:Y:S01]  /*2a50*/  HMMA.16816.F32 R160, R8, R26, R104 ;  /* 0x0000001a08a0723c */ /* 0x000fe20000001868 */
[----:B------:R-:W5:Y:S04]  /*2a60*/  LDSM.16.M88.4 R8, [R221+0x8100] ;  /* 0x00810000dd08783b */ /* 0x000f680000000200 */
[----:B------:R-:W-:Y:S03]  /*2a70*/  LDSM.16.M88.4 R24, [R217+0x2800] ;  /* 0x00280000d918783b */ /* 0x000fe60000000200 */
[----:B---3--:R-:W-:Y:S01]  /*2a80*/  HMMA.16816.F32 R128, R20, R76, R12 ;  /* 0x0000004c1480723c */ /* 0x008fe2000000180c */
[----:B------:R-:W3:Y:S01]  /*2a90*/  LDSM.16.M88.4 R12, [R221+0x6100] ;  /* 0x00610000dd0c783b */ /* 0x000ee20000000200 */
[----:B------:R-:W-:-:S06]  /*2aa0*/  DEPBAR.LE SB0, 0x0 ;  /* 0x000080000000791a */ /* 0x000fcc0000000000 */
[C---:B-1----:R-:W-:Y:S08]  /*2ab0*/  HMMA.16816.F32 R148, R20.reuse, R56, R80 ;  /* 0x000000381494723c */ /* 0x042ff00000001850 */
[C---:B------:R-:W-:Y:S08]  /*2ac0*/  HMMA.16816.F32 R124, R20.reuse, R84, R72 ;  /* 0x00000054147c723c */ /* 0x040ff00000001848 */
[C---:B------:R-:W-:Y:S08]  /*2ad0*/  HMMA.16816.F32 R116, R20.reuse, R62, R88 ;  /* 0x0000003e1474723c */ /* 0x040ff00000001858 */
[C---:B------:R-:W-:Y:S08]  /*2ae0*/  HMMA.16816.F32 R108, R20.reuse, R54, R92 ;  /* 0x00000036146c723c */ /* 0x040ff0000000185c */
[C---:B------:R-:W-:Y:S08]  /*2af0*/  HMMA.16816.F32 R156, R20.reuse, R60, R100 ;  /* 0x0000003c149c723c */ /* 0x040ff00000001864 */
[C---:B------:R-:W-:Y:S08]  /*2b00*/  HMMA.16816.F32 R144, R20.reuse, R52, R68 ;  /* 0x000000341490723c */ /* 0x040ff00000001844 */
[C---:B------:R-:W-:Y:S08]  /*2b10*/  HMMA.16816.F32 R136, R20.reuse, R48, R64 ;  /* 0x000000301488723c */ /* 0x040ff00000001840 */
[----:B------:R-:W-:Y:S08]  /*2b20*/  HMMA.16816.F32 R112, R20, R58, R96 ;  /* 0x0000003a1470723c */ /* 0x000ff00000001860 */
[C---:B----4-:R-:W-:Y:S08]  /*2b30*/  HMMA.16816.F32 R92, R16.reuse, R60, R168 ;  /* 0x0000003c105c723c */ /* 0x050ff000000018a8 */
[C---:B------:R-:W-:Y:S08]  /*2b40*/  HMMA.16816.F32 R88, R16.reuse, R62, R120 ;  /* 0x0000003e1058723c */ /* 0x040ff00000001878 */
[C---:B------:R-:W-:Y:S08]  /*2b50*/  HMMA.16816.F32 R80, R16.reuse, R56, R180 ;  /* 0x000000381050723c */ /* 0x040ff000000018b4 */
[----:B------:R-:W-:Y:S08]  /*2b60*/  HMMA.16816.F32 R72, R16, R58, R132 ;  /* 0x0000003a1048723c */ /* 0x000ff00000001884 */
        /* <DEDUP_REMOVED lines=11> */
[C---:B-----5:R-:W-:Y:S08]  /*2c20*/  HMMA.16816.F32 R140, R8.reuse, R34, R104 ;  /* 0x00000022088c723c */ /* 0x060ff00000001868 */
[C---:B------:R-:W-:Y:S08]  /*2c30*/  HMMA.16816.F32 R136, R8.reuse, R32, R136 ;  /* 0x000000200888723c */ /* 0x040ff00000001888 */
[C---:B------:R-:W-:Y:S08]  /*2c40*/  HMMA.16816.F32 R104, R8.reuse, R28, R128 ;  /* 0x0000001c0868723c */ /* 0x040ff00000001880 */
[----:B------:R-:W-:Y:S08]  /*2c50*/  HMMA.16816.F32 R176, R8, R30, R100 ;  /* 0x0000001e08b0723c */ /* 0x000ff00000001864 */
[C---:B---3--:R-:W-:Y:S08]  /*2c60*/  HMMA.16816.F32 R60, R12.reuse, R32, R60 ;  /* 0x000000200c3c723c */ /* 0x048ff0000000183c */
        /* <DEDUP_REMOVED lines=21> */
[----:B--2---:R-:W-:Y:S01]  /*2dc0*/  UIADD3 UR13, UR6, -0x2, URZ ;  /* 0xfffffffe060d7890 */ /* 0x004fe2000fffe03f */
[C---:B------:R-:W-:Y:S01]  /*2dd0*/  IMAD.SHL.U32 R5, R210.reuse, 0x20, RZ ;  /* 0x00000020d2057824 */ /* 0x040fe200078e00ff */
[----:B------:R-:W-:-:S02]  /*2de0*/  SHF.L.U64.HI R3, R210, 0x5, R211 ;  /* 0x00000005d2037819 */ /* 0x000fc400000102d3 */
[----:B------:R-:W-:Y:S02]  /*2df0*/  USHF.R.S32.HI UR10, URZ, 0x1f, UR13 ;  /* 0x0000001f3f0a7899 */ /* 0x000fe4000801140d */
[----:B------:R-:W-:Y:S01]  /*2e00*/  IMAD.U32 R0, RZ, RZ, UR13 ;  /* 0x0000000dff007e24 */ /* 0x000fe2000f8e00ff */
[----:B------:R-:W-:-:S03]  /*2e10*/  UIMAD UR13, UR16, UR13, URZ ;  /* 0x0000000d100d72a4 */ /* 0x000fc6000f8e023f */
[----:B------:R-:W-:Y:S01]  /*2e20*/  IMAD.WIDE.U32 R6, R0, UR18, R214 ;  /* 0x0000001200067c25 */ /* 0x000fe2000f8e00d6 */
[----:B------:R-:W-:-:S04]  /*2e30*/  UIMAD UR10, UR10, UR18, UR13 ;  /* 0x000000120a0a72a4 */ /* 0x000fc8000f8e020d */
[C---:B------:R-:W-:Y:S02]  /*2e40*/  LEA R14, P1, R6.reuse, c[0x0][0x1c8], 0x1 ;  /* 0x00007200060e7a11 */ /* 0x040fe400078208ff */
[----:B------:R-:W-:Y:S02]  /*2e50*/  IADD3 R0, R7, UR10, RZ ;  /* 0x0000000a07007c10 */ /* 0x000fe4000fffe0ff */
[----:B------:R-:W-:Y:S02]  /*2e60*/  IADD3 R12, P0, R5, R14, RZ ;  /* 0x0000000e050c7210 */ /* 0x000fe40007f1e0ff */
        /* <DEDUP_REMOVED lines=19> */
.L_x_241:
[----:B--2---:R-:W-:Y:S01]  /*2fa0*/  LOP3.LUT R0, R207, 0xffffffe0, RZ, 0xc0, !PT ;  /* 0xffffffe0cf007812 */ /* 0x004fe200078ec0ff */
[----:B------:R-:W-:Y:S01]  /*2fb0*/  UIADD3 UR10, UR7, 0x1, UR32 ;  /* 0x00000001070a7890 */ /* 0x000fe2000fffe020 */
[----:B------:R-:W-:Y:S01]  /*2fc0*/  LEA.HI R3, R208, R209, RZ, 0x2 ;  /* 0x000000d1d0037211 */ /* 0x000fe200078f10ff */
[----:B------:R-:W0:Y:S01]  /*2fd0*/  LDGDEPBAR ;  /* 0x00000000000079af */ /* 0x000e220000000000 */
[----:B------:R-:W-:Y:S01]  /*2fe0*/  SHF.R.S32.HI R6, RZ, 0x1f, R206 ;  /* 0x0000001fff067819 */ /* 0x000fe200000114ce */
[----:B------:R-:W-:Y:S01]  /*2ff0*/  IMAD.IADD R0, R209, 0x1, -R0 ;  /* 0x00000001d1007824 */ /* 0x000fe200078e0a00 */
[----:B------:R-:W-:Y:S02]  /*3000*/  LOP3.LUT R3, R3, 0xfffffffc, RZ, 0xc0, !PT ;  /* 0xfffffffc03037812 */ /* 0x000fe400078ec0ff */
        /* <DEDUP_REMOVED lines=24> */
[----:B------:R-:W-:-:S02]  /*3190*/  IMAD.IADD R3, R0, 0x1, -R3 ;  /* 0x0000000100037824 */ /* 0x000fc400078e0a03 */
[----:B------:R-:W-:Y:S01]  /*31a0*/  IMAD.U32 R0, RZ, RZ, UR10 ;  /* 0x0000000aff007e24 */ /* 0x000fe2000f8e00ff */
[----:B------:R-:W-:Y:S01]  /*31b0*/  ULDC UR10, c[0x0][0x324] ;  /* 0x0000c900000a7ab9 */ /* 0x000fe20000000800 */
[----:B------:R-:W-:Y:S01]  /*31c0*/  IMAD.SHL.U32 R8, R3, 0x2, RZ ;  /* 0x0000000203087824 */ /* 0x000fe200078e00ff */
[----:B------:R-:W-:Y:S01]  /*31d0*/  ULOP3.LUT UR10, URZ, UR10, URZ, 0x33, !UPT ;  /* 0x0000000a3f0a7292 */ /* 0x000fe2000f8e333f */
[----:B------:R-:W-:-:S03]  /*31e0*/  IMAD.U32 R3, RZ, RZ, UR32 ;  /* 0x00000020ff037e24 */ /* 0x000fc6000f8e00ff */
[----:B------:R3:W-:Y:S01]  /*31f0*/  STL [R1+0x18], R8 ;  /* 0x0000180801007387 */ /* 0x0007e20000100800 */
[----:B------:R-:W-:Y:S02]  /*3200*/  IADD3 R0, R0, -UR12, -R8 ;  /* 0x8000000c00007c10 */ /* 0x000fe4000fffe808 */
[----:B------:R-:W-:Y:S02]  /*3210*/  IADD3 R11, -R8, UR7, R3 ;  /* 0x00000007080b7c10 */ /* 0x000fe4000fffe103 */
[C---:B-1----:R-:W-:Y:S02]  /*3220*/  IADD3 R10, R0.reuse, c[0x0][0x328], RZ ;  /* 0x0000ca00000a7a10 */ /* 0x042fe40007ffe0ff */
[----:B------:R-:W-:Y:S01]  /*3230*/  IADD3 R12, R0, UR10, RZ ;  /* 0x0000000a000c7c10 */ /* 0x000fe2000fffe0ff */
[----:B------:R-:W-:Y:S01]  /*3240*/  IMAD.IADD R0, R205, 0x1, R204 ;  /* 0x00000001cd007824 */ /* 0x000fe200078e02cc */
[----:B------:R-:W-:Y:S01]  /*3250*/  IADD3 R13, -R8, UR32, RZ ;  /* 0x00000020080d7c10 */ /* 0x000fe2000fffe1ff */
[----:B--2---:R-:W-:-:S02]  /*3260*/  IMAD.IADD R5, R10, 0x1, R6 ;  /* 0x000000010a057824 */ /* 0x004fc400078e0206 */
[----:B------:R-:W-:-:S03]  /*3270*/  IMAD.IADD R3, R12, 0x1, R6 ;  /* 0x000000010c037824 */ /* 0x000fc600078e0206 */
[----:B------:R-:W-:Y:S01]  /*3280*/  IMNMX R5, R5, R11, PT ;  /* 0x0000000b05057217 */ /* 0x000fe20003800200 */
[----:B------:R-:W-:Y:S05]  /*3290*/  @P0 BRA `(.L_x_242) ;  /* 0x0000015000000947 */ /* 0x000fea0003800000 */
[----:B------:R-:W-:Y:S01]  /*32a0*/  IMAD.U32 R7, RZ, RZ, UR12 ;  /* 0x0000000cff077e24 */ /* 0x000fe2000f8e00ff */
[----:B------:R-:W-:Y:S04]  /*32b0*/  BSSY B0, `(.L_x_243) ;  /* 0x000000f000007945 */ /* 0x000fe80003800000 */
[----:B------:R-:W-:-:S04]  /*32c0*/  IADD3 R6, -R7, UR7, R6 ;  /* 0x0000000707067c10 */ /* 0x000fc8000fffe106 */
        /* <DEDUP_REMOVED lines=9> */
.L_x_244:
[----:B------:R-:W-:-:S04]  /*3360*/  MOV R7, c[0x0][0x32c] ;  /* 0x0000cb0000077a02 */ /* 0x000fc80000000f00 */
[----:B------:R-:W-:-:S13]  /*3370*/  ISETP.NE.AND P0, PT, R7, 0x1, PT ;  /* 0x000000010700780c */ /* 0x000fda0003f05270 */
[----:B------:R-:W-:-:S05]  /*3380*/  @P0 IMAD.HI.U32 R7, R6, c[0x0][0x330], RZ ;  /* 0x0000cc0006070a27 */ /* 0x000fca00078e00ff */
[----:B------:R-:W-:Y:S02]  /*3390*/  @P0 SHF.R.U32.HI R6, RZ, c[0x0][0x334], R7 ;  /* 0x0000cd00ff060a19 */ /* 0x000fe40000011607 */
.L_x_245:
[----:B------:R-:W-:Y:S05]  /*33a0*/  BSYNC B0 ;  /* 0x0000000000007941 */ /* 0x000fea0003800000 */
.L_x_243:
[----:B------:R-:W-:-:S05]  /*33b0*/  IMAD R6, R6, c[0x0][0x32c], R13 ;  /* 0x0000cb0006067a24 */ /* 0x000fca00078e020d */
[----:B------:R-:W-:Y:S02]  /*33c0*/  IADD3 R7, R6, c[0x0][0x32c], RZ ;  /* 0x0000cb0006077a10 */ /* 0x000fe40007ffe0ff */
[----:B------:R-:W-:Y:S02]  /*33d0*/  IMNMX R3, R3, R6, !PT ;  /* 0x0000000603037217 */ /* 0x000fe40007800200 */
[----:B------:R-:W-:Y:S02]  /*33e0*/  IMNMX R5, R5, R7, PT ;  /* 0x0000000705057217 */ /* 0x000fe40003800200 */
.L_x_242:
[----:B---3--:R-:W1:Y:S01]  /*33f0*/  SHFL.IDX PT, R8, R9, 0x1, 0x1c1f ;  /* 0x003c1f0009087f89 */ /* 0x008e6200000e0000 */
[----:B------:R-:W-:Y:S01]  /*3400*/  PLOP3.LUT P0, PT, PT, PT, UP0, 0x40, 0x0 ;  /* 0x000000000000781c */ /* 0x000fe20003f0e808 */
[--C-:B-1----:R-:W-:Y:S02]  /*3410*/  IMAD.IADD R7, R10, 0x1, R8.reuse ;  /* 0x000000010a077824 */ /* 0x102fe400078e0208 */
[----:B------:R-:W-:-:S03]  /*3420*/  IMAD.IADD R6, R12, 0x1, R8 ;  /* 0x000000010c067824 */ /* 0x000fc600078e0208 */
[----:B------:R-:W-:-:S07]  /*3430*/  IMNMX R7, R7, R11, PT ;  /* 0x0000000b07077217 */ /* 0x000fce0003800200 */
        /* <DEDUP_REMOVED lines=13> */
.L_x_248:
[----:B------:R-:W-:-:S04]  /*3510*/  MOV R14, c[0x0][0x32c] ;  /* 0x0000cb00000e7a02 */ /* 0x000fc80000000f00 */
[----:B------:R-:W-:-:S13]  /*3520*/  ISETP.NE.AND P0, PT, R14, 0x1, PT ;  /* 0x000000010e00780c */ /* 0x000fda0003f05270 */
[----:B------:R-:W-:-:S05]  /*3530*/  @P0 IMAD.HI.U32 R14, R8, c[0x0][0x330], RZ ;  /* 0x0000cc00080e0a27 */ /* 0x000fca00078e00ff */
[----:B------:R-:W-:Y:S02]  /*3540*/  @P0 SHF.R.U32.HI R8, RZ, c[0x0][0x334], R14 ;  /* 0x0000cd00ff080a19 */ /* 0x000fe4000001160e */
.L_x_249:
[----:B------:R-:W-:Y:S05]  /*3550*/  BSYNC B0 ;  /* 0x0000000000007941 */ /* 0x000fea0003800000 */
.L_x_247:
[----:B------:R-:W-:-:S05]  /*3560*/  IMAD R8, R8, c[0x0][0x32c], R13 ;  /* 0x0000cb0008087a24 */ /* 0x000fca00078e020d */
[----:B------:R-:W-:Y:S02]  /*3570*/  IADD3 R14, R8, c[0x0][0x32c], RZ ;  /* 0x0000cb00080e7a10 */ /* 0x000fe40007ffe0ff */
[----:B------:R-:W-:Y:S02]  /*3580*/  IMNMX R6, R6, R8, !PT ;  /* 0x0000000806067217 */ /* 0x000fe40007800200 */
[----:B------:R-:W-:Y:S02]  /*3590*/  IMNMX R7, R7, R14, PT ;  /* 0x0000000e07077217 */ /* 0x000fe40003800200 */
.L_x_246:
[----:B------:R-:W-:Y:S01]  /*35a0*/  UISETP.GE.AND UP2, UPT, UR32, 0x11, UPT ;  /* 0x000000112000788c */ /* 0x000fe2000bf46270 */
[----:B------:R-:W1:Y:S01]  /*35b0*/  SHFL.IDX PT, R8, R9, 0x2, 0x1c1f ;  /* 0x005c1f0009087f89 */ /* 0x000e6200000e0000 */
[----:B------:R-:W-:Y:S02]  /*35c0*/  UISETP.GE.AND UP6, UPT, UR32, 0x1, UPT ;  /* 0x000000012000788c */ /* 0x000fe4000bfc6270 */
[----:B------:R-:W-:Y:S02]  /*35d0*/  UP2UR UR27, UPR, URZ, 0x4 ;  /* 0x000000043f1b7883 */ /* 0x000fe40008000000 */
[----:B------:R-:W-:Y:S01]  /*35e0*/  PLOP3.LUT P2, PT, PT, PT, UP2, 0x40, 0x0 ;  /* 0x000000000000781c */ /* 0x000fe20003f4e828 */
[----:B------:R-:W-:Y:S01]  /*35f0*/  UISETP.GE.AND UP2, UPT, UR32, 0x12, UPT ;  /* 0x000000122000788c */ /* 0x000fe2000bf46270 */
[----:B------:R-:W-:Y:S01]  /*3600*/  PLOP3.LUT P0, PT, PT, PT, UP6, 0x40, 0x0 ;  /* 0x000000000000781c */ /* 0x000fe20003f0e868 */
[----:B------:R-:W-:Y:S01]  /*3610*/  UISETP.GE.AND UP5, UPT, UR32, 0x2, UPT ;  /* 0x000000022000788c */ /* 0x000fe2000bfa6270 */
[C---:B------:R-:W-:Y:S01]  /*3620*/  ISETP.GT.AND P2, PT, R3.reuse, 0x10, P2 ;  /* 0x000000100300780c */ /* 0x040fe20001744270 */
[----:B------:R-:W-:Y:S01]  /*3630*/  UP2UR UR26, UPR, URZ, 0x4 ;  /* 0x000000043f1a7883 */ /* 0x000fe20008000000 */
[----:B------:R-:W-:Y:S01]  /*3640*/  ISETP.GT.AND P0, PT, R3, RZ, P0 ;  /* 0x000000ff0300720c */ /* 0x000fe20000704270 */
[----:B------:R-:W-:Y:S01]  /*3650*/  UISETP.GE.AND UP4, UPT, UR32, 0x9, UPT ;  /* 0x000000092000788c */ /* 0x000fe2000bf86270 */
[----:B------:R-:W-:Y:S01]  /*3660*/  PLOP3.LUT P1, PT, PT, PT, UP2, 0x40, 0x0 ;  /* 0x000000000000781c */ /* 0x000fe20003f2e828 */
[----:B------:R-:W-:Y:S01]  /*3670*/  UISETP.GE.AND UP2, UPT, UR32, 0x19, UPT ;  /* 0x000000192000788c */ /* 0x000fe2000bf46270 */
[----:B------:R-:W-:Y:S01]  /*3680*/  PLOP3.LUT P6, PT, PT, PT, UP5, 0x40, 0x0 ;  /* 0x000000000000781c */ /* 0x000fe20003fce858 */
[----:B------:R-:W-:Y:S01]  /*3690*/  UISETP.GE.AND UP3, UPT, UR32, 0xa, UPT ;  /* 0x0000000a2000788c */ /* 0x000fe2000bf66270 */
[----:B------:R-:W-:Y:S01]  /*36a0*/  ISETP.LT.OR P0, PT, R5, 0x1, P0 ;  /* 0x000000010500780c */ /* 0x000fe20000701670 */
[----:B------:R-:W-:Y:S01]  /*36b0*/  UP2UR UR25, UPR, URZ, 0x4 ;  /* 0x000000043f197883 */ /* 0x000fe20008000000 */
[----:B------:R-:W-:Y:S01]  /*36c0*/  ISETP.GT.AND P6, PT, R3, 0x1, P6 ;  /* 0x000000010300780c */ /* 0x000fe200037c4270 */
[----:B------:R-:W-:Y:S01]  /*36d0*/  UP2UR UR31, UPR, URZ, 0x40 ;  /* 0x000000403f1f7883 */ /* 0x000fe20008000000 */
[----:B------:R-:W-:Y:S01]  /*36e0*/  FSEL R17, R92, -INF , !P0 ;  /* 0xff8000005c117808 */ /* 0x000fe20004000000 */
[----:B------:R-:W-:Y:S01]  /*36f0*/  UP2UR UR30, UPR, URZ, 0x20 ;  /* 0x000000203f1e7883 */ /* 0x000fe20008000000 */
[----:B------:R-:W-:Y:S01]  /*3700*/  PLOP3.LUT P0, PT, PT, PT, UP2, 0x40, 0x0 ;  /* 0x000000000000781c */ /* 0x000fe20003f0e828 */
[----:B------:R-:W-:Y:S01]  /*3710*/  UISETP.GE.AND UP2, UPT, UR32, 0x1a, UPT ;  /* 0x0000001a2000788c */ /* 0x000fe2000bf46270 */
[----:B------:R-:W-:Y:S01]  /*3720*/  PLOP3.LUT P5, PT, PT, PT, UP4, 0x40, 0x0 ;  /* 0x000000000000781c */ /* 0x000fe20003fae848 */
[----:B------:R-:W-:Y:S01]  /*3730*/  UP2UR UR29, UPR, URZ, 0x10 ;  /* 0x000000103f1d7883 */ /* 0x000fe20008000000 */
[----:B------:R-:W-:Y:S01]  /*3740*/  ISETP.LT.OR P6, PT, R5, 0x2, P6 ;  /* 0x000000020500780c */ /* 0x000fe200037c1670 */
[----:B------:R-:W-:Y:S01]  /*3750*/  UP2UR UR24, UPR, URZ, 0x4 ;  /* 0x000000043f187883 */ /* 0x000fe20008000000 */
[----:B------:R-:W-:Y:S01]  /*3760*/  ISETP.GT.AND P5, PT, R3, 0x8, P5 ;  /* 0x000000080300780c */ /* 0x000fe20002fa4270 */
[----:B------:R-:W-:Y:S01]  /*3770*/  UP2UR UR28, UPR, URZ, 0x8 ;  /* 0x000000083f1c7883 */ /* 0x000fe20008000000 */
[----:B------:R-:W-:Y:S01]  /*3780*/  FSEL R18, R93, -INF , !P6 ;  /* 0xff8000005d127808 */ /* 0x000fe20007000000 */
        /* <DEDUP_REMOVED lines=8> */
[----:B------:R-:W-:Y:S01]  /*3810*/  UISETP.GE.AND UP4, UPT, UR32, 0x52, UPT ;  /* 0x000000522000788c */ /* 0x000fe2000bf86270 */
[----:B------:R-:W-:Y:S01]  /*3820*/  FSEL R20, R88, -INF , !P5 ;  /* 0xff80000058147808 */ /* 0x000fe20006800000 */
[----:B------:R-:W-:Y:S01]  /*3830*/  UISETP.GE.AND UP3, UPT, UR32, 0x59, UPT ;  /* 0x000000592000788c */ /* 0x000fe2000bf66270 */
[----:B------:R-:W-:Y:S01]  /*3840*/  PLOP3.LUT P5, PT, PT, PT, UP2, 0x40, 0x0 ;  /* 0x000000000000781c */ /* 0x000fe20003fae828 */
[----:B------:R-:W-:Y:S01]  /*3850*/  UISETP.GE.AND UP2, UPT, UR32, 0x22, UPT ;  /* 0x000000222000788c */ /* 0x000fe2000bf46270 */
[----:B------:R-:W-:-:S02]  /*3860*/  ISETP.LT.OR P4, PT, R5, 0xa, P4 ;  /* 0x0000000a0500780c */ /* 0x000fc40002781670 */
[----:B------:R-:W-:Y:S01]  /*3870*/  ISETP.LT.OR P2, PT, R5, 0x11, P2 ;  /* 0x000000110500780c */ /* 0x000fe20001741670 */
[----:B------:R-:W-:Y:S01]  /*3880*/  UP2UR UR22, UPR, URZ, 0x4 ;  /* 0x000000043f167883 */ /* 0x000fe20008000000 */
[----:B------:R-:W-:Y:S02]  /*3890*/  FSEL R21, R89, -INF , !P4 ;  /* 0xff80000059157808 */ /* 0x000fe40006000000 */
[----:B------:R-:W-:Y:S01]  /*38a0*/  PLOP3.LUT P4, PT, PT, PT, UP2, 0x40, 0x0 ;  /* 0x000000000000781c */ /* 0x000fe20003f8e828 */
[----:B------:R-:W-:Y:S01]  /*38b0*/  UISETP.GE.AND UP2, UPT, UR32, 0x29, UPT ;  /* 0x000000292000788c */ /* 0x000fe2000bf46270 */
[----:B------:R-:W-:Y:S02]  /*38c0*/  ISETP.GT.AND P1, PT, R3, 0x11, P1 ;  /* 0x000000110300780c */ /* 0x000fe40000f24270 */
[----:B------:R-:W-:Y:S01]  /*38d0*/  FSEL R22, R80, -INF , !P2 ;  /* 0xff80000050167808 */ /* 0x000fe20005000000 */
[----:B------:R-:W-:Y:S01]  /*38e0*/  UP2UR UR21, UPR, URZ, 0x4 ;  /* 0x000000043f157883 */ /* 0x000fe20008000000 */
[----:B------:R-:W-:-:S02]  /*38f0*/  ISETP.LT.OR P1, PT, R5, 0x12, P1 ;  /* 0x000000120500780c */ /* 0x000fc40000f21670 */
[----:B------:R-:W-:Y:S01]  /*3900*/  PLOP3.LUT P2, PT, PT, PT, UP2, 0x40, 0x0 ;  /* 0x000000000000781c */ /* 0x000fe20003f4e828 */
[----:B------:R-:W-:Y:S01]  /*3910*/  UISETP.GE.AND UP2, UPT, UR32, 0x2a, UPT ;  /* 0x0000002a2000788c */ /* 0x000fe2000bf46270 */
[----:B------:R-:W-:Y:S02]  /*3920*/  ISETP.GT.AND P0, PT, R3, 0x18, P0 ;  /* 0x000000180300780c */ /* 0x000fe40000704270 */
[----:B------:R-:W-:Y:S01]  /*3930*/  FSEL R23, R81, -INF , !P1 ;  /* 0xff80000051177808 */ /* 0x000fe20004800000 */
[----:B------:R-:W-:Y:S01]  /*3940*/  UP2UR UR20, UPR, URZ, 0x4 ;  /* 0x000000043f147883 */ /* 0x000fe20008000000 */
[----:B------:R-:W-:Y:S02]  /*3950*/  ISETP.LT.OR P0, PT, R5, 0x19, P0 ;  /* 0x000000190500780c */ /* 0x000fe40000701670 */
[----:B------:R-:W-:Y:S01]  /*3960*/  PLOP3.LUT P1, PT, PT, PT, UP2, 0x40, 0x0 ;  /* 0x000000000000781c */ /* 0x000fe20003f2e828 */
[----:B------:R-:W-:Y:S01]  /*3970*/  UISETP.GE.AND UP2, UPT, UR32, 0x31, UPT ;  /* 0x000000312000788c */ /* 0x000fe2000bf46270 */
[----:B------:R-:W-:-:S02]  /*3980*/  ISETP.GT.AND P6, PT, R3, 0x19, P6 ;  /* 0x000000190300780c */ /* 0x000fc400037c4270 */
[----:B------:R-:W-:Y:S01]  /*3990*/  FSEL R24, R72, -INF , !P0 ;  /* 0xff80000048187808 */ /* 0x000fe20004000000 */
[----:B------:R-:W-:Y:S01]  /*39a0*/  UP2UR UR19, UPR, URZ, 0x4 ;  /* 0x000000043f137883 */ /* 0x000fe20008000000 */
[----:B------:R-:W-:Y:S02]  /*39b0*/  ISETP.LT.OR P6, PT, R5, 0x1a, P6 ;  /* 0x0000001a0500780c */ /* 0x000fe400037c1670 */
        /* <DEDUP_REMOVED lines=32> */
[----:B------:R-:W-:-:S02]  /*3bc0*/  FSEL R43, R60, -INF , !P0 ;  /* 0xff8000003c2b7808 */ /* 0x000fc40004000000 */
[C---:B------:R-:W-:Y:S01]  /*3bd0*/  ISETP.GT.AND P6, PT, R3.reuse, 0x31, P6 ;  /* 0x000000310300780c */ /* 0x040fe200037c4270 */
[----:B------:R-:W-:Y:S01]  /*3be0*/  UP2UR UR13, UPR, URZ, 0x4 ;  /* 0x000000043f0d7883 */ /* 0x000fe20008000000 */
[C---:B------:R-:W-:Y:S02]  /*3bf0*/  ISETP.GT.AND P5, PT, R3.reuse, 0x38, P5 ;  /* 0x000000380300780c */ /* 0x040fe40002fa4270 */
[----:B------:R-:W-:Y:S01]  /*3c00*/  PLOP3.LUT P0, PT, PT, PT, UP2, 0x40, 0x0 ;  /* 0x000000000000781c */ /* 0x000fe20003f0e828 */
[----:B------:R-:W-:Y:S01]  /*3c10*/  UISETP.GE.AND UP2, UPT, UR32, 0x5a, UPT ;  /* 0x0000005a2000788c */ /* 0x000fe2000bf46270 */
[C---:B------:R-:W-:Y:S02]  /*3c20*/  ISETP.GT.AND P4, PT, R3.reuse, 0x39, P4 ;  /* 0x000000390300780c */ /* 0x040fe40002784270 */
[C---:B------:R-:W-:Y:S02]  /*3c30*/  ISETP.GT.AND P0, PT, R3.reuse, 0x48, P0 ;  /* 0x000000480300780c */ /* 0x040fe40000704270 */
[----:B------:R-:W-:-:S02]  /*3c40*/  ISETP.GT.AND P2, PT, R3, 0x40, P2 ;  /* 0x000000400300780c */ /* 0x000fc40001744270 */
[----:B------:R-:W-:Y:S02]  /*3c50*/  ISETP.GT.AND P1, PT, R3, 0x41, P1 ;  /* 0x000000410300780c */ /* 0x000fe40000f24270 */
[C---:B------:R-:W-:Y:S02]  /*3c60*/  ISETP.LT.OR P0, PT, R5.reuse, 0x49, P0 ;  /* 0x000000490500780c */ /* 0x040fe40000701670 */
[C---:B------:R-:W-:Y:S02]  /*3c70*/  ISETP.LT.OR P6, PT, R5.reuse, 0x32, P6 ;  /* 0x000000320500780c */ /* 0x040fe400037c1670 */
[C---:B------:R-:W-:Y:S02]  /*3c80*/  ISETP.LT.OR P5, PT, R5.reuse, 0x39, P5 ;  /* 0x000000390500780c */ /* 0x040fe40002fa1670 */
[C---:B------:R-:W-:Y:S02]  /*3c90*/  ISETP.LT.OR P4, PT, R5.reuse, 0x3a, P4 ;  /* 0x0000003a0500780c */ /* 0x040fe40002781670 */
[----:B------:R-:W-:-:S02]  /*3ca0*/  ISETP.LT.OR P2, PT, R5, 0x41, P2 ;  /* 0x000000410500780c */ /* 0x000fc40001741670 */
[----:B------:R-:W-:Y:S02]  /*3cb0*/  ISETP.LT.OR P1, PT, R5, 0x42, P1 ;  /* 0x000000420500780c */ /* 0x000fe40000f21670 */
[----:B------:R-:W-:Y:S02]  /*3cc0*/  FSEL R190, R48, -INF , !P0 ;  /* 0xff80000030be7808 */ /* 0x000fe40004000000 */
[----:B------:R-:W-:Y:S02]  /*3cd0*/  FSEL R110, R61, -INF , !P6 ;  /* 0xff8000003d6e7808 */ /* 0x000fe40007000000 */
[----:B------:R-:W-:Y:S02]  /*3ce0*/  FSEL R113, R56, -INF , !P5 ;  /* 0xff80000038717808 */ /* 0x000fe40006800000 */
[----:B------:R-:W-:Y:S02]  /*3cf0*/  FSEL R119, R57, -INF , !P4 ;  /* 0xff80000039777808 */ /* 0x000fe40006000000 */
[----:B------:R-:W-:-:S02]  /*3d00*/  FSEL R162, R52, -INF , !P2 ;  /* 0xff80000034a27808 */ /* 0x000fc40005000000 */
[----:B------:R-:W-:Y:S02]  /*3d10*/  FSEL R192, R53, -INF , !P1 ;  /* 0xff80000035c07808 */ /* 0x000fe40004800000 */
[----:B------:R-:W-:Y:S02]  /*3d20*/  PLOP3.LUT P0, PT, PT, PT, UP0, 0x40, 0x0 ;  /* 0x000000000000781c */ /* 0x000fe40003f0e808 */
[----:B------:R-:W-:Y:S02]  /*3d30*/  PLOP3.LUT P6, PT, PT, PT, UP6, 0x40, 0x0 ;  /* 0x000000000000781c */ /* 0x000fe40003fce868 */
[----:B------:R-:W-:Y:S02]  /*3d40*/  PLOP3.LUT P5, PT, PT, PT, UP5, 0x40, 0x0 ;  /* 0x000000000000781c */ /* 0x000fe40003fae858 */
[----:B------:R-:W-:Y:S02]  /*3d50*/  PLOP3.LUT P4, PT, PT, PT, UP4, 0x40, 0x0 ;  /* 0x000000000000781c */ /* 0x000fe40003f8e848 */
[----:B------:R-:W-:-:S02]  /*3d60*/  PLOP3.LUT P2, PT, PT, PT, UP3, 0x40, 0x0 ;  /* 0x000000000000781c */ /* 0x000fc40003f4e838 */
[----:B------:R-:W-:Y:S02]  /*3d70*/  PLOP3.LUT P1, PT, PT, PT, UP2, 0x40, 0x0 ;  /* 0x000000000000781c */ /* 0x000fe40003f2e828 */
[C---:B------:R-:W-:Y:S02]  /*3d80*/  ISETP.GT.AND P6, PT, R3.reuse, 0x49, P6 ;  /* 0x000000490300780c */ /* 0x040fe400037c4270 */
[C---:B------:R-:W-:Y:S02]  /*3d90*/  ISETP.GT.AND P5, PT, R3.reuse, 0x50, P5 ;  /* 0x000000500300780c */ /* 0x040fe40002fa4270 */
[C---:B------:R-:W-:Y:S02]  /*3da0*/  ISETP.GT.AND P4, PT, R3.reuse, 0x51, P4 ;  /* 0x000000510300780c */ /* 0x040fe40002784270 */
[C---:B------:R-:W-:Y:S02]  /*3db0*/  ISETP.GT.AND P2, PT, R3.reuse, 0x58, P2 ;  /* 0x000000580300780c */ /* 0x040fe40001744270 */
[----:B------:R-:W-:Y:S01]  /*3dc0*/  ISETP.GT.AND P1, PT, R3, 0x59, P1 ;  /* 0x000000590300780c */ /* 0x000fe20000f24270 */
[----:B-1----:R-:W-:Y:S01]  /*3dd0*/  IMAD.IADD R3, R12, 0x1, R8 ;  /* 0x000000010c037824 */ /* 0x002fe200078e0208 */
[----:B------:R-:W-:-:S02]  /*3de0*/  ISETP.LT.OR P6, PT, R5, 0x4a, P6 ;  /* 0x0000004a0500780c */ /* 0x000fc400037c1670 */
[C---:B------:R-:W-:Y:S02]  /*3df0*/  ISETP.LT.OR P5, PT, R5.reuse, 0x51, P5 ;  /* 0x000000510500780c */ /* 0x040fe40002fa1670 */
[C---:B------:R-:W-:Y:S02]  /*3e00*/  ISETP.LT.OR P4, PT, R5.reuse, 0x52, P4 ;  /* 0x000000520500780c */ /* 0x040fe40002781670 */
[C---:B------:R-:W-:Y:S02]  /*3e10*/  ISETP.LT.OR P2, PT, R5.reuse, 0x59, P2 ;  /* 0x000000590500780c */ /* 0x040fe40001741670 */
[----:B------:R-:W-:Y:S01]  /*3e20*/  ISETP.LT.OR P1, PT, R5, 0x5a, P1 ;  /* 0x0000005a0500780c */ /* 0x000fe20000f21670 */
[----:B------:R-:W-:Y:S01]  /*3e30*/  IMAD.IADD R5, R10, 0x1, R8 ;  /* 0x000000010a057824 */ /* 0x000fe200078e0208 */
[----:B------:R-:W-:Y:S02]  /*3e40*/  FSEL R194, R49, -INF , !P6 ;  /* 0xff80000031c27808 */ /* 0x000fe40007000000 */
[----:B------:R-:W-:-:S02]  /*3e50*/  FSEL R195, R32, -INF , !P5 ;  /* 0xff80000020c37808 */ /* 0x000fc40006800000 */
[----:B------:R-:W-:Y:S02]  /*3e60*/  IMNMX R5, R5, R11, PT ;  /* 0x0000000b05057217 */ /* 0x000fe40003800200 */
[----:B------:R-:W-:Y:S02]  /*3e70*/  FSEL R196, R33, -INF , !P4 ;  /* 0xff80000021c47808 */ /* 0x000fe40006000000 */
[----:B------:R-:W-:Y:S02]  /*3e80*/  FSEL R204, R28, -INF , !P2 ;  /* 0xff8000001ccc7808 */ /* 0x000fe40005000000 */
[----:B------:R-:W-:Y:S01]  /*3e90*/  FSEL R207, R29, -INF , !P1 ;  /* 0xff8000001dcf7808 */ /* 0x000fe20004800000 */
        /* <DEDUP_REMOVED lines=13> */
.L_x_252:
[----:B------:R-:W-:-:S04]  /*3f70*/  MOV R14, c[0x0][0x32c] ;  /* 0x0000cb00000e7a02 */ /* 0x000fc80000000f00 */
[----:B------:R-:W-:-:S13]  /*3f80*/  ISETP.NE.AND P0, PT, R14, 0x1, PT ;  /* 0x000000010e00780c */ /* 0x000fda0003f05270 */
[----:B------:R-:W-:-:S05]  /*3f90*/  @P0 IMAD.HI.U32 R14, R8, c[0x0][0x330], RZ ;  /* 0x0000cc00080e0a27 */ /* 0x000fca00078e00ff */
[----:B------:R-:W-:Y:S02]  /*3fa0*/  @P0 SHF.R.U32.HI R8, RZ, c[0x0][0x334], R14 ;  /* 0x0000cd00ff080a19 */ /* 0x000fe4000001160e */
.L_x_253:
[----:B------:R-:W-:Y:S05]  /*3fb0*/  BSYNC B0 ;  /* 0x0000000000007941 */ /* 0x000fea0003800000 */
.L_x_251:
[----:B------:R-:W-:-:S05]  /*3fc0*/  IMAD R8, R8, c[0x0][0x32c], R13 ;  /* 0x0000cb0008087a24 */ /* 0x000fca00078e020d */
[----:B------:R-:W-:Y:S02]  /*3fd0*/  IADD3 R14, R8, c[0x0][0x32c], RZ ;  /* 0x0000cb00080e7a10 */ /* 0x000fe40007ffe0ff */
[----:B------:R-:W-:Y:S02]  /*3fe0*/  IMNMX R3, R3, R8, !PT ;  /* 0x0000000803037217 */ /* 0x000fe40007800200 */
[----:B------:R-:W-:Y:S02]  /*3ff0*/  IMNMX R5, R5, R14, PT ;  /* 0x0000000e05057217 */ /* 0x000fe40003800200 */
.L_x_250:
[----:B------:R-:W-:Y:S02]  /*4000*/  UP2UR UR38, UPR, URZ, 0x40 ;  /* 0x000000403f267883 */ /* 0x000fe40008000000 */
[----:B------:R-:W-:Y:S02]  /*4010*/  UISETP.NE.AND UP6, UPT, UR26, URZ, UPT ;  /* 0x0000003f1a00728c */ /* 0x000fe4000bfc5270 */
[----:B------:R-:W-:Y:S02]  /*4020*/  UP2UR UR34, UPR, URZ, 0x4 ;  /* 0x000000043f227883 */ /* 0x000fe40008000000 */
[----:B------:R-:W-:-:S02]  /*4030*/  UP2UR UR39, UPR, URZ, 0x40 ;  /* 0x000000403f277883 */ /* 0x000fc40008000000 */
[----:B------:R-:W-:Y:S02]  /*4040*/  UISETP.NE.AND UP2, UPT, UR30, URZ, UPT ;  /* 0x0000003f1e00728c */ /* 0x000fe4000bf45270 */
[----:B------:R-:W-:Y:S02]  /*4050*/  UISETP.NE.AND UP6, UPT, UR31, URZ, UPT ;  /* 0x0000003f1f00728c */ /* 0x000fe4000bfc5270 */
[----:B------:R-:W-:Y:S02]  /*4060*/  UP2UR UR36, UPR, URZ, 0x10 ;  /* 0x000000103f247883 */ /* 0x000fe40008000000 */
[----:B------:R-:W-:Y:S01]  /*4070*/  PLOP3.LUT P0, PT, PT, PT, UP2, 0x40, 0x0 ;  /* 0x000000000000781c */ /* 0x000fe20003f0e828 */
[----:B------:R-:W-:Y:S01]  /*4080*/  UISETP.NE.AND UP4, UPT, UR28, URZ, UPT ;  /* 0x0000003f1c00728c */ /* 0x000fe2000bf85270 */
[----:B------:R-:W-:Y:S01]  /*4090*/  PLOP3.LUT P1, PT, PT, PT, UP6, 0x40, 0x0 ;  /* 0x000000000000781c */ /* 0x000fe20003f2e868 */
[----:B------:R-:W-:Y:S01]  /*40a0*/  UP2UR UR35, UPR, URZ, 0x8 ;  /* 0x000000083f237883 */ /* 0x000fe20008000000 */
[C---:B------:R-:W-:Y:S01]  /*40b0*/  ISETP.GT.AND P0, PT, R6.reuse, 0x1, P0 ;  /* 0x000000010600780c */ /* 0x040fe20000704270 */
[----:B------:R-:W-:Y:S01]  /*40c0*/  UISETP.NE.AND UP3, UPT, UR29, URZ, UPT ;  /* 0x0000003f1d00728c */ /* 0x000fe2000bf65270 */
[C---:B------:R-:W-:Y:S01]  /*40d0*/  ISETP.GT.AND P1, PT, R6.reuse, RZ, P1 ;  /* 0x000000ff0600720c */ /* 0x040fe20000f24270 */
[----:B------:R-:W-:Y:S01]  /*40e0*/  UP2UR UR37, UPR, URZ, 0x20 ;  /* 0x000000203f257883 */ /* 0x000fe20008000000 */
[C---:B------:R-:W-:Y:S01]  /*40f0*/  ISETP.LT.OR P0, PT, R7.reuse, 0x2, P0 ;  /* 0x000000020700780c */ /* 0x040fe20000701670 */
[----:B------:R-:W-:Y:S01]  /*4100*/  UISETP.NE.AND UP6, UPT, UR39, URZ, UPT ;  /* 0x0000003f2700728c */ /* 0x000fe2000bfc5270 */
[----:B------:R-:W-:Y:S01]  /*4110*/  PLOP3.LUT P2, PT, PT, PT, UP4, 0x40, 0x0 ;  /* 0x000000000000781c */ /* 0x000fe20003f4e848 */
[----:B------:R-:W-:Y:S01]  /*4120*/  UISETP.NE.AND UP5, UPT, UR27, URZ, UPT ;  /* 0x0000003f1b00728c */ /* 0x000fe2000bfa5270 */
[----:B------:R-:W-:Y:S01]  /*4130*/  ISETP.LT.OR P1, PT, R7, 0x1, P1 ;  /* 0x000000010700780c */ /* 0x000fe20000f21670 */
[----:B------:R-:W-:Y:S01]  /*4140*/  UISETP.NE.AND UP4, UPT, UR22, URZ, UPT ;  /* 0x0000003f1600728c */ /* 0x000fe2000bf85270 */
[----:B------:R-:W-:Y:S01]  /*4150*/  PLOP3.LUT P4, PT, PT, PT, UP3, 0x40, 0x0 ;  /* 0x000000000000781c */ /* 0x000fe20003f8e838 */
[----:B------:R-:W-:Y:S01]  /*4160*/  UISETP.NE.AND UP3, UPT, UR24, URZ, UPT ;  /* 0x0000003f1800728c */ /* 0x000fe2000bf65270 */
[----:B------:R-:W-:Y:S01]  /*4170*/  FSEL R15, R95, -INF , !P0 ;  /* 0xff8000005f0f7808 */ /* 0x000fe20004000000 */
[----:B------:R-:W-:Y:S01]  /*4180*/  UISETP.NE.AND UP2, UPT, UR23, URZ, UPT ;  /* 0x0000003f1700728c */ /* 0x000fe2000bf45270 */
[----:B------:R-:W-:Y:S01]  /*4190*/  ISETP.GT.AND P2, PT, R6, 0x9, P2 ;  /* 0x000000090600780c */ /* 0x000fe20001744270 */
[----:B------:R-:W-:Y:S01]  /*41a0*/  UP2UR UR33, UPR, URZ, 0x1 ;  /* 0x000000013f217883 */ /* 0x000fe20008000000 */
[----:B------:R-:W-:Y:S01]  /*41b0*/  FSEL R14, R94, -INF , !P1 ;  /* 0xff8000005e0e7808 */ /* 0x000fe20004800000 */
[----:B------:R-:W-:Y:S01]  /*41c0*/  UISETP.NE.AND UP0, UPT, UR14, URZ, UPT ;  /* 0x0000003f0e00728c */ /* 0x000fe2000bf05270 */
[----:B------:R-:W-:Y:S01]  /*41d0*/  PLOP3.LUT P0, PT, PT, PT, UP6, 0x40, 0x0 ;  /* 0x000000000000781c */ /* 0x000fe20003f0e868 */
[----:B------:R-:W-:Y:S01]  /*41e0*/  UISETP.NE.AND UP6, UPT, UR19, URZ, UPT ;  /* 0x0000003f1300728c */ /* 0x000fe2000bfc5270 */
[----:B------:R-:W-:Y:S01]  /*41f0*/  PLOP3.LUT P1, PT, PT, PT, UP5, 0x40, 0x0 ;  /* 0x000000000000781c */ /* 0x000fe20003f2e858 */
[----:B------:R-:W-:Y:S01]  /*4200*/  UISETP.NE.AND UP5, UPT, UR25, URZ, UPT ;  /* 0x0000003f1900728c */ /* 0x000fe2000bfa5270 */
[C---:B------:R-:W-:Y:S01]  /*4210*/  ISETP.GT.AND P4, PT, R6.reuse, 0x8, P4 ;  /* 0x000000080600780c */ /* 0x040fe20002784270 */
[----:B------:R-:W-:Y:S01]  /*4220*/  UP2UR UR32, UPR, URZ, 0x2 ;  /* 0x000000023f207883 */ /* 0x000fe20008000000 */
[----:B------:R-:W-:Y:S01]  /*4230*/  ISETP.LT.OR P2, PT, R7, 0xa, P2 ;  /* 0x0000000a0700780c */ /* 0x000fe20001741670 */
[----:B------:R-:W-:Y:S01]  /*4240*/  UISETP.NE.AND UP1, UPT, UR13, URZ, UPT ;  /* 0x0000003f0d00728c */ /* 0x000fe2000bf25270 */
[----:B------:R-:W-:-:S02]  /*4250*/  ISETP.GT.AND P0, PT, R6, 0x11, P0 ;  /* 0x000000110600780c */ /* 0x000fc40000704270 */
[----:B------:R-:W-:Y:S02]  /*4260*/  ISETP.GT.AND P1, PT, R6, 0x10, P1 ;  /* 0x000000100600780c */ /* 0x000fe40000f24270 */
[----:B------:R-:W-:Y:S02]  /*4270*/  ISETP.LT.OR P4, PT, R7, 0x9, P4 ;  /* 0x000000090700780c */ /* 0x000fe40002781670 */
[----:B------:R-:W-:Y:S02]  /*4280*/  FSEL R19, R91, -INF , !P2 ;  /* 0xff8000005b137808 */ /* 0x000fe40005000000 */
[C---:B------:R-:W-:Y:S02]  /*4290*/  ISETP.LT.OR P0, PT, R7.reuse, 0x12, P0 ;  /* 0x000000120700780c */ /* 0x040fe40000701670 */
[----:B------:R-:W-:Y:S01]  /*42a0*/  PLOP3.LUT P2, PT, PT, PT, UP3, 0x40, 0x0 ;  /* 0x000000000000781c */ /* 0x000fe20003f4e838 */
[----:B------:R-:W-:Y:S01]  /*42b0*/  UISETP.NE.AND UP3, UPT, UR21, URZ, UPT ;  /* 0x0000003f1500728c */ /* 0x000fe2000bf65270 */
[----:B------:R-:W-:-:S02]  /*42c0*/  ISETP.LT.OR P1, PT, R7, 0x11, P1 ;  /* 0x000000110700780c */ /* 0x000fc40000f21670 */
[----:B------:R-:W-:Y:S02]  /*42d0*/  FSEL R16, R90, -INF , !P4 ;  /* 0xff8000005a107808 */ /* 0x000fe40006000000 */
[----:B------:R-:W-:Y:S01]  /*42e0*/  PLOP3.LUT P4, PT, PT, PT, UP5, 0x40, 0x0 ;  /* 0x000000000000781c */ /* 0x000fe20003f8e858 */
[----:B------:R-:W-:Y:S01]  /*42f0*/  UISETP.NE.AND UP5, UPT, UR18, URZ, UPT ;  /* 0x0000003f1200728c */ /* 0x000fe2000bfa5270 */
[----:B------:R-:W-:Y:S02]  /*4300*/  FSEL R27, R83, -INF , !P0 ;  /* 0xff800000531b7808 */ /* 0x000fe40004000000 */
[----:B------:R-:W-:Y:S02]  /*4310*/  ISETP.GT.AND P2, PT, R6, 0x19, P2 ;  /* 0x000000190600780c */ /* 0x000fe40001744270 */
[----:B------:R-:W-:Y:S02]  /*4320*/  FSEL R25, R82, -INF , !P1 ;  /* 0xff80000052197808 */ /* 0x000fe40004800000 */
[----:B------:R-:W-:Y:S01]  /*4330*/  PLOP3.LUT P0, PT, PT, PT, UP4, 0x40, 0x0 ;  /* 0x000000000000781c */ /* 0x000fe20003f0e848 */
[----:B------:R-:W-:Y:S01]  /*4340*/  UISETP.NE.AND UP4, UPT, UR17, URZ, UPT ;  /* 0x0000003f1100728c */ /* 0x000fe2000bf85270 */
[----:B------:R-:W-:Y:S01]  /*4350*/  PLOP3.LUT P1, PT, PT, PT, UP2, 0x40, 0x0 ;  /* 0x000000000000781c */ /* 0x000fe20003f2e828 */
[----:B------:R-:W-:Y:S01]  /*4360*/  UISETP.NE.AND UP2, UPT, UR20, URZ, UPT ;  /* 0x0000003f1400728c */ /* 0x000fe2000bf45270 */
[----:B------:R-:W-:-:S02]  /*4370*/  ISETP.GT.AND P4, PT, R6, 0x18, P4 ;  /* 0x000000180600780c */ /* 0x000fc40002784270 */
[C---:B------:R-:W-:Y:S02]  /*4380*/  ISETP.LT.OR P2, PT, R7.reuse, 0x1a, P2 ;  /* 0x0000001a0700780c */ /* 0x040fe40001741670 */
[C---:B------:R-:W-:Y:S02]  /*4390*/  ISETP.GT.AND P0, PT, R6.reuse, 0x21, P0 ;  /* 0x000000210600780c */ /* 0x040fe40000704270 */
[----:B------:R-:W-:Y:S02]  /*43a0*/  ISETP.GT.AND P1, PT, R6, 0x20, P1 ;  /* 0x000000200600780c */ /* 0x000fe40000f24270 */
[----:B------:R-:W-:Y:S02]  /*43b0*/  ISETP.LT.OR P4, PT, R7, 0x19, P4 ;  /* 0x000000190700780c */ /* 0x000fe40002781670 */
[----:B------:R-:W-:Y:S02]  /*43c0*/  FSEL R32, R75, -INF , !P2 ;  /* 0xff8000004b207808 */ /* 0x000fe40005000000 */
[----:B------:R-:W-:-:S02]  /*43d0*/  ISETP.LT.OR P0, PT, R7, 0x22, P0 ;  /* 0x000000220700780c */ /* 0x000fc40000701670 */
[----:B------:R-:W-:Y:S01]  /*43e0*/  PLOP3.LUT P2, PT, PT, PT, UP2, 0x40, 0x0 ;  /* 0x000000000000781c */ /* 0x000fe20003f4e828 */
[----:B------:R-:W-:Y:S01]  /*43f0*/  UISETP.NE.AND UP2, UPT, UR15, URZ, UPT ;  /* 0x0000003f0f00728c */ /* 0x000fe2000bf45270 */
[----:B------:R-:W-:Y:S02]  /*4400*/  ISETP.LT.OR P1, PT, R7, 0x21, P1 ;  /* 0x000000210700780c */ /* 0x000fe40000f21670 */
[----:B------:R-:W-:Y:S02]  /*4410*/  FSEL R28, R74, -INF , !P4 ;  /* 0xff8000004a1c7808 */ /* 0x000fe40006000000 */
[----:B------:R-:W-:Y:S01]  /*4420*/  PLOP3.LUT P4, PT, PT, PT, UP3, 0x40, 0x0 ;  /* 0x000000000000781c */ /* 0x000fe20003f8e838 */
[----:B------:R-:W-:Y:S01]  /*4430*/  UISETP.NE.AND UP3, UPT, UR16, URZ, UPT ;  /* 0x0000003f1000728c */ /* 0x000fe2000bf65270 */
[----:B------:R-:W-:Y:S02]  /*4440*/  FSEL R57, R71, -INF , !P0 ;  /* 0xff80000047397808 */ /* 0x000fe40004000000 */
[----:B------:R-:W-:-:S02]  /*4450*/  ISETP.GT.AND P2, PT, R6, 0x29, P2 ;  /* 0x000000290600780c */ /* 0x000fc40001744270 */
[----:B------:R-:W-:Y:S01]  /*4460*/  PLOP3.LUT P0, PT, PT, PT, UP5, 0x40, 0x0 ;  /* 0x000000000000781c */ /* 0x000fe20003f0e858 */
[----:B------:R-:W-:Y:S01]  /*4470*/  UISETP.NE.AND UP5, UPT, UR37, URZ, UPT ;  /* 0x0000003f2500728c */ /* 0x000fe2000bfa5270 */
[----:B------:R-:W-:Y:S02]  /*4480*/  FSEL R56, R70, -INF , !P1 ;  /* 0xff80000046387808 */ /* 0x000fe40004800000 */
[----:B------:R-:W-:Y:S01]  /*4490*/  PLOP3.LUT P1, PT, PT, PT, UP6, 0x40, 0x0 ;  /* 0x000000000000781c */ /* 0x000fe20003f2e868 */
[----:B------:R-:W-:Y:S01]  /*44a0*/  UISETP.NE.AND UP6, UPT, UR38, URZ, UPT ;  /* 0x0000003f2600728c */ /* 0x000fe2000bfc5270 */
[C---:B------:R-:W-:Y:S01]  /*44b0*/  ISETP.GT.AND P4, PT, R6.reuse, 0x28, P4 ;  /* 0x000000280600780c */ /* 0x040fe20002784270 */
[----:B------:R-:W-:Y:S01]  /*44c0*/  UP2UR UR37, UPR, URZ, 0x20 ;  /* 0x000000203f257883 */ /* 0x000fe20008000000 */
[----:B------:R-:W-:Y:S02]  /*44d0*/  ISETP.LT.OR P2, PT, R7, 0x2a, P2 ;  /* 0x0000002a0700780c */ /* 0x000fe40001741670 */
[----:B------:R-:W-:-:S02]  /*44e0*/  ISETP.GT.AND P0, PT, R6, 0x31, P0 ;  /* 0x000000310600780c */ /* 0x000fc40000704270 */
[----:B------:R-:W-:Y:S02]  /*44f0*/  ISETP.GT.AND P1, PT, R6, 0x30, P1 ;  /* 0x000000300600780c */ /* 0x000fe40000f24270 */
[----:B------:R-:W-:Y:S02]  /*4500*/  ISETP.LT.OR P4, PT, R7, 0x29, P4 ;  /* 0x000000290700780c */ /* 0x000fe40002781670 */
[----:B------:R-:W-:Y:S02]  /*4510*/  FSEL R72, R67, -INF , !P2 ;  /* 0xff80000043487808 */ /* 0x000fe40005000000 */
[C---:B------:R-:W-:Y:S02]  /*4520*/  ISETP.LT.OR P0, PT, R7.reuse, 0x32, P0 ;  /* 0x000000320700780c */ /* 0x040fe40000701670 */
[----:B------:R-:W-:Y:S01]  /*4530*/  PLOP3.LUT P2, PT, PT, PT, UP3, 0x40, 0x0 ;  /* 0x000000000000781c */ /* 0x000fe20003f4e838 */
[----:B------:R-:W-:Y:S01]  /*4540*/  UISETP.NE.AND UP3, UPT, UR35, URZ, UPT ;  /* 0x0000003f2300728c */ /* 0x000fe2000bf65270 */
[----:B------:R-:W-:Y:S01]  /*4550*/  ISETP.LT.OR P1, PT, R7, 0x31, P1 ;  /* 0x000000310700780c */ /* 0x000fe20000f21670 */
[----:B------:R-:W-:Y:S01]  /*4560*/  UP2UR UR35, UPR, URZ, 0x2 ;  /* 0x000000023f237883 */ /* 0x000fe20008000000 */
[----:B------:R-:W-:Y:S01]  /*4570*/  FSEL R64, R66, -INF , !P4 ;  /* 0xff80000042407808 */ /* 0x000fe20006000000 */
[----:B------:R-:W-:Y:S01]  /*4580*/  UP2UR UR39, UPR, URZ, 0x8 ;  /* 0x000000083f277883 */ /* 0x000fe20008000000 */
[----:B------:R-:W-:Y:S01]  /*4590*/  PLOP3.LUT P4, PT, PT, PT, UP4, 0x40, 0x0 ;  /* 0x000000000000781c */ /* 0x000fe20003f8e848 */
[----:B------:R-:W-:Y:S01]  /*45a0*/  UISETP.NE.AND UP4, UPT, UR36, URZ, UPT ;  /* 0x0000003f2400728c */ /* 0x000fe2000bf85270 */
[----:B------:R-:W-:Y:S01]  /*45b0*/  FSEL R75, R63, -INF , !P0 ;  /* 0xff8000003f4b7808 */ /* 0x000fe20004000000 */
[----:B------:R-:W-:Y:S01]  /*45c0*/  UP2UR UR36, UPR, URZ, 0x40 ;  /* 0x000000403f247883 */ /* 0x000fe20008000000 */
[----:B------:R-:W-:Y:S01]  /*45d0*/  ISETP.GT.AND P2, PT, R6, 0x39, P2 ;  /* 0x000000390600780c */ /* 0x000fe20001744270 */
[----:B------:R-:W-:Y:S01]  /*45e0*/  UP2UR UR38, UPR, URZ, 0x10 ;  /* 0x000000103f267883 */ /* 0x000fe20008000000 */
[----:B------:R-:W-:-:S02]  /*45f0*/  PLOP3.LUT P0, PT, PT, PT, UP0, 0x40, 0x0 ;  /* 0x000000000000781c */ /* 0x000fc40003f0e808 */
[----:B------:R-:W-:Y:S02]  /*4600*/  FSEL R73, R62, -INF , !P1 ;  /* 0xff8000003e497808 */ /* 0x000fe40004800000 */
[----:B------:R-:W-:Y:S01]  /*4610*/  PLOP3.LUT P1, PT, PT, PT, UP2, 0x40, 0x0 ;  /* 0x000000000000781c */ /* 0x000fe20003f2e828 */
[----:B------:R-:W-:Y:S01]  /*4620*/  UISETP.NE.AND UP2, UPT, UR34, URZ, UPT ;  /* 0x0000003f2200728c */ /* 0x000fe2000bf45270 */
[C---:B------:R-:W-:Y:S01]  /*4630*/  ISETP.GT.AND P4, PT, R6.reuse, 0x38, P4 ;  /* 0x000000380600780c */ /* 0x040fe20002784270 */
[----:B------:R-:W-:Y:S01]  /*4640*/  UP2UR UR34, UPR, URZ, 0x1 ;  /* 0x000000013f227883 */ /* 0x000fe20008000000 */
[C---:B------:R-:W-:Y:S01]  /*4650*/  ISETP.LT.OR P2, PT, R7.reuse, 0x3a, P2 ;  /* 0x0000003a0700780c */ /* 0x040fe20001741670 */
[----:B------:R-:W-:Y:S01]  /*4660*/  UISETP.NE.AND UP0, UPT, UR23, URZ, UPT ;  /* 0x0000003f1700728c */ /* 0x000fe2000bf05270 */
[C---:B------:R-:W-:Y:S01]  /*4670*/  ISETP.GT.AND P0, PT, R6.reuse, 0x41, P0 ;  /* 0x000000410600780c */ /* 0x040fe20000704270 */
[----:B------:R-:W-:Y:S01]  /*4680*/  UP2UR UR40, UPR, URZ, 0x4 ;  /* 0x000000043f287883 */ /* 0x000fe20008000000 */
[----:B------:R-:W-:Y:S01]  /*4690*/  ISETP.LT.OR P4, PT, R7, 0x39, P4 ;  /* 0x000000390700780c */ /* 0x000fe20002781670 */
[----:B------:R-:W-:Y:S01]  /*46a0*/  UP2UR UR41, UPR, URZ, 0x1 ;  /* 0x000000013f297883 */ /* 0x000fe20008000000 */
[----:B------:R-:W-:Y:S01]  /*46b0*/  FSEL R111, R59, -INF , !P2 ;  /* 0xff8000003b6f7808 */ /* 0x000fe20005000000 */
[----:B------:R-:W-:Y:S01]  /*46c0*/  UISETP.NE.AND UP0, UPT, UR30, URZ, UPT ;  /* 0x0000003f1e00728c */ /* 0x000fe2000bf05270 */
[----:B------:R-:W-:-:S02]  /*46d0*/  ISETP.GT.AND P1, PT, R6, 0x40, P1 ;  /* 0x000000400600780c */ /* 0x000fc40000f24270 */
[C---:B------:R-:W-:Y:S01]  /*46e0*/  ISETP.LT.OR P0, PT, R7.reuse, 0x42, P0 ;  /* 0x000000420700780c */ /* 0x040fe20000701670 */
[----:B------:R-:W-:Y:S01]  /*46f0*/  UP2UR UR42, UPR, URZ, 0x1 ;  /* 0x000000013f2a7883 */ /* 0x000fe20008000000 */
[----:B------:R-:W-:Y:S01]  /*4700*/  PLOP3.LUT P2, PT, PT, PT, UP4, 0x40, 0x0 ;  /* 0x000000000000781c */ /* 0x000fe20003f4e848 */
[----:B------:R-:W-:Y:S01]  /*4710*/  UISETP.NE.AND UP0, UPT, UR31, URZ, UPT ;  /* 0x0000003f1f00728c */ /* 0x000fe2000bf05270 */
[----:B------:R-:W-:Y:S01]  /*4720*/  FSEL R108, R58, -INF , !P4 ;  /* 0xff8000003a6c7808 */ /* 0x000fe20006000000 */
[----:B------:R-:W-:Y:S01]  /*4730*/  UISETP.NE.AND UP4, UPT, UR27, URZ, UPT ;  /* 0x0000003f1b00728c */ /* 0x000fe2000bf85270 */
[----:B------:R-:W-:Y:S01]  /*4740*/  PLOP3.LUT P4, PT, PT, PT, UP5, 0x40, 0x0 ;  /* 0x000000000000781c */ /* 0x000fe20003f8e858 */
[----:B------:R-:W-:Y:S01]  /*4750*/  UISETP.NE.AND UP5, UPT, UR26, URZ, UPT ;  /* 0x0000003f1a00728c */ /* 0x000fe2000bfa5270 */
[----:B------:R-:W-:Y:S02]  /*4760*/  ISETP.LT.OR P1, PT, R7, 0x41, P1 ;  /* 0x000000410700780c */ /* 0x000fe40000f21670 */
[----:B------:R-:W-:-:S02]  /*4770*/  FSEL R191, R55, -INF , !P0 ;  /* 0xff80000037bf7808 */ /* 0x000fc40004000000 */
[----:B------:R-:W-:Y:S01]  /*4780*/  PLOP3.LUT P5, PT, PT, PT, UP6, 0x40, 0x0 ;  /* 0x000000000000781c */ /* 0x000fe20003fae868 */
[----:B------:R-:W-:Y:S01]  /*4790*/  UISETP.NE.AND UP6, UPT, UR25, URZ, UPT ;  /* 0x0000003f1900728c */ /* 0x000fe2000bfc5270 */
[C---:B------:R-:W-:Y:S02]  /*47a0*/  ISETP.GT.AND P2, PT, R6.reuse, 0x51, P2 ;  /* 0x000000510600780c */ /* 0x040fe40001744270 */
[----:B------:R-:W-:Y:S01]  /*47b0*/  PLOP3.LUT P0, PT, PT, PT, UP2, 0x40, 0x0 ;  /* 0x000000000000781c */ /* 0x000fe20003f0e828 */
[----:B------:R-:W-:Y:S01]  /*47c0*/  UISETP.NE.AND UP2, UPT, UR29, URZ, UPT ;  /* 0x0000003f1d00728c */ /* 0x000fe2000bf45270 */
[----:B------:R-:W-:Y:S01]  /*47d0*/  PLOP3.LUT P6, PT, PT, PT, UP1, 0x40, 0x0 ;  /* 0x000000000000781c */ /* 0x000fe20003fce818 */
[----:B------:R-:W-:Y:S01]  /*47e0*/  UISETP.NE.AND UP1, UPT, UR24, URZ, UPT ;  /* 0x0000003f1800728c */ /* 0x000fe2000bf25270 */
[----:B------:R-:W-:Y:S02]  /*47f0*/  ISETP.GT.AND P4, PT, R6, 0x50, P4 ;  /* 0x000000500600780c */ /* 0x000fe40002784270 */
[----:B------:R-:W-:-:S02]  /*4800*/  FSEL R163, R54, -INF , !P1 ;  /* 0xff80000036a37808 */ /* 0x000fc40004800000 */
[C---:B------:R-:W-:Y:S02]  /*4810*/  ISETP.GT.AND P5, PT, R6.reuse, 0x49, P5 ;  /* 0x000000490600780c */ /* 0x040fe40002fa4270 */
[C---:B------:R-:W-:Y:S02]  /*4820*/  ISETP.LT.OR P2, PT, R7.reuse, 0x52, P2 ;  /* 0x000000520700780c */ /* 0x040fe40001741670 */
[----:B------:R-:W-:Y:S01]  /*4830*/  PLOP3.LUT P1, PT, PT, PT, UP3, 0x40, 0x0 ;  /* 0x000000000000781c */ /* 0x000fe20003f2e838 */
[----:B------:R-:W-:Y:S01]  /*4840*/  UISETP.NE.AND UP3, UPT, UR28, URZ, UPT ;  /* 0x0000003f1c00728c */ /* 0x000fe2000bf65270 */
[C---:B------:R-:W-:Y:S02]  /*4850*/  ISETP.GT.AND P0, PT, R6.reuse, 0x59, P0 ;  /* 0x000000590600780c */ /* 0x040fe40000704270 */
[----:B------:R-:W-:Y:S02]  /*4860*/  ISETP.GT.AND P6, PT, R6, 0x48, P6 ;  /* 0x000000480600780c */ /* 0x000fe400037c4270 */
[----:B------:R-:W-:-:S02]  /*4870*/  ISETP.LT.OR P4, PT, R7, 0x51, P4 ;  /* 0x000000510700780c */ /* 0x000fc40002781670 */
[----:B------:R-:W-:Y:S02]  /*4880*/  ISETP.LT.OR P5, PT, R7, 0x4a, P5 ;  /* 0x0000004a0700780c */ /* 0x000fe40002fa1670 */
[----:B------:R-:W-:Y:S02]  /*4890*/  FSEL R199, R35, -INF , !P2 ;  /* 0xff80000023c77808 */ /* 0x000fe40005000000 */
[C---:B------:R-:W-:Y:S02]  /*48a0*/  ISETP.LT.OR P0, PT, R7.reuse, 0x5a, P0 ;  /* 0x0000005a0700780c */ /* 0x040fe40000701670 */
[----:B------:R-:W-:Y:S01]  /*48b0*/  PLOP3.LUT P2, PT, PT, PT, UP0, 0x40, 0x0 ;  /* 0x000000000000781c */ /* 0x000fe20003f4e808 */
[----:B------:R-:W-:Y:S01]  /*48c0*/  UISETP.NE.AND UP0, UPT, UR42, URZ, UPT ;  /* 0x0000003f2a00728c */ /* 0x000fe2000bf05270 */
[----:B------:R-:W-:Y:S02]  /*48d0*/  ISETP.LT.OR P6, PT, R7, 0x49, P6 ;  /* 0x000000490700780c */ /* 0x000fe400037c1670 */
[----:B------:R-:W-:-:S02]  /*48e0*/  FSEL R197, R34, -INF , !P4 ;  /* 0xff80000022c57808 */ /* 0x000fc40006000000 */
[----:B------:R-:W-:Y:S02]  /*48f0*/  FSEL R193, R51, -INF , !P5 ;  /* 0xff80000033c17808 */ /* 0x000fe40006800000 */
[----:B------:R-:W-:Y:S01]  /*4900*/  PLOP3.LUT P4, PT, PT, PT, UP3, 0x40, 0x0 ;  /* 0x000000000000781c */ /* 0x000fe20003f8e838 */
[----:B------:R-:W-:Y:S01]  /*4910*/  UISETP.NE.AND UP3, UPT, UR20, URZ, UPT ;  /* 0x0000003f1400728c */ /* 0x000fe2000bf65270 */
[----:B------:R-:W-:Y:S02]  /*4920*/  FSEL R206, R31, -INF , !P0 ;  /* 0xff8000001fce7808 */ /* 0x000fe40004000000 */
[----:B------:R-:W-:Y:S01]  /*4930*/  PLOP3.LUT P5, PT, PT, PT, UP2, 0x40, 0x0 ;  /* 0x000000000000781c */ /* 0x000fe20003fae828 */
[----:B------:R-:W-:Y:S01]  /*4940*/  UISETP.NE.AND UP2, UPT, UR21, URZ, UPT ;  /* 0x0000003f1500728c */ /* 0x000fe2000bf45270 */
[----:B------:R-:W-:Y:S02]  /*4950*/  ISETP.GT.AND P0, PT, R3, RZ, P2 ;  /* 0x000000ff0300720c */ /* 0x000fe40001704270 */
[----:B------:R-:W-:-:S02]  /*4960*/  FSEL R189, R50, -INF , !P6 ;  /* 0xff80000032bd7808 */ /* 0x000fc40007000000 */
[----:B------:R-:W-:Y:S01]  /*4970*/  PLOP3.LUT P6, PT, PT, PT, UP0, 0x40, 0x0 ;  /* 0x000000000000781c */ /* 0x000fe20003fce808 */
[----:B------:R-:W-:Y:S01]  /*4980*/  UISETP.NE.AND UP0, UPT, UR41, URZ, UPT ;  /* 0x0000003f2900728c */ /* 0x000fe2000bf05270 */
[----:B------:R-:W-:Y:S01]  /*4990*/  ISETP.GT.AND P4, PT, R3, 0x9, P4 ;  /* 0x000000090300780c */ /* 0x000fe20002784270 */
[----:B------:R-:W-:Y:S01]  /*49a0*/  UP2UR UR41, UPR, URZ, 0x4 ;  /* 0x000000043f297883 */ /* 0x000fe20008000000 */
[----:B------:R-:W-:Y:S01]  /*49b0*/  ISETP.GT.AND P1, PT, R6, 0x58, P1 ;  /* 0x000000580600780c */ /* 0x000fe20000f24270 */
[----:B------:R-:W-:Y:S01]  /*49c0*/  UISETP.NE.AND UP2, UPT, UR22, URZ, UPT ;  /* 0x0000003f1600728c */ /* 0x000fe2000bf45270 */
[C---:B------:R-:W-:Y:S01]  /*49d0*/  ISETP.LT.OR P0, PT, R5.reuse, 0x1, P0 ;  /* 0x000000010500780c */ /* 0x040fe20000701670 */
[----:B------:R-:W1:Y:S01]  /*49e0*/  SHFL.IDX PT, R6, R9, 0x3, 0x1c1f ;  /* 0x007c1f0009067f89 */ /* 0x000e6200000e0000 */
[----:B------:R-:W-:Y:S01]  /*49f0*/  PLOP3.LUT P2, PT, PT, PT, UP4, 0x40, 0x0 ;  /* 0x000000000000781c */ /* 0x000fe20003f4e848 */
[----:B------:R-:W-:Y:S01]  /*4a00*/  UISETP.NE.AND UP4, UPT, UR19, URZ, UPT ;  /* 0x0000003f1300728c */ /* 0x000fe2000bf85270 */
[----:B------:R-:W-:-:S02]  /*4a10*/  ISETP.LT.OR P4, PT, R5, 0xa, P4 ;  /* 0x0000000a0500780c */ /* 0x000fc40002781670 */
[----:B------:R-:W-:Y:S02]  /*4a20*/  ISETP.LT.OR P1, PT, R7, 0x59, P1 ;  /* 0x000000590700780c */ /* 0x000fe40000f21670 */
[----:B------:R-:W-:Y:S02]  /*4a30*/  FSEL R74, R156, -INF , !P0 ;  /* 0xff8000009c4a7808 */ /* 0x000fe40004000000 */
[----:B------:R-:W-:Y:S01]  /*4a40*/  PLOP3.LUT P0, PT, PT, PT, UP6, 0x40, 0x0 ;  /* 0x000000000000781c */ /* 0x000fe20003f0e868 */
[----:B------:R-:W-:Y:S01]  /*4a50*/  UISETP.NE.AND UP6, UPT, UR17, URZ, UPT ;  /* 0x0000003f1100728c */ /* 0x000fe2000bfc5270 */
[----:B------:R-:W-:Y:S02]  /*4a60*/  ISETP.GT.AND P2, PT, R3, 0x10, P2 ;  /* 0x000000100300780c */ /* 0x000fe40001744270 */
[----:B------:R-:W-:Y:S02]  /*4a70*/  FSEL R116, R133, -INF , !P4 ;  /* 0xff80000085747808 */ /* 0x000fe40006000000 */
[----:B------:R-:W-:-:S02]  /*4a80*/  FSEL R203, R30, -INF , !P1 ;  /* 0xff8000001ecb7808 */ /* 0x000fc40004800000 */
[----:B------:R-:W-:Y:S01]  /*4a90*/  PLOP3.LUT P4, PT, PT, PT, UP2, 0x40, 0x0 ;  /* 0x000000000000781c */ /* 0x000fe20003f8e828 */
[----:B------:R-:W-:Y:S01]  /*4aa0*/  UISETP.NE.AND UP2, UPT, UR41, URZ, UPT ;  /* 0x0000003f2900728c */ /* 0x000fe2000bf45270 */
[----:B------:R-:W-:Y:S02]  /*4ab0*/  ISETP.GT.AND P6, PT, R3, 0x1, P6 ;  /* 0x000000010300780c */ /* 0x000fe400037c4270 */
[----:B------:R-:W-:Y:S01]  /*4ac0*/  PLOP3.LUT P1, PT, PT, PT, UP5, 0x40, 0x0 ;  /* 0x000000000000781c */ /* 0x000fe20003f2e858 */
[----:B------:R-:W-:Y:S01]  /*4ad0*/  UISETP.NE.AND UP5, UPT, UR18, URZ, UPT ;  /* 0x0000003f1200728c */ /* 0x000fe2000bfa5270 */
[----:B------:R-:W-:Y:S02]  /*4ae0*/  ISETP.LT.OR P2, PT, R5, 0x11, P2 ;  /* 0x000000110500780c */ /* 0x000fe40001741670 */
[C---:B------:R-:W-:Y:S02]  /*4af0*/  ISETP.GT.AND P0, PT, R3.reuse, 0x18, P0 ;  /* 0x000000180300780c */ /* 0x040fe40000704270 */
[----:B------:R-:W-:-:S02]  /*4b00*/  ISETP.GT.AND P5, PT, R3, 0x8, P5 ;  /* 0x000000080300780c */ /* 0x000fc40002fa4270 */
[----:B------:R-:W-:Y:S02]  /*4b10*/  ISETP.LT.OR P6, PT, R5, 0x2, P6 ;  /* 0x000000020500780c */ /* 0x000fe400037c1670 */
[----:B------:R-:W-:Y:S02]  /*4b20*/  ISETP.GT.AND P1, PT, R3, 0x11, P1 ;  /* 0x000000110300780c */ /* 0x000fe40000f24270 */
[----:B------:R-:W-:Y:S02]  /*4b30*/  FSEL R121, R148, -INF , !P2 ;  /* 0xff80000094797808 */ /* 0x000fe40005000000 */
[C---:B------:R-:W-:Y:S02]  /*4b40*/  ISETP.LT.OR P0, PT, R5.reuse, 0x19, P0 ;  /* 0x000000190500780c */ /* 0x040fe40000701670 */
[----:B------:R-:W-:Y:S01]  /*4b50*/  PLOP3.LUT P2, PT, PT, PT, UP2, 0x40, 0x0 ;  /* 0x000000000000781c */ /* 0x000fe20003f4e828 */
[----:B------:R-:W-:Y:S01]  /*4b60*/  UISETP.NE.AND UP2, UPT, UR40, URZ, UPT ;  /* 0x0000003f2800728c */ /* 0x000fe2000bf45270 */
[----:B------:R-:W-:-:S02]  /*4b70*/  ISETP.LT.OR P5, PT, R5, 0x9, P5 ;  /* 0x000000090500780c */ /* 0x000fc40002fa1670 */
[----:B------:R-:W-:Y:S02]  /*4b80*/  ISETP.GT.AND P4, PT, R3, 0x21, P4 ;  /* 0x000000210300780c */ /* 0x000fe40002784270 */
[----:B------:R-:W-:Y:S02]  /*4b90*/  FSEL R109, R157, -INF , !P6 ;  /* 0xff8000009d6d7808 */ /* 0x000fe40007000000 */
[----:B------:R-:W-:Y:S02]  /*4ba0*/  ISETP.LT.OR P1, PT, R5, 0x12, P1 ;  /* 0x000000120500780c */ /* 0x000fe40000f21670 */
[----:B------:R-:W-:Y:S01]  /*4bb0*/  PLOP3.LUT P6, PT, PT, PT, UP1, 0x40, 0x0 ;  /* 0x000000000000781c */ /* 0x000fe20003fce818 */
[----:B------:R-:W-:Y:S01]  /*4bc0*/  UISETP.NE.AND UP1, UPT, UR16, URZ, UPT ;  /* 0x0000003f1000728c */ /* 0x000fe2000bf25270 */
[----:B------:R-:W-:Y:S02]  /*4bd0*/  FSEL R124, R84, -INF , !P0 ;  /* 0xff800000547c7808 */ /* 0x000fe40004000000 */
[----:B------:R-:W-:Y:S01]  /*4be0*/  PLOP3.LUT P0, PT, PT, PT, UP4, 0x40, 0x0 ;  /* 0x000000000000781c */ /* 0x000fe20003f0e848 */
[----:B------:R-:W-:Y:S01]  /*4bf0*/  UISETP.NE.AND UP4, UPT, UR38, URZ, UPT ;  /* 0x0000003f2600728c */ /* 0x000fe2000bf85270 */
[----:B------:R-:W-:-:S02]  /*4c00*/  ISETP.GT.AND P2, PT, R3, 0x28, P2 ;  /* 0x000000280300780c */ /* 0x000fc40001744270 */
[----:B------:R-:W-:Y:S02]  /*4c10*/  FSEL R112, R132, -INF , !P5 ;  /* 0xff80000084707808 */ /* 0x000fe40006800000 */
[----:B------:R-:W-:Y:S02]  /*4c20*/  ISETP.LT.OR P4, PT, R5, 0x22, P4 ;  /* 0x000000220500780c */ /* 0x000fe40002781670 */
[----:B------:R-:W-:Y:S01]  /*4c30*/  PLOP3.LUT P5, PT, PT, PT, UP0, 0x40, 0x0 ;  /* 0x000000000000781c */ /* 0x000fe20003fae808 */
[----:B------:R-:W-:Y:S01]  /*4c40*/  UISETP.NE.AND UP0, UPT, UR15, URZ, UPT ;  /* 0x0000003f0f00728c */ /* 0x000fe2000bf05270 */
[----:B------:R-:W-:Y:S02]  /*4c50*/  FSEL R122, R149, -INF , !P1 ;  /* 0xff800000957a7808 */ /* 0x000fe40004800000 */
[----:B------:R-:W-:Y:S01]  /*4c60*/  PLOP3.LUT P1, PT, PT, PT, UP3, 0x40, 0x0 ;  /* 0x000000000000781c */ /* 0x000fe20003f2e838 */
[----:B------:R-:W-:Y:S01]  /*4c70*/  UISETP.NE.AND UP3, UPT, UR39, URZ, UPT ;  /* 0x0000003f2700728c */ /* 0x000fe2000bf65270 */
[----:B------:R-:W-:-:S02]  /*4c80*/  ISETP.LT.OR P2, PT, R5, 0x29, P2 ;  /* 0x000000290500780c */ /* 0x000fc40001741670 */
[----:B------:R-:W-:Y:S02]  /*4c90*/  ISETP.GT.AND P0, PT, R3, 0x30, P0 ;  /* 0x000000300300780c */ /* 0x000fe40000704270 */
[----:B------:R-:W-:Y:S02]  /*4ca0*/  FSEL R160, R145, -INF , !P4 ;  /* 0xff80000091a07808 */ /* 0x000fe40006000000 */
[C---:B------:R-:W-:Y:S02]  /*4cb0*/  ISETP.GT.AND P5, PT, R3.reuse, 0x20, P5 ;  /* 0x000000200300780c */ /* 0x040fe40002fa4270 */
[----:B------:R-:W-:Y:S01]  /*4cc0*/  PLOP3.LUT P4, PT, PT, PT, UP1, 0x40, 0x0 ;  /* 0x000000000000781c */ /* 0x000fe20003f8e818 */
[----:B------:R-:W-:Y:S01]  /*4cd0*/  UISETP.NE.AND UP1, UPT, UR35, URZ, UPT ;  /* 0x0000003f2300728c */ /* 0x000fe2000bf25270 */
[C---:B------:R-:W-:Y:S02]  /*4ce0*/  ISETP.GT.AND P6, PT, R3.reuse, 0x19, P6 ;  /* 0x000000190300780c */ /* 0x040fe400037c4270 */
[----:B------:R-:W-:-:S02]  /*4cf0*/  ISETP.GT.AND P1, PT, R3, 0x29, P1 ;  /* 0x000000290300780c */ /* 0x000fc40000f24270 */
[----:B------:R-:W-:Y:S02]  /*4d00*/  FSEL R145, R76, -INF , !P2 ;  /* 0xff8000004c917808 */ /* 0x000fe40005000000 */
[C---:B------:R-:W-:Y:S02]  /*4d10*/  ISETP.LT.OR P0, PT, R5.reuse, 0x31, P0 ;  /* 0x000000310500780c */ /* 0x040fe40000701670 */
[----:B------:R-:W-:Y:S01]  /*4d20*/  PLOP3.LUT P2, PT, PT, PT, UP0, 0x40, 0x0 ;  /* 0x000000000000781c */ /* 0x000fe20003f4e808 */
[----:B------:R-:W-:Y:S01]  /*4d30*/  UISETP.NE.AND UP0, UPT, UR34, URZ, UPT ;  /* 0x0000003f2200728c */ /* 0x000fe2000bf05270 */
[C---:B------:R-:W-:Y:S02]  /*4d40*/  ISETP.LT.OR P5, PT, R5.reuse, 0x21, P5 ;  /* 0x000000210500780c */ /* 0x040fe40002fa1670 */
[C---:B------:R-:W-:Y:S02]  /*4d50*/  ISETP.LT.OR P6, PT, R5.reuse, 0x1a, P6 ;  /* 0x0000001a0500780c */ /* 0x040fe400037c1670 */
[----:B------:R-:W-:-:S02]  /*4d60*/  ISETP.LT.OR P1, PT, R5, 0x2a, P1 ;  /* 0x0000002a0500780c */ /* 0x000fc40000f21670 */
[----:B------:R-:W-:Y:S02]  /*4d70*/  FSEL R198, R136, -INF , !P0 ;  /* 0xff80000088c67808 */ /* 0x000fe40004000000 */
[----:B------:R-:W-:Y:S01]  /*4d80*/  PLOP3.LUT P0, PT, PT, PT, UP1, 0x40, 0x0 ;  /* 0x000000000000781c */ /* 0x000fe20003f0e818 */
[----:B------:R-:W-:Y:S01]  /*4d90*/  UISETP.NE.AND UP1, UPT, UR32, URZ, UPT ;  /* 0x0000003f2000728c */ /* 0x000fe2000bf25270 */
[----:B------:R-:W-:Y:S02]  /*4da0*/  FSEL R161, R144, -INF , !P5 ;  /* 0xff80000090a17808 */ /* 0x000fe40006800000 */
[----:B------:R-:W-:Y:S02]  /*4db0*/  FSEL R126, R85, -INF , !P6 ;  /* 0xff800000557e7808 */ /* 0x000fe40007000000 */
[----:B------:R-:W-:Y:S02]  /*4dc0*/  FSEL R144, R77, -INF , !P1 ;  /* 0xff8000004d907808 */ /* 0x000fe40004800000 */
[----:B------:R-:W-:Y:S01]  /*4dd0*/  PLOP3.LUT P6, PT, PT, PT, UP5, 0x40, 0x0 ;  /* 0x000000000000781c */ /* 0x000fe20003fce858 */
[----:B------:R-:W-:Y:S01]  /*4de0*/  UISETP.NE.AND UP5, UPT, UR37, URZ, UPT ;  /* 0x0000003f2500728c */ /* 0x000fe2000bfa5270 */
[----:B------:R-:W-:Y:S01]  /*4df0*/  PLOP3.LUT P5, PT, PT, PT, UP6, 0x40, 0x0 ;  /* 0x000000000000781c */ /* 0x000fe20003fae868 */
[----:B------:R-:W-:Y:S01]  /*4e00*/  UISETP.NE.AND UP6, UPT, UR36, URZ, UPT ;  /* 0x0000003f2400728c */ /* 0x000fe2000bfc5270 */
[----:B------:R-:W-:Y:S01]  /*4e10*/  PLOP3.LUT P1, PT, PT, PT, UP0, 0x40, 0x0 ;  /* 0x000000000000781c */ /* 0x000fe20003f2e808 */
[----:B------:R-:W-:Y:S01]  /*4e20*/  UISETP.NE.AND UP0, UPT, UR33, URZ, UPT ;  /* 0x0000003f2100728c */ /* 0x000fe2000bf05270 */
[----:B------:R-:W-:-:S02]  /*4e30*/  ISETP.GT.AND P0, PT, R3, 0x48, P0 ;  /* 0x000000480300780c */ /* 0x000fc40000704270 */
[C---:B------:R-:W-:Y:S02]  /*4e40*/  ISETP.GT.AND P6, PT, R3.reuse, 0x31, P6 ;  /* 0x000000310300780c */ /* 0x040fe400037c4270 */
[C---:B------:R-:W-:Y:S02]  /*4e50*/  ISETP.GT.AND P5, PT, R3.reuse, 0x38, P5 ;  /* 0x000000380300780c */ /* 0x040fe40002fa4270 */
[C---:B------:R-:W-:Y:S02]  /*4e60*/  ISETP.GT.AND P4, PT, R3.reuse, 0x39, P4 ;  /* 0x000000390300780c */ /* 0x040fe40002784270 */
[C---:B------:R-:W-:Y:S02]  /*4e70*/  ISETP.GT.AND P2, PT, R3.reuse, 0x40, P2 ;  /* 0x000000400300780c */ /* 0x040fe40001744270 */
[----:B------:R-:W-:Y:S02]  /*4e80*/  ISETP.GT.AND P1, PT, R3, 0x41, P1 ;  /* 0x000000410300780c */ /* 0x000fe40000f24270 */
[----:B------:R-:W-:-:S02]  /*4e90*/  ISETP.LT.OR P0, PT, R5, 0x49, P0 ;  /* 0x000000490500780c */ /* 0x000fc40000701670 */
[C---:B------:R-:W-:Y:S02]  /*4ea0*/  ISETP.LT.OR P6, PT, R5.reuse, 0x32, P6 ;  /* 0x000000320500780c */ /* 0x040fe400037c1670 */
[C---:B------:R-:W-:Y:S02]  /*4eb0*/  ISETP.LT.OR P5, PT, R5.reuse, 0x39, P5 ;  /* 0x000000390500780c */ /* 0x040fe40002fa1670 */
[C---:B------:R-:W-:Y:S02]  /*4ec0*/  ISETP.LT.OR P4, PT, R5.reuse, 0x3a, P4 ;  /* 0x0000003a0500780c */ /* 0x040fe40002781670 */
[C---:B------:R-:W-:Y:S02]  /*4ed0*/  ISETP.LT.OR P2, PT, R5.reuse, 0x41, P2 ;  /* 0x000000410500780c */ /* 0x040fe40001741670 */
[----:B------:R-:W-:Y:S02]  /*4ee0*/  ISETP.LT.OR P1, PT, R5, 0x42, P1 ;  /* 0x000000420500780c */ /* 0x000fe40000f21670 */
[----:B------:R-:W-:-:S02]  /*4ef0*/  FSEL R210, R176, -INF , !P0 ;  /* 0xff800000b0d27808 */ /* 0x000fc40004000000 */
[----:B------:R-:W-:Y:S02]  /*4f00*/  PLOP3.LUT P0, PT, PT, PT, UP0, 0x40, 0x0 ;  /* 0x000000000000781c */ /* 0x000fe40003f0e808 */
[----:B------:R-:W-:Y:S02]  /*4f10*/  FSEL R202, R137, -INF , !P6 ;  /* 0xff80000089ca7808 */ /* 0x000fe40007000000 */
[----:B------:R-:W-:Y:S02]  /*4f20*/  FSEL R205, R140, -INF , !P5 ;  /* 0xff8000008ccd7808 */ /* 0x000fe40006800000 */
[----:B------:R-:W-:Y:S02]  /*4f30*/  FSEL R208, R141, -INF , !P4 ;  /* 0xff8000008dd07808 */ /* 0x000fe40006000000 */
[----:B------:R-:W-:Y:S02]  /*4f40*/  FSEL R230, R104, -INF , !P2 ;  /* 0xff80000068e67808 */ /* 0x000fe40005000000 */
[----:B------:R-:W-:-:S02]  /*4f50*/  FSEL R232, R105, -INF , !P1 ;  /* 0xff80000069e87808 */ /* 0x000fc40004800000 */
[----:B------:R-:W-:Y:S02]  /*4f60*/  PLOP3.LUT P6, PT, PT, PT, UP6, 0x40, 0x0 ;  /* 0x000000000000781c */ /* 0x000fe40003fce868 */
[----:B------:R-:W-:Y:S02]  /*4f70*/  PLOP3.LUT P5, PT, PT, PT, UP5, 0x40, 0x0 ;  /* 0x000000000000781c */ /* 0x000fe40003fae858 */
[----:B------:R-:W-:Y:S02]  /*4f80*/  PLOP3.LUT P4, PT, PT, PT, UP4, 0x40, 0x0 ;  /* 0x000000000000781c */ /* 0x000fe40003f8e848 */
[----:B------:R-:W-:Y:S02]  /*4f90*/  PLOP3.LUT P2, PT, PT, PT, UP3, 0x40, 0x0 ;  /* 0x000000000000781c */ /* 0x000fe40003f4e838 */
[----:B------:R-:W-:Y:S02]  /*4fa0*/  PLOP3.LUT P1, PT, PT, PT, UP2, 0x40, 0x0 ;  /* 0x000000000000781c */ /* 0x000fe40003f2e828 */
[----:B------:R-:W-:-:S02]  /*4fb0*/  ISETP.GT.AND P6, PT, R3, 0x49, P6 ;  /* 0x000000490300780c */ /* 0x000fc400037c4270 */
[C---:B------:R-:W-:Y:S02]  /*4fc0*/  ISETP.GT.AND P5, PT, R3.reuse, 0x50, P5 ;  /* 0x000000500300780c */ /* 0x040fe40002fa4270 */
[C---:B------:R-:W-:Y:S02]  /*4fd0*/  ISETP.GT.AND P4, PT, R3.reuse, 0x51, P4 ;  /* 0x000000510300780c */ /* 0x040fe40002784270 */
[C---:B------:R-:W-:Y:S02]  /*4fe0*/  ISETP.GT.AND P2, PT, R3.reuse, 0x58, P2 ;  /* 0x000000580300780c */ /* 0x040fe40001744270 */
[----:B------:R-:W-:Y:S01]  /*4ff0*/  ISETP.GT.AND P1, PT, R3, 0x59, P1 ;  /* 0x000000590300780c */ /* 0x000fe20000f24270 */
[----:B-1----:R-:W-:Y:S01]  /*5000*/  IMAD.IADD R3, R10, 0x1, R6 ;  /* 0x000000010a037824 */ /* 0x002fe200078e0206 */
[C---:B------:R-:W-:Y:S02]  /*5010*/  ISETP.LT.OR P6, PT, R5.reuse, 0x4a, P6 ;  /* 0x0000004a0500780c */ /* 0x040fe400037c1670 */
[----:B------:R-:W-:-:S02]  /*5020*/  ISETP.LT.OR P5, PT, R5, 0x51, P5 ;  /* 0x000000510500780c */ /* 0x000fc40002fa1670 */
[C---:B------:R-:W-:Y:S02]  /*5030*/  ISETP.LT.OR P4, PT, R5.reuse, 0x52, P4 ;  /* 0x000000520500780c */ /* 0x040fe40002781670 */
[C---:B------:R-:W-:Y:S02]  /*5040*/  ISETP.LT.OR P2, PT, R5.reuse, 0x59, P2 ;  /* 0x000000590500780c */ /* 0x040fe40001741670 */
[----:B------:R-:W-:Y:S02]  /*5050*/  ISETP.LT.OR P1, PT, R5, 0x5a, P1 ;  /* 0x0000005a0500780c */ /* 0x000fe40000f21670 */
[----:B------:R-:W-:Y:S01]  /*5060*/  IMNMX R5, R3, R11, PT ;  /* 0x0000000b03057217 */ /* 0x000fe20003800200 */
[----:B------:R-:W-:Y:S01]  /*5070*/  IMAD.IADD R3, R12, 0x1, R6 ;  /* 0x000000010c037824 */ /* 0x000fe200078e0206 */
[----:B------:R-:W-:Y:S02]  /*5080*/  FSEL R209, R177, -INF , !P6 ;  /* 0xff800000b1d17808 */ /* 0x000fe40007000000 */
[----:B------:R-:W-:-:S02]  /*5090*/  FSEL R211, R164, -INF , !P5 ;  /* 0xff800000a4d37808 */ /* 0x000fc40006800000 */
        /* <DEDUP_REMOVED lines=16> */
.L_x_256:
[----:B------:R-:W-:-:S04]  /*51a0*/  MOV R7, c[0x0][0x32c] ;  /* 0x0000cb0000077a02 */ /* 0x000fc80000000f00 */
[----:B------:R-:W-:-:S13]  /*51b0*/  ISETP.NE.AND P0, PT, R7, 0x1, PT ;  /* 0x000000010700780c */ /* 0x000fda0003f05270 */
[----:B------:R-:W-:-:S05]  /*51c0*/  @P0 IMAD.HI.U32 R7, R6, c[0x0][0x330], RZ ;  /* 0x0000cc0006070a27 */ /* 0x000fca00078e00ff */
[----:B------:R-:W-:Y:S02]  /*51d0*/  @P0 SHF.R.U32.HI R6, RZ, c[0x0][0x334], R7 ;  /* 0x0000cd00ff060a19 */ /* 0x000fe40000011607 */
.L_x_257:
[----:B------:R-:W-:Y:S05]  /*51e0*/  BSYNC B0 ;  /* 0x0000000000007941 */ /* 0x000fea0003800000 */
.L_x_255:
[----:B------:R-:W-:-:S05]  /*51f0*/  IMAD R6, R6, c[0x0][0x32c], R13 ;  /* 0x0000cb0006067a24 */ /* 0x000fca00078e020d */
[----:B------:R-:W-:Y:S02]  /*5200*/  IADD3 R7, R6, c[0x0][0x32c], RZ ;  /* 0x0000cb0006077a10 */ /* 0x000fe40007ffe0ff */
[----:B------:R-:W-:Y:S02]  /*5210*/  IMNMX R3, R3, R6, !PT ;  /* 0x0000000603037217 */ /* 0x000fe40007800200 */
[----:B------:R-:W-:Y:S02]  /*5220*/  IMNMX R5, R5, R7, PT ;  /* 0x0000000705057217 */ /* 0x000fe40003800200 */
.L_x_254:
[----:B------:R-:W-:Y:S01]  /*5230*/  FMNMX.FTZ R7, R17, R18, !PT ;  /* 0x0000001211077209 */ /* 0x000fe20007810000 */
[----:B------:R-:W-:Y:S01]  /*5240*/  UP2UR UR32, UPR, URZ, 0x40 ;  /* 0x000000403f207883 */ /* 0x000fe20008000000 */
[----:B------:R-:W-:Y:S01]  /*5250*/  FMNMX.FTZ R6, R14, R15, !PT ;  /* 0x0000000f0e067209 */ /* 0x000fe20007810000 */
[----:B------:R-:W-:Y:S01]  /*5260*/  UISETP.NE.AND UP6, UPT, UR30, URZ, UPT ;  /* 0x0000003f1e00728c */ /* 0x000fe2000bfc5270 */
[----:B------:R-:W-:Y:S01]  /*5270*/  FMNMX.FTZ R7, R20, R7, !PT ;  /* 0x0000000714077209 */ /* 0x000fe20007810000 */
[----:B------:R-:W-:Y:S01]  /*5280*/  IMAD.SHL.U32 R213, R0, 0x2, RZ ;  /* 0x0000000200d57824 */ /* 0x000fe200078e00ff */
[----:B------:R-:W-:Y:S01]  /*5290*/  FMNMX.FTZ R6, R16, R6, !PT ;  /* 0x0000000610067209 */ /* 0x000fe20007810000 */
[----:B------:R-:W-:Y:S01]  /*52a0*/  UP2UR UR30, UPR, URZ, 0x40 ;  /* 0x000000403f1e7883 */ /* 0x000fe20008000000 */
[----:B------:R-:W-:Y:S01]  /*52b0*/  FMNMX.FTZ R130, R21, R7, !PT ;  /* 0x0000000715827209 */ /* 0x000fe20007810000 */
[----:B------:R-:W-:Y:S01]  /*52c0*/  UISETP.NE.AND UP6, UPT, UR31, URZ, UPT ;  /* 0x0000003f1f00728c */ /* 0x000fe2000bfc5270 */
        /* <DEDUP_REMOVED lines=25> */
[--C-:B------:R-:W-:Y:S01]  /*5460*/  IMAD R214, R4, 0x2, R213.reuse ;  /* 0x0000000204d67824 */ /* 0x100fe200078e02d5 */
[----:B------:R-:W-:Y:S01]  /*5470*/  FMNMX.FTZ R130, R41, R130, !PT ;  /* 0x0000008229827209 */ /* 0x000fe20007810000 */
[----:B------:R-:W-:Y:S01]  /*5480*/  IMAD R216, R2, 0x2, R213 ;  /* 0x0000000202d87824 */ /* 0x000fe200078e02d5 */
[----:B------:R-:W-:Y:S01]  /*5490*/  FMNMX.FTZ R6, R64, R6, !PT ;  /* 0x0000000640067209 */ /* 0x000fe20007810000 */
[----:B------:R-:W-:Y:S01]  /*54a0*/  IMAD R215, R2, 0x2, R214 ;  /* 0x0000000202d77824 */ /* 0x000fe200078e02d6 */
[----:B------:R-:W-:Y:S01]  /*54b0*/  FMNMX.FTZ R130, R42, R130, !PT ;  /* 0x000000822a827209 */ /* 0x000fe20007810000 */
[----:B------:R-:W-:Y:S01]  /*54c0*/  LDSM.16.MT88.4 R88, [R214+0x100] ;  /* 0x00010000d658783b */ /* 0x000fe20000004200 */
[----:B------:R-:W-:-:S02]  /*54d0*/  FMNMX.FTZ R6, R72, R6, !PT ;  /* 0x0000000648067209 */ /* 0x000fc40007810000 */
[----:B------:R-:W-:Y:S01]  /*54e0*/  FMNMX.FTZ R130, R43, R130, !PT ;  /* 0x000000822b827209 */ /* 0x000fe20007810000 */
[----:B------:R-:W-:Y:S01]  /*54f0*/  LDSM.16.MT88.4 R80, [R216+0x100] ;  /* 0x00010000d850783b */ /* 0x000fe20000004200 */
[----:B------:R-:W-:Y:S02]  /*5500*/  FMNMX.FTZ R6, R73, R6, !PT ;  /* 0x0000000649067209 */ /* 0x000fe40007810000 */
[----:B------:R-:W-:Y:S01]  /*5510*/  FMNMX.FTZ R130, R110, R130, !PT ;  /* 0x000000826e827209 */ /* 0x000fe20007810000 */
[----:B------:R-:W-:Y:S01]  /*5520*/  LDSM.16.MT88.4 R96, [R215+0x100] ;  /* 0x00010000d760783b */ /* 0x000fe20000004200 */
[----:B------:R-:W-:Y:S02]  /*5530*/  FMNMX.FTZ R6, R75, R6, !PT ;  /* 0x000000064b067209 */ /* 0x000fe40007810000 */
        /* <DEDUP_REMOVED lines=24> */
[----:B------:R-:W-:Y:S01]  /*56c0*/  PLOP3.LUT P6, PT, PT, PT, UP6, 0x40, 0x0 ;  /* 0x000000000000781c */ /* 0x000fe20003fce868 */
[----:B------:R-:W1:Y:S01]  /*56d0*/  SHFL.BFLY PT, R6, R130, 0x2, 0x1f ;  /* 0x0c401f0082067f89 */ /* 0x000e6200000e0000 */
[----:B------:R-:W-:Y:S01]  /*56e0*/  PLOP3.LUT P4, PT, PT, PT, UP5, 0x40, 0x0 ;  /* 0x000000000000781c */ /* 0x000fe20003f8e858 */
[----:B------:R-:W-:Y:S01]  /*56f0*/  UISETP.NE.AND UP6, UPT, UR30, URZ, UPT ;  /* 0x0000003f1e00728c */ /* 0x000fe2000bfc5270 */
[C---:B------:R-:W-:Y:S01]  /*5700*/  ISETP.GT.AND P6, PT, R3.reuse, RZ, P6 ;  /* 0x000000ff0300720c */ /* 0x040fe200037c4270 */
[----:B------:R-:W2:Y:S01]  /*5710*/  SHFL.BFLY PT, R7, R129, 0x2, 0x1f ;  /* 0x0c401f0081077f89 */ /* 0x000ea200000e0000 */
[----:B------:R-:W-:Y:S01]  /*5720*/  ISETP.GT.AND P4, PT, R3, 0x8, P4 ;  /* 0x000000080300780c */ /* 0x000fe20002784270 */
[----:B------:R-:W-:Y:S01]  /*5730*/  UISETP.NE.AND UP5, UPT, UR31, URZ, UPT ;  /* 0x0000003f1f00728c */ /* 0x000fe2000bfa5270 */
[----:B------:R-:W-:Y:S02]  /*5740*/  ISETP.LT.OR P6, PT, R5, 0x1, P6 ;  /* 0x000000010500780c */ /* 0x000fe400037c1670 */
[----:B------:R-:W-:Y:S01]  /*5750*/  PLOP3.LUT P2, PT, PT, PT, UP0, 0x40, 0x0 ;  /* 0x000000000000781c */ /* 0x000fe20003f4e808 */
[----:B------:R-:W-:Y:S01]  /*5760*/  UISETP.NE.AND UP0, UPT, UR23, URZ, UPT ;  /* 0x0000003f1700728c */ /* 0x000fe2000bf05270 */
[----:B------:R-:W-:-:S02]  /*5770*/  FSEL R114, R158, -INF , !P6 ;  /* 0xff8000009e727808 */ /* 0x000fc40007000000 */
[----:B------:R-:W-:Y:S01]  /*5780*/  PLOP3.LUT P6, PT, PT, PT, UP2, 0x40, 0x0 ;  /* 0x000000000000781c */ /* 0x000fe20003fce828 */
[----:B------:R-:W-:Y:S01]  /*5790*/  UISETP.NE.AND UP2, UPT, UR21, URZ, UPT ;  /* 0x0000003f1500728c */ /* 0x000fe2000bf45270 */
[----:B------:R-:W-:Y:S02]  /*57a0*/  ISETP.LT.OR P4, PT, R5, 0x9, P4 ;  /* 0x000000090500780c */ /* 0x000fe40002781670 */
[----:B------:R-:W-:Y:S02]  /*57b0*/  ISETP.GT.AND P6, PT, R3, 0x18, P6 ;  /* 0x000000180300780c */ /* 0x000fe400037c4270 */
[----:B------:R-:W-:Y:S02]  /*57c0*/  FSEL R117, R134, -INF , !P4 ;  /* 0xff80000086757808 */ /* 0x000fe40006000000 */
[----:B------:R-:W-:Y:S01]  /*57d0*/  PLOP3.LUT P4, PT, PT, PT, UP0, 0x40, 0x0 ;  /* 0x000000000000781c */ /* 0x000fe20003f8e808 */
[----:B------:R-:W-:Y:S01]  /*57e0*/  UISETP.NE.AND UP0, UPT, UR19, URZ, UPT ;  /* 0x0000003f1300728c */ /* 0x000fe2000bf05270 */
[----:B------:R-:W-:-:S02]  /*57f0*/  ISETP.LT.OR P6, PT, R5, 0x19, P6 ;  /* 0x000000190500780c */ /* 0x000fc400037c1670 */
[----:B-1----:R-:W-:Y:S02]  /*5800*/  FMNMX.FTZ R130, R130, R6, !PT ;  /* 0x0000000682827209 */ /* 0x002fe40007810000 */
[----:B------:R-:W-:Y:S02]  /*5810*/  FSEL R125, R86, -INF , !P6 ;  /* 0xff800000567d7808 */ /* 0x000fe40007000000 */
[----:B--2---:R-:W-:Y:S01]  /*5820*/  FMNMX.FTZ R129, R129, R7, !PT ;  /* 0x0000000781817209 */ /* 0x004fe20007810000 */
[----:B------:R-:W1:Y:S01]  /*5830*/  SHFL.BFLY PT, R6, R130, 0x1, 0x1f ;  /* 0x0c201f0082067f89 */ /* 0x000e6200000e0000 */
[----:B------:R-:W-:Y:S01]  /*5840*/  PLOP3.LUT P6, PT, PT, PT, UP0, 0x40, 0x0 ;  /* 0x000000000000781c */ /* 0x000fe20003fce808 */
[----:B------:R-:W-:Y:S01]  /*5850*/  UISETP.NE.AND UP0, UPT, UR14, URZ, UPT ;  /* 0x0000003f0e00728c */ /* 0x000fe2000bf05270 */
[C---:B------:R-:W-:Y:S01]  /*5860*/  ISETP.GT.AND P2, PT, R3.reuse, 0x9, P2 ;  /* 0x000000090300780c */ /* 0x040fe20001744270 */
[----:B------:R-:W2:Y:S01]  /*5870*/  SHFL.BFLY PT, R7, R129, 0x1, 0x1f ;  /* 0x0c201f0081077f89 */ /* 0x000ea200000e0000 */
[----:B------:R-:W-:-:S02]  /*5880*/  ISETP.GT.AND P6, PT, R3, 0x30, P6 ;  /* 0x000000300300780c */ /* 0x000fc400037c4270 */
[----:B------:R-:W-:Y:S01]  /*5890*/  PLOP3.LUT P0, PT, PT, PT, UP3, 0x40, 0x0 ;  /* 0x000000000000781c */ /* 0x000fe20003f0e838 */
[----:B------:R-:W-:Y:S01]  /*58a0*/  UISETP.NE.AND UP3, UPT, UR22, URZ, UPT ;  /* 0x0000003f1600728c */ /* 0x000fe2000bf65270 */
[C---:B------:R-:W-:Y:S02]  /*58b0*/  ISETP.LT.OR P6, PT, R5.reuse, 0x31, P6 ;  /* 0x000000310500780c */ /* 0x040fe400037c1670 */
[----:B------:R-:W-:Y:S02]  /*58c0*/  ISETP.LT.OR P2, PT, R5, 0xa, P2 ;  /* 0x0000000a0500780c */ /* 0x000fe40001741670 */
[----:B------:R-:W-:Y:S02]  /*58d0*/  FSEL R185, R138, -INF , !P6 ;  /* 0xff8000008ab97808 */ /* 0x000fe40007000000 */
[----:B------:R-:W-:Y:S02]  /*58e0*/  ISETP.GT.AND P4, PT, R3, 0x20, P4 ;  /* 0x000000200300780c */ /* 0x000fe40002784270 */
[----:B------:R-:W-:-:S02]  /*58f0*/  FSEL R118, R135, -INF , !P2 ;  /* 0xff80000087767808 */ /* 0x000fc40005000000 */
[----:B------:R-:W-:Y:S01]  /*5900*/  PLOP3.LUT P2, PT, PT, PT, UP3, 0x40, 0x0 ;  /* 0x000000000000781c */ /* 0x000fe20003f4e838 */
[----:B------:R-:W-:Y:S01]  /*5910*/  UISETP.NE.AND UP3, UPT, UR17, URZ, UPT ;  /* 0x0000003f1100728c */ /* 0x000fe2000bf65270 */
[----:B------:R-:W-:Y:S01]  /*5920*/  ISETP.LT.OR P4, PT, R5, 0x21, P4 ;  /* 0x000000210500780c */ /* 0x000fe20002781670 */
[----:B------:R-:W-:Y:S01]  /*5930*/  LDSM.16.MT88.4 R132, [R216+0x1900] ;  /* 0x00190000d884783b */ /* 0x000fe20000004200 */
[----:B------:R-:W-:Y:S01]  /*5940*/  PLOP3.LUT P5, PT, PT, PT, UP6, 0x40, 0x0 ;  /* 0x000000000000781c */ /* 0x000fe20003fae868 */
[----:B------:R-:W-:Y:S01]  /*5950*/  UISETP.NE.AND UP6, UPT, UR32, URZ, UPT ;  /* 0x0000003f2000728c */ /* 0x000fe2000bfc5270 */
[----:B-1----:R-:W-:Y:S02]  /*5960*/  FMNMX.FTZ R130, R130, R6, !PT ;  /* 0x0000000682827209 */ /* 0x002fe40007810000 */
[----:B------:R-:W-:Y:S02]  /*5970*/  FSEL R146, R146, -INF , !P4 ;  /* 0xff80000092927808 */ /* 0x000fe40006000000 */
[----:B--2---:R-:W-:Y:S01]  /*5980*/  FMNMX.FTZ R129, R129, R7, !PT ;  /* 0x0000000781817209 */ /* 0x004fe20007810000 */
[C---:B------:R-:W-:Y:S01]  /*5990*/  FMUL.FTZ R7, R130.reuse, c[0x0][0x2d0] ;  /* 0x0000b40082077a20 */ /* 0x040fe20000410000 */
[----:B------:R-:W-:-:S02]  /*59a0*/  FSETP.NEU.FTZ.AND P6, PT, R130, -INF , PT ;  /* 0xff8000008200780b */ /* 0x000fc40003fdd000 */
[----:B------:R-:W-:Y:S01]  /*59b0*/  PLOP3.LUT P4, PT, PT, PT, UP3, 0x40, 0x0 ;  /* 0x000000000000781c */ /* 0x000fe20003f8e838 */
[----:B------:R-:W-:Y:S01]  /*59c0*/  FMUL.FTZ R6, R129, c[0x0][0x2d0] ;  /* 0x0000b40081067a20 */ /* 0x000fe20000410000 */
[----:B------:R-:W-:Y:S01]  /*59d0*/  FSEL R7, R7, RZ, P6 ;  /* 0x000000ff07077208 */ /* 0x000fe20003000000 */
[----:B------:R-:W-:Y:S01]  /*59e0*/  UISETP.NE.AND UP3, UPT, UR24, URZ, UPT ;  /* 0x0000003f1800728c */ /* 0x000fe2000bf65270 */
[----:B------:R-:W-:Y:S02]  /*59f0*/  FSETP.NEU.FTZ.AND P6, PT, R129, -INF , PT ;  /* 0xff8000008100780b */ /* 0x000fe40003fdd000 */
[----:B------:R-:W-:Y:S01]  /*5a00*/  PLOP3.LUT P1, PT, PT, PT, UP1, 0x40, 0x0 ;  /* 0x000000000000781c */ /* 0x000fe20003f2e818 */
[----:B------:R-:W-:Y:S01]  /*5a10*/  UISETP.NE.AND UP1, UPT, UR20, URZ, UPT ;  /* 0x0000003f1400728c */ /* 0x000fe2000bf25270 */
[----:B------:R-:W-:Y:S01]  /*5a20*/  FSEL R6, R6, RZ, P6 ;  /* 0x000000ff06067208 */ /* 0x000fe20003000000 */
[----:B------:R-:W-:Y:S01]  /*5a30*/  FFMA.FTZ R8, R17, c[0x0][0x2d0], -R7 ;  /* 0x0000b40011087a23 */ /* 0x000fe20000010807 */
[----:B------:R-:W-:-:S02]  /*5a40*/  ISETP.GT.AND P4, PT, R3, 0x38, P4 ;  /* 0x000000380300780c */ /* 0x000fc40002784270 */
[C---:B------:R-:W-:Y:S01]  /*5a50*/  ISETP.GT.AND P5, PT, R3.reuse, 0x1, P5 ;  /* 0x000000010300780c */ /* 0x040fe20002fa4270 */
[----:B------:R-:W-:Y:S01]  /*5a60*/  FFMA.FTZ R0, R16, c[0x0][0x2d0], -R6 ;  /* 0x0000b40010007a23 */ /* 0x000fe20000010806 */
[C---:B------:R-:W-:Y:S01]  /*5a70*/  ISETP.GT.AND P1, PT, R3.reuse, 0x10, P1 ;  /* 0x000000100300780c */ /* 0x040fe20000f24270 */
[----:B------:R1:W-:Y:S01]  /*5a80*/  MUFU.EX2 R152, R8 ;  /* 0x0000000800987308 */ /* 0x0003e20000000800 */
[----:B------:R-:W-:Y:S02]  /*5a90*/  ISETP.GT.AND P0, PT, R3, 0x11, P0 ;  /* 0x000000110300780c */ /* 0x000fe40000704270 */
[C---:B------:R-:W-:Y:S02]  /*5aa0*/  ISETP.LT.OR P4, PT, R5.reuse, 0x39, P4 ;  /* 0x000000390500780c */ /* 0x040fe40002781670 */
[C---:B------:R-:W-:Y:S02]  /*5ab0*/  ISETP.LT.OR P5, PT, R5.reuse, 0x2, P5 ;  /* 0x000000020500780c */ /* 0x040fe40002fa1670 */
[C---:B------:R-:W-:Y:S01]  /*5ac0*/  ISETP.LT.OR P1, PT, R5.reuse, 0x11, P1 ;  /* 0x000000110500780c */ /* 0x040fe20000f21670 */
[----:B------:R2:W-:Y:S01]  /*5ad0*/  MUFU.EX2 R172, R0 ;  /* 0x0000000000ac7308 */ /* 0x0005e20000000800 */
[----:B------:R-:W-:-:S02]  /*5ae0*/  ISETP.LT.OR P0, PT, R5, 0x12, P0 ;  /* 0x000000120500780c */ /* 0x000fc40000701670 */
[----:B------:R-:W-:Y:S02]  /*5af0*/  FSEL R186, R142, -INF , !P4 ;  /* 0xff8000008eba7808 */ /* 0x000fe40006000000 */
[----:B------:R-:W-:Y:S02]  /*5b00*/  FSEL R115, R159, -INF , !P5 ;  /* 0xff8000009f737808 */ /* 0x000fe40006800000 */
[----:B------:R-:W-:Y:S01]  /*5b10*/  FSEL R120, R150, -INF , !P1 ;  /* 0xff80000096787808 */ /* 0x000fe20004800000 */
[----:B-1----:R-:W-:Y:S01]  /*5b20*/  FFMA.FTZ R8, R18, c[0x0][0x2d0], -R7 ;  /* 0x0000b40012087a23 */ /* 0x002fe20000010807 */
[----:B------:R-:W-:Y:S01]  /*5b30*/  FSEL R123, R151, -INF , !P0 ;  /* 0xff800000977b7808 */ /* 0x000fe20004000000 */
[----:B------:R-:W-:Y:S01]  /*5b40*/  LDSM.16.MT88.4 R156, [R213+0x1900] ;  /* 0x00190000d59c783b */ /* 0x000fe20000004200 */
[----:B------:R-:W-:Y:S01]  /*5b50*/  PLOP3.LUT P5, PT, PT, PT, UP4, 0x40, 0x0 ;  /* 0x000000000000781c */ /* 0x000fe20003fae848 */
[----:B------:R-:W-:Y:S01]  /*5b60*/  UISETP.NE.AND UP4, UPT, UR18, URZ, UPT ;  /* 0x0000003f1200728c */ /* 0x000fe2000bf85270 */
[----:B------:R-:W-:Y:S01]  /*5b70*/  PLOP3.LUT P1, PT, PT, PT, UP2, 0x40, 0x0 ;  /* 0x000000000000781c */ /* 0x000fe20003f2e828 */
[----:B------:R-:W-:Y:S01]  /*5b80*/  UISETP.NE.AND UP2, UPT, UR16, URZ, UPT ;  /* 0x0000003f1000728c */ /* 0x000fe2000bf45270 */
[----:B------:R-:W-:Y:S01]  /*5b90*/  PLOP3.LUT P0, PT, PT, PT, UP1, 0x40, 0x0 ;  /* 0x000000000000781c */ /* 0x000fe20003f0e818 */
[----:B--2---:R-:W-:Y:S01]  /*5ba0*/  FFMA.FTZ R0, R19, c[0x0][0x2d0], -R6 ;  /* 0x0000b40013007a23 */ /* 0x004fe20000010806 */
[----:B------:R-:W-:Y:S01]  /*5bb0*/  FMNMX.FTZ R2, R74, R109, !PT ;  /* 0x0000006d4a027209 */ /* 0x000fe20007810000 */
[----:B------:R-:W-:Y:S01]  /*5bc0*/  UISETP.NE.AND UP1, UPT, UR15, URZ, UPT ;  /* 0x0000003f0f00728c */ /* 0x000fe2000bf25270 */
[C---:B------:R-:W-:Y:S01]  /*5bd0*/  ISETP.GT.AND P5, PT, R3.reuse, 0x19, P5 ;  /* 0x000000190300780c */ /* 0x040fe20002fa4270 */
[----:B------:R1:W-:Y:S01]  /*5be0*/  MUFU.EX2 R149, R0 ;  /* 0x0000000000957308 */ /* 0x0003e20000000800 */
[C---:B------:R-:W-:Y:S01]  /*5bf0*/  ISETP.GT.AND P2, PT, R3.reuse, 0x21, P2 ;  /* 0x000000210300780c */ /* 0x040fe20001744270 */
[----:B------:R-:W-:Y:S01]  /*5c00*/  ULDC.64 UR14, c[0x0][0x2c8] ;  /* 0x0000b200000e7ab9 */ /* 0x000fe20000000a00 */
[C---:B------:R-:W-:Y:S01]  /*5c10*/  ISETP.GT.AND P1, PT, R3.reuse, 0x28, P1 ;  /* 0x000000280300780c */ /* 0x040fe20000f24270 */
[----:B------:R-:W-:Y:S01]  /*5c20*/  UIMAD.WIDE.U32 UR16, UR11, UR14, URZ ;  /* 0x0000000e0b1072a5 */ /* 0x000fe2000f8e003f */
[----:B------:R-:W-:-:S02]  /*5c30*/  ISETP.GT.AND P0, PT, R3, 0x29, P0 ;  /* 0x000000290300780c */ /* 0x000fc40000704270 */
[----:B------:R-:W-:Y:S01]  /*5c40*/  FMNMX.FTZ R2, R112, R2, !PT ;  /* 0x0000000270027209 */ /* 0x000fe20007810000 */
[----:B------:R2:W3:Y:S01]  /*5c50*/  MUFU.EX2 R169, R8 ;  /* 0x0000000800a97308 */ /* 0x0004e20000000800 */
[C---:B------:R-:W-:Y:S02]  /*5c60*/  ISETP.LT.OR P5, PT, R5.reuse, 0x1a, P5 ;  /* 0x0000001a0500780c */ /* 0x040fe40002fa1670 */
[C---:B------:R-:W-:Y:S02]  /*5c70*/  ISETP.LT.OR P2, PT, R5.reuse, 0x22, P2 ;  /* 0x000000220500780c */ /* 0x040fe40001741670 */
[C---:B------:R-:W-:Y:S02]  /*5c80*/  ISETP.LT.OR P1, PT, R5.reuse, 0x29, P1 ;  /* 0x000000290500780c */ /* 0x040fe40000f21670 */
[----:B------:R-:W-:Y:S01]  /*5c90*/  ISETP.LT.OR P0, PT, R5, 0x2a, P0 ;  /* 0x0000002a0500780c */ /* 0x000fe20000701670 */
[----:B-1----:R-:W-:Y:S01]  /*5ca0*/  FFMA.FTZ R0, R22, c[0x0][0x2d0], -R7 ;  /* 0x0000b40016007a23 */ /* 0x002fe20000010807 */
[----:B------:R-:W-:-:S02]  /*5cb0*/  FSEL R127, R87, -INF , !P5 ;  /* 0xff800000577f7808 */ /* 0x000fc40006800000 */
[----:B------:R-:W-:Y:S01]  /*5cc0*/  FSEL R147, R147, -INF , !P2 ;  /* 0xff80000093937808 */ /* 0x000fe20005000000 */
[----:B------:R1:W-:Y:S01]  /*5cd0*/  MUFU.EX2 R142, R0 ;  /* 0x00000000008e7308 */ /* 0x0003e20000000800 */
[----:B------:R-:W-:Y:S01]  /*5ce0*/  FSEL R131, R78, -INF , !P1 ;  /* 0xff8000004e837808 */ /* 0x000fe20004800000 */
[----:B------:R-:W-:Y:S01]  /*5cf0*/  LDSM.16.MT88.4 R84, [R214+0x900] ;  /* 0x00090000d654783b */ /* 0x000fe20000004200 */
[----:B------:R-:W-:Y:S01]  /*5d00*/  FSEL R140, R79, -INF , !P0 ;  /* 0xff8000004f8c7808 */ /* 0x000fe20004000000 */
[--C-:B--2---:R-:W-:Y:S01]  /*5d10*/  FFMA.FTZ R8, R20, c[0x0][0x2d0], -R7.reuse ;  /* 0x0000b40014087a23 */ /* 0x104fe20000010807 */
[----:B------:R-:W-:Y:S01]  /*5d20*/  PLOP3.LUT P5, PT, PT, PT, UP4, 0x40, 0x0 ;  /* 0x000000000000781c */ /* 0x000fe20003fae848 */
[----:B------:R-:W-:Y:S01]  /*5d30*/  UISETP.NE.AND UP4, UPT, UR29, URZ, UPT ;  /* 0x0000003f1d00728c */ /* 0x000fe2000bf85270 */
[----:B------:R-:W-:Y:S01]  /*5d40*/  PLOP3.LUT P2, PT, PT, PT, UP2, 0x40, 0x0 ;  /* 0x000000000000781c */ /* 0x000fe20003f4e828 */
[----:B------:R-:W-:Y:S01]  /*5d50*/  UISETP.NE.AND UP2, UPT, UR26, URZ, UPT ;  /* 0x0000003f1a00728c */ /* 0x000fe2000bf45270 */
[----:B------:R-:W-:Y:S01]  /*5d60*/  PLOP3.LUT P1, PT, PT, PT, UP1, 0x40, 0x0 ;  /* 0x000000000000781c */ /* 0x000fe20003f2e818 */
[----:B------:R-:W2:Y:S01]  /*5d70*/  LDSM.16.MT88.4 R76, [R213+0x100] ;  /* 0x00010000d54c783b */ /* 0x000ea20000004200 */
[----:B------:R-:W-:Y:S01]  /*5d80*/  PLOP3.LUT P0, PT, PT, PT, UP0, 0x40, 0x0 ;  /* 0x000000000000781c */ /* 0x000fe20003f0e808 */
[----:B------:R-:W-:Y:S01]  /*5d90*/  UISETP.NE.AND UP0, UPT, UR13, URZ, UPT ;  /* 0x0000003f0d00728c */ /* 0x000fe2000bf05270 */
[C---:B------:R-:W-:Y:S01]  /*5da0*/  ISETP.GT.AND P5, PT, R3.reuse, 0x31, P5 ;  /* 0x000000310300780c */ /* 0x040fe20002fa4270 */
[----:B------:R4:W-:Y:S01]  /*5db0*/  MUFU.EX2 R177, R8 ;  /* 0x0000000800b17308 */ /* 0x0009e20000000800 */
[----:B------:R-:W-:Y:S01]  /*5dc0*/  ISETP.GT.AND P2, PT, R3, 0x39, P2 ;  /* 0x000000390300780c */ /* 0x000fe20001744270 */
[----:B-1----:R-:W-:Y:S01]  /*5dd0*/  FFMA.FTZ R0, R23, c[0x0][0x2d0], -R7 ;  /* 0x0000b40017007a23 */ /* 0x002fe20000010807 */
[C---:B------:R-:W-:Y:S01]  /*5de0*/  ISETP.GT.AND P1, PT, R3.reuse, 0x40, P1 ;  /* 0x000000400300780c */ /* 0x040fe20000f24270 */
[----:B------:R-:W-:Y:S01]  /*5df0*/  UISETP.NE.AND UP1, UPT, UR25, URZ, UPT ;  /* 0x0000003f1900728c */ /* 0x000fe2000bf25270 */
[----:B------:R-:W-:-:S02]  /*5e00*/  ISETP.GT.AND P0, PT, R3, 0x41, P0 ;  /* 0x000000410300780c */ /* 0x000fc40000704270 */
[C---:B------:R-:W-:Y:S01]  /*5e10*/  ISETP.LT.OR P5, PT, R5.reuse, 0x32, P5 ;  /* 0x000000320500780c */ /* 0x040fe20002fa1670 */
[----:B------:R1:W-:Y:S01]  /*5e20*/  MUFU.EX2 R237, R0 ;  /* 0x0000000000ed7308 */ /* 0x0003e20000000800 */
[C---:B------:R-:W-:Y:S02]  /*5e30*/  ISETP.LT.OR P2, PT, R5.reuse, 0x3a, P2 ;  /* 0x0000003a0500780c */ /* 0x040fe40001741670 */
[C---:B------:R-:W-:Y:S02]  /*5e40*/  ISETP.LT.OR P1, PT, R5.reuse, 0x41, P1 ;  /* 0x000000410500780c */ /* 0x040fe40000f21670 */
[----:B------:R-:W-:Y:S02]  /*5e50*/  ISETP.LT.OR P0, PT, R5, 0x42, P0 ;  /* 0x000000420500780c */ /* 0x000fe40000701670 */
[----:B------:R-:W-:Y:S01]  /*5e60*/  FSEL R187, R139, -INF , !P5 ;  /* 0xff8000008bbb7808 */ /* 0x000fe20006800000 */
[--C-:B----4-:R-:W-:Y:S01]  /*5e70*/  FFMA.FTZ R8, R21, c[0x0][0x2d0], -R7.reuse ;  /* 0x0000b40015087a23 */ /* 0x110fe20000010807 */
[----:B------:R-:W-:Y:S01]  /*5e80*/  FSEL R188, R143, -INF , !P2 ;  /* 0xff8000008fbc7808 */ /* 0x000fe20005000000 */
[----:B------:R-:W-:Y:S01]  /*5e90*/  @UP1 UMOV UR13, UR17 ;  /* 0x00000011000d1c82 */ /* 0x000fe20008000000 */
[----:B------:R-:W-:Y:S01]  /*5ea0*/  FSEL R201, R106, -INF , !P1 ;  /* 0xff8000006ac97808 */ /* 0x000fe20004800000 */
[----:B------:R4:W5:Y:S01]  /*5eb0*/  MUFU.EX2 R136, R8 ;  /* 0x0000000800887308 */ /* 0x0009620000000800 */
[----:B------:R-:W-:Y:S01]  /*5ec0*/  FSEL R200, R107, -INF , !P0 ;  /* 0xff8000006bc87808 */ /* 0x000fe20004000000 */
[----:B------:R-:W-:Y:S01]  /*5ed0*/  @UP1 USHF.R.U32.HI UR11, URZ, UR15, UR13 ;  /* 0x0000000f3f0b1299 */ /* 0x000fe2000801160d */
[----:B------:R-:W-:Y:S01]  /*5ee0*/  PLOP3.LUT P6, PT, PT, PT, UP0, 0x40, 0x0 ;  /* 0x000000000000781c */ /* 0x000fe20003fce808 */
[----:B-1----:R-:W-:Y:S01]  /*5ef0*/  FFMA.FTZ R0, R24, c[0x0][0x2d0], -R7 ;  /* 0x0000b40018007a23 */ /* 0x002fe20000010807 */
[----:B------:R-:W-:Y:S01]  /*5f00*/  PLOP3.LUT P5, PT, PT, PT, UP6, 0x40, 0x0 ;  /* 0x000000000000781c */ /* 0x000fe20003fae868 */
[----:B------:R-:W1:Y:S01]  /*5f10*/  LDSM.16.MT88.4 R104, [R213+0x900] ;  /* 0x00090000d568783b */ /* 0x000e620000004200 */
[----:B------:R-:W-:Y:S01]  /*5f20*/  PLOP3.LUT P4, PT, PT, PT, UP5, 0x40, 0x0 ;  /* 0x000000000000781c */ /* 0x000fe20003f8e858 */
[----:B------:R2:W-:Y:S01]  /*5f30*/  MUFU.EX2 R165, R0 ;  /* 0x0000000000a57308 */ /* 0x0005e20000000800 */
[----:B------:R-:W-:Y:S01]  /*5f40*/  PLOP3.LUT P2, PT, PT, PT, UP4, 0x40, 0x0 ;  /* 0x000000000000781c */ /* 0x000fe20003f4e848 */
[----:B------:R-:W-:Y:S01]  /*5f50*/  UISETP.NE.AND UP0, UPT, UR27, URZ, UPT ;  /* 0x0000003f1b00728c */ /* 0x000fe2000bf05270 */
[----:B------:R-:W-:Y:S01]  /*5f60*/  PLOP3.LUT P1, PT, PT, PT, UP3, 0x40, 0x0 ;  /* 0x000000000000781c */ /* 0x000fe20003f2e838 */
[----:B------:R-:W-:Y:S01]  /*5f70*/  UIADD3 UR13, UR6, -0x2, URZ ;  /* 0xfffffffe060d7890 */ /* 0x000fe2000fffe03f */
[----:B------:R-:W-:Y:S01]  /*5f80*/  PLOP3.LUT P0, PT, PT, PT, UP2, 0x40, 0x0 ;  /* 0x000000000000781c */ /* 0x000fe20003f0e828 */
[----:B------:R-:W-:Y:S01]  /*5f90*/  UIADD3 UR14, UR5, UR11, URZ ;  /* 0x0000000b050e7290 */ /* 0x000fe2000fffe03f */
[C---:B------:R-:W-:Y:S01]  /*5fa0*/  ISETP.GT.AND P6, PT, R3.reuse, 0x48, P6 ;  /* 0x000000480300780c */ /* 0x040fe200037c4270 */
[----:B----4-:R-:W-:Y:S01]  /*5fb0*/  FFMA.FTZ R8, R14, c[0x0][0x2d0], -R6 ;  /* 0x0000b4000e087a23 */ /* 0x010fe20000010806 */
[C---:B------:R-:W-:Y:S01]  /*5fc0*/  ISETP.GT.AND P5, PT, R3.reuse, 0x49, P5 ;  /* 0x000000490300780c */ /* 0x040fe20002fa4270 */
[----:B------:R-:W-:Y:S01]  /*5fd0*/  ULDC UR6, c[0x0][0x328] ;  /* 0x0000ca0000067ab9 */ /* 0x000fe20000000800 */
[C---:B------:R-:W-:Y:S01]  /*5fe0*/  ISETP.GT.AND P4, PT, R3.reuse, 0x50, P4 ;  /* 0x000000500300780c */ /* 0x040fe20002784270 */
[----:B------:R4:W-:Y:S01]  /*5ff0*/  MUFU.EX2 R238, R8 ;  /* 0x0000000800ee7308 */ /* 0x0009e20000000800 */
[C---:B------:R-:W-:Y:S01]  /*6000*/  ISETP.GT.AND P2, PT, R3.reuse, 0x51, P2 ;  /* 0x000000510300780c */ /* 0x040fe20001744270 */
[----:B------:R-:W-:Y:S01]  /*6010*/  UIADD3 UR6, UR14, UR6, URZ ;  /* 0x000000060e067290 */ /* 0x000fe2000fffe03f */
[----:B------:R-:W-:-:S02]  /*6020*/  ISETP.GT.AND P1, PT, R3, 0x58, P1 ;  /* 0x000000580300780c */ /* 0x000fc40000f24270 */
[----:B--2---:R-:W-:Y:S01]  /*6030*/  FMNMX.FTZ R0, R116, R2, !PT ;  /* 0x0000000274007209 */ /* 0x004fe20007810000 */
[----:B------:R-:W-:Y:S01]  /*6040*/  FFMA.FTZ R2, R26, c[0x0][0x2d0], -R7 ;  /* 0x0000b4001a027a23 */ /* 0x000fe20000010807 */
[----:B------:R-:W-:Y:S02]  /*6050*/  ISETP.GT.AND P0, PT, R3, 0x59, P0 ;  /* 0x000000590300780c */ /* 0x000fe40000704270 */
[----:B------:R-:W-:Y:S01]  /*6060*/  FMNMX.FTZ R0, R121, R0, !PT ;  /* 0x0000000079007209 */ /* 0x000fe20007810000 */
[----:B------:R2:W-:Y:S01]  /*6070*/  MUFU.EX2 R176, R2 ;  /* 0x0000000200b07308 */ /* 0x0005e20000000800 */
[----:B------:R-:W-:Y:S02]  /*6080*/  FMNMX.FTZ R3, R114, R115, !PT ;  /* 0x0000007372037209 */ /* 0x000fe40007810000 */
[----:B------:R-:W-:Y:S02]  /*6090*/  FMNMX.FTZ R0, R122, R0, !PT ;  /* 0x000000007a007209 */ /* 0x000fe40007810000 */
[----:B------:R-:W-:Y:S01]  /*60a0*/  FMNMX.FTZ R3, R117, R3, !PT ;  /* 0x0000000375037209 */ /* 0x000fe20007810000 */
[----:B----4-:R-:W-:Y:S01]  /*60b0*/  FFMA.FTZ R8, R15, c[0x0][0x2d0], -R6 ;  /* 0x0000b4000f087a23 */ /* 0x010fe20000010806 */
[----:B------:R-:W-:-:S02]  /*60c0*/  FMNMX.FTZ R0, R124, R0, !PT ;  /* 0x000000007c007209 */ /* 0x000fc40007810000 */
[----:B------:R-:W-:Y:S01]  /*60d0*/  FMNMX.FTZ R3, R118, R3, !PT ;  /* 0x0000000376037209 */ /* 0x000fe20007810000 */
[----:B------:R-:W4:Y:S01]  /*60e0*/  MUFU.EX2 R153, R8 ;  /* 0x0000000800997308 */ /* 0x000f220000000800 */
[----:B------:R-:W-:Y:S02]  /*60f0*/  FMNMX.FTZ R0, R126, R0, !PT ;  /* 0x000000007e007209 */ /* 0x000fe40007810000 */
[----:B------:R-:W-:Y:S02]  /*6100*/  FMNMX.FTZ R3, R120, R3, !PT ;  /* 0x0000000378037209 */ /* 0x000fe40007810000 */
[----:B------:R-:W-:Y:S01]  /*6110*/  FMNMX.FTZ R0, R161, R0, !PT ;  /* 0x00000000a1007209 */ /* 0x000fe20007810000 */
[----:B--2---:R-:W-:Y:S01]  /*6120*/  FFMA.FTZ R2, R25, c[0x0][0x2d0], -R6 ;  /* 0x0000b40019027a23 */ /* 0x004fe20000010806 */
[----:B------:R-:W-:Y:S02]  /*6130*/  FMNMX.FTZ R3, R123, R3, !PT ;  /* 0x000000037b037209 */ /* 0x000fe40007810000 */
[----:B------:R-:W-:Y:S01]  /*6140*/  FMNMX.FTZ R0, R160, R0, !PT ;  /* 0x00000000a0007209 */ /* 0x000fe20007810000 */
[----:B------:R2:W-:Y:S01]  /*6150*/  MUFU.EX2 R170, R2 ;  /* 0x0000000200aa7308 */ /* 0x0005e20000000800 */
[----:B------:R-:W-:-:S02]  /*6160*/  ISETP.LT.OR P6, PT, R5, 0x49, P6 ;  /* 0x000000490500780c */ /* 0x000fc400037c1670 */
[----:B------:R-:W-:Y:S02]  /*6170*/  FMNMX.FTZ R0, R145, R0, !PT ;  /* 0x0000000091007209 */ /* 0x000fe40007810000 */
[C---:B------:R-:W-:Y:S02]  /*6180*/  ISETP.LT.OR P5, PT, R5.reuse, 0x4a, P5 ;  /* 0x0000004a0500780c */ /* 0x040fe40002fa1670 */
[----:B------:R-:W-:Y:S02]  /*6190*/  FMNMX.FTZ R0, R144, R0, !PT ;  /* 0x0000000090007209 */ /* 0x000fe40007810000 */
[----:B------:R-:W-:Y:S02]  /*61a0*/  FSEL R180, R178, -INF , !P6 ;  /* 0xff800000b2b47808 */ /* 0x000fe40007000000 */
[----:B------:R-:W-:Y:S02]  /*61b0*/  FMNMX.FTZ R0, R198, R0, !PT ;  /* 0x00000000c6007209 */ /* 0x000fe40007810000 */
[----:B------:R-:W-:-:S02]  /*61c0*/  ISETP.LT.OR P4, PT, R5, 0x51, P4 ;  /* 0x000000510500780c */ /* 0x000fc40002781670 */
[----:B------:R-:W-:Y:S01]  /*61d0*/  FMNMX.FTZ R0, R202, R0, !PT ;  /* 0x00000000ca007209 */ /* 0x000fe20007810000 */
[----:B--2---:R-:W-:Y:S01]  /*61e0*/  FFMA.FTZ R2, R27, c[0x0][0x2d0], -R6 ;  /* 0x0000b4001b027a23 */ /* 0x004fe20000010806 */
[----:B------:R-:W-:Y:S02]  /*61f0*/  FSEL R179, R179, -INF , !P5 ;  /* 0xff800000b3b37808 */ /* 0x000fe40006800000 */
[----:B------:R-:W-:Y:S01]  /*6200*/  FMNMX.FTZ R0, R205, R0, !PT ;  /* 0x00000000cd007209 */ /* 0x000fe20007810000 */
[----:B------:R2:W1:Y:S01]  /*6210*/  MUFU.EX2 R141, R2 ;  /* 0x00000002008d7308 */ /* 0x0004620000000800 */
[----:B------:R-:W-:Y:S02]  /*6220*/  ISETP.LT.OR P2, PT, R5, 0x52, P2 ;  /* 0x000000520500780c */ /* 0x000fe40001741670 */
[----:B------:R-:W-:Y:S02]  /*6230*/  FMNMX.FTZ R0, R208, R0, !PT ;  /* 0x00000000d0007209 */ /* 0x000fe40007810000 */
[----:B------:R-:W-:-:S02]  /*6240*/  FSEL R181, R166, -INF , !P4 ;  /* 0xff800000a6b57808 */ /* 0x000fc40006000000 */
[----:B------:R-:W-:Y:S02]  /*6250*/  FMNMX.FTZ R0, R230, R0, !PT ;  /* 0x00000000e6007209 */ /* 0x000fe40007810000 */
[----:B------:R-:W-:Y:S02]  /*6260*/  ISETP.LT.OR P1, PT, R5, 0x59, P1 ;  /* 0x000000590500780c */ /* 0x000fe40000f21670 */
[----:B------:R-:W-:Y:S02]  /*6270*/  FSEL R184, R167, -INF , !P2 ;  /* 0xff800000a7b87808 */ /* 0x000fe40005000000 */
[----:B---3--:R-:W-:Y:S02]  /*6280*/  F2FP.PACK_AB R12, R169, R152 ;  /* 0x00000098a90c723e */ /* 0x008fe400000000ff */
[----:B-----5:R-:W-:Y:S01]  /*6290*/  F2FP.PACK_AB R14, R136, R177 ;  /* 0x000000b1880e723e */ /* 0x020fe200000000ff */
[----:B--2---:R-:W-:Y:S01]  /*62a0*/  FFMA.FTZ R2, R28, c[0x0][0x2d0], -R6 ;  /* 0x0000b4001c027a23 */ /* 0x004fe20000010806 */
[----:B----4-:R-:W-:-:S02]  /*62b0*/  F2FP.PACK_AB R13, R153, R238 ;  /* 0x000000ee990d723e */ /* 0x010fc400000000ff */
[----:B------:R-:W-:Y:S01]  /*62c0*/  F2FP.PACK_AB R15, R149, R172 ;  /* 0x000000ac950f723e */ /* 0x000fe200000000ff */
[----:B------:R2:W-:Y:S01]  /*62d0*/  MUFU.EX2 R164, R2 ;  /* 0x0000000200a47308 */ /* 0x0005e20000000800 */
[----:B------:R-:W-:Y:S02]  /*62e0*/  ISETP.LT.OR P0, PT, R5, 0x5a, P0 ;  /* 0x0000005a0500780c */ /* 0x000fe40000701670 */
[----:B------:R-:W-:Y:S02]  /*62f0*/  FSEL R183, R154, -INF , !P1 ;  /* 0xff8000009ab77808 */ /* 0x000fe40004800000 */
[----:B------:R-:W-:Y:S01]  /*6300*/  FSEL R182, R155, -INF , !P0 ;  /* 0xff8000009bb67808 */ /* 0x000fe20004000000 */
[----:B------:R-:W-:Y:S01]  /*6310*/  HMMA.16816.F32 R16, R12, R76, RZ ;  /* 0x0000004c0c10723c */ /* 0x000fe200000018ff */
[----:B------:R-:W-:Y:S02]  /*6320*/  F2FP.PACK_AB R8, R237, R142 ;  /* 0x0000008eed08723e */ /* 0x000fe400000000ff */
[----:B-1----:R-:W-:-:S02]  /*6330*/  F2FP.PACK_AB R9, R141, R170 ;  /* 0x000000aa8d09723e */ /* 0x002fc400000000ff */
[----:B------:R-:W-:-:S03]  /*6340*/  F2FP.PACK_AB R10, R176, R165 ;  /* 0x000000a5b00a723e */ /* 0x000fc600000000ff */
[----:B------:R-:W-:Y:S01]  /*6350*/  HMMA.16816.F32 R20, R12, R80, RZ ;  /* 0x000000500c14723c */ /* 0x000fe200000018ff */
[----:B--2---:R-:W-:-:S04]  /*6360*/  FFMA.FTZ R2, R32, c[0x0][0x2d0], -R6 ;  /* 0x0000b40020027a23 */ /* 0x004fc80000010806 */
[----:B------:R1:W2:Y:S03]  /*6370*/  MUFU.EX2 R171, R2 ;  /* 0x0000000200ab7308 */ /* 0x0002a60000000800 */
[C---:B------:R-:W-:Y:S08]  /*6380*/  HMMA.16816.F32 R32, R12.reuse, R78, RZ ;  /* 0x0000004e0c20723c */ /* 0x040ff000000018ff */
[----:B------:R-:W-:Y:S01]  /*6390*/  HMMA.16816.F32 R24, R12, R88, RZ ;  /* 0x000000580c18723c */ /* 0x000fe200000018ff */
[----:B-1----:R-:W-:Y:S01]  /*63a0*/  FMNMX.FTZ R2, R125, R3, !PT ;  /* 0x000000037d027209 */ /* 0x002fe20007810000 */
[----:B------:R-:W-:-:S06]  /*63b0*/  FFMA.FTZ R3, R36, c[0x0][0x2d0], -R7 ;  /* 0x0000b40024037a23 */ /* 0x000fcc0000010807 */
[C---:B------:R-:W-:Y:S01]  /*63c0*/  HMMA.16816.F32 R28, R12.reuse, R96, RZ ;  /* 0x000000600c1c723c */ /* 0x040fe200000018ff */
[----:B--2---:R-:W-:Y:S02]  /*63d0*/  F2FP.PACK_AB R11, R171, R164 ;  /* 0x000000a4ab0b723e */ /* 0x004fe400000000ff */
[----:B------:R-:W-:Y:S01]  /*63e0*/  FMNMX.FTZ R2, R127, R2, !PT ;  /* 0x000000027f027209 */ /* 0x000fe20007810000 */
[----:B------:R1:W-:Y:S04]  /*63f0*/  MUFU.EX2 R137, R3 ;  /* 0x0000000300897308 */ /* 0x0003e80000000800 */
[C---:B------:R-:W-:Y:S08]  /*6400*/  HMMA.16816.F32 R36, R12.reuse, R82, RZ ;  /* 0x000000520c24723c */ /* 0x040ff000000018ff */
[----:B------:R-:W-:Y:S01]  /*6410*/  HMMA.16816.F32 R48, R12, R90, RZ ;  /* 0x0000005a0c30723c */ /* 0x000fe200000018ff */
[----:B-1----:R-:W-:Y:S01]  /*6420*/  FMNMX.FTZ R3, R146, R2, !PT ;  /* 0x0000000292037209 */ /* 0x002fe20007810000 */
[----:B------:R-:W-:-:S03]  /*6430*/  FFMA.FTZ R2, R40, c[0x0][0x2d0], -R7 ;  /* 0x0000b40028027a23 */ /* 0x000fc60000010807 */
[----:B------:R-:W-:Y:S01]  /*6440*/  FMNMX.FTZ R3, R147, R3, !PT ;  /* 0x0000000393037209 */ /* 0x000fe20007810000 */
[----:B------:R1:W2:Y:S02]  /*6450*/  MUFU.EX2 R239, R2 ;  /* 0x0000000200ef7308 */ /* 0x0002a40000000800 */
[----:B------:R-:W-:Y:S08]  /*6460*/  HMMA.16816.F32 R44, R12, R98, RZ ;  /* 0x000000620c2c723c */ /* 0x000ff000000018ff */
        /* <DEDUP_REMOVED lines=18> */
[----:B------:R-:W-:-:S04]  /*6590*/  FMNMX.FTZ R0, R233, R0, !PT ;  /* 0x00000000e9007209 */ /* 0x000fc80007810000 */
[----:B------:R-:W-:Y:S01]  /*65a0*/  FMNMX.FTZ R0, R234, R0, !PT ;  /* 0x00000000ea007209 */ /* 0x000fe20007810000 */
[----:B-1----:R-:W-:-:S04]  /*65b0*/  FFMA.FTZ R3, R43, c[0x0][0x2d0], -R7 ;  /* 0x0000b4002b037a23 */ /* 0x002fc80000010807 */
[----:B------:R-:W1:Y:S01]  /*65c0*/  SHFL.BFLY PT, R4, R0, 0x2, 0x1f ;  /* 0x0c401f0000047f89 */ /* 0x000e6200000e0000 */
[C---:B------:R-:W-:Y:S01]  /*65d0*/  HMMA.16816.F32 R40, R8.reuse, R92, R20 ;  /* 0x0000005c0828723c */ /* 0x040fe20000001814 */
[----:B------:R4:W-:Y:S07]  /*65e0*/  MUFU.EX2 R235, R3 ;  /* 0x0000000300eb7308 */ /* 0x0009ee0000000800 */
[C---:B------:R-:W-:Y:S08]  /*65f0*/  HMMA.16816.F32 R20, R8.reuse, R84, R24 ;  /* 0x000000540814723c */ /* 0x040ff00000001818 */
[----:B------:R-:W-:Y:S01]  /*6600*/  HMMA.16816.F32 R24, R8, R86, R48 ;  /* 0x000000560818723c */ /* 0x000fe20000001830 */
[----:B----4-:R-:W-:Y:S01]  /*6610*/  FMNMX.FTZ R3, R186, R2, !PT ;  /* 0x00000002ba037209 */ /* 0x010fe20007810000 */
[----:B------:R-:W-:-:S04]  /*6620*/  FFMA.FTZ R2, R56, c[0x0][0x2d0], -R6 ;  /* 0x0000b40038027a23 */ /* 0x000fc80000010806 */
[----:B------:R4:W-:Y:S01]  /*6630*/  MUFU.EX2 R148, R2 ;  /* 0x0000000200947308 */ /* 0x0009e20000000800 */
[----:B-1----:R-:W-:Y:S02]  /*6640*/  FMNMX.FTZ R0, R0, R4, !PT ;  /* 0x0000000400007209 */ /* 0x002fe40007810000 */
[----:B--2---:R-:W-:Y:S02]  /*6650*/  F2FP.PACK_AB R8, R239, R137 ;  /* 0x00000089ef08723e */ /* 0x004fe400000000ff */
[----:B---3--:R-:W-:Y:S01]  /*6660*/  F2FP.PACK_AB R10, R173, R236 ;  /* 0x000000ecad0a723e */ /* 0x008fe200000000ff */
[----:B------:R-:W1:Y:S01]  /*6670*/  SHFL.BFLY PT, R5, R0, 0x1, 0x1f ;  /* 0x0c201f0000057f89 */ /* 0x000e6200000e0000 */
[----:B----4-:R-:W-:Y:S01]  /*6680*/  FMNMX.FTZ R2, R188, R3, !PT ;  /* 0x00000003bc027209 */ /* 0x010fe20007810000 */
[----:B------:R-:W-:Y:S02]  /*6690*/  FFMA.FTZ R3, R57, c[0x0][0x2d0], -R6 ;  /* 0x0000b40039037a23 */ /* 0x000fe40000010806 */
[----:B------:R-:W-:Y:S01]  /*66a0*/  LDSM.16.MT88.4 R56, [R215+0x1100] ;  /* 0x00110000d738783b */ /* 0x000fe20000004200 */
[----:B------:R-:W-:Y:S01]  /*66b0*/  FMNMX.FTZ R2, R201, R2, !PT ;  /* 0x00000002c9027209 */ /* 0x000fe20007810000 */
[----:B------:R2:W3:Y:S03]  /*66c0*/  MUFU.EX2 R143, R3 ;  /* 0x00000003008f7308 */ /* 0x0004e60000000800 */
[----:B------:R-:W-:-:S04]  /*66d0*/  FMNMX.FTZ R2, R200, R2, !PT ;  /* 0x00000002c8027209 */ /* 0x000fc80007810000 */
[----:B------:R-:W-:Y:S02]  /*66e0*/  FMNMX.FTZ R2, R180, R2, !PT ;  /* 0x00000002b4027209 */ /* 0x000fe40007810000 */
[----:B-1----:R-:W-:Y:S01]  /*66f0*/  FMNMX.FTZ R128, R0, R5, !PT ;  /* 0x0000000500807209 */ /* 0x002fe20007810000 */
[----:B------:R-:W-:Y:S01]  /*6700*/  FFMA.FTZ R0, R108, c[0x0][0x2d0], -R6 ;  /* 0x0000b4006c007a23 */ /* 0x000fe20000010806 */
[----:B------:R-:W-:Y:S01]  /*6710*/  FMNMX.FTZ R2, R179, R2, !PT ;  /* 0x00000002b3027209 */ /* 0x000fe20007810000 */
[----:B------:R-:W-:Y:S01]  /*6720*/  IMAD.MOV.U32 R5, RZ, RZ, R238 ;  /* 0x000000ffff057224 */ /* 0x000fe200078e00ee */
[----:B------:R-:W-:Y:S01]  /*6730*/  FSETP.NEU.FTZ.AND P0, PT, R128, -INF , PT ;  /* 0xff8000008000780b */ /* 0x000fe20003f1d000 */
[----:B------:R1:W-:Y:S01]  /*6740*/  MUFU.EX2 R246, R0 ;  /* 0x0000000000f67308 */ /* 0x0003e20000000800 */
[----:B------:R-:W-:Y:S01]  /*6750*/  FMNMX.FTZ R2, R181, R2, !PT ;  /* 0x00000002b5027209 */ /* 0x000fe20007810000 */
[----:B--2---:R-:W-:Y:S01]  /*6760*/  FFMA.FTZ R3, R64, c[0x0][0x2d0], -R6 ;  /* 0x0000b40040037a23 */ /* 0x004fe20000010806 */
[----:B---3--:R-:W-:Y:S01]  /*6770*/  F2FP.PACK_AB R9, R143, R148 ;  /* 0x000000948f09723e */ /* 0x008fe200000000ff */
[----:B------:R-:W2:Y:S01]  /*6780*/  LDSM.16.MT88.4 R64, [R214+0x1100] ;  /* 0x00110000d640783b */ /* 0x000ea20000004200 */
[----:B------:R-:W-:-:S03]  /*6790*/  MOV R108, R176 ;  /* 0x000000b0006c7202 */ /* 0x000fc60000000f00 */
[----:B------:R3:W-:Y:S01]  /*67a0*/  MUFU.EX2 R168, R3 ;  /* 0x0000000300a87308 */ /* 0x0007e20000000800 */
[----:B-1----:R-:W-:Y:S02]  /*67b0*/  FFMA.FTZ R0, R111, c[0x0][0x2d0], -R6 ;  /* 0x0000b4006f007a23 */ /* 0x002fe40000010806 */
[----:B------:R-:W-:-:S05]  /*67c0*/  IMAD.MOV.U32 R111, RZ, RZ, R177 ;  /* 0x000000ffff6f7224 */ /* 0x000fca00078e00b1 */
[----:B------:R-:W-:Y:S01]  /*67d0*/  MUFU.EX2 R245, R0 ;  /* 0x0000000000f57308 */ /* 0x000fe20000000800 */
[----:B---3--:R-:W-:-:S07]  /*67e0*/  FFMA.FTZ R3, R72, c[0x0][0x2d0], -R6 ;  /* 0x0000b40048037a23 */ /* 0x008fce0000010806 */
[----:B------:R1:W3:Y:S02]  /*67f0*/  MUFU.EX2 R252, R3 ;  /* 0x0000000300fc7308 */ /* 0x0002e40000000800 */
[----:B-1----:R-:W-:Y:S01]  /*6800*/  FMNMX.FTZ R3, R184, R2, !PT ;  /* 0x00000002b8037209 */ /* 0x002fe20007810000 */
[----:B------:R-:W-:Y:S01]  /*6810*/  FFMA.FTZ R2, R110, c[0x0][0x2d0], -R7 ;  /* 0x0000b4006e027a23 */ /* 0x000fe20000010807 */
[----:B---3--:R-:W-:Y:S01]  /*6820*/  F2FP.PACK_AB R11, R252, R168 ;  /* 0x000000a8fc0b723e */ /* 0x008fe200000000ff */
[----:B------:R-:W-:Y:S01]  /*6830*/  IMAD.MOV.U32 R110, RZ, RZ, R171 ;  /* 0x000000ffff6e7224 */ /* 0x000fe200078e00ab */
[----:B------:R-:W-:Y:S02]  /*6840*/  FMNMX.FTZ R3, R183, R3, !PT ;  /* 0x00000003b7037209 */ /* 0x000fe40007810000 */
[----:B------:R1:W3:Y:S02]  /*6850*/  MUFU.EX2 R251, R2 ;  /* 0x0000000200fb7308 */ /* 0x0002e40000000800 */
[----:B------:R-:W-:Y:S01]  /*6860*/  FMNMX.FTZ R3, R182, R3, !PT ;  /* 0x00000003b6037209 */ /* 0x000fe20007810000 */
[C---:B------:R-:W-:Y:S04]  /*6870*/  HMMA.16816.F32 R48, R8.reuse, R60, R52 ;  /* 0x0000003c0830723c */ /* 0x040fe80000001834 */
[----:B------:R-:W4:Y:S04]  /*6880*/  SHFL.BFLY PT, R4, R3, 0x2, 0x1f ;  /* 0x0c401f0003047f89 */ /* 0x000f2800000e0000 */
[----:B------:R-:W-:Y:S01]  /*6890*/  HMMA.16816.F32 R16, R8, R62, R16 ;  /* 0x0000003e0810723c */ /* 0x000fe20000001810 */
[----:B-1----:R-:W-:-:S04]  /*68a0*/  FFMA.FTZ R2, R113, c[0x0][0x2d0], -R7 ;  /* 0x0000b40071027a23 */ /* 0x002fc80000010807 */
[----:B------:R1:W-:Y:S03]  /*68b0*/  MUFU.EX2 R249, R2 ;  /* 0x0000000200f97308 */ /* 0x0003e60000000800 */
[C---:B------:R-:W-:Y:S08]  /*68c0*/  HMMA.16816.F32 R44, R8.reuse, R68, R40 ;  /* 0x00000044082c723c */ /* 0x040ff00000001828 */
[----:B--2---:R-:W-:Y:S01]  /*68d0*/  HMMA.16816.F32 R40, R8, R64, R20 ;  /* 0x000000400828723c */ /* 0x004fe20000001814 */
[----:B----4-:R-:W-:Y:S01]  /*68e0*/  FMNMX.FTZ R3, R3, R4, !PT ;  /* 0x0000000403037209 */ /* 0x010fe20007810000 */
[----:B-1----:R-:W-:-:S04]  /*68f0*/  FFMA.FTZ R2, R119, c[0x0][0x2d0], -R7 ;  /* 0x0000b40077027a23 */ /* 0x002fc80000010807 */
[----:B------:R-:W1:Y:S02]  /*6900*/  SHFL.BFLY PT, R4, R3, 0x1, 0x1f ;  /* 0x0c201f0003047f89 */ /* 0x000e6400000e0000 */
[C---:B------:R-:W-:Y:S01]  /*6910*/  HMMA.16816.F32 R28, R8.reuse, R56, R12 ;  /* 0x00000038081c723c */ /* 0x040fe2000000180c */
[----:B------:R2:W4:Y:S07]  /*6920*/  MUFU.EX2 R250, R2 ;  /* 0x0000000200fa7308 */ /* 0x00052e0000000800 */
[C---:B------:R-:W-:Y:S07]  /*6930*/  HMMA.16816.F32 R20, R8.reuse, R70, R36 ;  /* 0x000000460814723c */ /* 0x040fee0000001824 */
[----:B------:R-:W-:Y:S01]  /*6940*/  MOV R39, R173 ;  /* 0x000000ad00277202 */ /* 0x000fe20000000f00 */
[----:B------:R-:W-:Y:S01]  /*6950*/  HMMA.16816.F32 R24, R8, R66, R24 ;  /* 0x000000420818723c */ /* 0x000fe20000001818 */
[----:B------:R-:W-:-:S02]  /*6960*/  IMAD.MOV.U32 R38, RZ, RZ, R172 ;  /* 0x000000ffff267224 */ /* 0x000fc400078e00ac */
[----:B--2---:R-:W-:Y:S01]  /*6970*/  FFMA.FTZ R2, R73, c[0x0][0x2d0], -R6 ;  /* 0x0000b40049027a23 */ /* 0x004fe20000010806 */
[----:B------:R-:W2:Y:S01]  /*6980*/  LDSM.16.MT88.4 R172, [R215+0x1900] ;  /* 0x00190000d7ac783b */ /* 0x000ea20000004200 */
[----:B------:R-:W-:Y:S02]  /*6990*/  IMAD.MOV.U32 R37, RZ, RZ, R137 ;  /* 0x000000ffff257224 */ /* 0x000fe400078e0089 */
[----:B------:R5:W-:Y:S01]  /*69a0*/  MUFU.EX2 R248, R2 ;  /* 0x0000000200f87308 */ /* 0x000be20000000800 */
[----:B-1----:R-:W-:Y:S01]  /*69b0*/  FMNMX.FTZ R3, R3, R4, !PT ;  /* 0x0000000403037209 */ /* 0x002fe20007810000 */
[----:B------:R-:W-:Y:S01]  /*69c0*/  HMMA.16816.F32 R12, R8, R58, R32 ;  /* 0x0000003a080c723c */ /* 0x000fe20000001820 */
[----:B------:R-:W-:-:S06]  /*69d0*/  IMAD.MOV.U32 R36, RZ, RZ, R136 ;  /* 0x000000ffff247224 */ /* 0x000fcc00078e0088 */
[----:B---3--:R-:W-:Y:S02]  /*69e0*/  F2FP.PACK_AB R8, R251, R235 ;  /* 0x000000ebfb08723e */ /* 0x008fe400000000ff */
[----:B----4-:R-:W-:Y:S02]  /*69f0*/  F2FP.PACK_AB R10, R250, R249 ;  /* 0x000000f9fa0a723e */ /* 0x010fe400000000ff */
[----:B------:R-:W-:Y:S01]  /*6a00*/  F2FP.PACK_AB R11, R245, R246 ;  /* 0x000000f6f50b723e */ /* 0x000fe200000000ff */
[----:B-----5:R-:W-:-:S04]  /*6a10*/  FFMA.FTZ R2, R75, c[0x0][0x2d0], -R6 ;  /* 0x0000b4004b027a23 */ /* 0x020fc80000010806 */
[----:B------:R1:W3:Y:S02]  /*6a20*/  MUFU.EX2 R247, R2 ;  /* 0x0000000200f77308 */ /* 0x0002e40000000800 */
[----:B-1----:R-:W-:Y:S01]  /*6a30*/  FMUL.FTZ R2, R128, c[0x0][0x2d0] ;  /* 0x0000b40080027a20 */ /* 0x002fe20000410000 */
[----:B---3--:R-:W-:-:S04]  /*6a40*/  F2FP.PACK_AB R9, R247, R248 ;  /* 0x000000f8f709723e */ /* 0x008fc800000000ff */
[----:B------:R-:W-:Y:S02]  /*6a50*/  FSEL R2, R2, RZ, P0 ;  /* 0x000000ff02027208 */ /* 0x000fe40000000000 */
[----:B------:R-:W-:Y:S01]  /*6a60*/  FSETP.NEU.FTZ.AND P0, PT, R3, -INF , PT ;  /* 0xff8000000300780b */ /* 0x000fe20003f1d000 */
[C---:B------:R-:W-:Y:S02]  /*6a70*/  HMMA.16816.F32 R136, R8.reuse, R156, R48 ;  /* 0x0000009c0888723c */ /* 0x040fe40000001830 */
[--C-:B------:R-:W-:Y:S02]  /*6a80*/  FFMA.FTZ R0, R74, c[0x0][0x2d0], -R2.reuse ;  /* 0x0000b4004a007a23 */ /* 0x100fe40000010802 */
[----:B------:R-:W1:Y:S01]  /*6a90*/  LDSM.16.MT88.4 R72, [R214+0x1900] ;  /* 0x00190000d648783b */ /* 0x000e620000004200 */
[----:B------:R-:W-:Y:S01]  /*6aa0*/  FFMA.FTZ R4, R122, c[0x0][0x2d0], -R2 ;  /* 0x0000b4007a047a23 */ /* 0x000fe20000010802 */
[----:B------:R3:W-:Y:S01]  /*6ab0*/  MUFU.EX2 R244, R0 ;  /* 0x0000000000f47308 */ /* 0x0007e20000000800 */
[----:B------:R-:W-:Y:S01]  /*6ac0*/  IMAD.MOV.U32 R49, RZ, RZ, R149 ;  /* 0x000000ffff317224 */ /* 0x000fe200078e0095 */
[----:B------:R-:W-:Y:S01]  /*6ad0*/  MOV R48, R148 ;  /* 0x0000009400307202 */ /* 0x000fe20000000f00 */
[----:B------:R-:W-:Y:S01]  /*6ae0*/  IMAD.MOV.U32 R50, RZ, RZ, R168 ;  /* 0x000000ffff327224 */ /* 0x000fe200078e00a8 */
[----:B------:R-:W-:Y:S01]  /*6af0*/  HMMA.16816.F32 R148, R8, R158, R16 ;  /* 0x0000009e0894723c */ /* 0x000fe20000001810 */
[----:B------:R-:W-:-:S06]  /*6b00*/  MOV R51, R165 ;  /* 0x000000a500337202 */ /* 0x000fcc0000000f00 */
[----:B------:R-:W-:Y:S01]  /*6b10*/  IMAD.MOV.U32 R19, RZ, RZ, R239 ;  /* 0x000000ffff137224 */ /* 0x000fe200078e00ef */
[C---:B--2---:R-:W-:Y:S01]  /*6b20*/  HMMA.16816.F32 R52, R8.reuse, R174, R12 ;  /* 0x000000ae0834723c */ /* 0x044fe2000000180c */
[----:B------:R-:W-:Y:S01]  /*6b30*/  MUFU.EX2 R239, R4 ;  /* 0x0000000400ef7308 */ /* 0x000fe20000000800 */
[----:B------:R-:W-:Y:S02]  /*6b40*/  IMAD.MOV.U32 R16, RZ, RZ, R153 ;  /* 0x000000ffff107224 */ /* 0x000fe400078e0099 */
[----:B---3--:R-:W-:Y:S02]  /*6b50*/  FFMA.FTZ R0, R109, c[0x0][0x2d0], -R2 ;  /* 0x0000b4006d007a23 */ /* 0x008fe40000010802 */
[----:B------:R-:W-:Y:S02]  /*6b60*/  IMAD.MOV.U32 R109, RZ, RZ, R237 ;  /* 0x000000ffff6d7224 */ /* 0x000fe400078e00ed */
[----:B------:R-:W-:Y:S01]  /*6b70*/  IMAD.MOV.U32 R17, RZ, RZ, R152 ;  /* 0x000000ffff117224 */ /* 0x000fe200078e0098 */
[----:B------:R2:W3:Y:S01]  /*6b80*/  MUFU.EX2 R242, R0 ;  /* 0x0000000000f27308 */ /* 0x0004e20000000800 */
[----:B------:R-:W-:Y:S01]  /*6b90*/  HMMA.16816.F32 R152, R8, R132, R44 ;  /* 0x000000840898723c */ /* 0x000fe2000000182c */
[----:B------:R-:W-:-:S06]  /*6ba0*/  IMAD.MOV.U32 R18, RZ, RZ, R170 ;  /* 0x000000ffff127224 */ /* 0x000fcc00078e00aa */
[----:B------:R-:W-:Y:S02]  /*6bb0*/  IMAD.MOV.U32 R47, RZ, RZ, R164 ;  /* 0x000000ffff2f7224 */ /* 0x000fe400078e00a4 */
[--C-:B--2---:R-:W-:Y:S01]  /*6bc0*/  FFMA.FTZ R0, R112, c[0x0][0x2d0], -R2.reuse ;  /* 0x0000b40070007a23 */ /* 0x104fe20000010802 */
[----:B-1----:R-:W-:Y:S03]  /*6bd0*/  HMMA.16816.F32 R164, R8, R72, R40 ;  /* 0x0000004808a4723c */ /* 0x002fe60000001828 */
[----:B------:R1:W-:Y:S02]  /*6be0*/  MUFU.EX2 R243, R0 ;  /* 0x0000000000f37308 */ /* 0x0003e40000000800 */
[----:B-1----:R-:W-:-:S06]  /*6bf0*/  FFMA.FTZ R0, R116, c[0x0][0x2d0], -R2 ;  /* 0x0000b40074007a23 */ /* 0x002fcc0000010802 */
[----:B------:R1:W2:Y:S02]  /*6c00*/  MUFU.EX2 R240, R0 ;  /* 0x0000000000f07308 */ /* 0x0002a40000000800 */
[----:B-1----:R-:W-:Y:S02]  /*6c10*/  FFMA.FTZ R0, R121, c[0x0][0x2d0], -R2 ;  /* 0x0000b40079007a23 */ /* 0x002fe40000010802 */
[----:B------:R-:W-:-:S04]  /*6c20*/  IMAD.MOV.U32 R121, RZ, RZ, R169 ;  /* 0x000000ffff797224 */ /* 0x000fc800078e00a9 */
[----:B------:R1:W-:Y:S01]  /*6c30*/  MUFU.EX2 R241, R0 ;  /* 0x0000000000f17308 */ /* 0x0003e20000000800 */
[----:B------:R-:W-:Y:S01]  /*6c40*/  HMMA.16816.F32 R168, R8, R134, R20 ;  /* 0x0000008608a8723c */ /* 0x000fe20000001814 */
[----:B-1----:R-:W-:-:S05]  /*6c50*/  FMUL.FTZ R0, R3, c[0x0][0x2d0] ;  /* 0x0000b40003007a20 */ /* 0x002fca0000410000 */
[----:B------:R-:W-:Y:S02]  /*6c60*/  FSEL R0, R0, RZ, P0 ;  /* 0x000000ff00007208 */ /* 0x000fe40000000000 */
[----:B------:R-:W-:-:S03]  /*6c70*/  PLOP3.LUT P0, PT, PT, PT, UP0, 0x40, 0x0 ;  /* 0x000000000000781c */ /* 0x000fc60003f0e808 */
[----:B------:R-:W-:-:S04]  /*6c80*/  FFMA.FTZ R4, R114, c[0x0][0x2d0], -R0 ;  /* 0x0000b40072047a23 */ /* 0x000fc80000010800 */
[----:B------:R1:W-:Y:S02]  /*6c90*/  MUFU.EX2 R178, R4 ;  /* 0x0000000400b27308 */ /* 0x0003e40000000800 */
[--C-:B-1----:R-:W-:Y:S02]  /*6ca0*/  FFMA.FTZ R4, R115, c[0x0][0x2d0], -R0.reuse ;  /* 0x0000b40073047a23 */ /* 0x102fe40000010800 */
[----:B------:R-:W-:Y:S04]  /*6cb0*/  HMMA.16816.F32 R112, R8, R74, R24 ;  /* 0x0000004a0870723c */ /* 0x000fe80000001818 */
[----:B------:R1:W4:Y:S02]  /*6cc0*/  MUFU.EX2 R177, R4 ;  /* 0x0000000400b17308 */ /* 0x0003240000000800 */
[----:B-1----:R-:W-:-:S06]  /*6cd0*/  FFMA.FTZ R4, R117, c[0x0][0x2d0], -R0 ;  /* 0x0000b40075047a23 */ /* 0x002fcc0000010800 */
[----:B------:R1:W-:Y:S02]  /*6ce0*/  MUFU.EX2 R122, R4 ;  /* 0x00000004007a7308 */ /* 0x0003e40000000800 */
[----:B-1----:R-:W-:Y:S02]  /*6cf0*/  FFMA.FTZ R4, R118, c[0x0][0x2d0], -R0 ;  /* 0x0000b40076047a23 */ /* 0x002fe40000010800 */
[----:B------:R-:W-:Y:S04]  /*6d00*/  HMMA.16816.F32 R116, R8, R172, R28 ;  /* 0x000000ac0874723c */ /* 0x000fe8000000181c */
[----:B------:R1:W5:Y:S03]  /*6d10*/  MUFU.EX2 R176, R4 ;  /* 0x0000000400b07308 */ /* 0x0003660000000800 */
[----:B---3--:R-:W-:-:S02]  /*6d20*/  F2FP.PACK_AB R8, R242, R244 ;  /* 0x000000f4f208723e */ /* 0x008fc400000000ff */
[----:B--2---:R-:W-:Y:S02]  /*6d30*/  F2FP.PACK_AB R10, R240, R243 ;  /* 0x000000f3f00a723e */ /* 0x004fe400000000ff */
[----:B----4-:R-:W-:Y:S01]  /*6d40*/  F2FP.PACK_AB R9, R177, R178 ;  /* 0x000000b2b109723e */ /* 0x010fe200000000ff */
[--C-:B-1----:R-:W-:Y:S01]  /*6d50*/  FFMA.FTZ R4, R124, c[0x0][0x2d0], -R2.reuse ;  /* 0x0000b4007c047a23 */ /* 0x102fe20000010802 */
[----:B-----5:R-:W-:Y:S01]  /*6d60*/  F2FP.PACK_AB R11, R176, R122 ;  /* 0x0000007ab00b723e */ /* 0x020fe200000000ff */
[----:B------:R-:W-:Y:S02]  /*6d70*/  IMAD.MOV.U32 R124, RZ, RZ, R121 ;  /* 0x000000ffff7c7224 */ /* 0x000fe400078e0079 */
[----:B------:R1:W-:Y:S04]  /*6d80*/  MUFU.EX2 R238, R4 ;  /* 0x0000000400ee7308 */ /* 0x0003e80000000800 */
[C---:B------:R-:W-:Y:S08]  /*6d90*/  HMMA.16816.F32 R24, R8.reuse, R80, RZ ;  /* 0x000000500818723c */ /* 0x040ff000000018ff */
[----:B------:R-:W-:Y:S01]  /*6da0*/  HMMA.16816.F32 R32, R8, R76, RZ ;  /* 0x0000004c0820723c */ /* 0x000fe200000018ff */
[----:B-1----:R-:W-:-:S02]  /*6db0*/  FFMA.FTZ R4, R126, c[0x0][0x2d0], -R2 ;  /* 0x0000b4007e047a23 */ /* 0x002fc40000010802 */
[----:B------:R-:W-:-:S04]  /*6dc0*/  IMAD.MOV.U32 R126, RZ, RZ, R17 ;  /* 0x000000ffff7e7224 */ /* 0x000fc800078e0011 */
[----:B------:R-:W-:Y:S01]  /*6dd0*/  MOV R76, R16 ;  /* 0x00000010004c7202 */ /* 0x000fe20000000f00 */
[----:B------:R1:W2:Y:S01]  /*6de0*/  MUFU.EX2 R237, R4 ;  /* 0x0000000400ed7308 */ /* 0x0002a20000000800 */
[----:B------:R-:W-:Y:S01]  /*6df0*/  HMMA.16816.F32 R20, R8, R82, RZ ;  /* 0x000000520814723c */ /* 0x000fe200000018ff */
[----:B------:R-:W-:-:S06]  /*6e00*/  IMAD.MOV.U32 R77, RZ, RZ, R47 ;  /* 0x000000ffff4d7224 */ /* 0x000fcc00078e002f */
[----:B------:R-:W-:Y:S01]  /*6e10*/  IMAD.MOV.U32 R83, RZ, RZ, R36 ;  /* 0x000000ffff537224 */ /* 0x000fe200078e0024 */
[----:B------:R-:W-:Y:S01]  /*6e20*/  HMMA.16816.F32 R28, R8, R78, RZ ;  /* 0x0000004e081c723c */ /* 0x000fe200000018ff */
[----:B------:R-:W-:Y:S02]  /*6e30*/  IMAD.MOV.U32 R82, RZ, RZ, R49 ;  /* 0x000000ffff527224 */ /* 0x000fe400078e0031 */
[----:B-1----:R-:W-:-:S05]  /*6e40*/  FFMA.FTZ R4, R120, c[0x0][0x2d0], -R0 ;  /* 0x0000b40078047a23 */ /* 0x002fca0000010800 */
[C---:B------:R-:W-:Y:S01]  /*6e50*/  HMMA.16816.F32 R12, R8.reuse, R96, RZ ;  /* 0x00000060080c723c */ /* 0x040fe200000018ff */
[----:B------:R-:W-:Y:S01]  /*6e60*/  IMAD.MOV.U32 R79, RZ, RZ, R18 ;  /* 0x000000ffff4f7224 */ /* 0x000fe200078e0012 */
[----:B------:R-:W-:Y:S01]  /*6e70*/  MOV R78, R48 ;  /* 0x00000030004e7202 */ /* 0x000fe20000000f00 */
[----:B------:R1:W-:Y:S05]  /*6e80*/  MUFU.EX2 R120, R4 ;  /* 0x0000000400787308 */ /* 0x0003ea0000000800 */
[----:B------:R-:W-:Y:S07]  /*6e90*/  HMMA.16816.F32 R40, R8, R98, RZ ;  /* 0x000000620828723c */ /* 0x000fee00000018ff */
[----:B------:R-:W-:-:S02]  /*6ea0*/  IMAD.MOV.U32 R98, RZ, RZ, R50 ;  /* 0x000000ffff627224 */ /* 0x000fc400078e0032 */
[----:B-1----:R-:W-:Y:S02]  /*6eb0*/  FFMA.FTZ R4, R123, c[0x0][0x2d0], -R0 ;  /* 0x0000b4007b047a23 */ /* 0x002fe40000010800 */
[----:B------:R-:W-:Y:S02]  /*6ec0*/  IMAD.MOV.U32 R123, RZ, RZ, R19 ;  /* 0x000000ffff7b7224 */ /* 0x000fe400078e0013 */
[----:B------:R1:W3:Y:S01]  /*6ed0*/  MUFU.EX2 R121, R4 ;  /* 0x0000000400797308 */ /* 0x0002e20000000800 */
[----:B------:R-:W-:Y:S07]  /*6ee0*/  HMMA.16816.F32 R16, R8, R88, RZ ;  /* 0x000000580810723c */ /* 0x000fee00000018ff */
[----:B------:R-:W-:Y:S01]  /*6ef0*/  MOV R88, R38 ;  /* 0x0000002600587202 */ /* 0x000fe20000000f00 */
[----:B------:R-:W-:-:S02]  /*6f00*/  IMAD.MOV.U32 R89, RZ, RZ, R39 ;  /* 0x000000ffff597224 */ /* 0x000fc400078e0027 */
[--C-:B-1----:R-:W-:Y:S02]  /*6f10*/  FFMA.FTZ R4, R125, c[0x0][0x2d0], -R0.reuse ;  /* 0x0000b4007d047a23 */ /* 0x102fe40000010800 */
[----:B------:R-:W-:Y:S02]  /*6f20*/  IMAD.MOV.U32 R125, RZ, RZ, R51 ;  /* 0x000000ffff7d7224 */ /* 0x000fe400078e0033 */
[----:B------:R1:W-:Y:S02]  /*6f30*/  MUFU.EX2 R80, R4 ;  /* 0x0000000400507308 */ /* 0x0003e40000000800 */
[----:B-1----:R-:W-:Y:S02]  /*6f40*/  FFMA.FTZ R4, R127, c[0x0][0x2d0], -R0 ;  /* 0x0000b4007f047a23 */ /* 0x002fe40000010800 */
[----:B------:R-:W-:-:S04]  /*6f50*/  IMAD.MOV.U32 R127, RZ, RZ, R37 ;  /* 0x000000ffff7f7224 */ /* 0x000fc800078e0025 */
[----:B------:R-:W1:Y:S01]  /*6f60*/  MUFU.EX2 R81, R4 ;  /* 0x0000000400517308 */ /* 0x000e620000000800 */
[----:B------:R-:W-:Y:S07]  /*6f70*/  HMMA.16816.F32 R36, R8, R90, RZ ;  /* 0x0000005a0824723c */ /* 0x000fee00000018ff */
[----:B------:R-:W-:Y:S01]  /*6f80*/  F2FP.PACK_AB R8, R239, R241 ;  /* 0x000000f1ef08723e */ /* 0x000fe200000000ff */
[----:B------:R-:W-:Y:S01]  /*6f90*/  IMAD.MOV.U32 R91, RZ, RZ, R83 ;  /* 0x000000ffff5b7224 */ /* 0x000fe200078e0053 */
[----:B--2---:R-:W-:Y:S01]  /*6fa0*/  F2FP.PACK_AB R10, R237, R238 ;  /* 0x000000eeed0a723e */ /* 0x004fe200000000ff */
[----:B------:R-:W-:Y:S01]  /*6fb0*/  IMAD.MOV.U32 R83, RZ, RZ, R77 ;  /* 0x000000ffff537224 */ /* 0x000fe200078e004d */
[----:B---3--:R-:W-:Y:S01]  /*6fc0*/  F2FP.PACK_AB R9, R121, R120 ;  /* 0x000000787909723e */ /* 0x008fe200000000ff */
[----:B------:R-:W-:Y:S01]  /*6fd0*/  IMAD.MOV.U32 R90, RZ, RZ, R78 ;  /* 0x000000ffff5a7224 */ /* 0x000fe200078e004e */
[----:B-1----:R-:W-:Y:S01]  /*6fe0*/  F2FP.PACK_AB R11, R81, R80 ;  /* 0x00000050510b723e */ /* 0x002fe200000000ff */
[----:B------:R-:W-:-:S06]  /*6ff0*/  FFMA.FTZ R4, R162, c[0x0][0x2d0], -R7 ;  /* 0x0000b400a2047a23 */ /* 0x000fcc0000010807 */
[C---:B------:R-:W-:Y:S07]  /*7000*/  HMMA.16816.F32 R48, R8.reuse, R104, R32 ;  /* 0x000000680830723c */ /* 0x040fee0000001820 */
[----:B------:R-:W-:Y:S01]  /*7010*/  IMAD.MOV.U32 R104, RZ, RZ, R236 ;  /* 0x000000ffff687224 */ /* 0x000fe200078e00ec */
[----:B------:R-:W-:Y:S01]  /*7020*/  HMMA.16816.F32 R20, R8, R94, R20 ;  /* 0x0000005e0814723c */ /* 0x000fe20000001814 */
[----:B------:R1:W-:Y:S01]  /*7030*/  MUFU.EX2 R236, R4 ;  /* 0x0000000400ec7308 */ /* 0x0003e20000000800 */
[----:B------:R-:W-:-:S06]  /*7040*/  MOV R105, R79 ;  /* 0x0000004f00697202 */ /* 0x000fcc0000000f00 */
[C---:B------:R-:W-:Y:S07]  /*7050*/  HMMA.16816.F32 R32, R8.reuse, R84, R16 ;  /* 0x000000540820723c */ /* 0x040fee0000001810 */
[----:B------:R-:W-:Y:S01]  /*7060*/  MOV R84, R88 ;  /* 0x0000005800547202 */ /* 0x000fe20000000f00 */
[----:B------:R-:W-:Y:S01]  /*7070*/  IMAD.MOV.U32 R88, RZ, RZ, R127 ;  /* 0x000000ffff587224 */ /* 0x000fe200078e007f */
[----:B------:R-:W-:Y:S01]  /*7080*/  HMMA.16816.F32 R44, R8, R92, R24 ;  /* 0x0000005c082c723c */ /* 0x000fe20000001818 */
[----:B-1----:R-:W-:-:S02]  /*7090*/  FFMA.FTZ R4, R161, c[0x0][0x2d0], -R2 ;  /* 0x0000b400a1047a23 */ /* 0x002fc40000010802 */
[----:B------:R-:W-:Y:S02]  /*70a0*/  IMAD.MOV.U32 R127, RZ, RZ, R76 ;  /* 0x000000ffff7f7224 */ /* 0x000fe400078e004c */
[----:B------:R1:W-:Y:S01]  /*70b0*/  MUFU.EX2 R95, R4 ;  /* 0x00000004005f7308 */ /* 0x0003e20000000800 */
[----:B------:R-:W-:Y:S01]  /*70c0*/  IMAD.MOV.U32 R85, RZ, RZ, R104 ;  /* 0x000000ffff557224 */ /* 0x000fe200078e0068 */
[----:B------:R-:W-:Y:S01]  /*70d0*/  MOV R93, R235 ;  /* 0x000000eb005d7202 */ /* 0x000fe20000000f00 */
[----:B------:R-:W-:Y:S01]  /*70e0*/  HMMA.16816.F32 R28, R8, R106, R28 ;  /* 0x0000006a081c723c */ /* 0x000fe2000000181c */
[----:B------:R-:W-:Y:S02]  /*70f0*/  IMAD.MOV.U32 R92, RZ, RZ, R105 ;  /* 0x000000ffff5c7224 */ /* 0x000fe400078e0069 */
[----:B------:R-:W-:Y:S01]  /*7100*/  IMAD.MOV.U32 R104, RZ, RZ, R91 ;  /* 0x000000ffff687224 */ /* 0x000fe200078e005b */
[----:B------:R-:W-:Y:S01]  /*7110*/  MOV R91, R82 ;  /* 0x00000052005b7202 */ /* 0x000fe20000000f00 */
[----:B------:R-:W-:-:S02]  /*7120*/  IMAD.MOV.U32 R105, RZ, RZ, R88 ;  /* 0x000000ffff697224 */ /* 0x000fc400078e0058 */
[----:B------:R-:W-:Y:S01]  /*7130*/  IMAD.MOV.U32 R88, RZ, RZ, R109 ;  /* 0x000000ffff587224 */ /* 0x000fe200078e006d */
[C---:B------:R-:W-:Y:S01]  /*7140*/  HMMA.16816.F32 R24, R8.reuse, R100, R12 ;  /* 0x000000640818723c */ /* 0x040fe2000000180c */
[----:B------:R-:W-:Y:S01]  /*7150*/  IMAD.MOV.U32 R82, RZ, RZ, R111 ;  /* 0x000000ffff527224 */ /* 0x000fe200078e006f */
[----:B------:R-:W-:Y:S01]  /*7160*/  MOV R109, R110 ;  /* 0x0000006e006d7202 */ /* 0x000fe20000000f00 */
[----:B------:R-:W-:Y:S02]  /*7170*/  IMAD.MOV.U32 R111, RZ, RZ, R143 ;  /* 0x000000ffff6f7224 */ /* 0x000fe400078e008f */
[----:B-1----:R-:W-:Y:S02]  /*7180*/  FFMA.FTZ R4, R160, c[0x0][0x2d0], -R2 ;  /* 0x0000b400a0047a23 */ /* 0x002fe40000010802 */
[----:B------:R-:W-:Y:S01]  /*7190*/  IMAD.MOV.U32 R110, RZ, RZ, R141 ;  /* 0x000000ffff6e7224 */ /* 0x000fe200078e008d */
[----:B------:R-:W-:Y:S01]  /*71a0*/  HMMA.16816.F32 R16, R8, R86, R36 ;  /* 0x000000560810723c */ /* 0x000fe20000001824 */
[----:B------:R1:W2:Y:S01]  /*71b0*/  MUFU.EX2 R96, R4 ;  /* 0x0000000400607308 */ /* 0x0002a20000000800 */
[----:B------:R-:W3:Y:S01]  /*71c0*/  LDSM.16.MT88.4 R36, [R213+0x2100] ;  /* 0x00210000d524783b */ /* 0x000ee20000004200 */
[----:B------:R-:W-:Y:S01]  /*71d0*/  IMAD.MOV.U32 R101, RZ, RZ, R109 ;  /* 0x000000ffff657224 */ /* 0x000fe200078e006d */
[----:B------:R-:W-:-:S04]  /*71e0*/  MOV R100, R111 ;  /* 0x0000006f00647202 */ /* 0x000fc80000000f00 */
[----:B------:R-:W-:Y:S07]  /*71f0*/  HMMA.16816.F32 R12, R8, R102, R40 ;  /* 0x00000066080c723c */ /* 0x000fee0000001828 */
[----:B------:R-:W-:Y:S01]  /*7200*/  IMAD.MOV.U32 R42, RZ, RZ, R104 ;  /* 0x000000ffff2a7224 */ /* 0x000fe200078e0068 */
[----:B------:R-:W-:Y:S01]  /*7210*/  MOV R40, R91 ;  /* 0x0000005b00287202 */ /* 0x000fe20000000f00 */
[----:B-1----:R-:W-:Y:S01]  /*7220*/  FFMA.FTZ R4, R145, c[0x0][0x2d0], -R2 ;  /* 0x0000b40091047a23 */ /* 0x002fe20000010802 */
[----:B--2---:R-:W-:Y:S01]  /*7230*/  F2FP.PACK_AB R8, R96, R95 ;  /* 0x0000005f6008723e */ /* 0x004fe200000000ff */
[----:B------:R-:W-:-:S02]  /*7240*/  IMAD.MOV.U32 R43, RZ, RZ, R105 ;  /* 0x000000ffff2b7224 */ /* 0x000fc400078e0069 */
[----:B------:R1:W-:Y:S01]  /*7250*/  MUFU.EX2 R97, R4 ;  /* 0x0000000400617308 */ /* 0x0003e20000000800 */
[----:B------:R-:W-:Y:S02]  /*7260*/  IMAD.MOV.U32 R102, RZ, RZ, R110 ;  /* 0x000000ffff667224 */ /* 0x000fe400078e006e */
[----:B-1----:R-:W-:-:S05]  /*7270*/  FFMA.FTZ R4, R144, c[0x0][0x2d0], -R2 ;  /* 0x0000b40090047a23 */ /* 0x002fca0000010802 */
        /* <DEDUP_REMOVED lines=14> */
[C---:B------:R-:W-:Y:S01]  /*7360*/  HMMA.16816.F32 R144, R8.reuse, R62, R28 ;  /* 0x0000003e0890723c */ /* 0x040fe2000000181c */
[----:B------:R-:W-:Y:S07]  /*7370*/  LDSM.16.MT88.4 R28, [R214+0x2100] ;  /* 0x00210000d61c783b */ /* 0x000fee0000004200 */
[----:B------:R-:W-:Y:S01]  /*7380*/  HMMA.16816.F32 R104, R8, R64, R32 ;  /* 0x000000400868723c */ /* 0x000fe20000001820 */
[----:B------:R-:W4:Y:S01]  /*7390*/  LDSM.16.MT88.4 R32, [R216+0x2100] ;  /* 0x00210000d820783b */ /* 0x000f220000004200 */
[----:B-1----:R-:W-:-:S04]  /*73a0*/  FFMA.FTZ R4, R190, c[0x0][0x2d0], -R7 ;  /* 0x0000b400be047a23 */ /* 0x002fc80000010807 */
[----:B------:R1:W-:Y:S02]  /*73b0*/  MUFU.EX2 R190, R4 ;  /* 0x0000000400be7308 */ /* 0x0003e40000000800 */
[----:B------:R-:W-:Y:S07]  /*73c0*/  HMMA.16816.F32 R44, R8, R68, R44 ;  /* 0x00000044082c723c */ /* 0x000fee000000182c */
[----:B------:R-:W-:Y:S02]  /*73d0*/  IMAD.MOV.U32 R68, RZ, RZ, R85 ;  /* 0x000000ffff447224 */ /* 0x000fe400078e0055 */
[----:B-1----:R-:W-:-:S02]  /*73e0*/  FFMA.FTZ R4, R194, c[0x0][0x2d0], -R7 ;  /* 0x0000b400c2047a23 */ /* 0x002fc40000010807 */
[----:B------:R-:W-:Y:S01]  /*73f0*/  IMAD.MOV.U32 R194, RZ, RZ, R93 ;  /* 0x000000ffffc27224 */ /* 0x000fe200078e005d */
[----:B------:R-:W-:Y:S01]  /*7400*/  MOV R93, R90 ;  /* 0x0000005a005d7202 */ /* 0x000fe20000000f00 */
[----:B------:R1:W5:Y:S01]  /*7410*/  MUFU.EX2 R192, R4 ;  /* 0x0000000400c07308 */ /* 0x0003620000000800 */
[----:B------:R-:W-:Y:S02]  /*7420*/  IMAD.MOV.U32 R90, RZ, RZ, R89 ;  /* 0x000000ffff5a7224 */ /* 0x000fe400078e0059 */
[----:B------:R-:W-:Y:S02]  /*7430*/  IMAD.MOV.U32 R89, RZ, RZ, R108 ;  /* 0x000000ffff597224 */ /* 0x000fe400078e006c */
[----:B------:R-:W-:Y:S02]  /*7440*/  IMAD.MOV.U32 R108, RZ, RZ, R142 ;  /* 0x000000ffff6c7224 */ /* 0x000fe400078e008e */
[----:B------:R-:W-:Y:S01]  /*7450*/  HMMA.16816.F32 R140, R8, R60, R48 ;  /* 0x0000003c088c723c */ /* 0x000fe20000001830 */
[----:B------:R-:W-:-:S02]  /*7460*/  IMAD.MOV.U32 R41, RZ, RZ, R90 ;  /* 0x000000ffff297224 */ /* 0x000fc400078e005a */
[----:B------:R-:W-:Y:S02]  /*7470*/  IMAD.MOV.U32 R103, RZ, RZ, R108 ;  /* 0x000000ffff677224 */ /* 0x000fe400078e006c */
[----:B------:R-:W-:Y:S02]  /*7480*/  IMAD.MOV.U32 R85, RZ, RZ, R89 ;  /* 0x000000ffff557224 */ /* 0x000fe400078e0059 */
[----:B------:R-:W-:Y:S01]  /*7490*/  MOV R48, R84 ;  /* 0x0000005400307202 */ /* 0x000fe20000000f00 */
[C---:B------:R-:W-:Y:S01]  /*74a0*/  HMMA.16816.F32 R60, R8.reuse, R56, R24 ;  /* 0x00000038083c723c */ /* 0x040fe20000001818 */
[----:B-1----:R-:W-:Y:S01]  /*74b0*/  FFMA.FTZ R4, R195, c[0x0][0x2d0], -R7 ;  /* 0x0000b400c3047a23 */ /* 0x002fe20000010807 */
[----:B------:R-:W-:Y:S01]  /*74c0*/  MOV R84, R93 ;  /* 0x0000005d00547202 */ /* 0x000fe20000000f00 */
[----:B------:R-:W-:Y:S01]  /*74d0*/  IMAD.MOV.U32 R195, RZ, RZ, R88 ;  /* 0x000000ffffc37224 */ /* 0x000fe200078e0058 */
[----:B------:R-:W-:Y:S01]  /*74e0*/  MOV R69, R103 ;  /* 0x0000006700457202 */ /* 0x000fe20000000f00 */
[----:B------:R1:W-:Y:S01]  /*74f0*/  MUFU.EX2 R131, R4 ;  /* 0x0000000400837308 */ /* 0x0003e20000000800 */
[----:B------:R-:W-:Y:S01]  /*7500*/  IMAD.MOV.U32 R49, RZ, RZ, R100 ;  /* 0x000000ffff317224 */ /* 0x000fe200078e0064 */
[----:B------:R-:W-:Y:S01]  /*7510*/  LDSM.16.MT88.4 R24, [R216+0x2900] ;  /* 0x00290000d818783b */ /* 0x000fe20000004200 */
[----:B------:R-:W-:Y:S01]  /*7520*/  HMMA.16816.F32 R108, R8, R66, R16 ;  /* 0x00000042086c723c */ /* 0x000fe20000001810 */
[----:B------:R-:W-:-:S02]  /*7530*/  IMAD.MOV.U32 R51, RZ, RZ, R101 ;  /* 0x000000ffff337224 */ /* 0x000fc400078e0065 */
[----:B------:R-:W-:Y:S01]  /*7540*/  LDSM.16.MT88.4 R16, [R213+0x2900] ;  /* 0x00290000d510783b */ /* 0x000fe20000004200 */
[----:B------:R-:W-:-:S04]  /*7550*/  IMAD.MOV.U32 R50, RZ, RZ, R85 ;  /* 0x000000ffff327224 */ /* 0x000fc800078e0055 */
[C---:B------:R-:W-:Y:S01]  /*7560*/  HMMA.16816.F32 R56, R8.reuse, R58, R12 ;  /* 0x0000003a0838723c */ /* 0x040fe2000000180c */
[----:B-1----:R-:W-:Y:S02]  /*7570*/  FFMA.FTZ R4, R196, c[0x0][0x2d0], -R7 ;  /* 0x0000b400c4047a23 */ /* 0x002fe40000010807 */
[----:B------:R-:W-:Y:S02]  /*7580*/  IMAD.MOV.U32 R196, RZ, RZ, R98 ;  /* 0x000000ffffc47224 */ /* 0x000fe400078e0062 */
[----:B------:R1:W-:Y:S02]  /*7590*/  MUFU.EX2 R98, R4 ;  /* 0x0000000400627308 */ /* 0x0003e40000000800 */
[----:B-1----:R-:W-:Y:S02]  /*75a0*/  FFMA.FTZ R4, R163, c[0x0][0x2d0], -R6 ;  /* 0x0000b400a3047a23 */ /* 0x002fe40000010806 */
[----:B------:R-:W-:Y:S01]  /*75b0*/  HMMA.16816.F32 R160, R8, R70, R20 ;  /* 0x0000004608a0723c */ /* 0x000fe20000001814 */
[----:B------:R-:W1:Y:S03]  /*75c0*/  LDSM.16.MT88.4 R20, [R215+0x2100] ;  /* 0x00210000d714783b */ /* 0x000e660000004200 */
[----:B------:R3:W-:Y:S03]  /*75d0*/  MUFU.EX2 R94, R4 ;  /* 0x00000004005e7308 */ /* 0x0007e60000000800 */
[----:B------:R-:W-:Y:S01]  /*75e0*/  IMAD.MOV.U32 R71, RZ, RZ, R92 ;  /* 0x000000ffff477224 */ /* 0x000fe200078e005c */
[----:B--2---:R-:W-:-:S02]  /*75f0*/  F2FP.PACK_AB R8, R235, R236 ;  /* 0x000000eceb08723e */ /* 0x004fc400000000ff */
[----:B-----5:R-:W-:Y:S01]  /*7600*/  F2FP.PACK_AB R10, R192, R190 ;  /* 0x000000bec00a723e */ /* 0x020fe200000000ff */
[----:B---3--:R-:W-:Y:S02]  /*7610*/  FFMA.FTZ R4, R191, c[0x0][0x2d0], -R6 ;  /* 0x0000b400bf047a23 */ /* 0x008fe40000010806 */
[----:B------:R-:W-:Y:S02]  /*7620*/  IMAD.MOV.U32 R191, RZ, RZ, R68 ;  /* 0x000000ffffbf7224 */ /* 0x000fe400078e0044 */
[----:B------:R2:W3:Y:S01]  /*7630*/  MUFU.EX2 R93, R4 ;  /* 0x00000004005d7308 */ /* 0x0004e20000000800 */
[----:B------:R-:W-:Y:S02]  /*7640*/  IMAD.MOV.U32 R68, RZ, RZ, R48 ;  /* 0x000000ffff447224 */ /* 0x000fe400078e0030 */
[----:B------:R-:W-:Y:S01]  /*7650*/  IMAD.MOV.U32 R48, RZ, RZ, R127 ;  /* 0x000000ffff307224 */ /* 0x000fe200078e007f */
[----:B------:R-:W-:Y:S01]  /*7660*/  MOV R127, R83 ;  /* 0x00000053007f7202 */ /* 0x000fe20000000f00 */
[----:B--2---:R-:W-:Y:S01]  /*7670*/  FFMA.FTZ R4, R189, c[0x0][0x2d0], -R6 ;  /* 0x0000b400bd047a23 */ /* 0x004fe20000010806 */
[----:B---3--:R-:W-:Y:S01]  /*7680*/  F2FP.PACK_AB R9, R93, R94 ;  /* 0x0000005e5d09723e */ /* 0x008fe200000000ff */
[----:B------:R-:W-:-:S02]  /*7690*/  IMAD.MOV.U32 R189, RZ, RZ, R49 ;  /* 0x000000ffffbd7224 */ /* 0x000fc400078e0031 */
[----:B------:R2:W-:Y:S02]  /*76a0*/  MUFU.EX2 R92, R4 ;  /* 0x00000004005c7308 */ /* 0x0005e40000000800 */
[----:B--2---:R-:W-:-:S06]  /*76b0*/  FFMA.FTZ R4, R193, c[0x0][0x2d0], -R6 ;  /* 0x0000b400c1047a23 */ /* 0x004fcc0000010806 */
[----:B------:R2:W3:Y:S02]  /*76c0*/  MUFU.EX2 R90, R4 ;  /* 0x00000004005a7308 */ /* 0x0004e40000000800 */
[----:B--2---:R-:W-:Y:S01]  /*76d0*/  FFMA.FTZ R4, R204, c[0x0][0x2d0], -R7 ;  /* 0x0000b400cc047a23 */ /* 0x004fe20000010807 */
[----:B---3--:R-:W-:Y:S01]  /*76e0*/  F2FP.PACK_AB R11, R90, R92 ;  /* 0x0000005c5a0b723e */ /* 0x008fe200000000ff */
[----:B------:R-:W-:-:S04]  /*76f0*/  IMAD.MOV.U32 R204, RZ, RZ, R43 ;  /* 0x000000ffffcc7224 */ /* 0x000fc800078e002b */
[----:B------:R2:W-:Y:S01]  /*7700*/  MUFU.EX2 R91, R4 ;  /* 0x00000004005b7308 */ /* 0x0005e20000000800 */
[----:B------:R-:W-:Y:S02]  /*7710*/  FFMA.FTZ R7, R207, c[0x0][0x2d0], -R7 ;  /* 0x0000b400cf077a23 */ /* 0x000fe40000010807 */
[----:B------:R-:W-:Y:S01]  /*7720*/  IMAD.MOV.U32 R207, RZ, RZ, R51 ;  /* 0x000000ffffcf7224 */ /* 0x000fe200078e0033 */
[C---:B------:R-:W-:Y:S04]  /*7730*/  HMMA.16816.F32 R136, R8.reuse, R36, R136 ;  /* 0x000000240888723c */ /* 0x040fe80000001888 */
[----:B------:R-:W-:Y:S04]  /*7740*/  MUFU.EX2 R89, R7 ;  /* 0x0000000700597308 */ /* 0x000fe80000000800 */
[----:B------:R-:W-:Y:S01]  /*7750*/  HMMA.16816.F32 R148, R8, R38, R148 ;  /* 0x000000260894723c */ /* 0x000fe20000001894 */
[----:B--2---:R-:W-:-:S02]  /*7760*/  FFMA.FTZ R4, R197, c[0x0][0x2d0], -R6 ;  /* 0x0000b400c5047a23 */ /* 0x004fc40000010806 */
[----:B------:R-:W-:Y:S02]  /*7770*/  IMAD.MOV.U32 R197, RZ, RZ, R50 ;  /* 0x000000ffffc57224 */ /* 0x000fe400078e0032 */
[----:B------:R2:W-:Y:S03]  /*7780*/  MUFU.EX2 R88, R4 ;  /* 0x0000000400587308 */ /* 0x0005e60000000800 */
[C---:B----4-:R-:W-:Y:S08]  /*7790*/  HMMA.16816.F32 R152, R8.reuse, R32, R152 ;  /* 0x000000200898723c */ /* 0x050ff00000001898 */
[----:B------:R-:W-:Y:S01]  /*77a0*/  HMMA.16816.F32 R164, R8, R28, R164 ;  /* 0x0000001c08a4723c */ /* 0x000fe200000018a4 */
[----:B--2---:R-:W-:-:S07]  /*77b0*/  FFMA.FTZ R4, R199, c[0x0][0x2d0], -R6 ;  /* 0x0000b400c7047a23 */ /* 0x004fce0000010806 */
[C---:B------:R-:W-:Y:S01]  /*77c0*/  HMMA.16816.F32 R112, R8.reuse, R30, R112 ;  /* 0x0000001e0870723c */ /* 0x040fe20000001870 */
[----:B------:R-:W-:Y:S01]  /*77d0*/  IMAD.MOV.U32 R199, RZ, RZ, R127 ;  /* 0x000000ffffc77224 */ /* 0x000fe200078e007f */
[----:B------:R2:W3:Y:S06]  /*77e0*/  MUFU.EX2 R87, R4 ;  /* 0x0000000400577308 */ /* 0x0004ec0000000800 */
[----:B-1----:R-:W-:Y:S01]  /*77f0*/  HMMA.16816.F32 R116, R8, R20, R116 ;  /* 0x000000140874723c */ /* 0x002fe20000001874 */
[--C-:B--2---:R-:W-:Y:S02]  /*7800*/  FFMA.FTZ R4, R203, c[0x0][0x2d0], -R6.reuse ;  /* 0x0000b400cb047a23 */ /* 0x104fe40000010806 */
[----:B------:R-:W-:-:S02]  /*7810*/  FFMA.FTZ R6, R206, c[0x0][0x2d0], -R6 ;  /* 0x0000b400ce067a23 */ /* 0x000fc40000010806 */
[----:B------:R1:W-:Y:S01]  /*7820*/  MUFU.EX2 R86, R4 ;  /* 0x0000000400567308 */ /* 0x0003e20000000800 */
[----:B------:R-:W-:Y:S02]  /*7830*/  IMAD.MOV.U32 R206, RZ, RZ, R102 ;  /* 0x000000ffffce7224 */ /* 0x000fe400078e0066 */
[----:B------:R-:W-:Y:S01]  /*7840*/  HMMA.16816.F32 R100, R8, R34, R168 ;  /* 0x000000220864723c */ /* 0x000fe200000018a8 */
[----:B------:R-:W-:-:S04]  /*7850*/  IMAD.MOV.U32 R203, RZ, RZ, R125 ;  /* 0x000000ffffcb7224 */ /* 0x000fc800078e007d */
[----:B------:R-:W2:Y:S02]  /*7860*/  MUFU.EX2 R85, R6 ;  /* 0x0000000600557308 */ /* 0x000ea40000000800 */
[----:B------:R-:W-:Y:S01]  /*7870*/  F2FP.PACK_AB R168, R98, R131 ;  /* 0x0000008362a8723e */ /* 0x000fe200000000ff */
[----:B------:R-:W-:Y:S01]  /*7880*/  HMMA.16816.F32 R8, R8, R22, R52 ;  /* 0x000000160808723c */ /* 0x000fe20000001834 */
[----:B------:R-:W4:Y:S01]  /*7890*/  LDSM.16.MT88.4 R52, [R215+0x2900] ;  /* 0x00290000d734783b */ /* 0x000f220000004200 */
[----:B---3--:R-:W-:Y:S02]  /*78a0*/  F2FP.PACK_AB R169, R87, R88 ;  /* 0x0000005857a9723e */ /* 0x008fe400000000ff */
[----:B------:R-:W-:Y:S01]  /*78b0*/  F2FP.PACK_AB R170, R89, R91 ;  /* 0x0000005b59aa723e */ /* 0x000fe200000000ff */
[----:B-1----:R-:W-:Y:S01]  /*78c0*/  FFMA.FTZ R4, R198, c[0x0][0x2d0], -R2 ;  /* 0x0000b400c6047a23 */ /* 0x002fe20000010802 */
[----:B------:R-:W-:Y:S01]  /*78d0*/  MOV R198, R195 ;  /* 0x000000c300c67202 */ /* 0x000fe20000000f00 */
[----:B------:R-:W-:-:S02]  /*78e0*/  IMAD.MOV.U32 R195, RZ, RZ, R41 ;  /* 0x000000ffffc37224 */ /* 0x000fc400078e0029 */
[----:B------:R-:W-:Y:S02]  /*78f0*/  IMAD.MOV.U32 R41, RZ, RZ, R42 ;  /* 0x000000ffff297224 */ /* 0x000fe400078e002a */
[----:B------:R-:W-:Y:S02]  /*7900*/  IMAD.MOV.U32 R42, RZ, RZ, R84 ;  /* 0x000000ffff2a7224 */ /* 0x000fe400078e0054 */
[----:B------:R1:W-:Y:S01]  /*7910*/  MUFU.EX2 R84, R4 ;  /* 0x0000000400547308 */ /* 0x0003e20000000800 */
[----:B--2---:R-:W-:Y:S01]  /*7920*/  F2FP.PACK_AB R171, R85, R86 ;  /* 0x0000005655ab723e */ /* 0x004fe200000000ff */
[----:B------:R-:W-:-:S06]  /*7930*/  IMAD.MOV.U32 R193, RZ, RZ, R42 ;  /* 0x000000ffffc17224 */ /* 0x000fcc00078e002a */
[----:B------:R-:W-:Y:S01]  /*7940*/  HMMA.16816.F32 R136, R168, R16, R136 ;  /* 0x00000010a888723c */ /* 0x000fe20000001888 */
[----:B-1----:R-:W-:Y:S01]  /*7950*/  FFMA.FTZ R4, R202, c[0x0][0x2d0], -R2 ;  /* 0x0000b400ca047a23 */ /* 0x002fe20000010802 */
[----:B------:R-:W-:-:S06]  /*7960*/  MOV R202, R71 ;  /* 0x0000004700ca7202 */ /* 0x000fcc0000000f00 */
[C---:B------:R-:W-:Y:S01]  /*7970*/  HMMA.16816.F32 R148, R168.reuse, R18, R148 ;  /* 0x00000012a894723c */ /* 0x040fe20000001894 */
[----:B------:R1:W-:Y:S07]  /*7980*/  MUFU.EX2 R83, R4 ;  /* 0x0000000400537308 */ /* 0x0003ee0000000800 */
[C---:B------:R-:W-:Y:S08]  /*7990*/  HMMA.16816.F32 R152, R168.reuse, R24, R152 ;  /* 0x00000018a898723c */ /* 0x040ff00000001898 */
[----:B------:R-:W-:Y:S01]  /*79a0*/  HMMA.16816.F32 R100, R168, R26, R100 ;  /* 0x0000001aa864723c */ /* 0x000fe20000001864 */
[----:B-1----:R-:W-:-:S02]  /*79b0*/  FFMA.FTZ R4, R205, c[0x0][0x2d0], -R2 ;  /* 0x0000b400cd047a23 */ /* 0x002fc40000010802 */
[----:B------:R-:W-:Y:S02]  /*79c0*/  IMAD.MOV.U32 R205, RZ, RZ, R69 ;  /* 0x000000ffffcd7224 */ /* 0x000fe400078e0045 */
[----:B------:R-:W-:Y:S02]  /*79d0*/  IMAD.MOV.U32 R69, RZ, RZ, R82 ;  /* 0x000000ffff457224 */ /* 0x000fe400078e0052 */
[----:B------:R1:W-:Y:S01]  /*79e0*/  MUFU.EX2 R82, R4 ;  /* 0x0000000400527308 */ /* 0x0003e20000000800 */
[----:B----4-:R-:W-:Y:S01]  /*79f0*/  HMMA.16816.F32 R116, R168, R52, R116 ;  /* 0x00000034a874723c */ /* 0x010fe20000001874 */
[----:B-1----:R-:W-:Y:S01]  /*7a00*/  FFMA.FTZ R4, R208, c[0x0][0x2d0], -R2 ;  /* 0x0000b400d0047a23 */ /* 0x002fe20000010802 */
[----:B------:R-:W-:-:S05]  /*7a10*/  MOV R208, R40 ;  /* 0x0000002800d07202 */ /* 0x000fca0000000f00 */
[----:B------:R1:W2:Y:S02]  /*7a20*/  MUFU.EX2 R71, R4 ;  /* 0x0000000400477308 */ /* 0x0002a40000000800 */
[--C-:B-1----:R-:W-:Y:S01]  /*7a30*/  FFMA.FTZ R4, R185, c[0x0][0x2d0], -R0.reuse ;  /* 0x0000b400b9047a23 */ /* 0x102fe20000010800 */
[----:B--2---:R-:W-:Y:S01]  /*7a40*/  F2FP.PACK_AB R6, R71, R82 ;  /* 0x000000524706723e */ /* 0x004fe200000000ff */
[----:B------:R-:W-:Y:S02]  /*7a50*/  IMAD.MOV.U32 R185, RZ, RZ, R41 ;  /* 0x000000ffffb97224 */ /* 0x000fe400078e0029 */
[----:B------:R-:W1:Y:S02]  /*7a60*/  LDSM.16.MT88.4 R40, [R214+0x2900] ;  /* 0x00290000d628783b */ /* 0x000e640000004200 */
[----:B------:R2:W-:Y:S02]  /*7a70*/  MUFU.EX2 R49, R4 ;  /* 0x0000000400317308 */ /* 0x0005e40000000800 */
[----:B--2---:R-:W-:Y:S01]  /*7a80*/  FFMA.FTZ R4, R187, c[0x0][0x2d0], -R0 ;  /* 0x0000b400bb047a23 */ /* 0x004fe20000010800 */
[----:B------:R-:W-:-:S05]  /*7a90*/  MOV R187, R68 ;  /* 0x0000004400bb7202 */ /* 0x000fca0000000f00 */
[----:B------:R2:W3:Y:S02]  /*7aa0*/  MUFU.EX2 R64, R4 ;  /* 0x0000000400407308 */ /* 0x0004e40000000800 */
[--C-:B--2---:R-:W-:Y:S02]  /*7ab0*/  FFMA.FTZ R4, R186, c[0x0][0x2d0], -R0.reuse ;  /* 0x0000b400ba047a23 */ /* 0x104fe40000010800 */
[----:B------:R-:W-:Y:S01]  /*7ac0*/  IMAD.MOV.U32 R186, RZ, RZ, R69 ;  /* 0x000000ffffba7224 */ /* 0x000fe200078e0045 */
[C---:B-1----:R-:W-:Y:S03]  /*7ad0*/  HMMA.16816.F32 R164, R168.reuse, R40, R164 ;  /* 0x00000028a8a4723c */ /* 0x042fe600000018a4 */
[----:B------:R1:W-:Y:S05]  /*7ae0*/  MUFU.EX2 R51, R4 ;  /* 0x0000000400337308 */ /* 0x0003ea0000000800 */
[C---:B------:R-:W-:Y:S08]  /*7af0*/  HMMA.16816.F32 R112, R168.reuse, R42, R112 ;  /* 0x0000002aa870723c */ /* 0x040ff00000001870 */
[----:B------:R-:W-:Y:S01]  /*7b00*/  HMMA.16816.F32 R168, R168, R54, R8 ;  /* 0x00000036a8a8723c */ /* 0x000fe20000001808 */
[----:B-1----:R-:W-:Y:S01]  /*7b10*/  FFMA.FTZ R4, R188, c[0x0][0x2d0], -R0 ;  /* 0x0000b400bc047a23 */ /* 0x002fe20000010800 */
[----:B------:R-:W-:-:S02]  /*7b20*/  MOV R188, R5 ;  /* 0x0000000500bc7202 */ /* 0x000fc40000000f00 */
[----:B---3--:R-:W-:Y:S01]  /*7b30*/  F2FP.PACK_AB R5, R64, R49 ;  /* 0x000000314005723e */ /* 0x008fe200000000ff */
[----:B------:R1:W2:Y:S02]  /*7b40*/  MUFU.EX2 R50, R4 ;  /* 0x0000000400327308 */ /* 0x0002a40000000800 */
[----:B------:R-:W-:-:S06]  /*7b50*/  FFMA.FTZ R8, R230, c[0x0][0x2d0], -R2 ;  /* 0x0000b400e6087a23 */ /* 0x000fcc0000010802 */
[----:B------:R3:W-:Y:S01]  /*7b60*/  MUFU.EX2 R65, R8 ;  /* 0x0000000800417308 */ /* 0x0007e20000000800 */
[----:B-1----:R-:W-:Y:S02]  /*7b70*/  F2FP.PACK_AB R4, R83, R84 ;  /* 0x000000545304723e */ /* 0x002fe400000000ff */
[----:B--2---:R-:W-:Y:S01]  /*7b80*/  F2FP.PACK_AB R7, R50, R51 ;  /* 0x000000333207723e */ /* 0x004fe200000000ff */
[----:B---3--:R-:W-:-:S06]  /*7b90*/  FFMA.FTZ R8, R232, c[0x0][0x2d0], -R2 ;  /* 0x0000b400e8087a23 */ /* 0x008fcc0000010802 */
[C---:B------:R-:W-:Y:S01]  /*7ba0*/  HMMA.16816.F32 R140, R4.reuse, R156, R140 ;  /* 0x0000009c048c723c */ /* 0x040fe2000000188c */
[----:B------:R1:W-:Y:S07]  /*7bb0*/  MUFU.EX2 R66, R8 ;  /* 0x0000000800427308 */ /* 0x0003ee0000000800 */
[C---:B------:R-:W-:Y:S08]  /*7bc0*/  HMMA.16816.F32 R144, R4.reuse, R158, R144 ;  /* 0x0000009e0490723c */ /* 0x040ff00000001890 */
[----:B------:R-:W-:Y:S01]  /*7bd0*/  HMMA.16816.F32 R156, R4, R132, R44 ;  /* 0x00000084049c723c */ /* 0x000fe2000000182c */
[----:B-1----:R-:W-:-:S04]  /*7be0*/  FFMA.FTZ R8, R210, c[0x0][0x2d0], -R2 ;  /* 0x0000b400d2087a23 */ /* 0x002fc80000010802 */
[----:B------:R1:W-:Y:S02]  /*7bf0*/  MUFU.EX2 R67, R8 ;  /* 0x0000000800437308 */ /* 0x0003e40000000800 */
[----:B------:R-:W-:Y:S01]  /*7c00*/  IMAD.MOV.U32 R133, RZ, RZ, R48 ;  /* 0x000000ffff857224 */ /* 0x000fe200078e0030 */
[----:B------:R-:W-:Y:S01]  /*7c10*/  HMMA.16816.F32 R12, R4, R172, R60 ;  /* 0x000000ac040c723c */ /* 0x000fe2000000183c */
[----:B------:R-:W-:-:S07]  /*7c20*/  MOV R132, R126 ;  /* 0x0000007e00847202 */ /* 0x000fce0000000f00 */
[----:B------:R-:W-:Y:S01]  /*7c30*/  HMMA.16816.F32 R160, R4, R134, R160 ;  /* 0x0000008604a0723c */ /* 0x000fe200000018a0 */
[----:B-1----:R-:W-:-:S07]  /*7c40*/  FFMA.FTZ R8, R209, c[0x0][0x2d0], -R2 ;  /* 0x0000b400d1087a23 */ /* 0x002fce0000010802 */
[C---:B------:R-:W-:Y:S01]  /*7c50*/  HMMA.16816.F32 R104, R4.reuse, R72, R104 ;  /* 0x000000480468723c */ /* 0x040fe20000001868 */
[----:B------:R-:W-:Y:S01]  /*7c60*/  IMAD.MOV.U32 R135, RZ, RZ, R124 ;  /* 0x000000ffff877224 */ /* 0x000fe200078e007c */
[----:B------:R1:W-:Y:S06]  /*7c70*/  MUFU.EX2 R68, R8 ;  /* 0x0000000800447308 */ /* 0x0003ec0000000800 */
[----:B------:R-:W-:Y:S01]  /*7c80*/  HMMA.16816.F32 R108, R4, R74, R108 ;  /* 0x0000004a046c723c */ /* 0x000fe2000000186c */
[----:B-1----:R-:W-:-:S04]  /*7c90*/  FFMA.FTZ R8, R211, c[0x0][0x2d0], -R2 ;  /* 0x0000b400d3087a23 */ /* 0x002fc80000010802 */
[----:B------:R1:W-:Y:S02]  /*7ca0*/  MUFU.EX2 R69, R8 ;  /* 0x0000000800457308 */ /* 0x0003e40000000800 */
[----:B-1----:R-:W-:Y:S02]  /*7cb0*/  FFMA.FTZ R8, R229, c[0x0][0x2d0], -R2 ;  /* 0x0000b400e5087a23 */ /* 0x002fe40000010802 */
[----:B------:R-:W-:-:S04]  /*7cc0*/  IMAD.U32 R229, RZ, RZ, UR13 ;  /* 0x0000000dffe57e24 */ /* 0x000fc8000f8e00ff */
[----:B------:R1:W2:Y:S02]  /*7cd0*/  MUFU.EX2 R70, R8 ;  /* 0x0000000800467308 */ /* 0x0002a40000000800 */
[----:B-1----:R-:W-:Y:S01]  /*7ce0*/  FFMA.FTZ R8, R201, c[0x0][0x2d0], -R0 ;  /* 0x0000b400c9087a23 */ /* 0x002fe20000010800 */
[----:B--2---:R-:W-:-:S05]  /*7cf0*/  F2FP.PACK_AB R124, R70, R69 ;  /* 0x00000045467c723e */ /* 0x004fca00000000ff */
[----:B------:R1:W-:Y:S02]  /*7d00*/  MUFU.EX2 R44, R8 ;  /* 0x00000008002c7308 */ /* 0x0003e40000000800 */
[----:B-1----:R-:W-:-:S06]  /*7d10*/  FFMA.FTZ R8, R200, c[0x0][0x2d0], -R0 ;  /* 0x0000b400c8087a23 */ /* 0x002fcc0000010800 */
[----:B------:R1:W2:Y:S02]  /*7d20*/  MUFU.EX2 R45, R8 ;  /* 0x00000008002d7308 */ /* 0x0002a40000000800 */
[----:B-1----:R-:W-:-:S06]  /*7d30*/  FFMA.FTZ R8, R180, c[0x0][0x2d0], -R0 ;  /* 0x0000b400b4087a23 */ /* 0x002fcc0000010800 */
[----:B------:R1:W-:Y:S02]  /*7d40*/  MUFU.EX2 R47, R8 ;  /* 0x00000008002f7308 */ /* 0x0003e40000000800 */
[----:B-1----:R-:W-:-:S06]  /*7d50*/  FFMA.FTZ R8, R179, c[0x0][0x2d0], -R0 ;  /* 0x0000b400b3087a23 */ /* 0x002fcc0000010800 */
[----:B------:R1:W3:Y:S02]  /*7d60*/  MUFU.EX2 R48, R8 ;  /* 0x0000000800307308 */ /* 0x0002e40000000800 */
[--C-:B-1----:R-:W-:Y:S02]  /*7d70*/  FFMA.FTZ R8, R233, c[0x0][0x2d0], -R2.reuse ;  /* 0x0000b400e9087a23 */ /* 0x102fe40000010802 */
[----:B------:R-:W-:-:S04]  /*7d80*/  FFMA.FTZ R2, R234, c[0x0][0x2d0], -R2 ;  /* 0x0000b400ea027a23 */ /* 0x000fc80000010802 */
[----:B------:R1:W-:Y:S02]  /*7d90*/  MUFU.EX2 R60, R8 ;  /* 0x00000008003c7308 */ /* 0x0003e40000000800 */
[----:B-1----:R-:W-:Y:S06]  /*7da0*/  HMMA.16816.F32 R8, R4, R174, R56 ;  /* 0x000000ae0408723c */ /* 0x002fec0000001838 */
[----:B------:R1:W4:Y:S01]  /*7db0*/  MUFU.EX2 R56, R2 ;  /* 0x0000000200387308 */ /* 0x0003220000000800 */
[----:B------:R-:W-:Y:S02]  /*7dc0*/  F2FP.PACK_AB R4, R66, R65 ;  /* 0x000000414204723e */ /* 0x000fe400000000ff */
[----:B------:R-:W-:-:S02]  /*7dd0*/  F2FP.PACK_AB R6, R68, R67 ;  /* 0x000000434406723e */ /* 0x000fc400000000ff */
[----:B--2---:R-:W-:Y:S02]  /*7de0*/  F2FP.PACK_AB R5, R45, R44 ;  /* 0x0000002c2d05723e */ /* 0x004fe400000000ff */
[----:B---3--:R-:W-:Y:S01]  /*7df0*/  F2FP.PACK_AB R7, R48, R47 ;  /* 0x0000002f3007723e */ /* 0x008fe200000000ff */
[----:B-1----:R-:W-:Y:S01]  /*7e00*/  FFMA.FTZ R2, R181, c[0x0][0x2d0], -R0 ;  /* 0x0000b400b5027a23 */ /* 0x002fe20000010800 */
[----:B----4-:R-:W-:-:S05]  /*7e10*/  F2FP.PACK_AB R126, R56, R60 ;  /* 0x0000003c387e723e */ /* 0x010fca00000000ff */
[C---:B------:R-:W-:Y:S01]  /*7e20*/  HMMA.16816.F32 R140, R4.reuse, R36, R140 ;  /* 0x00000024048c723c */ /* 0x040fe2000000188c */
[----:B------:R1:W-:Y:S07]  /*7e30*/  MUFU.EX2 R46, R2 ;  /* 0x00000002002e7308 */ /* 0x0003ee0000000800 */
[C---:B------:R-:W-:Y:S08]  /*7e40*/  HMMA.16816.F32 R156, R4.reuse, R32, R156 ;  /* 0x00000020049c723c */ /* 0x040ff0000000189c */
[----:B------:R-:W-:Y:S01]  /*7e50*/  HMMA.16816.F32 R144, R4, R38, R144 ;  /* 0x000000260490723c */ /* 0x000fe20000001890 */
[----:B-1----:R-:W-:-:S04]  /*7e60*/  FFMA.FTZ R2, R184, c[0x0][0x2d0], -R0 ;  /* 0x0000b400b8027a23 */ /* 0x002fc80000010800 */
[----:B------:R1:W2:Y:S03]  /*7e70*/  MUFU.EX2 R37, R2 ;  /* 0x0000000200257308 */ /* 0x0002a60000000800 */
[C---:B------:R-:W-:Y:S08]  /*7e80*/  HMMA.16816.F32 R160, R4.reuse, R34, R160 ;  /* 0x0000002204a0723c */ /* 0x040ff000000018a0 */
[----:B------:R-:W-:Y:S01]  /*7e90*/  HMMA.16816.F32 R104, R4, R28, R104 ;  /* 0x0000001c0468723c */ /* 0x000fe20000001868 */
[--C-:B-1----:R-:W-:Y:S01]  /*7ea0*/  FFMA.FTZ R2, R183, c[0x0][0x2d0], -R0.reuse ;  /* 0x0000b400b7027a23 */ /* 0x102fe20000010800 */
[----:B--2---:R-:W-:Y:S01]  /*7eb0*/  F2FP.PACK_AB R125, R37, R46 ;  /* 0x0000002e257d723e */ /* 0x004fe200000000ff */
[----:B------:R-:W-:-:S05]  /*7ec0*/  FFMA.FTZ R0, R182, c[0x0][0x2d0], -R0 ;  /* 0x0000b400b6007a23 */ /* 0x000fca0000010800 */
[C---:B------:R-:W-:Y:S01]  /*7ed0*/  HMMA.16816.F32 R108, R4.reuse, R30, R108 ;  /* 0x0000001e046c723c */ /* 0x040fe2000000186c */
[----:B------:R1:W-:Y:S07]  /*7ee0*/  MUFU.EX2 R36, R2 ;  /* 0x0000000200247308 */ /* 0x0003ee0000000800 */
[C---:B------:R-:W-:Y:S01]  /*7ef0*/  HMMA.16816.F32 R12, R4.reuse, R20, R12 ;  /* 0x00000014040c723c */ /* 0x040fe2000000180c */
[----:B------:R2:W3:Y:S07]  /*7f00*/  MUFU.EX2 R32, R0 ;  /* 0x0000000000207308 */ /* 0x0004ee0000000800 */
[----:B------:R-:W-:Y:S01]  /*7f10*/  HMMA.16816.F32 R8, R4, R22, R8 ;  /* 0x000000160408723c */ /* 0x000fe20000001808 */
[----:B-1----:R-:W-:-:S04]  /*7f20*/  FADD.FTZ R2, R188, R133 ;  /* 0x00000085bc027221 */ /* 0x002fc80000010000 */
[----:B------:R-:W-:Y:S02]  /*7f30*/  FADD.FTZ R2, R187, R2 ;  /* 0x00000002bb027221 */ /* 0x000fe40000010000 */
[----:B------:R-:W-:Y:S02]  /*7f40*/  FADD.FTZ R6, R244, R242 ;  /* 0x000000f2f4067221 */ /* 0x000fe40000010000 */
[----:B--2---:R-:W-:Y:S01]  /*7f50*/  FADD.FTZ R0, R132, R135 ;  /* 0x0000008784007221 */ /* 0x004fe20000010000 */
[----:B---3--:R-:W-:Y:S01]  /*7f60*/  F2FP.PACK_AB R127, R32, R36 ;  /* 0x00000024207f723e */ /* 0x008fe200000000ff */
        /* <DEDUP_REMOVED lines=95> */
[----:B------:R1:W-:Y:S01]  /*8560*/  STL [R1+0x8], R5 ;  /* 0x0000080501007387 */ /* 0x0003e20000100800 */
[----:B------:R-:W-:-:S03]  /*8570*/  FADD.FTZ R0, R32, R0 ;  /* 0x0000000020007221 */ /* 0x000fc60000010000 */
[----:B------:R1:W-:Y:S04]  /*8580*/  STL [R1+0xc], R4 ;  /* 0x00000c0401007387 */ /* 0x0003e80000100800 */
[----:B------:R1:W-:Y:S04]  /*8590*/  STL [R1+0x10], R2 ;  /* 0x0000100201007387 */ /* 0x0003e80000100800 */
[----:B------:R1:W-:Y:S01]  /*85a0*/  STL [R1+0x14], R0 ;  /* 0x0000140001007387 */ /* 0x0003e20000100800 */
[----:B------:R-:W-:Y:S05]  /*85b0*/  @P0 BRA `(.L_x_258) ;  /* 0x0000015000000947 */ /* 0x000fea0003800000 */
[----:B------:R-:W-:Y:S01]  /*85c0*/  ISETP.LT.AND P0, PT, RZ, UR14, PT ;  /* 0x0000000eff007c0c */ /* 0x000fe2000bf01270 */
        /* <DEDUP_REMOVED lines=11> */
.L_x_259:
[----:B------:R-:W-:Y:S02]  /*8680*/  UISETP.NE.AND UP2, UPT, UR5, 0x1, UPT ;  /* 0x000000010500788c */ /* 0x000fe4000bf45270 */
[----:B------:R-:W-:Y:S02]  /*8690*/  ULDC.64 UR14, c[0x0][0x330] ;  /* 0x0000cc00000e7ab9 */ /* 0x000fe40000000a00 */
[----:B------:R-:W-:-:S07]  /*86a0*/  UIMAD.WIDE.U32 UR16, UR11, UR14, URZ ;  /* 0x0000000e0b1072a5 */ /* 0x000fce000f8e003f */
[----:B------:R-:W-:Y:S02]  /*86b0*/  @UP2 UMOV UR13, UR17 ;  /* 0x00000011000d2c82 */ /* 0x000fe40008000000 */
[----:B------:R-:W-:-:S03]  /*86c0*/  @UP2 USHF.R.U32.HI UR11, URZ, UR15, UR13 ;  /* 0x0000000f3f0b2299 */ /* 0x000fc6000801160d */
.L_x_260:
[----:B------:R-:W-:Y:S02]  /*86d0*/  ULDC UR13, c[0x0][0x32c] ;  /* 0x0000cb00000d7ab9 */ /* 0x000fe40000000800 */
[----:B------:R-:W-:-:S04]  /*86e0*/  UIMAD UR13, UR11, UR5, UR13 ;  /* 0x000000050b0d72a4 */ /* 0x000fc8000f8e020d */
[----:B------:R-:W-:-:S04]  /*86f0*/  UISETP.LT.AND UP2, UPT, UR6, UR13, UPT ;  /* 0x0000000d0600728c */ /* 0x000fc8000bf41270 */
[----:B------:R-:W-:-:S04]  /*8700*/  USEL UR6, UR6, UR13, UP2 ;  /* 0x0000000d06067287 */ /* 0x000fc80009000000 */
.L_x_258:
[----:B------:R-:W-:-:S07]  /*8710*/  UIMAD.WIDE UR14, UR6, 0x2aaaaaab, URZ ;  /* 0x2aaaaaab060e78a5 */ /* 0x000fce000f8e023f */
[----:B------:R-:W-:Y:S02]  /*8720*/  UMOV UR11, UR15 ;  /* 0x0000000f000b7c82 */ /* 0x000fe40008000000 */
[----:B------:R-:W-:-:S04]  /*8730*/  USHF.R.U32.HI UR5, URZ, 0x1f, UR11 ;  /* 0x0000001f3f057899 */ /* 0x000fc8000801160b */
[----:B------:R-:W-:-:S04]  /*8740*/  ULEA.HI.SX32 UR5, UR11, UR5, 0x1c ;  /* 0x000000050b057291 */ /* 0x000fc8000f8fe23f */
[----:B------:R-:W-:-:S04]  /*8750*/  UISETP.LT.AND UP2, UPT, UR4, UR5, UPT ;  /* 0x000000050400728c */ /* 0x000fc8000bf41270 */
[----:B------:R-:W-:-:S06]  /*8760*/  USEL UR5, UR4, UR5, !UP2 ;  /* 0x0000000504057287 */ /* 0x000fcc000d000000 */
[----:B------:R-:W-:-:S13]  /*8770*/  ISETP.GE.AND P0, PT, R229, UR5, PT ;  /* 0x00000005e5007c0c */ /* 0x000fda000bf06270 */
[----:B------:R-:W-:Y:S05]  /*8780*/  @!P0 BRA `(.L_x_261) ;  /* 0x00005d1000008947 */ /* 0x000fea0003800000 */
[----:B-1----:R-:W2:Y:S01]  /*8790*/  LDL R0, [R1+0x28] ;  /* 0x0000280001007983 */ /* 0x002ea20000100800 */
        /* <DEDUP_REMOVED lines=9> */
.L_x_278:
[----:B------:R-:W-:Y:S04]  /*8830*/  DEPBAR.LE SB0, 0x0 ;  /* 0x000080000000791a */ /* 0x000fe80000000000 */
[----:B------:R-:W-:Y:S01]  /*8840*/  BAR.SYNC.DEFER_BLOCKING 0x0 ;  /* 0x0000000000007b1d */ /* 0x000fe20000010000 */
[C---:B------:R-:W-:Y:S01]  /*8850*/  ISETP.LT.AND P2, PT, R229.reuse, UR4, PT ;  /* 0x00000004e5007c0c */ /* 0x040fe2000bf41270 */
[----:B------:R-:W-:Y:S01]  /*8860*/  IMAD.MOV.U32 R230, RZ, RZ, c[0x0][0x1e0] ;  /* 0x00007800ffe67624 */ /* 0x000fe200078e00ff */
[C---:B------:R-:W-:Y:S11]  /*8870*/  ISETP.GT.AND P4, PT, R229.reuse, UR4, PT ;  /* 0x00000004e5007c0c */ /* 0x040ff6000bf84270 */
[----:B-1----:R-:W-:Y:S01]  /*8880*/  @!P2 SHF.R.S32.HI R0, RZ, 0x1f, R229 ;  /* 0x0000001fff00a819 */ /* 0x002fe200000114e5 */
[C---:B------:R-:W-:Y:S04]  /*8890*/  @!P2 IMAD.WIDE.U32 R2, R229.reuse, c[0x0][0x208], RZ ;  /* 0x00008200e502aa25 */ /* 0x040fe800078e00ff */
[----:B------:R-:W-:Y:S02]  /*88a0*/  @!P2 IMAD R0, R0, c[0x0][0x208], RZ ;  /* 0x000082000000aa24 */ /* 0x000fe400078e02ff */
[----:B------:R-:W-:Y:S02]  /*88b0*/  @P4 IMAD.SHL.U32 R130, R230, 0x20, RZ ;  /* 0x00000020e6824824 */ /* 0x000fe400078e00ff */
[----:B------:R-:W-:Y:S01]  /*88c0*/  @!P2 IMAD R0, R229, c[0x0][0x20c], R0 ;  /* 0x00008300e500aa24 */ /* 0x000fe200078e0200 */
[----:B------:R-:W-:Y:S03]  /*88d0*/  LDSM.16.M88.4 R96, [R219+0x6100] ;  /* 0x00610000db60783b */ /* 0x000fe60000000200 */
[----:B------:R-:W-:Y:S03]  /*88e0*/  @!P2 IMAD.IADD R0, R3, 0x1, R0 ;  /* 0x000000010300a824 */ /* 0x000fe600078e0200 */
[----:B------:R-:W1:Y:S01]  /*88f0*/  LDSM.16.M88.4 R16, [R212+0x3100] ;  /* 0x00310000d410783b */ /* 0x000e620000000200 */
[----:B------:R-:W-:Y:S05]  /*8900*/  @!P2 IMAD R0, R0, 0x60, RZ ;  /* 0x000000600000a824 */ /* 0x000fea00078e02ff */
[----:B------:R-:W2:Y:S06]  /*8910*/  LDSM.16.M88.4 R92, [R219+0x8100] ;  /* 0x00810000db5c783b */ /* 0x000eac0000000200 */
[----:B------:R-:W3:Y:S06]  /*8920*/  LDL.64 R192, [R1+0x38] ;  /* 0x0000380001c07983 */ /* 0x000eec0000100a00 */
[----:B------:R-:W3:Y:S06]  /*8930*/  LDL.64 R128, [R1+0x40] ;  /* 0x0000400001807983 */ /* 0x000eec0000100a00 */
[----:B------:R-:W4:Y:S06]  /*8940*/  LDSM.16.M88.4 R32, [R212+0x3900] ;  /* 0x00390000d420783b */ /* 0x000f2c0000000200 */
[----:B------:R-:W5:Y:S06]  /*8950*/  LDL.64 R234, [R1+0x20] ;  /* 0x0000200001ea7983 */ /* 0x000f6c0000100a00 */
[----:B------:R-:W4:Y:S01]  /*8960*/  LDSM.16.M88.4 R48, [R212+0x4100] ;  /* 0x00410000d430783b */ /* 0x000f220000000200 */
[-C--:B-1----:R-:W-:Y:S05]  /*8970*/  HMMA.16816.F32 R4, R96, R16.reuse, RZ ;  /* 0x000000106004723c */ /* 0x082fea00000018ff */
[----:B------:R-:W5:Y:S03]  /*8980*/  LDL.64 R232, [R1+0x30] ;  /* 0x0000300001e87983 */ /* 0x000f660000100a00 */
        /* <DEDUP_REMOVED lines=69> */
[----:B------:R-:W-:Y:S02]  /*8de0*/  @P4 IADD3 R0, R229, -0x1, RZ ;  /* 0xffffffffe5004810 */ /* 0x000fe40007ffe0ff */
        /* <DEDUP_REMOVED lines=10> */
[----:B------:R1:W-:Y:S03]  /*8e90*/  @!P2 LDGSTS.E.BYPASS.LTC128B.128 [R231+0x2900], [R172.64], !P3 ;  /* 0x02900000ace7afae */ /* 0x0003e6000d901d6c */
[----:B-----5:R-:W-:Y:S03]  /*8ea0*/  @P4 IMAD.MOV.U32 R129, RZ, RZ, R235 ;  /* 0x000000ffff814224 */ /* 0x020fe600078e00eb */
[----:B----4-:R-:W-:Y:S01]  /*8eb0*/  LDSM.16.M88.4 R196, [R220+0x6100] ;  /* 0x00610000dcc4783b */ /* 0x010fe20000000200 */
[C---:B------:R-:W-:Y:S05]  /*8ec0*/  HMMA.16816.F32 R88, R184.reuse, R192, R88 ;  /* 0x000000c0b858723c */ /* 0x040fea0000001858 */
[----:B------:R-:W3:Y:S03]  /*8ed0*/  LDSM.16.M88.4 R200, [R218+0x3100] ;  /* 0x00310000dac8783b */ /* 0x000ee60000000200 */
[-C--:B------:R-:W-:Y:S03]  /*8ee0*/  HMMA.16816.F32 R92, R184, R194.reuse, R92 ;  /* 0x000000c2b85c723c */ /* 0x080fe6000000185c */
[----:B------:R-:W4:Y:S01]  /*8ef0*/  LDSM.16.M88.4 R204, [R220+0x8100] ;  /* 0x00810000dccc783b */ /* 0x000f220000000200 */
[----:B--2---:R-:W-:Y:S04]  /*8f00*/  @P4 SHF.R.S32.HI R2, RZ, 0x1f, R0 ;  /* 0x0000001fff024819 */ /* 0x004fe80000011400 */
[----:B------:R-:W-:Y:S01]  /*8f10*/  HMMA.16816.F32 R96, R176, R194, R96 ;  /* 0x000000c2b060723c */ /* 0x000fe20000001860 */
[----:B------:R-:W0:Y:S03]  /*8f20*/  LDGDEPBAR ;  /* 0x00000000000079af */ /* 0x000e260000000000 */
[----:B------:R-:W-:Y:S02]  /*8f30*/  @P4 IMAD R128, R2, c[0x0][0x1e0], RZ ;  /* 0x0000780002804a24 */ /* 0x000fe400078e02ff */
[C---:B------:R-:W-:Y:S01]  /*8f40*/  @P4 IMAD.WIDE.U32 R2, R0.reuse, c[0x0][0x1e0], RZ ;  /* 0x0000780000024a25 */ /* 0x040fe200078e00ff */
[----:B-1----:R-:W1:Y:S05]  /*8f50*/  LDSM.16.M88.4 R172, [R218+0x3900] ;  /* 0x00390000daac783b */ /* 0x002e6a0000000200 */
[----:B------:R-:W-:Y:S01]  /*8f60*/  @P4 IMAD R128, R0, c[0x0][0x1e4], R128 ;  /* 0x0000790000804a24 */ /* 0x000fe200078e0280 */
[----:B------:R-:W2:Y:S03]  /*8f70*/  LDSM.16.M88.4 R180, [R218+0x4100] ;  /* 0x00410000dab4783b */ /* 0x000ea60000000200 */
[----:B------:R-:W-:Y:S02]  /*8f80*/  @P4 IMAD.IADD R0, R3, 0x1, R128 ;  /* 0x0000000103004824 */ /* 0x000fe400078e0280 */
[----:B------:R-:W-:Y:S01]  /*8f90*/  @P4 IMAD.MOV.U32 R128, RZ, RZ, R232 ;  /* 0x000000ffff804224 */ /* 0x000fe200078e00e8 */
[----:B------:R-:W5:Y:S01]  /*8fa0*/  LDSM.16.M88.4 R184, [R218+0x4900] ;  /* 0x00490000dab8783b */ /* 0x000f620000000200 */
[----:B------:R-:W-:Y:S02]  /*8fb0*/  @P4 IMAD R0, R0, 0x60, RZ ;  /* 0x0000006000004824 */ /* 0x000fe400078e02ff */
[----:B------:R-:W-:Y:S03]  /*8fc0*/  @P4 IMAD.WIDE.U32 R128, R2, 0x60, R128 ;  /* 0x0000006002804825 */ /* 0x000fe600078e0080 */
[----:B------:R-:W2:Y:S01]  /*8fd0*/  LDSM.16.M88.4 R176, [R218+0x5100] ;  /* 0x00510000dab0783b */ /* 0x000ea20000000200 */
[----:B------:R-:W-:Y:S01]  /*8fe0*/  @P4 IMAD.IADD R0, R129, 0x1, R0 ;  /* 0x0000000181004824 */ /* 0x000fe200078e0200 */
[C---:B------:R-:W-:Y:S01]  /*8ff0*/  @P4 LEA R2, P0, R128.reuse, c[0x0][0x1c8], 0x1 ;  /* 0x0000720080024a11 */ /* 0x040fe200078008ff */
[----:B------:R-:W-:Y:S01]  /*9000*/  IMAD.MOV.U32 R232, RZ, RZ, c[0x0][0x1e4] ;  /* 0x00007900ffe87624 */ /* 0x000fe200078e00ff */
[-C--:B---3--:R-:W-:Y:S02]  /*9010*/  HMMA.16816.F32 R4, R196, R200.reuse, R4 ;  /* 0x000000c8c404723c */ /* 0x088fe40000001804 */
[----:B------:R-:W-:Y:S03]  /*9020*/  LDSM.16.M88.4 R188, [R221+0x6100] ;  /* 0x00610000ddbc783b */ /* 0x000fe60000000200 */
[----:B------:R-:W-:Y:S02]  /*9030*/  @P4 LEA.HI.X R3, R128, c[0x0][0x1cc], R0, 0x1, P0 ;  /* 0x0000730080034a11 */ /* 0x000fe400000f0c00 */
[----:B------:R-:W-:Y:S01]  /*9040*/  @P4 SHF.L.U64.HI R0, R230, 0x5, R232 ;  /* 0x00000005e6004819 */ /* 0x000fe200000102e8 */
[C---:B----4-:R-:W-:Y:S01]  /*9050*/  HMMA.16816.F32 R8, R204.reuse, R200, R8 ;  /* 0x000000c8cc08723c */ /* 0x050fe20000001808 */
[----:B------:R-:W-:Y:S01]  /*9060*/  LDSM.16.M88.4 R192, [R217] ;  /* 0x00000000d9c0783b */ /* 0x000fe20000000200 */
[----:B------:R-:W-:Y:S05]  /*9070*/  PLOP3.LUT P0, PT, PT, PT, UP1, 0x80, 0x0 ;  /* 0x000000000000781c */ /* 0x000fea0003f0f018 */
[----:B------:R-:W-:Y:S01]  /*9080*/  LDSM.16.M88.4 R208, [R217+0x1000] ;  /* 0x00100000d9d0783b */ /* 0x000fe20000000200 */
        /* <DEDUP_REMOVED lines=13> */
[-C--:B-----5:R-:W-:Y:S08]  /*9160*/  HMMA.16816.F32 R52, R196, R184.reuse, R52 ;  /* 0x000000b8c434723c */ /* 0x0a0ff00000001834 */
        /* <DEDUP_REMOVED lines=33> */
[C---:B------:R-:W-:Y:S08]  /*9380*/  HMMA.16816.F32 R40, R200.reuse, R208, R40 ;  /* 0x000000d0c828723c */ /* 0x040ff00000001828 */
[-C--:B------:R-:W-:Y:S08]  /*9390*/  HMMA.16816.F32 R44, R200, R210.reuse, R44 ;  /* 0x000000d2c82c723c */ /* 0x080ff0000000182c */
[C---:B------:R-:W-:Y:S08]  /*93a0*/  HMMA.16816.F32 R48, R188.reuse, R210, R48 ;  /* 0x000000d2bc30723c */ /* 0x040ff00000001830 */
[-C--:B---3--:R-:W-:Y:S08]  /*93b0*/  HMMA.16816.F32 R52, R188, R184.reuse, R52 ;  /* 0x000000b8bc34723c */ /* 0x088ff00000001834 */
[C---:B------:R-:W-:Y:S08]  /*93c0*/  HMMA.16816.F32 R56, R200.reuse, R184, R56 ;  /* 0x000000b8c838723c */ /* 0x040ff00000001838 */
[-C--:B------:R-:W-:Y:S08]  /*93d0*/  HMMA.16816.F32 R60, R200, R186.reuse, R60 ;  /* 0x000000bac83c723c */ /* 0x080ff0000000183c */
[C---:B------:R-:W-:Y:S08]  /*93e0*/  HMMA.16816.F32 R64, R188.reuse, R186, R64 ;  /* 0x000000babc40723c */ /* 0x040ff00000001840 */
[-C--:B-1----:R-:W-:Y:S08]  /*93f0*/  HMMA.16816.F32 R68, R188, R172.reuse, R68 ;  /* 0x000000acbc44723c */ /* 0x082ff00000001844 */
[C---:B------:R-:W-:Y:S01]  /*9400*/  HMMA.16816.F32 R72, R200.reuse, R172, R72 ;  /* 0x000000acc848723c */ /* 0x040fe20000001848 */
[----:B------:R1:W3:Y:S07]  /*9410*/  LDL R173, [R1+0x28] ;  /* 0x0000280001ad7983 */ /* 0x0002ee0000100800 */
[-C--:B------:R-:W-:Y:S08]  /*9420*/  HMMA.16816.F32 R76, R200, R174.reuse, R76 ;  /* 0x000000aec84c723c */ /* 0x080ff0000000184c */
[C---:B------:R-:W-:Y:S07]  /*9430*/  HMMA.16816.F32 R80, R188.reuse, R174, R80 ;  /* 0x000000aebc50723c */ /* 0x040fee0000001850 */
[-C--:B------:R-:W-:Y:S01]  /*9440*/  @P4 IADD3 R174, P1, R180, R130.reuse, RZ ;  /* 0x00000082b4ae4210 */ /* 0x080fe20007f3e0ff */
[-C--:B------:R-:W-:Y:S04]  /*9450*/  HMMA.16816.F32 R84, R188, R176.reuse, R84 ;  /* 0x000000b0bc54723c */ /* 0x080fe80000001854 */
[--C-:B------:R-:W-:Y:S01]  /*9460*/  @P4 IMAD.X R175, R181, 0x1, R0.reuse, P1 ;  /* 0x00000001b5af4824 */ /* 0x100fe200008e0600 */
[-C--:B------:R-:W-:Y:S03]  /*9470*/  @P4 IADD3 R128, P2, R174, R130.reuse, RZ ;  /* 0x00000082ae804210 */ /* 0x080fe60007f5e0ff */
[C---:B------:R-:W-:Y:S01]  /*9480*/  HMMA.16816.F32 R88, R200.reuse, R176, R88 ;  /* 0x000000b0c858723c */ /* 0x040fe20000001858 */
[----:B------:R5:W-:Y:S03]  /*9490*/  @P4 LDGSTS.E.BYPASS.LTC128B.128 [R231+0x4100], [R174.64], !P3 ;  /* 0x04100000aee74fae */ /* 0x000be6000d901d6c */
[--C-:B------:R-:W-:Y:S01]  /*94a0*/  @P4 IMAD.X R129, R175, 0x1, R0.reuse, P2 ;  /* 0x00000001af814824 */ /* 0x100fe200010e0600 */
[-C--:B----4-:R-:W-:Y:S03]  /*94b0*/  @P4 IADD3 R2, P1, R128, R130.reuse, RZ ;  /* 0x0000008280024210 */ /* 0x090fe60007f3e0ff */
[-C--:B------:R-:W-:Y:S01]  /*94c0*/  HMMA.16816.F32 R92, R200, R178.reuse, R92 ;  /* 0x000000b2c85c723c */ /* 0x080fe2000000185c */
[----:B------:R1:W-:Y:S03]  /*94d0*/  @P4 LDGSTS.E.BYPASS.LTC128B.128 [R231+0x4900], [R128.64], !P3 ;  /* 0x0490000080e74fae */ /* 0x0003e6000d901d6c */
[--C-:B------:R-:W-:Y:S04]  /*94e0*/  @P4 IMAD.X R3, R129, 0x1, R0.reuse, P1 ;  /* 0x0000000181034824 */ /* 0x100fe800008e0600 */
[----:B------:R-:W-:Y:S01]  /*94f0*/  HMMA.16816.F32 R96, R188, R178, R96 ;  /* 0x000000b2bc60723c */ /* 0x000fe20000001860 */
[----:B------:R4:W-:Y:S03]  /*9500*/  @P4 LDGSTS.E.BYPASS.LTC128B.128 [R231+0x5100], [R2.64], !P3 ;  /* 0x0510000002e74fae */ /* 0x0009e6000d901d6c */
[----:B---3--:R-:W-:Y:S01]  /*9510*/  @P0 IMAD.MOV.U32 R173, RZ, RZ, R135 ;  /* 0x000000ffffad0224 */ /* 0x008fe200078e0087 */
[----:B------:R-:W-:Y:S04]  /*9520*/  @P4 IADD3 R176, P0, R2, R130, RZ ;  /* 0x0000008202b04210 */ /* 0x000fe80007f1e0ff */
[----:B------:R-:W3:Y:S03]  /*9530*/  SHFL.IDX PT, R130, R173, RZ, 0x1c1f ;  /* 0x001c1fffad827589 */ /* 0x000ee600000e0000 */
[----:B------:R-:W-:Y:S01]  /*9540*/  @P4 IMAD.X R177, R3, 0x1, R0, P0 ;  /* 0x0000000103b14824 */ /* 0x000fe200000e0600 */
[----:B------:R-:W-:Y:S01]  /*9550*/  PLOP3.LUT P0, PT, PT, PT, UP0, 0x40, 0x0 ;  /* 0x000000000000781c */ /* 0x000fe20003f0e808 */
[----:B------:R-:W-:Y:S03]  /*9560*/  IMAD R0, R229, -0x60, RZ ;  /* 0xffffffa0e5007824 */ /* 0x000fe600078e02ff */
[----:B------:R1:W-:Y:S02]  /*9570*/  @P4 LDGSTS.E.BYPASS.LTC128B.128 [R231+0x5900], [R176.64], !P3 ;  /* 0x05900000b0e74fae */ /* 0x0003e4000d901d6c */
[----:B--2---:R-:W-:Y:S04]  /*9580*/  IADD3 R182, -R183, 0x1, R0 ;  /* 0x00000001b7b67810 */ /* 0x004fe80007ffe100 */
[----:B------:R-:W0:Y:S01]  /*9590*/  LDGDEPBAR ;  /* 0x00000000000079af */ /* 0x000e220000000000 */
[----:B-1----:R-:W-:Y:S05]  /*95a0*/  IMAD.U32 R176, RZ, RZ, UR12 ;  /* 0x0000000cffb07e24 */ /* 0x002fea000f8e00ff */
[----:B------:R-:W-:Y:S04]  /*95b0*/  IADD3 R176, -R176, UR7, R182 ;  /* 0x00000007b0b07c10 */ /* 0x000fe8000fffe1b6 */
[C---:B-----5:R-:W-:Y:S02]  /*95c0*/  IADD3 R174, R176.reuse, c[0x0][0x328], RZ ;  /* 0x0000ca00b0ae7a10 */ /* 0x060fe40007ffe0ff */
[----:B------:R-:W-:Y:S03]  /*95d0*/  IADD3 R175, R176, UR10, RZ ;  /* 0x0000000ab0af7c10 */ /* 0x000fe6000fffe0ff */
[----:B---3--:R-:W-:Y:S02]  /*95e0*/  IMAD.IADD R135, R174, 0x1, R130 ;  /* 0x00000001ae877824 */ /* 0x008fe400078e0282 */
[----:B----4-:R-:W-:Y:S01]  /*95f0*/  IMAD.IADD R2, R130, 0x1, R175 ;  /* 0x0000000182027824 */ /* 0x010fe200078e02af */
[----:B------:R-:W-:-:S05]  /*9600*/  @P0 BRA `(.L_x_262) ;  /* 0x0000019000000947 */ /* 0x000fca0003800000 */
[----:B------:R-:W-:Y:S01]  /*9610*/  IMAD.U32 R3, RZ, RZ, UR12 ;  /* 0x0000000cff037e24 */ /* 0x000fe2000f8e00ff */
[----:B------:R-:W-:Y:S04]  /*9620*/  BSSY B0, `(.L_x_263) ;  /* 0x0000012000007945 */ /* 0x000fe80003800000 */
[----:B------:R-:W-:Y:S04]  /*9630*/  IADD3 R3, -R3, UR7, R130 ;  /* 0x0000000703037c10 */ /* 0x000fe8000fffe182 */
        /* <DEDUP_REMOVED lines=11> */
.L_x_264:
[----:B------:R-:W-:Y:S04]  /*96f0*/  MOV R128, c[0x0][0x32c] ;  /* 0x0000cb0000807a02 */ /* 0x000fe80000000f00 */
[----:B------:R-:W-:Y:S11]  /*9700*/  ISETP.NE.AND P0, PT, R128, 0x1, PT ;  /* 0x000000018000780c */ /* 0x000ff60003f05270 */
[----:B------:R-:W-:Y:S02]  /*9710*/  @!UPT UIADD3 URZ, URZ, URZ, URZ ;  /* 0x0000003f3f3ff290 */ /* 0x000fe4000fffe03f */
[----:B------:R-:W-:Y:S05]  /*9720*/  @P0 IMAD.HI.U32 R128, R3, c[0x0][0x330], RZ ;  /* 0x0000cc0003800a27 */ /* 0x000fea00078e00ff */
[----:B------:R-:W-:Y:S02]  /*9730*/  @P0 SHF.R.U32.HI R3, RZ, c[0x0][0x334], R128 ;  /* 0x0000cd00ff030a19 */ /* 0x000fe40000011680 */
.L_x_265:
[----:B------:R-:W-:Y:S05]  /*9740*/  BSYNC B0 ;  /* 0x0000000000007941 */ /* 0x000fea0003800000 */
.L_x_263:
[----:B------:R-:W-:Y:S04]  /*9750*/  IMAD.IADD R128, R0, 0x1, -R183 ;  /* 0x0000000100807824 */ /* 0x000fe800078e0ab7 */
[----:B------:R-:W-:Y:S05]  /*9760*/  IMAD R3, R3, c[0x0][0x32c], R128 ;  /* 0x0000cb0003037a24 */ /* 0x000fea00078e0280 */
[----:B------:R-:W-:Y:S02]  /*9770*/  IADD3 R128, R3, c[0x0][0x32c], RZ ;  /* 0x0000cb0003807a10 */ /* 0x000fe40007ffe0ff */
[----:B------:R-:W-:Y:S02]  /*9780*/  IMNMX R2, R2, R3, !PT ;  /* 0x0000000302027217 */ /* 0x000fe40007800200 */
[----:B------:R-:W-:Y:S02]  /*9790*/  IMNMX R135, R135, R128, PT ;  /* 0x0000008087877217 */ /* 0x000fe40003800200 */
.L_x_262:
[----:B------:R-:W-:Y:S01]  /*97a0*/  PLOP3.LUT P0, PT, PT, PT, UP0, 0x40, 0x0 ;  /* 0x000000000000781c */ /* 0x000fe20003f0e808 */
[----:B------:R-:W1:Y:S02]  /*97b0*/  SHFL.IDX PT, R128, R173, 0x1, 0x1c1f ;  /* 0x003c1f00ad807f89 */ /* 0x000e6400000e0000 */
[----:B-1----:R-:W-:Y:S01]  /*97c0*/  IADD3 R3, R175, R128, RZ ;  /* 0x00000080af037210 */ /* 0x002fe20007ffe0ff */
[----:B------:R-:W-:Y:S09]  /*97d0*/  IMAD.IADD R130, R174, 0x1, R128 ;  /* 0x00000001ae827824 */ /* 0x000ff200078e0280 */
        /* <DEDUP_REMOVED lines=15> */
.L_x_268:
[----:B------:R-:W-:Y:S04]  /*98d0*/  MOV R129, c[0x0][0x32c] ;  /* 0x0000cb0000817a02 */ /* 0x000fe80000000f00 */
[----:B------:R-:W-:Y:S11]  /*98e0*/  ISETP.NE.AND P0, PT, R129, 0x1, PT ;  /* 0x000000018100780c */ /* 0x000ff60003f05270 */
[----:B------:R-:W-:Y:S02]  /*98f0*/  @!UPT UIADD3 URZ, URZ, URZ, URZ ;  /* 0x0000003f3f3ff290 */ /* 0x000fe4000fffe03f */
[----:B------:R-:W-:Y:S05]  /*9900*/  @P0 IMAD.HI.U32 R129, R128, c[0x0][0x330], RZ ;  /* 0x0000cc0080810a27 */ /* 0x000fea00078e00ff */
[----:B------:R-:W-:Y:S02]  /*9910*/  @P0 SHF.R.U32.HI R128, RZ, c[0x0][0x334], R129 ;  /* 0x0000cd00ff800a19 */ /* 0x000fe40000011681 */
.L_x_269:
[----:B------:R-:W-:Y:S05]  /*9920*/  BSYNC B0 ;  /* 0x0000000000007941 */ /* 0x000fea0003800000 */
.L_x_267:
[----:B------:R-:W-:Y:S04]  /*9930*/  IMAD.IADD R129, R0, 0x1, -R183 ;  /* 0x0000000100817824 */ /* 0x000fe800078e0ab7 */
[----:B------:R-:W-:Y:S05]  /*9940*/  IMAD R128, R128, c[0x0][0x32c], R129 ;  /* 0x0000cb0080807a24 */ /* 0x000fea00078e0281 */
[----:B------:R-:W-:Y:S02]  /*9950*/  IADD3 R129, R128, c[0x0][0x32c], RZ ;  /* 0x0000cb0080817a10 */ /* 0x000fe40007ffe0ff */
[----:B------:R-:W-:Y:S02]  /*9960*/  IMNMX R3, R3, R128, !PT ;  /* 0x0000008003037217 */ /* 0x000fe40007800200 */
[----:B------:R-:W-:Y:S02]  /*9970*/  IMNMX R130, R130, R129, PT ;  /* 0x0000008182827217 */ /* 0x000fe40003800200 */
.L_x_266:
        /* <DEDUP_REMOVED lines=19> */
.L_x_272:
[----:B------:R-:W-:Y:S04]  /*9ab0*/  MOV R177, c[0x0][0x32c] ;  /* 0x0000cb0000b17a02 */ /* 0x000fe80000000f00 */
[----:B------:R-:W-:Y:S11]  /*9ac0*/  ISETP.NE.AND P0, PT, R177, 0x1, PT ;  /* 0x00000001b100780c */ /* 0x000ff60003f05270 */
[----:B------:R-:W-:Y:S02]  /*9ad0*/  @!UPT UIADD3 URZ, URZ, URZ, URZ ;  /* 0x0000003f3f3ff290 */ /* 0x000fe4000fffe03f */
[----:B------:R-:W-:Y:S05]  /*9ae0*/  @P0 IMAD.HI.U32 R177, R172, c[0x0][0x330], RZ ;  /* 0x0000cc00acb10a27 */ /* 0x000fea00078e00ff */
[----:B------:R-:W-:Y:S02]  /*9af0*/  @P0 SHF.R.U32.HI R172, RZ, c[0x0][0x334], R177 ;  /* 0x0000cd00ffac0a19 */ /* 0x000fe400000116b1 */
.L_x_273:
[----:B------:R-:W-:Y:S05]  /*9b00*/  BSYNC B0 ;  /* 0x0000000000007941 */ /* 0x000fea0003800000 */
.L_x_271:
[----:B------:R-:W-:Y:S04]  /*9b10*/  IMAD.IADD R177, R0, 0x1, -R183 ;  /* 0x0000000100b17824 */ /* 0x000fe800078e0ab7 */
[----:B------:R-:W-:Y:S05]  /*9b20*/  IMAD R172, R172, c[0x0][0x32c], R177 ;  /* 0x0000cb00acac7a24 */ /* 0x000fea00078e02b1 */
[----:B------:R-:W-:Y:S02]  /*9b30*/  IADD3 R177, R172, c[0x0][0x32c], RZ ;  /* 0x0000cb00acb17a10 */ /* 0x000fe40007ffe0ff */
[----:B------:R-:W-:Y:S02]  /*9b40*/  IMNMX R128, R128, R172, !PT ;  /* 0x000000ac80807217 */ /* 0x000fe40007800200 */
[----:B------:R-:W-:Y:S02]  /*9b50*/  IMNMX R129, R129, R177, PT ;  /* 0x000000b181817217 */ /* 0x000fe40003800200 */
.L_x_270:
[C---:B------:R-:W-:Y:S02]  /*9b60*/  ISETP.GE.AND P1, PT, R0.reuse, 0x9, PT ;  /* 0x000000090000780c */ /* 0x040fe40003f26270 */
[----:B------:R-:W-:Y:S02]  /*9b70*/  ISETP.GE.AND P5, PT, R0, 0xa, PT ;  /* 0x0000000a0000780c */ /* 0x000fe40003fa6270 */
[----:B------:R-:W-:Y:S02]  /*9b80*/  ISETP.GT.AND P0, PT, R2, 0x8, !P1 ;  /* 0x000000080200780c */ /* 0x000fe40004f04270 */
[----:B------:R-:W-:Y:S02]  /*9b90*/  P2R R183, PR, RZ, 0x8 ;  /* 0x00000008ffb77803 */ /* 0x000fe40000000000 */
[----:B------:R-:W-:Y:S02]  /*9ba0*/  ISETP.LT.OR P0, PT, R135, 0x9, P0 ;  /* 0x000000098700780c */ /* 0x000fe40000701670 */
[----:B------:R-:W-:Y:S02]  /*9bb0*/  ISETP.GE.AND P3, PT, R0, 0x12, PT ;  /* 0x000000120000780c */ /* 0x000fe40003f66270 */
[----:B------:R-:W-:Y:S02]  /*9bc0*/  FSEL R184, R16, -INF , !P0 ;  /* 0xff80000010b87808 */ /* 0x000fe40004000000 */
[----:B------:R-:W-:Y:S02]  /*9bd0*/  ISETP.GT.AND P0, PT, R3, 0x9, !P5 ;  /* 0x000000090300780c */ /* 0x000fe40006f04270 */
[----:B------:R-:W-:Y:S02]  /*9be0*/  ISETP.GT.AND P2, PT, R2, 0x9, !P5 ;  /* 0x000000090200780c */ /* 0x000fe40006f44270 */
        /* <DEDUP_REMOVED lines=15> */
[----:B------:R-:W-:Y:S02]  /*9ce0*/  ISETP.LT.OR P0, PT, R135, 0x19, P0 ;  /* 0x000000198700780c */ /* 0x000fe40000701670 */
        /* <DEDUP_REMOVED lines=13> */
[C---:B------:R-:W-:Y:S02]  /*9dc0*/  ISETP.GT.AND P0, PT, R3.reuse, 0x19, !P2 ;  /* 0x000000190300780c */ /* 0x040fe40005704270 */
        /* <DEDUP_REMOVED lines=17> */
[C---:B------:R-:W-:Y:S02]  /*9ee0*/  ISETP.GT.AND P0, PT, R3.reuse, 0x20, !P2 ;  /* 0x000000200300780c */ /* 0x040fe40005704270 */
        /* <DEDUP_REMOVED lines=15> */
[C---:B------:R-:W-:Y:S02]  /*9fe0*/  ISETP.GE.AND P5, PT, R0.reuse, 0x52, PT ;  /* 0x000000520000780c */ /* 0x040fe40003fa6270 */
        /* <DEDUP_REMOVED lines=20> */
[----:B------:R-:W-:Y:S04]  /*a130*/  ISETP.LT.OR P0, PT, R135, 0x32, P0 ;  /* 0x000000328700780c */ /* 0x000fe80000701670 */
        /* <DEDUP_REMOVED lines=49> */
[C---:B------:R-:W-:Y:S04]  /*a450*/  ISETP.GT.AND P0, PT, R3.reuse, 0x48, !P2 ;  /* 0x000000480300780c */ /* 0x040fe80005704270 */
[----:B------:R-:W-:Y:S04]  /*a460*/  ISETP.LT.OR P0, PT, R130, 0x49, P0 ;  /* 0x000000498200780c */ /* 0x000fe80000701670 */
        /* <DEDUP_REMOVED lines=21> */
[----:B------:R-:W-:Y:S02]  /*a5c0*/  ISETP.GT.AND P0, PT, R2, RZ, !P3 ;  /* 0x000000ff0200720c */ /* 0x000fe40005f04270 */
[----:B------:R-:W-:Y:S02]  /*a5d0*/  P2R R5, PR, RZ, 0x8 ;  /* 0x00000008ff057803 */ /* 0x000fe40000000000 */
[----:B------:R-:W-:Y:S04]  /*a5e0*/  ISETP.LT.OR P0, PT, R135, 0x1, P0 ;  /* 0x000000018700780c */ /* 0x000fe80000701670 */
[----:B------:R-:W-:Y:S02]  /*a5f0*/  FSEL R36, R4, -INF , !P0 ;  /* 0xff80000004247808 */ /* 0x000fe40004000000 */
[----:B------:R-:W-:Y:S04]  /*a600*/  ISETP.GT.AND P0, PT, R3, 0x1, !P1 ;  /* 0x000000010300780c */ /* 0x000fe80004f04270 */
[C---:B------:R-:W-:Y:S04]  /*a610*/  ISETP.LT.OR P0, PT, R130.reuse, 0x2, P0 ;  /* 0x000000028200780c */ /* 0x040fe80000701670 */
[----:B------:R-:W-:Y:S02]  /*a620*/  FSEL R48, R7, -INF , !P0 ;  /* 0xff80000007307808 */ /* 0x000fe40004000000 */
[----:B------:R-:W-:Y:S04]  /*a630*/  ISETP.GT.AND P0, PT, R3, RZ, !P3 ;  /* 0x000000ff0300720c */ /* 0x000fe80005f04270 */
[----:B------:R-:W-:Y:S04]  /*a640*/  ISETP.LT.OR P0, PT, R130, 0x1, P0 ;  /* 0x000000018200780c */ /* 0x000fe80000701670 */
[----:B------:R-:W-:Y:S02]  /*a650*/  FSEL R39, R6, -INF , !P0 ;  /* 0xff80000006277808 */ /* 0x000fe40004000000 */
[----:B------:R-:W-:Y:S04]  /*a660*/  ISETP.GT.AND P0, PT, R2, 0x58, !P4 ;  /* 0x000000580200780c */ /* 0x000fe80006704270 */
[C---:B------:R-:W-:Y:S04]  /*a670*/  ISETP.LT.OR P0, PT, R135.reuse, 0x59, P0 ;  /* 0x000000598700780c */ /* 0x040fe80000701670 */
[----:B------:R-:W-:Y:S02]  /*a680*/  FSEL R80, R96, -INF , !P0 ;  /* 0xff80000060507808 */ /* 0x000fe40004000000 */
[----:B------:R-:W-:Y:S04]  /*a690*/  ISETP.GE.AND P0, PT, R0, 0x5a, PT ;  /* 0x0000005a0000780c */ /* 0x000fe80003f06270 */
[----:B------:R-:W-:Y:S04]  /*a6a0*/  ISETP.GT.AND P2, PT, R2, 0x59, !P0 ;  /* 0x000000590200780c */ /* 0x000fe80004744270 */
        /* <DEDUP_REMOVED lines=9> */
[C---:B------:R-:W-:Y:S02]  /*a740*/  ISETP.GT.AND P2, PT, R128.reuse, 0x1, !P1 ;  /* 0x000000018000780c */ /* 0x040fe40004f44270 */
[----:B------:R-:W-:Y:S02]  /*a750*/  ISETP.NE.AND P1, PT, R35, RZ, PT ;  /* 0x000000ff2300720c */ /* 0x000fe40003f25270 */
[----:B------:R-:W-:Y:S04]  /*a760*/  ISETP.LT.OR P2, PT, R129, 0x2, P2 ;  /* 0x000000028100780c */ /* 0x000fe80001741670 */
[----:B------:R-:W-:Y:S02]  /*a770*/  FSEL R9, R9, -INF , !P2 ;  /* 0xff80000009097808 */ /* 0x000fe40005000000 */
[----:B------:R-:W-:Y:S04]  /*a780*/  ISETP.NE.AND P2, PT, R181, RZ, PT ;  /* 0x000000ffb500720c */ /* 0x000fe80003f45270 */
[----:B------:R-:W-:Y:S01]  /*a790*/  ISETP.GT.AND P2, PT, R128, 0x8, !P2 ;  /* 0x000000088000780c */ /* 0x000fe20005744270 */
[--C-:B-1----:R-:W-:Y:S03]  /*a7a0*/  IMAD.IADD R2, R174, 0x1, R3.reuse ;  /* 0x00000001ae027824 */ /* 0x102fe600078e0203 */
[----:B------:R-:W-:Y:S01]  /*a7b0*/  ISETP.LT.OR P2, PT, R129, 0x9, P2 ;  /* 0x000000098100780c */ /* 0x000fe20001741670 */
[----:B------:R-:W-:Y:S03]  /*a7c0*/  IMAD.IADD R0, R175, 0x1, R3 ;  /* 0x00000001af007824 */ /* 0x000fe600078e0203 */
        /* <DEDUP_REMOVED lines=63> */
[C---:B------:R-:W-:Y:S04]  /*abc0*/  ISETP.LT.OR P2, PT, R129.reuse, 0x49, P2 ;  /* 0x000000498100780c */ /* 0x040fe80001741670 */
[----:B------:R-:W-:Y:S02]  /*abd0*/  FSEL R244, R76, -INF , !P2 ;  /* 0xff8000004cf47808 */ /* 0x000fe40005000000 */
[C---:B------:R-:W-:Y:S04]  /*abe0*/  ISETP.GT.AND P2, PT, R128.reuse, 0x49, !P1 ;  /* 0x000000498000780c */ /* 0x040fe80004f44270 */
        /* <DEDUP_REMOVED lines=8> */
[----:B------:R-:W-:Y:S04]  /*ac70*/  ISETP.GT.AND P2, PT, R128, 0x58, !P4 ;  /* 0x000000588000780c */ /* 0x000fe80006744270 */
[----:B------:R-:W-:Y:S04]  /*ac80*/  ISETP.LT.OR P2, PT, R129, 0x59, P2 ;  /* 0x000000598100780c */ /* 0x000fe80001741670 */
[----:B------:R-:W-:Y:S02]  /*ac90*/  FSEL R81, R92, -INF , !P2 ;  /* 0xff8000005c517808 */ /* 0x000fe40005000000 */
[----:B------:R-:W-:Y:S02]  /*aca0*/  ISETP.GT.AND P2, PT, R128, RZ, !P3 ;  /* 0x000000ff8000720c */ /* 0x000fe40005f44270 */
[----:B------:R-:W-:Y:S02]  /*acb0*/  ISETP.NE.AND P3, PT, R183, RZ, PT ;  /* 0x000000ffb700720c */ /* 0x000fe40003f65270 */
[C---:B------:R-:W-:Y:S04]  /*acc0*/  ISETP.LT.OR P2, PT, R129.reuse, 0x1, P2 ;  /* 0x000000018100780c */ /* 0x040fe80001741670 */
[----:B------:R-:W-:Y:S02]  /*acd0*/  FSEL R8, R8, -INF , !P2 ;  /* 0xff80000008087808 */ /* 0x000fe40005000000 */
[----:B------:R-:W-:Y:S04]  /*ace0*/  ISETP.GT.AND P2, PT, R128, 0x59, !P0 ;  /* 0x000000598000780c */ /* 0x000fe80004744270 */
[----:B------:R-:W-:Y:S04]  /*acf0*/  ISETP.LT.OR P2, PT, R129, 0x5a, P2 ;  /* 0x0000005a8100780c */ /* 0x000fe80001741670 */
[----:B------:R-:W-:Y:S02]  /*ad00*/  FSEL R183, R93, -INF , !P2 ;  /* 0xff8000005db77808 */ /* 0x000fe40005000000 */
[----:B------:R-:W-:Y:S11]  /*ad10*/  PLOP3.LUT P2, PT, PT, PT, UP0, 0x40, 0x0 ;  /* 0x000000000000781c */ /* 0x000ff60003f4e808 */
[----:B------:R-:W-:Y:S02]  /*ad20*/  @!UPT UIADD3 URZ, URZ, URZ, URZ ;  /* 0x0000003f3f3ff290 */ /* 0x000fe4000fffe03f */
        /* <DEDUP_REMOVED lines=15> */
.L_x_276:
[----:B------:R-:W-:Y:S04]  /*ae20*/  MOV R2, c[0x0][0x32c] ;  /* 0x0000cb0000027a02 */ /* 0x000fe80000000f00 */
[----:B------:R-:W-:Y:S11]  /*ae30*/  ISETP.NE.AND P2, PT, R2, 0x1, PT ;  /* 0x000000010200780c */ /* 0x000ff60003f45270 */
[----:B------:R-:W-:Y:S02]  /*ae40*/  @!UPT UIADD3 URZ, URZ, URZ, URZ ;  /* 0x0000003f3f3ff290 */ /* 0x000fe4000fffe03f */
[----:B------:R-:W-:Y:S05]  /*ae50*/  @P2 IMAD.HI.U32 R2, R0, c[0x0][0x330], RZ ;  /* 0x0000cc0000022a27 */ /* 0x000fea00078e00ff */
[----:B------:R-:W-:Y:S02]  /*ae60*/  @P2 SHF.R.U32.HI R0, RZ, c[0x0][0x334], R2 ;  /* 0x0000cd00ff002a19 */ /* 0x000fe40000011602 */
.L_x_277:
[----:B------:R-:W-:Y:S05]  /*ae70*/  BSYNC B0 ;  /* 0x0000000000007941 */ /* 0x000fea0003800000 */
.L_x_275:
[----:B------:R-:W-:Y:S02]  /*ae80*/  IADD3 R2, R182, -0x1, RZ ;  /* 0xffffffffb6027810 */ /* 0x000fe40007ffe0ff */
[C-C-:B------:R-:W-:Y:S02]  /*ae90*/  IADD3 R4, R3.reuse, UR10, R176.reuse ;  /* 0x0000000a03047c10 */ /* 0x140fe4000fffe0b0 */
[----:B------:R-:W-:Y:S01]  /*aea0*/  IADD3 R3, R3, c[0x0][0x328], R176 ;  /* 0x0000ca0003037a10 */ /* 0x000fe20007ffe0b0 */
[----:B------:R-:W-:Y:S05]  /*aeb0*/  IMAD R0, R0, c[0x0][0x32c], R2 ;  /* 0x0000cb0000007a24 */ /* 0x000fea00078e0202 */
[----:B------:R-:W-:Y:S02]  /*aec0*/  IADD3 R2, R0, c[0x0][0x32c], RZ ;  /* 0x0000cb0000027a10 */ /* 0x000fe40007ffe0ff */
[----:B------:R-:W-:Y:S02]  /*aed0*/  IMNMX R0, R4, R0, !PT ;  /* 0x0000000004007217 */ /* 0x000fe40007800200 */
[----:B------:R-:W-:Y:S02]  /*aee0*/  IMNMX R2, R3, R2, PT ;  /* 0x0000000203027217 */ /* 0x000fe40003800200 */
.L_x_274:
[----:B------:R-:W-:Y:S01]  /*aef0*/  ISETP.NE.AND P2, PT, R5, RZ, PT ;  /* 0x000000ff0500720c */ /* 0x000fe20003f45270 */
[----:B------:R-:W-:Y:S01]  /*af00*/  IMAD.MOV.U32 R40, RZ, RZ, R52 ;  /* 0x000000ffff287224 */ /* 0x000fe200078e0034 */
[----:B------:R-:W-:Y:S02]  /*af10*/  FMNMX.FTZ R130, R36, R131, !PT ;  /* 0x0000008324827209 */ /* 0x000fe40007810000 */
[----:B------:R-:W-:Y:S02]  /*af20*/  ISETP.GT.AND P2, PT, R0, RZ, !P2 ;  /* 0x000000ff0000720c */ /* 0x000fe40005744270 */
        /* <DEDUP_REMOVED lines=82> */
[----:B------:R-:W-:Y:S02]  /*b450*/  FMNMX.FTZ R3, R237, R3, !PT ;  /* 0x00000003ed037209 */ /* 0x000fe40007810000 */
[----:B------:R-:W-:Y:S02]  /*b460*/  FSEL R99, R47, -INF , !P2 ;  /* 0xff8000002f637808 */ /* 0x000fe40005000000 */
[----:B------:R-:W-:Y:S02]  /*b470*/  ISETP.NE.AND P2, PT, R22, RZ, PT ;  /* 0x000000ff1600720c */ /* 0x000fe40003f45270 */
[----:B------:R-:W-:Y:S02]  /*b480*/  FMNMX.FTZ R4, R49, R4, !PT ;  /* 0x0000000431047209 */ /* 0x000fe40007810000 */
[----:B------:R-:W-:Y:S02]  /*b490*/  FMNMX.FTZ R130, R245, R130, !PT ;  /* 0x00000082f5827209 */ /* 0x000fe40007810000 */
[----:B------:R-:W-:Y:S02]  /*b4a0*/  FMNMX.FTZ R3, R240, R3, !PT ;  /* 0x00000003f0037209 */ /* 0x000fe40007810000 */
[----:B------:R-:W-:Y:S02]  /*b4b0*/  ISETP.GT.AND P2, PT, R0, 0x30, !P2 ;  /* 0x000000300000780c */ /* 0x000fe40005744270 */
        /* <DEDUP_REMOVED lines=18> */
[----:B------:R-:W-:Y:S01]  /*b5e0*/  FMNMX.FTZ R4, R200, R4, !PT ;  /* 0x00000004c8047209 */ /* 0x000fe20007810000 */
[----:B------:R-:W1:Y:S01]  /*b5f0*/  SHFL.BFLY PT, R5, R130, 0x2, 0x1f ;  /* 0x0c401f0082057f89 */ /* 0x000e6200000e0000 */
[----:B------:R-:W-:Y:S02]  /*b600*/  MOV R58, R53 ;  /* 0x00000035003a7202 */ /* 0x000fe40000000f00 */
[----:B------:R-:W-:Y:S02]  /*b610*/  FMNMX.FTZ R3, R87, R3, !PT ;  /* 0x0000000357037209 */ /* 0x000fe40007810000 */
[----:B------:R-:W-:Y:S02]  /*b620*/  FSEL R173, R59, -INF , !P2 ;  /* 0xff8000003bad7808 */ /* 0x000fe40005000000 */
[----:B------:R-:W-:Y:S01]  /*b630*/  ISETP.NE.AND P2, PT, R20, RZ, PT ;  /* 0x000000ff1400720c */ /* 0x000fe20003f45270 */
[----:B------:R-:W-:Y:S01]  /*b640*/  LDSM.16.MT88.4 R52, [R214+0x100] ;  /* 0x00010000d634783b */ /* 0x000fe20000004200 */
[----:B------:R-:W-:Y:S02]  /*b650*/  FMNMX.FTZ R4, R201, R4, !PT ;  /* 0x00000004c9047209 */ /* 0x000fe40007810000 */
[----:B------:R-:W-:Y:S02]  /*b660*/  FMNMX.FTZ R3, R58, R3, !PT ;  /* 0x000000033a037209 */ /* 0x000fe40007810000 */
[----:B------:R-:W-:Y:S02]  /*b670*/  ISETP.GT.AND P2, PT, R0, 0x38, !P2 ;  /* 0x000000380000780c */ /* 0x000fe40005744270 */
[----:B------:R-:W-:Y:S02]  /*b680*/  FMNMX.FTZ R4, R209, R4, !PT ;  /* 0x00000004d1047209 */ /* 0x000fe40007810000 */
[----:B------:R-:W-:Y:S02]  /*b690*/  FMNMX.FTZ R3, R40, R3, !PT ;  /* 0x0000000328037209 */ /* 0x000fe40007810000 */
[----:B------:R-:W-:Y:S02]  /*b6a0*/  ISETP.LT.OR P2, PT, R2, 0x39, P2 ;  /* 0x000000390200780c */ /* 0x000fe40001741670 */
[----:B------:R-:W-:Y:S01]  /*b6b0*/  FMNMX.FTZ R4, R211, R4, !PT ;  /* 0x00000004d3047209 */ /* 0x000fe20007810000 */
[----:B------:R-:W2:Y:S01]  /*b6c0*/  SHFL.BFLY PT, R129, R3, 0x2, 0x1f ;  /* 0x0c401f0003817f89 */ /* 0x000ea200000e0000 */
        /* <DEDUP_REMOVED lines=13> */
[----:B-1----:R-:W-:Y:S02]  /*b7a0*/  FMNMX.FTZ R130, R130, R5, !PT ;  /* 0x0000000582827209 */ /* 0x002fe40007810000 */
[----:B------:R-:W-:Y:S02]  /*b7b0*/  FMNMX.FTZ R4, R246, R4, !PT ;  /* 0x00000004f6047209 */ /* 0x000fe40007810000 */
[----:B------:R-:W-:Y:S01]  /*b7c0*/  FSEL R181, R74, -INF , !P2 ;  /* 0xff8000004ab57808 */ /* 0x000fe20005000000 */
[----:B------:R-:W1:Y:S01]  /*b7d0*/  SHFL.BFLY PT, R6, R130, 0x1, 0x1f ;  /* 0x0c201f0082067f89 */ /* 0x000e6200000e0000 */
[----:B--2---:R-:W-:Y:S02]  /*b7e0*/  FMNMX.FTZ R129, R3, R129, !PT ;  /* 0x0000008103817209 */ /* 0x004fe40007810000 */
        /* <DEDUP_REMOVED lines=8> */
[----:B------:R-:W-:Y:S01]  /*b870*/  ISETP.NE.AND P2, PT, R16, RZ, PT ;  /* 0x000000ff1000720c */ /* 0x000fe20003f45270 */
[----:B------:R-:W2:Y:S01]  /*b880*/  SHFL.BFLY PT, R7, R3, 0x2, 0x1f ;  /* 0x0c401f0003077f89 */ /* 0x000ea200000e0000 */
[----:B------:R-:W-:Y:S02]  /*b890*/  FMNMX.FTZ R5, R10, R134, !PT ;  /* 0x000000860a057209 */ /* 0x000fe40007810000 */
[----:B------:R-:W-:Y:S02]  /*b8a0*/  ISETP.GT.AND P2, PT, R0, 0x48, !P2 ;  /* 0x000000480000780c */ /* 0x000fe40005744270 */
[----:B-1----:R-:W-:Y:S02]  /*b8b0*/  FMNMX.FTZ R130, R130, R6, !PT ;  /* 0x0000000682827209 */ /* 0x002fe40007810000 */
[----:B------:R-:W-:Y:S01]  /*b8c0*/  ISETP.LT.OR P2, PT, R2, 0x49, P2 ;  /* 0x000000490200780c */ /* 0x000fe20001741670 */
[----:B------:R-:W1:Y:S01]  /*b8d0*/  SHFL.BFLY PT, R6, R129, 0x1, 0x1f ;  /* 0x0c201f0081067f89 */ /* 0x000e6200000e0000 */
[----:B------:R-:W-:Y:S01]  /*b8e0*/  FMNMX.FTZ R5, R11, R5, !PT ;  /* 0x000000050b057209 */ /* 0x000fe20007810000 */
[----:B------:R-:W-:Y:S01]  /*b8f0*/  FMUL.FTZ R71, R130, c[0x0][0x2d0] ;  /* 0x0000b40082477a20 */ /* 0x000fe20000410000 */
[----:B------:R-:W-:Y:S02]  /*b900*/  FSEL R177, R78, -INF , !P2 ;  /* 0xff8000004eb17808 */ /* 0x000fe40005000000 */
[----:B------:R-:W-:Y:S02]  /*b910*/  FSETP.NEU.FTZ.AND P2, PT, R130, -INF , PT ;  /* 0xff8000008200780b */ /* 0x000fe40003f5d000 */
[----:B------:R-:W-:Y:S02]  /*b920*/  FMNMX.FTZ R5, R14, R5, !PT ;  /* 0x000000050e057209 */ /* 0x000fe40007810000 */
[----:B------:R-:W-:Y:S02]  /*b930*/  FSEL R71, R71, RZ, P2 ;  /* 0x000000ff47477208 */ /* 0x000fe40001000000 */
[----:B------:R-:W-:Y:S02]  /*b940*/  FMNMX.FTZ R5, R15, R5, !PT ;  /* 0x000000050f057209 */ /* 0x000fe40007810000 */
[----:B------:R-:W-:Y:S01]  /*b950*/  ISETP.GT.AND P1, PT, R0, 0x49, !P1 ;  /* 0x000000490000780c */ /* 0x000fe20004f24270 */
[--C-:B------:R-:W-:Y:S01]  /*b960*/  FFMA.FTZ R4, R36, c[0x0][0x2d0], -R71.reuse ;  /* 0x0000b40024047a23 */ /* 0x100fe20000010847 */
[----:B------:R-:W-:Y:S01]  /*b970*/  FMNMX.FTZ R5, R56, R5, !PT ;  /* 0x0000000538057209 */ /* 0x000fe20007810000 */
[--C-:B------:R-:W-:Y:S01]  /*b980*/  FFMA.FTZ R16, R192, c[0x0][0x2d0], -R71.reuse ;  /* 0x0000b400c0107a23 */ /* 0x100fe20000010847 */
[----:B------:R-:W-:Y:S01]  /*b990*/  ISETP.LT.OR P1, PT, R2, 0x4a, P1 ;  /* 0x0000004a0200780c */ /* 0x000fe20000f21670 */
[----:B------:R3:W-:Y:S01]  /*b9a0*/  MUFU.EX2 R27, R4 ;  /* 0x00000004001b7308 */ /* 0x0007e20000000800 */
[----:B------:R-:W-:Y:S02]  /*b9b0*/  FMNMX.FTZ R5, R57, R5, !PT ;  /* 0x0000000539057209 */ /* 0x000fe40007810000 */
[----:B--2---:R-:W-:Y:S02]  /*b9c0*/  FMNMX.FTZ R3, R3, R7, !PT ;  /* 0x0000000703037209 */ /* 0x004fe40007810000 */
[----:B------:R-:W-:Y:S02]  /*b9d0*/  FMNMX.FTZ R5, R60, R5, !PT ;  /* 0x000000053c057209 */ /* 0x000fe40007810000 */
[----:B-1----:R-:W-:Y:S01]  /*b9e0*/  FMNMX.FTZ R129, R129, R6, !PT ;  /* 0x0000000681817209 */ /* 0x002fe20007810000 */
[----:B------:R-:W1:Y:S01]  /*b9f0*/  SHFL.BFLY PT, R128, R3, 0x1, 0x1f ;  /* 0x0c201f0003807f89 */ /* 0x000e6200000e0000 */
[----:B------:R-:W-:Y:S01]  /*ba00*/  FMNMX.FTZ R5, R84, R5, !PT ;  /* 0x0000000554057209 */ /* 0x000fe20007810000 */
[----:B------:R-:W-:Y:S01]  /*ba10*/  MUFU.EX2 R34, R16 ;  /* 0x0000001000227308 */ /* 0x000fe20000000800 */
[----:B------:R-:W-:Y:S01]  /*ba20*/  FSEL R176, R79, -INF , !P1 ;  /* 0xff8000004fb07808 */ /* 0x000fe20004800000 */
[C---:B------:R-:W-:Y:S01]  /*ba30*/  FMUL.FTZ R92, R129.reuse, c[0x0][0x2d0] ;  /* 0x0000b400815c7a20 */ /* 0x040fe20000410000 */
[----:B------:R-:W-:Y:S02]  /*ba40*/  FMNMX.FTZ R5, R96, R5, !PT ;  /* 0x0000000560057209 */ /* 0x000fe40007810000 */
[----:B------:R-:W-:Y:S01]  /*ba50*/  FSETP.NEU.FTZ.AND P1, PT, R129, -INF , PT ;  /* 0xff8000008100780b */ /* 0x000fe20003f3d000 */
[----:B------:R-:W-:Y:S01]  /*ba60*/  LDSM.16.MT88.4 R76, [R215+0x100] ;  /* 0x00010000d74c783b */ /* 0x000fe20000004200 */
[----:B------:R-:W-:Y:S02]  /*ba70*/  FMNMX.FTZ R5, R97, R5, !PT ;  /* 0x0000000561057209 */ /* 0x000fe40007810000 */
[----:B------:R-:W-:Y:S02]  /*ba80*/  FSEL R92, R92, RZ, P1 ;  /* 0x000000ff5c5c7208 */ /* 0x000fe40000800000 */
[C---:B------:R-:W-:Y:S02]  /*ba90*/  ISETP.GT.AND P0, PT, R0.reuse, 0x59, !P0 ;  /* 0x000000590000780c */ /* 0x040fe40004704270 */
[----:B------:R-:W-:Y:S01]  /*baa0*/  ISETP.GT.AND P6, PT, R0, 0x50, !P6 ;  /* 0x000000500000780c */ /* 0x000fe200077c4270 */
[--C-:B------:R-:W-:Y:S01]  /*bab0*/  FFMA.FTZ R28, R195, c[0x0][0x2d0], -R92.reuse ;  /* 0x0000b400c31c7a23 */ /* 0x100fe2000001085c */
[----:B---3--:R-:W-:Y:S01]  /*bac0*/  FMNMX.FTZ R4, R98, R5, !PT ;  /* 0x0000000562047209 */ /* 0x008fe20007810000 */
[--C-:B------:R-:W-:Y:S01]  /*bad0*/  FFMA.FTZ R5, R38, c[0x0][0x2d0], -R71.reuse ;  /* 0x0000b40026057a23 */ /* 0x100fe20000010847 */
[----:B------:R-:W-:Y:S02]  /*bae0*/  ISETP.LT.OR P0, PT, R2, 0x5a, P0 ;  /* 0x0000005a0200780c */ /* 0x000fe40000701670 */
[----:B------:R-:W-:Y:S01]  /*baf0*/  FMNMX.FTZ R4, R99, R4, !PT ;  /* 0x0000000463047209 */ /* 0x000fe20007810000 */
[----:B------:R2:W-:Y:S01]  /*bb00*/  MUFU.EX2 R22, R5 ;  /* 0x0000000500167308 */ /* 0x0005e20000000800 */
[----:B------:R-:W-:Y:S02]  /*bb10*/  FSEL R70, R95, -INF , !P0 ;  /* 0xff8000005f467808 */ /* 0x000fe40004000000 */
[----:B-1----:R-:W-:Y:S01]  /*bb20*/  FMNMX.FTZ R128, R3, R128, !PT ;  /* 0x0000008003807209 */ /* 0x002fe20007810000 */
[--C-:B------:R-:W-:Y:S01]  /*bb30*/  FFMA.FTZ R3, R187, c[0x0][0x2d0], -R92.reuse ;  /* 0x0000b400bb037a23 */ /* 0x100fe2000001085c */
[----:B------:R-:W-:Y:S02]  /*bb40*/  MOV R187, R81 ;  /* 0x0000005100bb7202 */ /* 0x000fe40000000f00 */
[C---:B------:R-:W-:Y:S01]  /*bb50*/  FSETP.NEU.FTZ.AND P0, PT, R128.reuse, -INF , PT ;  /* 0xff8000008000780b */ /* 0x040fe20003f1d000 */
[----:B------:R-:W-:Y:S01]  /*bb60*/  FMUL.FTZ R93, R128, c[0x0][0x2d0] ;  /* 0x0000b400805d7a20 */ /* 0x000fe20000410000 */
[C---:B------:R-:W-:Y:S01]  /*bb70*/  ISETP.GT.AND P5, PT, R0.reuse, 0x51, !P5 ;  /* 0x000000510000780c */ /* 0x040fe20006fa4270 */
[----:B------:R1:W-:Y:S01]  /*bb80*/  MUFU.EX2 R26, R3 ;  /* 0x00000003001a7308 */ /* 0x0003e20000000800 */
[----:B------:R-:W-:Y:S01]  /*bb90*/  ISETP.GT.AND P4, PT, R0, 0x58, !P4 ;  /* 0x000000580000780c */ /* 0x000fe20006784270 */
[--C-:B------:R-:W-:Y:S01]  /*bba0*/  FFMA.FTZ R0, R48, c[0x0][0x2d0], -R92.reuse ;  /* 0x0000b40030007a23 */ /* 0x100fe2000001085c */
[----:B------:R-:W-:Y:S01]  /*bbb0*/  FSEL R93, R93, RZ, P0 ;  /* 0x000000ff5d5d7208 */ /* 0x000fe20000000000 */
[----:B------:R-:W-:Y:S01]  /*bbc0*/  FFMA.FTZ R48, R196, c[0x0][0x2d0], -R71 ;  /* 0x0000b400c4307a23 */ /* 0x000fe20000010847 */
[C---:B------:R-:W-:Y:S02]  /*bbd0*/  ISETP.LT.OR P6, PT, R2.reuse, 0x51, P6 ;  /* 0x000000510200780c */ /* 0x040fe400037c1670 */
[----:B------:R-:W-:Y:S01]  /*bbe0*/  ISETP.LT.OR P5, PT, R2, 0x52, P5 ;  /* 0x000000520200780c */ /* 0x000fe20002fa1670 */
[----:B------:R-:W-:Y:S01]  /*bbf0*/  FFMA.FTZ R32, R35, c[0x0][0x2d0], -R93 ;  /* 0x0000b40023207a23 */ /* 0x000fe2000001085d */
[----:B------:R-:W-:Y:S01]  /*bc00*/  FSEL R178, R90, -INF , !P6 ;  /* 0xff8000005ab27808 */ /* 0x000fe20007000000 */
[----:B------:R-:W-:Y:S01]  /*bc10*/  MUFU.EX2 R23, R0 ;  /* 0x0000000000177308 */ /* 0x000fe20000000800 */
[----:B------:R-:W-:Y:S01]  /*bc20*/  ISETP.LT.OR P4, PT, R2, 0x59, P4 ;  /* 0x000000590200780c */ /* 0x000fe20002781670 */
[----:B------:R-:W-:Y:S01]  /*bc30*/  FFMA.FTZ R2, R186, c[0x0][0x2d0], -R92 ;  /* 0x0000b400ba027a23 */ /* 0x000fe2000001085c */
[----:B------:R-:W-:Y:S01]  /*bc40*/  FSEL R179, R91, -INF , !P5 ;  /* 0xff8000005bb37808 */ /* 0x000fe20006800000 */
[----:B------:R-:W-:Y:S01]  /*bc50*/  IMAD.MOV.U32 R186, RZ, RZ, R89 ;  /* 0x000000ffffba7224 */ /* 0x000fe200078e0059 */
[----:B--2---:R-:W-:Y:S01]  /*bc60*/  FMNMX.FTZ R5, R172, R4, !PT ;  /* 0x00000004ac057209 */ /* 0x004fe20007810000 */
[----:B------:R-:W-:Y:S01]  /*bc70*/  FFMA.FTZ R4, R184, c[0x0][0x2d0], -R71 ;  /* 0x0000b400b8047a23 */ /* 0x000fe20000010847 */
[----:B------:R-:W-:Y:S01]  /*bc80*/  FSEL R180, R94, -INF , !P4 ;  /* 0xff8000005eb47808 */ /* 0x000fe20006000000 */
[----:B------:R-:W-:Y:S01]  /*bc90*/  IMAD.MOV.U32 R184, RZ, RZ, R40 ;  /* 0x000000ffffb87224 */ /* 0x000fe200078e0028 */
[----:B------:R-:W-:Y:S01]  /*bca0*/  FMNMX.FTZ R5, R173, R5, !PT ;  /* 0x00000005ad057209 */ /* 0x000fe20007810000 */
[----:B------:R2:W-:Y:S01]  /*bcb0*/  MUFU.EX2 R63, R4 ;  /* 0x00000004003f7308 */ /* 0x0005e20000000800 */
[--C-:B------:R-:W-:Y:S02]  /*bcc0*/  FFMA.FTZ R40, R50, c[0x0][0x2d0], -R93.reuse ;  /* 0x0000b40032287a23 */ /* 0x100fe4000001085d */
[--C-:B------:R-:W-:Y:S02]  /*bcd0*/  FFMA.FTZ R44, R51, c[0x0][0x2d0], -R93.reuse ;  /* 0x0000b400332c7a23 */ /* 0x100fe4000001085d */
[----:B-1----:R-:W-:Y:S02]  /*bce0*/  FFMA.FTZ R3, R8, c[0x0][0x2d0], -R93 ;  /* 0x0000b40008037a23 */ /* 0x002fe4000001085d */
[----:B------:R-:W-:Y:S03]  /*bcf0*/  FFMA.FTZ R8, R189, c[0x0][0x2d0], -R92 ;  /* 0x0000b400bd087a23 */ /* 0x000fe6000001085c */
[----:B------:R1:W-:Y:S10]  /*bd00*/  MUFU.EX2 R85, R3 ;  /* 0x0000000300557308 */ /* 0x0003f40000000800 */
[----:B------:R-:W-:Y:S01]  /*bd10*/  MUFU.EX2 R83, R2 ;  /* 0x0000000200537308 */ /* 0x000fe20000000800 */
[----:B--2---:R-:W-:Y:S01]  /*bd20*/  FMNMX.FTZ R4, R174, R5, !PT ;  /* 0x00000005ae047209 */ /* 0x004fe20007810000 */
[----:B------:R-:W-:Y:S02]  /*bd30*/  FFMA.FTZ R5, R185, c[0x0][0x2d0], -R71 ;  /* 0x0000b400b9057a23 */ /* 0x000fe40000010847 */
[----:B------:R-:W-:Y:S01]  /*bd40*/  IMAD.MOV.U32 R185, RZ, RZ, R88 ;  /* 0x000000ffffb97224 */ /* 0x000fe200078e0058 */
[----:B------:R-:W-:Y:S01]  /*bd50*/  FMNMX.FTZ R4, R175, R4, !PT ;  /* 0x00000004af047209 */ /* 0x000fe20007810000 */
[--C-:B------:R-:W-:Y:S04]  /*bd60*/  FFMA.FTZ R88, R202, c[0x0][0x2d0], -R92.reuse ;  /* 0x0000b400ca587a23 */ /* 0x100fe8000001085c */
[----:B------:R2:W-:Y:S01]  /*bd70*/  MUFU.EX2 R25, R5 ;  /* 0x0000000500197308 */ /* 0x0005e20000000800 */
[----:B------:R-:W-:Y:S01]  /*bd80*/  FMNMX.FTZ R4, R181, R4, !PT ;  /* 0x00000004b5047209 */ /* 0x000fe20007810000 */
[--C-:B-1----:R-:W-:Y:S03]  /*bd90*/  FFMA.FTZ R3, R9, c[0x0][0x2d0], -R93.reuse ;  /* 0x0000b40009037a23 */ /* 0x102fe6000001085d */
[----:B------:R-:W-:Y:S05]  /*bda0*/  FMNMX.FTZ R4, R182, R4, !PT ;  /* 0x00000004b6047209 */ /* 0x000fea0007810000 */
[----:B------:R1:W3:Y:S01]  /*bdb0*/  MUFU.EX2 R62, R3 ;  /* 0x00000003003e7308 */ /* 0x0002e20000000800 */
[----:B------:R-:W-:Y:S04]  /*bdc0*/  FMNMX.FTZ R4, R177, R4, !PT ;  /* 0x00000004b1047209 */ /* 0x000fe80007810000 */
[----:B------:R-:W-:Y:S04]  /*bdd0*/  FMNMX.FTZ R4, R176, R4, !PT ;  /* 0x00000004b0047209 */ /* 0x000fe80007810000 */
[----:B------:R-:W-:Y:S01]  /*bde0*/  FMNMX.FTZ R4, R178, R4, !PT ;  /* 0x00000004b2047209 */ /* 0x000fe20007810000 */
[----:B------:R-:W-:Y:S03]  /*bdf0*/  MUFU.EX2 R33, R8 ;  /* 0x0000000800217308 */ /* 0x000fe60000000800 */
[----:B------:R-:W-:Y:S01]  /*be00*/  FMNMX.FTZ R0, R179, R4, !PT ;  /* 0x00000004b3007209 */ /* 0x000fe20007810000 */
[--C-:B------:R-:W-:Y:S02]  /*be10*/  FFMA.FTZ R4, R13, c[0x0][0x2d0], -R93.reuse ;  /* 0x0000b4000d047a23 */ /* 0x100fe4000001085d */
[--C-:B--2---:R-:W-:Y:S01]  /*be20*/  FFMA.FTZ R5, R39, c[0x0][0x2d0], -R92.reuse ;  /* 0x0000b40027057a23 */ /* 0x104fe2000001085c */
[----:B------:R-:W-:Y:S01]  /*be30*/  FMNMX.FTZ R0, R180, R0, !PT ;  /* 0x00000000b4007209 */ /* 0x000fe20007810000 */
[----:B------:R-:W-:Y:S02]  /*be40*/  LDSM.16.MT88.4 R36, [R216+0x100] ;  /* 0x00010000d824783b */ /* 0x000fe40000004200 */
[----:B------:R-:W-:Y:S01]  /*be50*/  MUFU.EX2 R24, R4 ;  /* 0x0000000400187308 */ /* 0x000fe20000000800 */
[----:B------:R-:W-:Y:S01]  /*be60*/  FMNMX.FTZ R0, R70, R0, !PT ;  /* 0x0000000046007209 */ /* 0x000fe20007810000 */
[----:B-1----:R-:W-:Y:S01]  /*be70*/  FFMA.FTZ R3, R12, c[0x0][0x2d0], -R93 ;  /* 0x0000b4000c037a23 */ /* 0x002fe2000001085d */
[-C--:B---3--:R-:W-:Y:S01]  /*be80*/  F2FP.PACK_AB R64, R62, R85.reuse ;  /* 0x000000553e40723e */ /* 0x088fe200000000ff */
[----:B------:R-:W-:Y:S01]  /*be90*/  FFMA.FTZ R12, R191, c[0x0][0x2d0], -R92 ;  /* 0x0000b400bf0c7a23 */ /* 0x000fe2000001085c */
[----:B------:R-:W-:Y:S01]  /*bea0*/  MOV R191, R85 ;  /* 0x0000005500bf7202 */ /* 0x000fe20000000f00 */
[----:B------:R-:W1:Y:S04]  /*beb0*/  SHFL.BFLY PT, R2, R0, 0x2, 0x1f ;  /* 0x0c401f0000027f89 */ /* 0x000e6800000e0000 */
[----:B------:R1:W-:Y:S10]  /*bec0*/  MUFU.EX2 R61, R3 ;  /* 0x00000003003d7308 */ /* 0x0003f40000000800 */
[----:B------:R-:W2:Y:S10]  /*bed0*/  MUFU.EX2 R86, R5 ;  /* 0x0000000500567308 */ /* 0x000eb40000000800 */
[----:B------:R-:W-:Y:S01]  /*bee0*/  MUFU.EX2 R95, R28 ;  /* 0x0000001c005f7308 */ /* 0x000fe20000000800 */
[----:B-1----:R-:W-:Y:S01]  /*bef0*/  FMNMX.FTZ R3, R0, R2, !PT ;  /* 0x0000000200037209 */ /* 0x002fe20007810000 */
[----:B------:R-:W-:Y:S01]  /*bf00*/  FFMA.FTZ R2, R188, c[0x0][0x2d0], -R71 ;  /* 0x0000b400bc027a23 */ /* 0x000fe20000010847 */
[----:B------:R-:W-:Y:S01]  /*bf10*/  FSEL R0, R130, RZ, P2 ;  /* 0x000000ff82007208 */ /* 0x000fe20001000000 */
[----:B------:R-:W-:Y:S02]  /*bf20*/  IMAD.MOV.U32 R188, RZ, RZ, R82 ;  /* 0x000000ffffbc7224 */ /* 0x000fe400078e0052 */
[----:B------:R-:W1:Y:S04]  /*bf30*/  SHFL.BFLY PT, R4, R3, 0x1, 0x1f ;  /* 0x0c201f0003047f89 */ /* 0x000e6800000e0000 */
[----:B------:R3:W-:Y:S01]  /*bf40*/  MUFU.EX2 R31, R2 ;  /* 0x00000002001f7308 */ /* 0x0007e20000000800 */
[----:B------:R-:W-:Y:S01]  /*bf50*/  FADD.FTZ R0, -R0, R131 ;  /* 0x0000008300007221 */ /* 0x000fe20000010100 */
[----:B------:R-:W-:Y:S01]  /*bf60*/  MOV R131, R27 ;  /* 0x0000001b00837202 */ /* 0x000fe20000000f00 */
[----:B--2---:R-:W-:Y:S02]  /*bf70*/  IMAD.MOV.U32 R192, RZ, RZ, R86 ;  /* 0x000000ffffc07224 */ /* 0x004fe400078e0056 */
[----:B------:R-:W-:Y:S05]  /*bf80*/  FMUL.FTZ R0, R0, c[0x0][0x2d0] ;  /* 0x0000b40000007a20 */ /* 0x000fea0000410000 */
[----:B------:R2:W4:Y:S01]  /*bf90*/  MUFU.EX2 R69, R0 ;  /* 0x0000000000457308 */ /* 0x0005220000000800 */
[----:B-1----:R-:W-:Y:S02]  /*bfa0*/  FMNMX.FTZ R3, R3, R4, !PT ;  /* 0x0000000403037209 */ /* 0x002fe40007810000 */
[----:B---3--:R-:W-:Y:S03]  /*bfb0*/  FSEL R2, R129, RZ, P1 ;  /* 0x000000ff81027208 */ /* 0x008fe60000800000 */
[C---:B------:R-:W-:Y:S02]  /*bfc0*/  FMUL.FTZ R94, R3.reuse, c[0x0][0x2d0] ;  /* 0x0000b400035e7a20 */ /* 0x040fe40000410000 */
[----:B------:R-:W-:Y:S02]  /*bfd0*/  FADD.FTZ R2, -R2, R132 ;  /* 0x0000008402027221 */ /* 0x000fe40000010100 */
[----:B------:R-:W-:Y:S01]  /*bfe0*/  IMAD.MOV.U32 R132, RZ, RZ, R23 ;  /* 0x000000ffff847224 */ /* 0x000fe200078e0017 */
[----:B--2---:R-:W-:Y:S01]  /*bff0*/  FSEL R0, R128, RZ, P0 ;  /* 0x000000ff80007208 */ /* 0x004fe20000000000 */
[----:B------:R-:W-:Y:S01]  /*c000*/  FMUL.FTZ R2, R2, c[0x0][0x2d0] ;  /* 0x0000b40002027a20 */ /* 0x000fe20000410000 */
[----:B------:R-:W-:Y:S01]  /*c010*/  FSETP.NEU.FTZ.AND P0, PT, R3, -INF , PT ;  /* 0xff8000000300780b */ /* 0x000fe20003f1d000 */
[C---:B----4-:R-:W-:Y:S01]  /*c020*/  FMUL.FTZ R16, R69.reuse, R148 ;  /* 0x0000009445107220 */ /* 0x050fe20000410000 */
[----:B------:R-:W-:Y:S01]  /*c030*/  F2FP.PACK_AB R73, R132, R86 ;  /* 0x000000568449723e */ /* 0x000fe200000000ff */
[----:B------:R-:W1:Y:S01]  /*c040*/  MUFU.EX2 R68, R2 ;  /* 0x0000000200447308 */ /* 0x000e620000000800 */
[----:B------:R-:W-:Y:S01]  /*c050*/  FADD.FTZ R0, -R0, R133 ;  /* 0x0000008500007221 */ /* 0x000fe20000010100 */
[----:B------:R-:W-:Y:S01]  /*c060*/  FSEL R94, R94, RZ, P0 ;  /* 0x000000ff5e5e7208 */ /* 0x000fe20000000000 */
[----:B------:R-:W-:Y:S01]  /*c070*/  FMUL.FTZ R17, R69, R149 ;  /* 0x0000009545117220 */ /* 0x000fe20000410000 */
[----:B------:R-:W-:Y:S01]  /*c080*/  MOV R133, R22 ;  /* 0x0000001600857202 */ /* 0x000fe20000000f00 */
[----:B------:R-:W-:Y:S01]  /*c090*/  FMUL.FTZ R0, R0, c[0x0][0x2d0] ;  /* 0x0000b40000007a20 */ /* 0x000fe20000410000 */
[----:B------:R-:W2:Y:S01]  /*c0a0*/  LDSM.16.MT88.4 R20, [R213+0x100] ;  /* 0x00010000d514783b */ /* 0x000ea20000004200 */
[--C-:B------:R-:W-:Y:S01]  /*c0b0*/  FFMA.FTZ R4, R14, c[0x0][0x2d0], -R94.reuse ;  /* 0x0000b4000e047a23 */ /* 0x100fe2000001085e */
[----:B------:R-:W-:Y:S02]  /*c0c0*/  MOV R148, R184 ;  /* 0x000000b800947202 */ /* 0x000fe40000000f00 */
[----:B------:R3:W4:Y:S01]  /*c0d0*/  MUFU.EX2 R2, R0 ;  /* 0x0000000000027308 */ /* 0x0007220000000800 */
[----:B------:R-:W-:Y:S02]  /*c0e0*/  MOV R184, R87 ;  /* 0x0000005700b87202 */ /* 0x000fe40000000f00 */
[----:B------:R-:W-:Y:S07]  /*c0f0*/  F2FP.PACK_AB R72, R133, R131 ;  /* 0x000000838548723e */ /* 0x000fee00000000ff */
[----:B------:R5:W-:Y:S01]  /*c100*/  MUFU.EX2 R5, R4 ;  /* 0x0000000400057308 */ /* 0x000be20000000800 */
[C---:B-1----:R-:W-:Y:S02]  /*c110*/  FMUL.FTZ R18, R68.reuse, R150 ;  /* 0x0000009644127220 */ /* 0x042fe40000410000 */
[C---:B------:R-:W-:Y:S01]  /*c120*/  FMUL.FTZ R19, R68.reuse, R151 ;  /* 0x0000009744137220 */ /* 0x040fe20000410000 */
[----:B------:R-:W-:Y:S01]  /*c130*/  MOV R151, R191 ;  /* 0x000000bf00977202 */ /* 0x000fe20000000f00 */
[C---:B------:R-:W-:Y:S05]  /*c140*/  FMUL.FTZ R35, R68.reuse, R103 ;  /* 0x0000006744237220 */ /* 0x040fea0000410000 */
[----:B------:R1:W-:Y:S01]  /*c150*/  MUFU.EX2 R149, R48 ;  /* 0x0000003000957308 */ /* 0x0003e20000000800 */
[C---:B------:R-:W-:Y:S02]  /*c160*/  FMUL.FTZ R51, R68.reuse, R115 ;  /* 0x0000007344337220 */ /* 0x040fe40000410000 */
[----:B------:R-:W-:Y:S02]  /*c170*/  FMUL.FTZ R50, R68, R114 ;  /* 0x0000007244327220 */ /* 0x000fe40000410000 */
[----:B---3--:R-:W-:Y:S02]  /*c180*/  FFMA.FTZ R0, R10, c[0x0][0x2d0], -R94 ;  /* 0x0000b4000a007a23 */ /* 0x008fe4000001085e */
[----:B------:R-:W-:Y:S02]  /*c190*/  IMAD.MOV.U32 R103, RZ, RZ, R148 ;  /* 0x000000ffff677224 */ /* 0x000fe400078e0094 */
[C---:B----4-:R-:W-:Y:S01]  /*c1a0*/  FMUL.FTZ R45, R2.reuse, R109 ;  /* 0x0000006d022d7220 */ /* 0x050fe20000410000 */
[----:B------:R3:W4:Y:S01]  /*c1b0*/  MUFU.EX2 R6, R0 ;  /* 0x0000000000067308 */ /* 0x0007220000000800 */
[C---:B------:R-:W-:Y:S01]  /*c1c0*/  FMUL.FTZ R8, R2.reuse, R140 ;  /* 0x0000008c02087220 */ /* 0x040fe20000410000 */
[----:B------:R-:W-:Y:S01]  /*c1d0*/  MOV R140, R61 ;  /* 0x0000003d008c7202 */ /* 0x000fe20000000f00 */
[C---:B------:R-:W-:Y:S02]  /*c1e0*/  FMUL.FTZ R9, R2.reuse, R141 ;  /* 0x0000008d02097220 */ /* 0x040fe40000410000 */
[----:B-----5:R-:W-:Y:S02]  /*c1f0*/  FFMA.FTZ R4, R15, c[0x0][0x2d0], -R94 ;  /* 0x0000b4000f047a23 */ /* 0x020fe4000001085e */
[----:B------:R-:W-:Y:S02]  /*c200*/  IMAD.MOV.U32 R150, RZ, RZ, R192 ;  /* 0x000000ffff967224 */ /* 0x000fe400078e00c0 */
[C---:B------:R-:W-:Y:S01]  /*c210*/  FMUL.FTZ R13, R2.reuse, R145 ;  /* 0x00000091020d7220 */ /* 0x040fe20000410000 */
[----:B------:R5:W2:Y:S01]  /*c220*/  MUFU.EX2 R59, R4 ;  /* 0x00000004003b7308 */ /* 0x000aa20000000800 */
[C---:B------:R-:W-:Y:S02]  /*c230*/  FMUL.FTZ R28, R2.reuse, R160 ;  /* 0x000000a0021c7220 */ /* 0x040fe40000410000 */
[C---:B------:R-:W-:Y:S02]  /*c240*/  FMUL.FTZ R29, R2.reuse, R161 ;  /* 0x000000a1021d7220 */ /* 0x040fe40000410000 */
[----:B------:R-:W-:Y:S02]  /*c250*/  FMUL.FTZ R41, R2, R105 ;  /* 0x0000006902297220 */ /* 0x000fe40000410000 */
[----:B-1----:R-:W-:Y:S02]  /*c260*/  FMUL.FTZ R48, R69, R112 ;  /* 0x0000007045307220 */ /* 0x002fe40000410000 */
[----:B---3--:R-:W-:Y:S02]  /*c270*/  FFMA.FTZ R0, R11, c[0x0][0x2d0], -R94 ;  /* 0x0000b4000b007a23 */ /* 0x008fe4000001085e */
[----:B----4-:R-:W-:Y:S02]  /*c280*/  IMAD.MOV.U32 R189, RZ, RZ, R6 ;  /* 0x000000ffffbd7224 */ /* 0x010fe400078e0006 */
[----:B------:R1:W3:Y:S01]  /*c290*/  MUFU.EX2 R7, R0 ;  /* 0x0000000000077308 */ /* 0x0002e20000000800 */
[----:B------:R-:W-:Y:S02]  /*c2a0*/  FMUL.FTZ R6, R68, R138 ;  /* 0x0000008a44067220 */ /* 0x000fe40000410000 */
[----:B-----5:R-:W-:Y:S01]  /*c2b0*/  FFMA.FTZ R4, R190, c[0x0][0x2d0], -R71 ;  /* 0x0000b400be047a23 */ /* 0x020fe20000010847 */
[----:B------:R-:W-:Y:S01]  /*c2c0*/  MOV R190, R25 ;  /* 0x0000001900be7202 */ /* 0x000fe20000000f00 */
[----:B------:R-:W-:Y:S05]  /*c2d0*/  FMUL.FTZ R25, R2, R157 ;  /* 0x0000009d02197220 */ /* 0x000fea0000410000 */
[----:B------:R4:W-:Y:S01]  /*c2e0*/  MUFU.EX2 R90, R4 ;  /* 0x00000004005a7308 */ /* 0x0009e20000000800 */
[----:B------:R-:W-:Y:S01]  /*c2f0*/  F2FP.PACK_AB R74, R190, R63 ;  /* 0x0000003fbe4a723e */ /* 0x000fe200000000ff */
[----:B------:R-:W-:Y:S02]  /*c300*/  IMAD.MOV.U32 R157, RZ, RZ, R33 ;  /* 0x000000ffff9d7224 */ /* 0x000fe400078e0021 */
[----:B------:R-:W-:Y:S02]  /*c310*/  FMUL.FTZ R33, R69, R101 ;  /* 0x0000006545217220 */ /* 0x000fe40000410000 */
[----:B--2---:R-:W-:Y:S01]  /*c320*/  IMAD.MOV.U32 R145, RZ, RZ, R59 ;  /* 0x000000ffff917224 */ /* 0x004fe200078e003b */
[----:B-1----:R-:W-:Y:S01]  /*c330*/  FSEL R0, R3, RZ, P0 ;  /* 0x000000ff03007208 */ /* 0x002fe20000000000 */
[----:B---3--:R-:W-:Y:S01]  /*c340*/  IMAD.MOV.U32 R138, RZ, RZ, R7 ;  /* 0x000000ffff8a7224 */ /* 0x008fe200078e0007 */
[----:B------:R-:W-:Y:S01]  /*c350*/  ISETP.GT.AND P0, PT, R229, UR5, PT ;  /* 0x00000005e5007c0c */ /* 0x000fe2000bf04270 */
[----:B------:R-:W-:Y:S01]  /*c360*/  FMUL.FTZ R7, R68, R139 ;  /* 0x0000008b44077220 */ /* 0x000fe20000410000 */
[----:B------:R-:W-:Y:S01]  /*c370*/  MOV R139, R24 ;  /* 0x00000018008b7202 */ /* 0x000fe20000000f00 */
[----:B------:R-:W-:Y:S01]  /*c380*/  FADD.FTZ R0, -R0, R134 ;  /* 0x0000008600007221 */ /* 0x000fe20000010100 */
[----:B------:R-:W-:Y:S01]  /*c390*/  F2FP.PACK_AB R65, R138, R189 ;  /* 0x000000bd8a41723e */ /* 0x000fe200000000ff */
[----:B------:R-:W-:Y:S01]  /*c3a0*/  IMAD.MOV.U32 R134, RZ, RZ, R26 ;  /* 0x000000ffff867224 */ /* 0x000fe200078e001a */
[----:B------:R-:W-:Y:S01]  /*c3b0*/  F2FP.PACK_AB R66, R139, R61 ;  /* 0x0000003d8b42723e */ /* 0x000fe200000000ff */
[----:B------:R-:W-:Y:S01]  /*c3c0*/  FMUL.FTZ R0, R0, c[0x0][0x2d0] ;  /* 0x0000b40000007a20 */ /* 0x000fe20000410000 */
[----:B------:R-:W-:Y:S01]  /*c3d0*/  IADD3 R229, R229, -0x1, RZ ;  /* 0xffffffffe5e57810 */ /* 0x000fe20007ffe0ff */
[C---:B----4-:R-:W-:Y:S01]  /*c3e0*/  FMUL.FTZ R4, R69.reuse, R136 ;  /* 0x0000008845047220 */ /* 0x050fe20000410000 */
[----:B------:R-:W-:Y:S01]  /*c3f0*/  F2FP.PACK_AB R75, R134, R83 ;  /* 0x00000053864b723e */ /* 0x000fe200000000ff */
[----:B------:R-:W-:Y:S01]  /*c400*/  FFMA.FTZ R24, R194, c[0x0][0x2d0], -R92 ;  /* 0x0000b400c2187a23 */ /* 0x000fe2000001085c */
[----:B------:R-:W-:Y:S01]  /*c410*/  MOV R136, R5 ;  /* 0x0000000500887202 */ /* 0x000fe20000000f00 */
[----:B------:R-:W1:Y:S01]  /*c420*/  MUFU.EX2 R0, R0 ;  /* 0x0000000000007308 */ /* 0x000e620000000800 */
[----:B------:R-:W-:Y:S02]  /*c430*/  FMUL.FTZ R5, R69, R137 ;  /* 0x0000008945057220 */ /* 0x000fe40000410000 */
[----:B------:R-:W-:Y:S01]  /*c440*/  FMUL.FTZ R61, R2, R125 ;  /* 0x0000007d023d7220 */ /* 0x000fe20000410000 */
[----:B------:R-:W-:Y:S01]  /*c450*/  F2FP.PACK_AB R67, R59, R136 ;  /* 0x000000883b43723e */ /* 0x000fe200000000ff */
[----:B------:R-:W2:Y:S03]  /*c460*/  LDL.LU R125, [R1+0x8] ;  /* 0x00000800017d7983 */ /* 0x000ea60000300800 */
[-C--:B------:R-:W-:Y:S02]  /*c470*/  HMMA.16816.F32 R4, R72, R20.reuse, R4 ;  /* 0x000000144804723c */ /* 0x080fe40000001804 */
[----:B------:R3:W-:Y:S10]  /*c480*/  MUFU.EX2 R30, R24 ;  /* 0x00000018001e7308 */ /* 0x0007f40000000800 */
[----:B------:R-:W4:Y:S01]  /*c490*/  MUFU.EX2 R137, R44 ;  /* 0x0000002c00897308 */ /* 0x000f220000000800 */
[C---:B-1----:R-:W-:Y:S02]  /*c4a0*/  FMUL.FTZ R11, R0.reuse, R143 ;  /* 0x0000008f000b7220 */ /* 0x042fe40000410000 */
[C---:B------:R-:W-:Y:S02]  /*c4b0*/  FMUL.FTZ R10, R0.reuse, R142 ;  /* 0x0000008e000a7220 */ /* 0x040fe40000410000 */
[----:B------:R-:W-:Y:S05]  /*c4c0*/  IMAD.MOV.U32 R142, RZ, RZ, R83 ;  /* 0x000000ffff8e7224 */ /* 0x000fea00078e0053 */
[----:B------:R1:W-:Y:S01]  /*c4d0*/  MUFU.EX2 R143, R12 ;  /* 0x0000000c008f7308 */ /* 0x0003e20000000800 */
[C---:B------:R-:W-:Y:S01]  /*c4e0*/  FMUL.FTZ R14, R0.reuse, R146 ;  /* 0x00000092000e7220 */ /* 0x040fe20000410000 */
[----:B------:R-:W-:Y:S01]  /*c4f0*/  MOV R146, R62 ;  /* 0x0000003e00927202 */ /* 0x000fe20000000f00 */
[C---:B------:R-:W-:Y:S01]  /*c500*/  HMMA.16816.F32 R8, R64.reuse, R20, R8 ;  /* 0x000000144008723c */ /* 0x040fe20000001808 */
[----:B------:R-:W-:Y:S02]  /*c510*/  FMUL.FTZ R15, R0, R147 ;  /* 0x00000093000f7220 */ /* 0x000fe40000410000 */
[----:B---3--:R-:W-:Y:S01]  /*c520*/  FMUL.FTZ R24, R2, R156 ;  /* 0x0000009c02187220 */ /* 0x008fe20000410000 */
[----:B------:R-:W-:Y:S01]  /*c530*/  MOV R148, R146 ;  /* 0x0000009200947202 */ /* 0x000fe20000000f00 */
[C---:B------:R-:W-:Y:S01]  /*c540*/  FMUL.FTZ R26, R0.reuse, R158 ;  /* 0x0000009e001a7220 */ /* 0x040fe20000410000 */
[----:B------:R-:W-:Y:S01]  /*c550*/  MOV R158, R31 ;  /* 0x0000001f009e7202 */ /* 0x000fe20000000f00 */
[----:B------:R-:W-:Y:S01]  /*c560*/  FFMA.FTZ R20, R193, c[0x0][0x2d0], -R71 ;  /* 0x0000b400c1147a23 */ /* 0x000fe20000010847 */
[----:B------:R3:W-:Y:S01]  /*c570*/  MUFU.EX2 R156, R32 ;  /* 0x00000020009c7308 */ /* 0x0007e20000000800 */
[----:B------:R-:W-:Y:S03]  /*c580*/  FMUL.FTZ R21, R69, R153 ;  /* 0x0000009945157220 */ /* 0x000fe60000410000 */
[C---:B------:R-:W-:Y:S01]  /*c590*/  FMUL.FTZ R27, R0.reuse, R159 ;  /* 0x0000009f001b7220 */ /* 0x040fe20000410000 */
[----:B----4-:R-:W-:Y:S01]  /*c5a0*/  MOV R112, R137 ;  /* 0x0000008900707202 */ /* 0x010fe20000000f00 */
[----:B------:R-:W-:Y:S02]  /*c5b0*/  IMAD.MOV.U32 R161, RZ, RZ, R30 ;  /* 0x000000ffffa17224 */ /* 0x000fe400078e001e */
[C---:B------:R-:W-:Y:S01]  /*c5c0*/  FMUL.FTZ R30, R0.reuse, R162 ;  /* 0x000000a2001e7220 */ /* 0x040fe20000410000 */
[----:B------:R-:W-:Y:S01]  /*c5d0*/  MOV R162, R34 ;  /* 0x0000002200a27202 */ /* 0x000fe20000000f00 */
[----:B------:R4:W5:Y:S01]  /*c5e0*/  MUFU.EX2 R91, R20 ;  /* 0x00000014005b7308 */ /* 0x0009620000000800 */
[----:B------:R-:W-:Y:S01]  /*c5f0*/  FMUL.FTZ R31, R0, R163 ;  /* 0x000000a3001f7220 */ /* 0x000fe20000410000 */
[----:B------:R-:W-:Y:S01]  /*c600*/  MOV R163, R186 ;  /* 0x000000ba00a37202 */ /* 0x000fe20000000f00 */
[----:B-1----:R-:W-:Y:S01]  /*c610*/  FMUL.FTZ R12, R2, R144 ;  /* 0x00000090020c7220 */ /* 0x002fe20000410000 */
[----:B------:R-:W-:Y:S01]  /*c620*/  MOV R144, R58 ;  /* 0x0000003a00907202 */ /* 0x000fe20000000f00 */
[----:B------:R-:W-:Y:S02]  /*c630*/  IMAD.MOV.U32 R137, RZ, RZ, R90 ;  /* 0x000000ffff897224 */ /* 0x000fe400078e005a */
[--C-:B------:R-:W-:Y:S02]  /*c640*/  FFMA.FTZ R58, R57, c[0x0][0x2d0], -R94.reuse ;  /* 0x0000b400393a7a23 */ /* 0x100fe4000001085e */
[----:B------:R-:W-:Y:S01]  /*c650*/  FFMA.FTZ R62, R60, c[0x0][0x2d0], -R94 ;  /* 0x0000b4003c3e7a23 */ /* 0x000fe2000001085e */
[-C--:B------:R-:W-:Y:S01]  /*c660*/  HMMA.16816.F32 R12, R64, R22.reuse, R12 ;  /* 0x00000016400c723c */ /* 0x080fe2000000180c */
[----:B------:R1:W-:Y:S01]  /*c670*/  MUFU.EX2 R159, R40 ;  /* 0x00000028009f7308 */ /* 0x0003e20000000800 */
[----:B------:R-:W-:Y:S01]  /*c680*/  FMUL.FTZ R60, R2, R124 ;  /* 0x0000007c023c7220 */ /* 0x000fe20000410000 */
[----:B------:R-:W-:Y:S01]  /*c690*/  MOV R124, R144 ;  /* 0x00000090007c7202 */ /* 0x000fe20000000f00 */
[C---:B---3--:R-:W-:Y:S02]  /*c6a0*/  FMUL.FTZ R32, R69.reuse, R100 ;  /* 0x0000006445207220 */ /* 0x048fe40000410000 */
[----:B------:R-:W-:Y:S02]  /*c6b0*/  IMAD.MOV.U32 R144, RZ, RZ, R189 ;  /* 0x000000ffff907224 */ /* 0x000fe400078e00bd */
[C---:B------:R-:W-:Y:S01]  /*c6c0*/  HMMA.16816.F32 R16, R72.reuse, R22, R16 ;  /* 0x000000164810723c */ /* 0x040fe20000001810 */
[----:B------:R-:W-:Y:S02]  /*c6d0*/  FMUL.FTZ R34, R68, R102 ;  /* 0x0000006644227220 */ /* 0x000fe40000410000 */
[----:B------:R3:W-:Y:S01]  /*c6e0*/  MUFU.EX2 R100, R58 ;  /* 0x0000003a00647308 */ /* 0x0007e20000000800 */
[----:B------:R-:W-:Y:S02]  /*c6f0*/  FMUL.FTZ R42, R0, R106 ;  /* 0x0000006a002a7220 */ /* 0x000fe40000410000 */
[----:B----4-:R-:W-:Y:S01]  /*c700*/  FMUL.FTZ R20, R69, R152 ;  /* 0x0000009845147220 */ /* 0x010fe20000410000 */
[----:B-----5:R-:W-:Y:S01]  /*c710*/  MOV R114, R91 ;  /* 0x0000005b00727202 */ /* 0x020fe20000000f00 */
[C---:B------:R-:W-:Y:S01]  /*c720*/  FMUL.FTZ R22, R68.reuse, R154 ;  /* 0x0000009a44167220 */ /* 0x040fe20000410000 */
[----:B------:R-:W-:Y:S03]  /*c730*/  MOV R152, R133 ;  /* 0x0000008500987202 */ /* 0x000fe60000000f00 */
[----:B------:R-:W-:Y:S01]  /*c740*/  FMUL.FTZ R23, R68, R155 ;  /* 0x0000009b44177220 */ /* 0x000fe20000410000 */
[----:B------:R-:W-:Y:S01]  /*c750*/  MOV R155, R188 ;  /* 0x000000bc009b7202 */ /* 0x000fe20000000f00 */
[----:B------:R-:W-:Y:S01]  /*c760*/  IMAD.MOV.U32 R133, RZ, RZ, R187 ;  /* 0x000000ffff857224 */ /* 0x000fe200078e00bb */
[----:B------:R4:W-:Y:S01]  /*c770*/  MUFU.EX2 R153, R62 ;  /* 0x0000003e00997308 */ /* 0x0009e20000000800 */
[----:B------:R-:W-:Y:S02]  /*c780*/  IMAD.MOV.U32 R102, RZ, RZ, R184 ;  /* 0x000000ffff667224 */ /* 0x000fe400078e00b8 */
[----:B-1----:R-:W-:Y:S01]  /*c790*/  FMUL.FTZ R40, R2, R104 ;  /* 0x0000006802287220 */ /* 0x002fe20000410000 */
[-C--:B------:R-:W-:Y:S01]  /*c7a0*/  HMMA.16816.F32 R20, R72, R36.reuse, R20 ;  /* 0x000000244814723c */ /* 0x080fe20000001814 */
[----:B------:R-:W-:Y:S02]  /*c7b0*/  FMUL.FTZ R43, R0, R107 ;  /* 0x0000006b002b7220 */ /* 0x000fe40000410000 */
[----:B------:R-:W-:Y:S02]  /*c7c0*/  FMUL.FTZ R44, R2, R108 ;  /* 0x0000006c022c7220 */ /* 0x000fe40000410000 */
[C---:B------:R-:W-:Y:S02]  /*c7d0*/  FMUL.FTZ R46, R0.reuse, R110 ;  /* 0x0000006e002e7220 */ /* 0x040fe40000410000 */
[----:B------:R-:W-:Y:S01]  /*c7e0*/  FMUL.FTZ R47, R0, R111 ;  /* 0x0000006f002f7220 */ /* 0x000fe20000410000 */
[C---:B------:R-:W-:Y:S01]  /*c7f0*/  HMMA.16816.F32 R24, R64.reuse, R36, R24 ;  /* 0x000000244018723c */ /* 0x040fe20000001818 */
[----:B------:R-:W-:Y:S03]  /*c800*/  FMUL.FTZ R57, R2, R121 ;  /* 0x0000007902397220 */ /* 0x000fe60000410000 */
[C---:B---3--:R-:W-:Y:S02]  /*c810*/  FMUL.FTZ R58, R0.reuse, R122 ;  /* 0x0000007a003a7220 */ /* 0x048fe40000410000 */
[C---:B------:R-:W-:Y:S02]  /*c820*/  FMUL.FTZ R59, R0.reuse, R123 ;  /* 0x0000007b003b7220 */ /* 0x040fe40000410000 */
[-C--:B------:R-:W-:Y:S01]  /*c830*/  HMMA.16816.F32 R28, R64, R38.reuse, R28 ;  /* 0x00000026401c723c */ /* 0x080fe2000000181c */
[----:B------:R-:W-:Y:S03]  /*c840*/  FFMA.FTZ R36, R49, c[0x0][0x2d0], -R93 ;  /* 0x0000b40031247a23 */ /* 0x000fe6000001085d */
[C---:B------:R-:W-:Y:S01]  /*c850*/  FMUL.FTZ R37, R69.reuse, R165 ;  /* 0x000000a545257220 */ /* 0x040fe20000410000 */
[----:B------:R1:W-:Y:S01]  /*c860*/  MUFU.EX2 R160, R36 ;  /* 0x0000002400a07308 */ /* 0x0003e20000000800 */
[C---:B------:R-:W-:Y:S02]  /*c870*/  FMUL.FTZ R49, R69.reuse, R113 ;  /* 0x0000007145317220 */ /* 0x040fe40000410000 */
[C---:B------:R-:W-:Y:S01]  /*c880*/  HMMA.16816.F32 R32, R72.reuse, R38, R32 ;  /* 0x000000264820723c */ /* 0x040fe20000001820 */
[----:B------:R-:W-:Y:S03]  /*c890*/  IMAD.MOV.U32 R113, RZ, RZ, R95 ;  /* 0x000000ffff717224 */ /* 0x000fe600078e005f */
[----:B------:R-:W-:Y:S01]  /*c8a0*/  MOV R95, R80 ;  /* 0x00000050005f7202 */ /* 0x000fe20000000f00 */
[----:B----4-:R-:W-:Y:S01]  /*c8b0*/  FMUL.FTZ R62, R0, R126 ;  /* 0x0000007e003e7220 */ /* 0x010fe20000410000 */
[----:B------:R-:W3:Y:S01]  /*c8c0*/  LDSM.16.MT88.4 R80, [R213+0x900] ;  /* 0x00090000d550783b */ /* 0x000ee20000004200 */
[C---:B------:R-:W-:Y:S01]  /*c8d0*/  FMUL.FTZ R38, R68.reuse, R166 ;  /* 0x000000a644267220 */ /* 0x040fe20000410000 */
[----:B------:R4:W-:Y:S01]  /*c8e0*/  MUFU.EX2 R165, R88 ;  /* 0x0000005800a57308 */ /* 0x0009e20000000800 */
[----:B------:R-:W-:Y:S03]  /*c8f0*/  FMUL.FTZ R39, R68, R167 ;  /* 0x000000a744277220 */ /* 0x000fe60000410000 */
[----:B------:R-:W-:Y:S02]  /*c900*/  IMAD.MOV.U32 R147, RZ, RZ, R63 ;  /* 0x000000ffff937224 */ /* 0x000fe400078e003f */
[----:B------:R-:W-:Y:S02]  /*c910*/  FMUL.FTZ R63, R0, R127 ;  /* 0x0000007f003f7220 */ /* 0x000fe40000410000 */
[----:B------:R-:W-:Y:S01]  /*c920*/  IMAD.MOV.U32 R146, RZ, RZ, R142 ;  /* 0x000000ffff927224 */ /* 0x000fe200078e008e */
[----:B------:R-:W-:Y:S01]  /*c930*/  MOV R142, R190 ;  /* 0x000000be008e7202 */ /* 0x000fe20000000f00 */
[----:B------:R-:W-:Y:S01]  /*c940*/  IMAD.MOV.U32 R154, RZ, RZ, R132 ;  /* 0x000000ffff9a7224 */ /* 0x000fe200078e0084 */
[----:B------:R-:W-:Y:S01]  /*c950*/  MOV R132, R185 ;  /* 0x000000b900847202 */ /* 0x000fe20000000f00 */
[C---:B-1----:R-:W-:Y:S07]  /*c960*/  FMUL.FTZ R36, R69.reuse, R164 ;  /* 0x000000a445247220 */ /* 0x042fee0000410000 */
[-C--:B------:R-:W-:Y:S01]  /*c970*/  HMMA.16816.F32 R36, R72, R52.reuse, R36 ;  /* 0x000000344824723c */ /* 0x080fe20000001824 */
[----:B----4-:R-:W-:Y:S07]  /*c980*/  LDSM.16.MT88.4 R88, [R214+0x900] ;  /* 0x00090000d658783b */ /* 0x010fee0000004200 */
[C---:B------:R-:W-:Y:S07]  /*c990*/  HMMA.16816.F32 R40, R64.reuse, R52, R40 ;  /* 0x000000344028723c */ /* 0x040fee0000001828 */
[--C-:B------:R-:W-:Y:S01]  /*c9a0*/  FFMA.FTZ R52, R56, c[0x0][0x2d0], -R94.reuse ;  /* 0x0000b40038347a23 */ /* 0x100fe2000001085e */
[-C--:B------:R-:W-:Y:S01]  /*c9b0*/  HMMA.16816.F32 R44, R64, R54.reuse, R44 ;  /* 0x00000036402c723c */ /* 0x080fe2000000182c */
[----:B------:R-:W-:Y:S02]  /*c9c0*/  FMUL.FTZ R56, R2, R120 ;  /* 0x0000007802387220 */ /* 0x000fe40000410000 */
[----:B------:R1:W4:Y:S01]  /*c9d0*/  MUFU.EX2 R115, R52 ;  /* 0x0000003400737308 */ /* 0x0003220000000800 */
        /* <DEDUP_REMOVED lines=9> */
[----:B----4-:R-:W-:Y:S01]  /*ca70*/  F2FP.PACK_AB R77, R100, R115 ;  /* 0x00000073644d723e */ /* 0x010fe200000000ff */
[----:B------:R-:W1:Y:S01]  /*ca80*/  LDSM.16.MT88.4 R84, [R216+0x900] ;  /* 0x00090000d854783b */ /* 0x000e620000004200 */
[----:B------:R4:W5:Y:S04]  /*ca90*/  MUFU.EX2 R141, R76 ;  /* 0x0000004c008d7308 */ /* 0x0009680000000800 */
[C---:B------:R-:W-:Y:S02]  /*caa0*/  FMUL.FTZ R64, R69.reuse, R168 ;  /* 0x000000a845407220 */ /* 0x040fe40000410000 */
[----:B------:R-:W-:Y:S03]  /*cab0*/  FMUL.FTZ R65, R69, R169 ;  /* 0x000000a945417220 */ /* 0x000fe60000410000 */
[C---:B------:R-:W-:Y:S02]  /*cac0*/  FMUL.FTZ R66, R68.reuse, R170 ;  /* 0x000000aa44427220 */ /* 0x040fe40000410000 */
[----:B------:R-:W-:Y:S07]  /*cad0*/  FMUL.FTZ R67, R68, R171 ;  /* 0x000000ab44437220 */ /* 0x000fee0000410000 */
[----:B------:R-:W-:Y:S01]  /*cae0*/  HMMA.16816.F32 R64, R72, R78, R64 ;  /* 0x0000004e4840723c */ /* 0x000fe20000001840 */
[--C-:B----4-:R-:W-:Y:S06]  /*caf0*/  FFMA.FTZ R76, R197, c[0x0][0x2d0], -R71.reuse ;  /* 0x0000b400c54c7a23 */ /* 0x110fec0000010847 */
[----:B------:R-:W-:Y:S02]  /*cb00*/  F2FP.PACK_AB R74, R114, R162 ;  /* 0x000000a2724a723e */ /* 0x000fe400000000ff */
[----:B------:R-:W-:Y:S01]  /*cb10*/  F2FP.PACK_AB R75, R113, R161 ;  /* 0x000000a1714b723e */ /* 0x000fe200000000ff */
[----:B------:R4:W-:Y:S02]  /*cb20*/  MUFU.EX2 R167, R76 ;  /* 0x0000004c00a77308 */ /* 0x0009e40000000800 */
[----:B------:R-:W-:Y:S02]  /*cb30*/  F2FP.PACK_AB R72, R137, R158 ;  /* 0x0000009e8948723e */ /* 0x000fe400000000ff */
[----:B------:R-:W-:Y:S02]  /*cb40*/  F2FP.PACK_AB R73, R143, R157 ;  /* 0x0000009d8f49723e */ /* 0x000fe400000000ff */
[----:B------:R-:W-:Y:S02]  /*cb50*/  F2FP.PACK_AB R78, R112, R159 ;  /* 0x0000009f704e723e */ /* 0x000fe400000000ff */
[----:B-----5:R-:W-:Y:S03]  /*cb60*/  F2FP.PACK_AB R79, R141, R153 ;  /* 0x000000998d4f723e */ /* 0x020fe600000000ff */
[-C--:B---3--:R-:W-:Y:S01]  /*cb70*/  HMMA.16816.F32 R4, R72, R80.reuse, R4 ;  /* 0x000000504804723c */ /* 0x088fe20000001804 */
[--C-:B----4-:R-:W-:Y:S04]  /*cb80*/  FFMA.FTZ R76, R198, c[0x0][0x2d0], -R92.reuse ;  /* 0x0000b400c64c7a23 */ /* 0x110fe8000001085c */
[----:B------:R3:W-:Y:S02]  /*cb90*/  MUFU.EX2 R166, R76 ;  /* 0x0000004c00a67308 */ /* 0x0007e40000000800 */
[----:B---3--:R-:W-:Y:S07]  /*cba0*/  F2FP.PACK_AB R76, R160, R156 ;  /* 0x0000009ca04c723e */ /* 0x008fee00000000ff */
[C---:B------:R-:W-:Y:S07]  /*cbb0*/  HMMA.16816.F32 R8, R76.reuse, R80, R8 ;  /* 0x000000504c08723c */ /* 0x040fee0000001808 */
[--C-:B------:R-:W-:Y:S01]  /*cbc0*/  FFMA.FTZ R80, R203, c[0x0][0x2d0], -R71.reuse ;  /* 0x0000b400cb507a23 */ /* 0x100fe20000010847 */
[-C--:B------:R-:W-:Y:S03]  /*cbd0*/  HMMA.16816.F32 R12, R76, R82.reuse, R12 ;  /* 0x000000524c0c723c */ /* 0x080fe6000000180c */
[----:B------:R3:W4:Y:S05]  /*cbe0*/  MUFU.EX2 R101, R80 ;  /* 0x0000005000657308 */ /* 0x00072a0000000800 */
[C---:B------:R-:W-:Y:S08]  /*cbf0*/  HMMA.16816.F32 R16, R72.reuse, R82, R16 ;  /* 0x000000524810723c */ /* 0x040ff00000001810 */
[-C--:B-1----:R-:W-:Y:S08]  /*cc00*/  HMMA.16816.F32 R20, R72, R84.reuse, R20 ;  /* 0x000000544814723c */ /* 0x082ff00000001814 */
[C---:B------:R-:W-:Y:S01]  /*cc10*/  HMMA.16816.F32 R24, R76.reuse, R84, R24 ;  /* 0x000000544c18723c */ /* 0x040fe20000001818 */
[----:B---3--:R-:W-:Y:S06]  /*cc20*/  FFMA.FTZ R80, R204, c[0x0][0x2d0], -R71 ;  /* 0x0000b400cc507a23 */ /* 0x008fec0000010847 */
[----:B------:R-:W-:Y:S01]  /*cc30*/  FFMA.FTZ R84, R199, c[0x0][0x2d0], -R93 ;  /* 0x0000b400c7547a23 */ /* 0x000fe2000001085d */
[-C--:B------:R-:W-:Y:S01]  /*cc40*/  HMMA.16816.F32 R28, R76, R86.reuse, R28 ;  /* 0x000000564c1c723c */ /* 0x080fe2000000181c */
[----:B------:R1:W-:Y:S07]  /*cc50*/  MUFU.EX2 R204, R80 ;  /* 0x0000005000cc7308 */ /* 0x0003ee0000000800 */
[C---:B------:R-:W-:Y:S03]  /*cc60*/  HMMA.16816.F32 R32, R72.reuse, R86, R32 ;  /* 0x000000564820723c */ /* 0x040fe60000001820 */
[----:B------:R3:W-:Y:S05]  /*cc70*/  MUFU.EX2 R107, R84 ;  /* 0x00000054006b7308 */ /* 0x0007ea0000000800 */
[-C--:B------:R-:W-:Y:S08]  /*cc80*/  HMMA.16816.F32 R36, R72, R88.reuse, R36 ;  /* 0x000000584824723c */ /* 0x080ff00000001824 */
[C---:B------:R-:W-:Y:S01]  /*cc90*/  HMMA.16816.F32 R40, R76.reuse, R88, R40 ;  /* 0x000000584c28723c */ /* 0x040fe20000001828 */
[----:B-1----:R-:W-:Y:S03]  /*cca0*/  FFMA.FTZ R80, R205, c[0x0][0x2d0], -R92 ;  /* 0x0000b400cd507a23 */ /* 0x002fe6000001085c */
[----:B----4-:R-:W-:Y:S01]  /*ccb0*/  IMAD.MOV.U32 R205, RZ, RZ, R101 ;  /* 0x000000ffffcd7224 */ /* 0x010fe200078e0065 */
[----:B------:R1:W-:Y:S01]  /*ccc0*/  MUFU.EX2 R203, R80 ;  /* 0x0000005000cb7308 */ /* 0x0003e20000000800 */
[----:B------:R-:W-:Y:S02]  /*ccd0*/  IMAD.MOV.U32 R101, RZ, RZ, R95 ;  /* 0x000000ffff657224 */ /* 0x000fe400078e005f */
[-C--:B------:R-:W-:Y:S01]  /*cce0*/  HMMA.16816.F32 R44, R76, R90.reuse, R44 ;  /* 0x0000005a4c2c723c */ /* 0x080fe2000000182c */
[----:B------:R-:W-:Y:S03]  /*ccf0*/  FFMA.FTZ R88, R97, c[0x0][0x2d0], -R94 ;  /* 0x0000b40061587a23 */ /* 0x000fe6000001085e */
[--C-:B---3--:R-:W-:Y:S03]  /*cd00*/  FFMA.FTZ R84, R200, c[0x0][0x2d0], -R93.reuse ;  /* 0x0000b400c8547a23 */ /* 0x108fe6000001085d */
[----:B------:R3:W-:Y:S01]  /*cd10*/  MUFU.EX2 R200, R88 ;  /* 0x0000005800c87308 */ /* 0x0007e20000000800 */
[C---:B------:R-:W-:Y:S09]  /*cd20*/  HMMA.16816.F32 R48, R72.reuse, R90, R48 ;  /* 0x0000005a4830723c */ /* 0x040ff20000001830 */
[----:B------:R4:W-:Y:S03]  /*cd30*/  MUFU.EX2 R106, R84 ;  /* 0x00000054006a7308 */ /* 0x0009e60000000800 */
[----:B-1----:R-:W-:Y:S01]  /*cd40*/  FFMA.FTZ R80, R206, c[0x0][0x2d0], -R92 ;  /* 0x0000b400ce507a23 */ /* 0x002fe2000001085c */
[----:B------:R-:W-:Y:S06]  /*cd50*/  MOV R206, R141 ;  /* 0x0000008d00ce7202 */ /* 0x000fec0000000f00 */
[----:B------:R1:W-:Y:S01]  /*cd60*/  MUFU.EX2 R202, R80 ;  /* 0x0000005000ca7308 */ /* 0x0003e20000000800 */
[----:B---3--:R-:W-:Y:S09]  /*cd70*/  FFMA.FTZ R88, R98, c[0x0][0x2d0], -R94 ;  /* 0x0000b40062587a23 */ /* 0x008ff2000001085e */
[----:B------:R3:W-:Y:S01]  /*cd80*/  MUFU.EX2 R199, R88 ;  /* 0x0000005800c77308 */ /* 0x0007e20000000800 */
[--C-:B----4-:R-:W-:Y:S09]  /*cd90*/  FFMA.FTZ R84, R201, c[0x0][0x2d0], -R93.reuse ;  /* 0x0000b400c9547a23 */ /* 0x110ff2000001085d */
[----:B------:R4:W5:Y:S01]  /*cda0*/  MUFU.EX2 R105, R84 ;  /* 0x0000005400697308 */ /* 0x0009620000000800 */
[----:B-1----:R-:W-:Y:S09]  /*cdb0*/  FFMA.FTZ R80, R135, c[0x0][0x2d0], -R93 ;  /* 0x0000b40087507a23 */ /* 0x002ff2000001085d */
[----:B------:R1:W-:Y:S01]  /*cdc0*/  MUFU.EX2 R164, R80 ;  /* 0x0000005000a47308 */ /* 0x0003e20000000800 */
[----:B---3--:R-:W-:Y:S01]  /*cdd0*/  FFMA.FTZ R88, R232, c[0x0][0x2d0], -R92 ;  /* 0x0000b400e8587a23 */ /* 0x008fe2000001085c */
[----:B------:R-:W-:Y:S08]  /*cde0*/  MOV R232, R159 ;  /* 0x0000009f00e87202 */ /* 0x000ff00000000f00 */
[----:B------:R3:W-:Y:S01]  /*cdf0*/  MUFU.EX2 R109, R88 ;  /* 0x00000058006d7308 */ /* 0x0007e20000000800 */
[--C-:B----4-:R-:W-:Y:S01]  /*ce00*/  FFMA.FTZ R84, R207, c[0x0][0x2d0], -R71.reuse ;  /* 0x0000b400cf547a23 */ /* 0x110fe20000010847 */
[----:B------:R-:W-:Y:S08]  /*ce10*/  MOV R207, R147 ;  /* 0x0000009300cf7202 */ /* 0x000ff00000000f00 */
[----:B------:R4:W-:Y:S01]  /*ce20*/  MUFU.EX2 R201, R84 ;  /* 0x0000005400c97308 */ /* 0x0009e20000000800 */
[----:B-1----:R-:W1:Y:S08]  /*ce30*/  LDSM.16.MT88.4 R80, [R215+0x900] ;  /* 0x00090000d750783b */ /* 0x002e700000004200 */
[----:B---3--:R-:W-:Y:S01]  /*ce40*/  LDSM.16.MT88.4 R88, [R214+0x1100] ;  /* 0x00110000d658783b */ /* 0x008fe20000004200 */
[--C-:B----4-:R-:W-:Y:S04]  /*ce50*/  FFMA.FTZ R84, R96, c[0x0][0x2d0], -R94.reuse ;  /* 0x0000b40060547a23 */ /* 0x110fe8000001085e */
[----:B------:R3:W4:Y:S01]  /*ce60*/  MUFU.EX2 R104, R84 ;  /* 0x0000005400687308 */ /* 0x0007220000000800 */
[-C--:B-1----:R-:W-:Y:S08]  /*ce70*/  HMMA.16816.F32 R52, R72, R80.reuse, R52 ;  /* 0x000000504834723c */ /* 0x082ff00000001834 */
[C---:B------:R-:W-:Y:S01]  /*ce80*/  HMMA.16816.F32 R56, R76.reuse, R80, R56 ;  /* 0x000000504c38723c */ /* 0x040fe20000001838 */
[----:B---3--:R-:W1:Y:S06]  /*ce90*/  LDSM.16.MT88.4 R84, [R213+0x1100] ;  /* 0x00110000d554783b */ /* 0x008e6c0000004200 */
[----:B------:R-:W-:Y:S01]  /*cea0*/  FFMA.FTZ R80, R99, c[0x0][0x2d0], -R94 ;  /* 0x0000b40063507a23 */ /* 0x000fe2000001085e */
[-C--:B------:R-:W-:Y:S03]  /*ceb0*/  HMMA.16816.F32 R60, R76, R82.reuse, R60 ;  /* 0x000000524c3c723c */ /* 0x080fe6000000183c */
[----:B------:R3:W2:Y:S04]  /*cec0*/  MUFU.EX2 R198, R80 ;  /* 0x0000005000c67308 */ /* 0x0006a80000000800 */
[----:B------:R-:W-:Y:S01]  /*ced0*/  FFMA.FTZ R76, R208, c[0x0][0x2d0], -R71 ;  /* 0x0000b400d04c7a23 */ /* 0x000fe20000010847 */
[----:B------:R-:W-:Y:S01]  /*cee0*/  HMMA.16816.F32 R64, R72, R82, R64 ;  /* 0x000000524840723c */ /* 0x000fe20000001840 */
[----:B------:R-:W-:Y:S03]  /*cef0*/  MOV R208, R149 ;  /* 0x0000009500d07202 */ /* 0x000fe60000000f00 */
[----:B-----5:R-:W-:Y:S01]  /*cf00*/  F2FP.PACK_AB R78, R105, R106 ;  /* 0x0000006a694e723e */ /* 0x020fe200000000ff */
[----:B------:R5:W-:Y:S01]  /*cf10*/  MUFU.EX2 R111, R76 ;  /* 0x0000004c006f7308 */ /* 0x000be20000000800 */
[----:B----4-:R-:W-:Y:S01]  /*cf20*/  F2FP.PACK_AB R77, R200, R104 ;  /* 0x00000068c84d723e */ /* 0x010fe200000000ff */
[----:B------:R-:W-:Y:S01]  /*cf30*/  IMAD.MOV.U32 R149, RZ, RZ, R145 ;  /* 0x000000ffff957224 */ /* 0x000fe200078e0091 */
[----:B------:R-:W-:Y:S04]  /*cf40*/  F2FP.PACK_AB R72, R167, R208 ;  /* 0x000000d0a748723e */ /* 0x000fe800000000ff */
[----:B------:R-:W-:Y:S02]  /*cf50*/  F2FP.PACK_AB R73, R165, R166 ;  /* 0x000000a6a549723e */ /* 0x000fe400000000ff */
[----:B------:R-:W-:Y:S02]  /*cf60*/  F2FP.PACK_AB R74, R204, R205 ;  /* 0x000000cdcc4a723e */ /* 0x000fe400000000ff */
[----:B------:R-:W-:Y:S02]  /*cf70*/  F2FP.PACK_AB R75, R202, R203 ;  /* 0x000000cbca4b723e */ /* 0x000fe400000000ff */
[----:B------:R-:W-:Y:S01]  /*cf80*/  MOV R145, R140 ;  /* 0x0000008c00917202 */ /* 0x000fe20000000f00 */
[----:B---3--:R-:W3:Y:S01]  /*cf90*/  LDSM.16.MT88.4 R80, [R216+0x1100] ;  /* 0x00110000d850783b */ /* 0x008ee20000004200 */
[----:B--2---:R-:W-:Y:S01]  /*cfa0*/  F2FP.PACK_AB R79, R198, R199 ;  /* 0x000000c7c64f723e */ /* 0x004fe200000000ff */
[----:B------:R-:W-:Y:S02]  /*cfb0*/  IMAD.MOV.U32 R140, RZ, RZ, R134 ;  /* 0x000000ffff8c7224 */ /* 0x000fe400078e0086 */
[-C--:B-1----:R-:W-:Y:S01]  /*cfc0*/  HMMA.16816.F32 R4, R72, R84.reuse, R4 ;  /* 0x000000544804723c */ /* 0x082fe20000001804 */
[----:B-----5:R-:W-:Y:S02]  /*cfd0*/  FFMA.FTZ R76, R210, c[0x0][0x2d0], -R92 ;  /* 0x0000b400d24c7a23 */ /* 0x020fe4000001085c */
[----:B------:R-:W-:Y:S02]  /*cfe0*/  IMAD.MOV.U32 R210, RZ, RZ, R100 ;  /* 0x000000ffffd27224 */ /* 0x000fe400078e0064 */
[----:B------:R1:W-:Y:S02]  /*cff0*/  MUFU.EX2 R110, R76 ;  /* 0x0000004c006e7308 */ /* 0x0003e40000000800 */
[----:B-1----:R-:W-:Y:S07]  /*d000*/  F2FP.PACK_AB R76, R107, R164 ;  /* 0x000000a46b4c723e */ /* 0x002fee00000000ff */
[C---:B------:R-:W-:Y:S07]  /*d010*/  HMMA.16816.F32 R8, R76.reuse, R84, R8 ;  /* 0x000000544c08723c */ /* 0x040fee0000001808 */
[--C-:B------:R-:W-:Y:S01]  /*d020*/  FFMA.FTZ R84, R234, c[0x0][0x2d0], -R71.reuse ;  /* 0x0000b400ea547a23 */ /* 0x100fe20000010847 */
[-C--:B------:R-:W-:Y:S03]  /*d030*/  HMMA.16816.F32 R12, R76, R86.reuse, R12 ;  /* 0x000000564c0c723c */ /* 0x080fe6000000180c */
[----:B------:R1:W-:Y:S05]  /*d040*/  MUFU.EX2 R197, R84 ;  /* 0x0000005400c57308 */ /* 0x0003ea0000000800 */
[C---:B------:R-:W-:Y:S08]  /*d050*/  HMMA.16816.F32 R16, R72.reuse, R86, R16 ;  /* 0x000000564810723c */ /* 0x040ff00000001810 */
[-C--:B---3--:R-:W-:Y:S08]  /*d060*/  HMMA.16816.F32 R20, R72, R80.reuse, R20 ;  /* 0x000000504814723c */ /* 0x088ff00000001814 */
[C---:B------:R-:W-:Y:S01]  /*d070*/  HMMA.16816.F32 R24, R76.reuse, R80, R24 ;  /* 0x000000504c18723c */ /* 0x040fe20000001818 */
[----:B-1----:R-:W-:Y:S06]  /*d080*/  FFMA.FTZ R84, R235, c[0x0][0x2d0], -R71 ;  /* 0x0000b400eb547a23 */ /* 0x002fec0000010847 */
[----:B------:R-:W-:Y:S01]  /*d090*/  FFMA.FTZ R80, R209, c[0x0][0x2d0], -R93 ;  /* 0x0000b400d1507a23 */ /* 0x000fe2000001085d */
[-C--:B------:R-:W-:Y:S01]  /*d0a0*/  HMMA.16816.F32 R28, R76, R82.reuse, R28 ;  /* 0x000000524c1c723c */ /* 0x080fe2000000181c */
[----:B------:R1:W-:Y:S03]  /*d0b0*/  MUFU.EX2 R196, R84 ;  /* 0x0000005400c47308 */ /* 0x0003e60000000800 */
[----:B------:R-:W-:Y:S04]  /*d0c0*/  IMAD.MOV.U32 R209, RZ, RZ, R143 ;  /* 0x000000ffffd17224 */ /* 0x000fe800078e008f */
[C---:B------:R-:W-:Y:S03]  /*d0d0*/  HMMA.16816.F32 R32, R72.reuse, R82, R32 ;  /* 0x000000524820723c */ /* 0x040fe60000001820 */
[----:B------:R2:W-:Y:S05]  /*d0e0*/  MUFU.EX2 R108, R80 ;  /* 0x00000050006c7308 */ /* 0x0005ea0000000800 */
[-C--:B------:R-:W-:Y:S08]  /*d0f0*/  HMMA.16816.F32 R36, R72, R88.reuse, R36 ;  /* 0x000000584824723c */ /* 0x080ff00000001824 */
[C---:B------:R-:W-:Y:S01]  /*d100*/  HMMA.16816.F32 R40, R76.reuse, R88, R40 ;  /* 0x000000584c28723c */ /* 0x040fe20000001828 */
[----:B-1----:R-:W-:Y:S03]  /*d110*/  FFMA.FTZ R84, R236, c[0x0][0x2d0], -R92 ;  /* 0x0000b400ec547a23 */ /* 0x002fe6000001085c */
[----:B------:R-:W-:Y:S01]  /*d120*/  IMAD.MOV.U32 R236, RZ, RZ, R115 ;  /* 0x000000ffffec7224 */ /* 0x000fe200078e0073 */
[----:B------:R1:W-:Y:S02]  /*d130*/  MUFU.EX2 R194, R84 ;  /* 0x0000005400c27308 */ /* 0x0003e40000000800 */
[----:B------:R-:W-:Y:S01]  /*d140*/  FFMA.FTZ R88, R173, c[0x0][0x2d0], -R94 ;  /* 0x0000b400ad587a23 */ /* 0x000fe2000001085e */
[-C--:B------:R-:W-:Y:S01]  /*d150*/  HMMA.16816.F32 R44, R76, R90.reuse, R44 ;  /* 0x0000005a4c2c723c */ /* 0x080fe2000000182c */
[----:B--2---:R-:W-:Y:S03]  /*d160*/  FFMA.FTZ R80, R211, c[0x0][0x2d0], -R93 ;  /* 0x0000b400d3507a23 */ /* 0x004fe6000001085d */
[----:B------:R-:W-:Y:S03]  /*d170*/  IMAD.MOV.U32 R211, RZ, RZ, R137 ;  /* 0x000000ffffd37224 */ /* 0x000fe600078e0089 */
[----:B------:R2:W-:Y:S01]  /*d180*/  MUFU.EX2 R119, R88 ;  /* 0x0000005800777308 */ /* 0x0005e20000000800 */
[C---:B------:R-:W-:Y:S09]  /*d190*/  HMMA.16816.F32 R48, R72.reuse, R90, R48 ;  /* 0x0000005a4830723c */ /* 0x040ff20000001830 */
[----:B------:R3:W-:Y:S03]  /*d1a0*/  MUFU.EX2 R193, R80 ;  /* 0x0000005000c17308 */ /* 0x0007e60000000800 */
[----:B-1----:R-:W-:Y:S01]  /*d1b0*/  FFMA.FTZ R84, R237, c[0x0][0x2d0], -R92 ;  /* 0x0000b400ed547a23 */ /* 0x002fe2000001085c */
[----:B------:R-:W-:Y:S01]  /*d1c0*/  MOV R237, R232 ;  /* 0x000000e800ed7202 */ /* 0x000fe20000000f00 */
[----:B------:R-:W-:Y:S05]  /*d1d0*/  IMAD.MOV.U32 R232, RZ, RZ, R112 ;  /* 0x000000ffffe87224 */ /* 0x000fea00078e0070 */
        /* <DEDUP_REMOVED lines=9> */
[----:B---3--:R-:W-:Y:S01]  /*d270*/  FFMA.FTZ R80, R233, c[0x0][0x2d0], -R93 ;  /* 0x0000b400e9507a23 */ /* 0x008fe2000001085d */
[----:B------:R-:W-:Y:S08]  /*d280*/  MOV R233, R139 ;  /* 0x0000008b00e97202 */ /* 0x000ff00000000f00 */
[----:B------:R3:W4:Y:S01]  /*d290*/  MUFU.EX2 R192, R80 ;  /* 0x0000005000c07308 */ /* 0x0007220000000800 */
[----:B--2---:R-:W-:Y:S01]  /*d2a0*/  LDSM.16.MT88.4 R88, [R214+0x1900] ;  /* 0x00190000d658783b */ /* 0x004fe20000004200 */
[-C--:B-1----:R-:W-:Y:S08]  /*d2b0*/  HMMA.16816.F32 R52, R72, R84.reuse, R52 ;  /* 0x000000544834723c */ /* 0x082ff00000001834 */
[C---:B------:R-:W-:Y:S01]  /*d2c0*/  HMMA.16816.F32 R56, R76.reuse, R84, R56 ;  /* 0x000000544c38723c */ /* 0x040fe20000001838 */
[--C-:B---3--:R-:W-:Y:S03]  /*d2d0*/  FFMA.FTZ R80, R238, c[0x0][0x2d0], -R71.reuse ;  /* 0x0000b400ee507a23 */ /* 0x108fe60000010847 */
[----:B------:R-:W-:Y:S01]  /*d2e0*/  IMAD.MOV.U32 R238, RZ, RZ, R140 ;  /* 0x000000ffffee7224 */ /* 0x000fe200078e008c */
[----:B------:R1:W-:Y:S02]  /*d2f0*/  MUFU.EX2 R190, R80 ;  /* 0x0000005000be7308 */ /* 0x0003e40000000800 */
[--C-:B------:R-:W-:Y:S01]  /*d300*/  FFMA.FTZ R84, R175, c[0x0][0x2d0], -R94.reuse ;  /* 0x0000b400af547a23 */ /* 0x100fe2000001085e */
[-C--:B------:R-:W-:Y:S07]  /*d310*/  HMMA.16816.F32 R60, R76, R86.reuse, R60 ;  /* 0x000000564c3c723c */ /* 0x080fee000000183c */
[--C-:B------:R-:W-:Y:S01]  /*d320*/  FFMA.FTZ R76, R239, c[0x0][0x2d0], -R71.reuse ;  /* 0x0000b400ef4c7a23 */ /* 0x100fe20000010847 */
[----:B------:R-:W-:Y:S01]  /*d330*/  HMMA.16816.F32 R64, R72, R86, R64 ;  /* 0x000000564840723c */ /* 0x000fe20000001840 */
[----:B------:R-:W2:Y:S03]  /*d340*/  MUFU.EX2 R188, R84 ;  /* 0x0000005400bc7308 */ /* 0x000ea60000000800 */
[----:B----4-:R-:W-:Y:S02]  /*d350*/  F2FP.PACK_AB R78, R192, R191 ;  /* 0x000000bfc04e723e */ /* 0x010fe400000000ff */
[----:B------:R-:W-:Y:S02]  /*d360*/  MOV R239, R142 ;  /* 0x0000008e00ef7202 */ /* 0x000fe40000000f00 */
[----:B------:R-:W-:Y:S03]  /*d370*/  F2FP.PACK_AB R72, R111, R201 ;  /* 0x000000c96f48723e */ /* 0x000fe600000000ff */
[----:B------:R3:W-:Y:S01]  /*d380*/  MUFU.EX2 R187, R76 ;  /* 0x0000004c00bb7308 */ /* 0x0007e20000000800 */
[----:B------:R-:W-:Y:S01]  /*d390*/  F2FP.PACK_AB R73, R109, R110 ;  /* 0x0000006e6d49723e */ /* 0x000fe200000000ff */
[----:B-1----:R-:W-:Y:S01]  /*d3a0*/  FFMA.FTZ R80, R172, c[0x0][0x2d0], -R94 ;  /* 0x0000b400ac507a23 */ /* 0x002fe2000001085e */
[----:B------:R-:W-:Y:S02]  /*d3b0*/  F2FP.PACK_AB R74, R196, R197 ;  /* 0x000000c5c44a723e */ /* 0x000fe400000000ff */
[----:B------:R-:W-:Y:S05]  /*d3c0*/  F2FP.PACK_AB R75, R195, R194 ;  /* 0x000000c2c34b723e */ /* 0x000fea00000000ff */
[----:B------:R1:W4:Y:S01]  /*d3d0*/  MUFU.EX2 R189, R80 ;  /* 0x0000005000bd7308 */ /* 0x0003220000000800 */
[----:B--2---:R-:W-:Y:S01]  /*d3e0*/  F2FP.PACK_AB R79, R188, R118 ;  /* 0x00000076bc4f723e */ /* 0x004fe200000000ff */
[----:B------:R-:W-:Y:S01]  /*d3f0*/  LDSM.16.MT88.4 R84, [R216+0x1900] ;  /* 0x00190000d854783b */ /* 0x000fe20000004200 */
[--C-:B---3--:R-:W-:Y:S07]  /*d400*/  FFMA.FTZ R76, R240, c[0x0][0x2d0], -R92.reuse ;  /* 0x0000b400f04c7a23 */ /* 0x108fee000001085c */
        /* <DEDUP_REMOVED lines=36> */
[----:B--2---:R-:W-:Y:S01]  /*d650*/  FFMA.FTZ R88, R102, c[0x0][0x2d0], -R92 ;  /* 0x0000b40066587a23 */ /* 0x004fe2000001085c */
[----:B------:R-:W-:Y:S08]  /*d660*/  MOV R102, R132 ;  /* 0x0000008400667202 */ /* 0x000ff00000000f00 */
        /* <DEDUP_REMOVED lines=25> */
[----:B---3--:R-:W-:Y:S01]  /*d800*/  FFMA.FTZ R76, R252, c[0x0][0x2d0], -R92 ;  /* 0x0000b400fc4c7a23 */ /* 0x008fe2000001085c */
[----:B----4-:R-:W-:Y:S03]  /*d810*/  F2FP.PACK_AB R168, R135, R173 ;  /* 0x000000ad87a8723e */ /* 0x010fe600000000ff */
[----:B------:R1:W3:Y:S02]  /*d820*/  MUFU.EX2 R134, R76 ;  /* 0x0000004c00867308 */ /* 0x0002e40000000800 */
[----:B-1----:R-:W-:Y:S02]  /*d830*/  F2FP.PACK_AB R76, R121, R116 ;  /* 0x00000074794c723e */ /* 0x002fe400000000ff */
[----:B---3--:R-:W-:Y:S05]  /*d840*/  F2FP.PACK_AB R169, R132, R134 ;  /* 0x0000008684a9723e */ /* 0x008fea00000000ff */
[C---:B------:R-:W-:Y:S07]  /*d850*/  HMMA.16816.F32 R8, R76.reuse, R84, R8 ;  /* 0x000000544c08723c */ /* 0x040fee0000001808 */
[--C-:B------:R-:W-:Y:S01]  /*d860*/  FFMA.FTZ R84, R101, c[0x0][0x2d0], -R71.reuse ;  /* 0x0000b40065547a23 */ /* 0x100fe20000010847 */
[-C--:B------:R-:W-:Y:S01]  /*d870*/  HMMA.16816.F32 R12, R76, R86.reuse, R12 ;  /* 0x000000564c0c723c */ /* 0x080fe2000000180c */
[----:B------:R-:W-:Y:S03]  /*d880*/  FFMA.FTZ R71, R155, c[0x0][0x2d0], -R71 ;  /* 0x0000b4009b477a23 */ /* 0x000fe60000010847 */
[----:B------:R-:W-:Y:S01]  /*d890*/  IMAD.MOV.U32 R155, RZ, RZ, R154 ;  /* 0x000000ffff9b7224 */ /* 0x000fe200078e009a */
[----:B------:R-:W-:Y:S01]  /*d8a0*/  MOV R154, R152 ;  /* 0x00000098009a7202 */ /* 0x000fe20000000f00 */
[----:B------:R-:W-:Y:S01]  /*d8b0*/  IMAD.MOV.U32 R152, RZ, RZ, R151 ;  /* 0x000000ffff987224 */ /* 0x000fe200078e0097 */
[----:B------:R-:W-:Y:S01]  /*d8c0*/  MOV R151, R150 ;  /* 0x0000009600977202 */ /* 0x000fe20000000f00 */
[C---:B------:R-:W-:Y:S01]  /*d8d0*/  HMMA.16816.F32 R16, R72.reuse, R86, R16 ;  /* 0x000000564810723c */ /* 0x040fe20000001810 */
[----:B------:R-:W-:Y:S02]  /*d8e0*/  IMAD.MOV.U32 R150, RZ, RZ, R131 ;  /* 0x000000ffff967224 */ /* 0x000fe400078e0083 */
[----:B------:R1:W-:Y:S01]  /*d8f0*/  MUFU.EX2 R131, R71 ;  /* 0x0000004700837308 */ /* 0x0003e20000000800 */
[----:B------:R-:W-:Y:S01]  /*d900*/  IMAD.MOV.U32 R101, RZ, RZ, R163 ;  /* 0x000000ffff657224 */ /* 0x000fe200078e00a3 */
[----:B------:R-:W-:Y:S01]  /*d910*/  MOV R159, R151 ;  /* 0x00000097009f7202 */ /* 0x000fe20000000f00 */
[----:B------:R-:W-:Y:S01]  /*d920*/  IMAD.MOV.U32 R235, RZ, RZ, R154 ;  /* 0x000000ffffeb7224 */ /* 0x000fe200078e009a */
[----:B------:R-:W-:Y:S01]  /*d930*/  MOV R154, R149 ;  /* 0x00000095009a7202 */ /* 0x000fe20000000f00 */
[-C--:B--2---:R-:W-:Y:S01]  /*d940*/  HMMA.16816.F32 R20, R72, R80.reuse, R20 ;  /* 0x000000504814723c */ /* 0x084fe20000001814 */
[----:B------:R-:W-:Y:S03]  /*d950*/  MOV R163, R133 ;  /* 0x0000008500a37202 */ /* 0x000fe60000000f00 */
[----:B------:R-:W-:Y:S01]  /*d960*/  MOV R234, R155 ;  /* 0x0000009b00ea7202 */ /* 0x000fe20000000f00 */
[----:B------:R-:W2:Y:S01]  /*d970*/  MUFU.EX2 R133, R84 ;  /* 0x0000005400857308 */ /* 0x000ea20000000800 */
[----:B------:R-:W-:Y:S02]  /*d980*/  MOV R155, R152 ;  /* 0x00000098009b7202 */ /* 0x000fe40000000f00 */
[----:B------:R-:W-:Y:S01]  /*d990*/  MOV R152, R148 ;  /* 0x0000009400987202 */ /* 0x000fe20000000f00 */
[C---:B------:R-:W-:Y:S03]  /*d9a0*/  HMMA.16816.F32 R24, R76.reuse, R80, R24 ;  /* 0x000000504c18723c */ /* 0x040fe60000001818 */
[----:B------:R-:W-:Y:S02]  /*d9b0*/  MOV R240, R152 ;  /* 0x0000009800f07202 */ /* 0x000fe40000000f00 */
[----:B------:R-:W-:Y:S03]  /*d9c0*/  MOV R152, R144 ;  /* 0x0000009000987202 */ /* 0x000fe60000000f00 */
[-C--:B------:R-:W-:Y:S01]  /*d9d0*/  HMMA.16816.F32 R28, R76, R82.reuse, R28 ;  /* 0x000000524c1c723c */ /* 0x080fe2000000181c */
[--C-:B-1----:R-:W-:Y:S03]  /*d9e0*/  FFMA.FTZ R71, R124, c[0x0][0x2d0], -R92.reuse ;  /* 0x0000b4007c477a23 */ /* 0x102fe6000001085c */
[----:B------:R-:W-:Y:S01]  /*d9f0*/  FFMA.FTZ R92, R103, c[0x0][0x2d0], -R92 ;  /* 0x0000b400675c7a23 */ /* 0x000fe2000001085c */
[----:B------:R-:W3:Y:S01]  /*da00*/  LDL.LU R124, [R1+0xc] ;  /* 0x00000c00017c7983 */ /* 0x000ee20000300800 */
[----:B------:R1:W-:Y:S02]  /*da10*/  MUFU.EX2 R99, R71 ;  /* 0x0000004700637308 */ /* 0x0003e40000000800 */
[C---:B------:R-:W-:Y:S01]  /*da20*/  HMMA.16816.F32 R32, R72.reuse, R82, R32 ;  /* 0x000000524820723c */ /* 0x040fe20000001820 */
[----:B------:R-:W4:Y:S03]  /*da30*/  LDL.LU R83, [R1+0x10] ;  /* 0x0000100001537983 */ /* 0x000f260000300800 */
[----:B--2---:R-:W-:Y:S01]  /*da40*/  F2FP.PACK_AB R170, R131, R133 ;  /* 0x0000008583aa723e */ /* 0x004fe200000000ff */
[----:B------:R-:W2:Y:S03]  /*da50*/  LDSM.16.MT88.4 R84, [R215+0x2100] ;  /* 0x00210000d754783b */ /* 0x000ea60000004200 */
[-C--:B------:R-:W-:Y:S01]  /*da60*/  HMMA.16816.F32 R36, R72, R88.reuse, R36 ;  /* 0x000000584824723c */ /* 0x080fe20000001824 */
[----:B------:R-:W5:Y:S07]  /*da70*/  MUFU.EX2 R98, R92 ;  /* 0x0000005c00627308 */ /* 0x000f6e0000000800 */
[C---:B------:R-:W-:Y:S01]  /*da80*/  HMMA.16816.F32 R40, R76.reuse, R88, R40 ;  /* 0x000000584c28723c */ /* 0x040fe20000001828 */
[--C-:B-1----:R-:W-:Y:S07]  /*da90*/  FFMA.FTZ R71, R102, c[0x0][0x2d0], -R93.reuse ;  /* 0x0000b40066477a23 */ /* 0x102fee000001085d */
[-C--:B------:R-:W-:Y:S01]  /*daa0*/  HMMA.16816.F32 R44, R76, R90.reuse, R44 ;  /* 0x0000005a4c2c723c */ /* 0x080fe2000000182c */
[----:B------:R1:W-:Y:S07]  /*dab0*/  MUFU.EX2 R97, R71 ;  /* 0x0000004700617308 */ /* 0x0003ee0000000800 */
[C---:B------:R-:W-:Y:S01]  /*dac0*/  HMMA.16816.F32 R48, R72.reuse, R90, R48 ;  /* 0x0000005a4830723c */ /* 0x040fe20000001830 */
[----:B-----5:R-:W-:Y:S07]  /*dad0*/  F2FP.PACK_AB R171, R98, R99 ;  /* 0x0000006362ab723e */ /* 0x020fee00000000ff */
[-C--:B--2---:R-:W-:Y:S01]  /*dae0*/  HMMA.16816.F32 R52, R72, R84.reuse, R52 ;  /* 0x000000544834723c */ /* 0x084fe20000001834 */
[--C-:B-1----:R-:W-:Y:S02]  /*daf0*/  FFMA.FTZ R71, R101, c[0x0][0x2d0], -R93.reuse ;  /* 0x0000b40065477a23 */ /* 0x102fe4000001085d */
[----:B------:R-:W-:Y:S05]  /*db00*/  LDSM.16.MT88.4 R100, [R216+0x2900] ;  /* 0x00290000d864783b */ /* 0x000fea0000004200 */
[C---:B------:R-:W-:Y:S01]  /*db10*/  HMMA.16816.F32 R56, R76.reuse, R84, R56 ;  /* 0x000000544c38723c */ /* 0x040fe20000001838 */
[----:B------:R1:W-:Y:S07]  /*db20*/  MUFU.EX2 R92, R71 ;  /* 0x00000047005c7308 */ /* 0x0003ee0000000800 */
[-C--:B------:R-:W-:Y:S08]  /*db30*/  HMMA.16816.F32 R60, R76, R86.reuse, R60 ;  /* 0x000000564c3c723c */ /* 0x080ff0000000183c */
[----:B------:R-:W-:Y:S01]  /*db40*/  HMMA.16816.F32 R64, R72, R86, R64 ;  /* 0x000000564840723c */ /* 0x000fe20000001840 */
[--C-:B-1----:R-:W-:Y:S03]  /*db50*/  FFMA.FTZ R71, R163, c[0x0][0x2d0], -R93.reuse ;  /* 0x0000b400a3477a23 */ /* 0x102fe6000001085d */
[----:B------:R-:W-:Y:S01]  /*db60*/  IMAD.MOV.U32 R163, RZ, RZ, R150 ;  /* 0x000000ffffa37224 */ /* 0x000fe200078e0096 */
[----:B------:R1:W-:Y:S01]  /*db70*/  MUFU.EX2 R82, R71 ;  /* 0x0000004700527308 */ /* 0x0003e20000000800 */
[----:B------:R-:W-:Y:S01]  /*db80*/  FFMA.FTZ R93, R183, c[0x0][0x2d0], -R93 ;  /* 0x0000b400b75d7a23 */ /* 0x000fe2000001085d */
[----:B------:R-:W2:Y:S01]  /*db90*/  LDSM.16.MT88.4 R148, [R213+0x2900] ;  /* 0x00290000d594783b */ /* 0x000ea20000004200 */
[----:B------:R-:W-:Y:S04]  /*dba0*/  FFMA.FTZ R69, R69, R125, R163 ;  /* 0x0000007d45457223 */ /* 0x000fe800000100a3 */
[----:B------:R-:W-:Y:S01]  /*dbb0*/  IMAD.MOV.U32 R163, RZ, RZ, R154 ;  /* 0x000000ffffa37224 */ /* 0x000fe200078e009a */
[----:B------:R-:W-:Y:S02]  /*dbc0*/  MOV R154, R145 ;  /* 0x00000091009a7202 */ /* 0x000fe40000000f00 */
[----:B------:R-:W5:Y:S01]  /*dbd0*/  MUFU.EX2 R93, R93 ;  /* 0x0000005d005d7308 */ /* 0x000f620000000800 */
[--C-:B-1----:R-:W-:Y:S09]  /*dbe0*/  FFMA.FTZ R71, R178, c[0x0][0x2d0], -R94.reuse ;  /* 0x0000b400b2477a23 */ /* 0x102ff2000001085e */
[----:B------:R1:W-:Y:S01]  /*dbf0*/  MUFU.EX2 R80, R71 ;  /* 0x0000004700507308 */ /* 0x0003e20000000800 */
[----:B-----5:R-:W-:Y:S01]  /*dc00*/  F2FP.PACK_AB R126, R93, R82 ;  /* 0x000000525d7e723e */ /* 0x020fe200000000ff */
[--C-:B-1----:R-:W-:Y:S08]  /*dc10*/  FFMA.FTZ R71, R179, c[0x0][0x2d0], -R94.reuse ;  /* 0x0000b400b3477a23 */ /* 0x102ff0000001085e */
[----:B------:R1:W5:Y:S02]  /*dc20*/  MUFU.EX2 R81, R71 ;  /* 0x0000004700517308 */ /* 0x0003640000000800 */
[--C-:B-1----:R-:W-:Y:S01]  /*dc30*/  FFMA.FTZ R71, R180, c[0x0][0x2d0], -R94.reuse ;  /* 0x0000b400b4477a23 */ /* 0x102fe2000001085e */
[----:B-----5:R-:W-:Y:S01]  /*dc40*/  F2FP.PACK_AB R125, R81, R80 ;  /* 0x00000050517d723e */ /* 0x020fe200000000ff */
[----:B------:R-:W-:Y:S02]  /*dc50*/  FFMA.FTZ R94, R70, c[0x0][0x2d0], -R94 ;  /* 0x0000b400465e7a23 */ /* 0x000fe4000001085e */
[----:B------:R-:W5:Y:S04]  /*dc60*/  LDL.LU R70, [R1+0x14] ;  /* 0x0000140001467983 */ /* 0x000f680000300800 */
[----:B------:R-:W-:Y:S10]  /*dc70*/  MUFU.EX2 R71, R71 ;  /* 0x0000004700477308 */ /* 0x000ff40000000800 */
[----:B------:R-:W1:Y:S02]  /*dc80*/  MUFU.EX2 R94, R94 ;  /* 0x0000005e005e7308 */ /* 0x000e640000000800 */
[----:B-1----:R-:W-:Y:S01]  /*dc90*/  F2FP.PACK_AB R127, R94, R71 ;  /* 0x000000475e7f723e */ /* 0x002fe200000000ff */
[----:B---3--:R-:W-:Y:S01]  /*dca0*/  FFMA.FTZ R68, R68, R124, R159 ;  /* 0x0000007c44447223 */ /* 0x008fe2000001009f */
[----:B------:R-:W-:Y:S02]  /*dcb0*/  F2FP.PACK_AB R124, R92, R97 ;  /* 0x000000615c7c723e */ /* 0x000fe400000000ff */
[----:B------:R-:W-:Y:S01]  /*dcc0*/  MOV R159, R138 ;  /* 0x0000008a009f7202 */ /* 0x000fe20000000f00 */
[----:B----4-:R-:W-:Y:S01]  /*dcd0*/  FFMA.FTZ R2, R2, R83, R155 ;  /* 0x0000005302027223 */ /* 0x010fe2000001009b */
[-C--:B--2---:R-:W-:Y:S01]  /*dce0*/  HMMA.16816.F32 R136, R168, R148.reuse, R4 ;  /* 0x00000094a888723c */ /* 0x084fe20000001804 */
[----:B------:R-:W-:Y:S02]  /*dcf0*/  IMAD.MOV.U32 R155, RZ, RZ, R146 ;  /* 0x000000ffff9b7224 */ /* 0x000fe400078e0092 */
[----:B------:R-:W-:Y:S04]  /*dd00*/  FADD.FTZ R2, R240, R2 ;  /* 0x00000002f0027221 */ /* 0x000fe80000010000 */
[----:B------:R-:W-:Y:S01]  /*dd10*/  FADD.FTZ R4, R235, R69 ;  /* 0x00000045eb047221 */ /* 0x000fe20000010000 */
[----:B------:R-:W-:Y:S01]  /*dd20*/  MOV R235, R114 ;  /* 0x0000007200eb7202 */ /* 0x000fe20000000f00 */
[----:B------:R-:W-:Y:S01]  /*dd30*/  FADD.FTZ R6, R234, R68 ;  /* 0x00000044ea067221 */ /* 0x000fe20000010000 */
[C---:B------:R-:W-:Y:S02]  /*dd40*/  HMMA.16816.F32 R140, R124.reuse, R148, R8 ;  /* 0x000000947c8c723c */ /* 0x040fe40000001808 */
[----:B------:R-:W-:Y:S01]  /*dd50*/  FADD.FTZ R4, R207, R4 ;  /* 0x00000004cf047221 */ /* 0x000fe20000010000 */
[----:B------:R-:W-:Y:S01]  /*dd60*/  MOV R234, R113 ;  /* 0x0000007100ea7202 */ /* 0x000fe20000000f00 */
[----:B------:R-:W-:Y:S01]  /*dd70*/  FADD.FTZ R6, R155, R6 ;  /* 0x000000069b067221 */ /* 0x000fe20000010000 */
[----:B------:R-:W1:Y:S01]  /*dd80*/  LDSM.16.MT88.4 R112, [R214+0x2900] ;  /* 0x00290000d670783b */ /* 0x000e620000004200 */
[----:B------:R-:W-:Y:S01]  /*dd90*/  FADD.FTZ R5, R154, R2 ;  /* 0x000000029a057221 */ /* 0x000fe20000010000 */
[----:B------:R-:W-:Y:S01]  /*dda0*/  MOV R207, R153 ;  /* 0x0000009900cf7202 */ /* 0x000fe20000000f00 */
[----:B------:R-:W-:Y:S01]  /*ddb0*/  FADD.FTZ R4, R239, R4 ;  /* 0x00000004ef047221 */ /* 0x000fe20000010000 */
[-C--:B------:R-:W-:Y:S03]  /*ddc0*/  HMMA.16816.F32 R144, R124, R150.reuse, R12 ;  /* 0x000000967c90723c */ /* 0x080fe6000000180c */
[----:B------:R-:W-:Y:S02]  /*ddd0*/  FADD.FTZ R2, R238, R6 ;  /* 0x00000006ee027221 */ /* 0x000fe40000010000 */
[----:B------:R-:W-:Y:S03]  /*dde0*/  FADD.FTZ R6, R158, R4 ;  /* 0x000000049e067221 */ /* 0x000fe60000010000 */
[C---:B------:R-:W-:Y:S01]  /*ddf0*/  HMMA.16816.F32 R148, R168.reuse, R150, R16 ;  /* 0x00000096a894723c */ /* 0x040fe20000001810 */
[----:B-----5:R-:W-:Y:S03]  /*de00*/  FFMA.FTZ R8, R0, R70, R152 ;  /* 0x0000004600087223 */ /* 0x020fe60000010098 */
[----:B------:R-:W-:Y:S04]  /*de10*/  FADD.FTZ R0, R233, R5 ;  /* 0x00000005e9007221 */ /* 0x000fe80000010000 */
[-C--:B------:R-:W-:Y:S01]  /*de20*/  HMMA.16816.F32 R152, R168, R100.reuse, R20 ;  /* 0x00000064a898723c */ /* 0x080fe20000001814 */
[----:B------:R-:W-:Y:S03]  /*de30*/  FADD.FTZ R8, R159, R8 ;  /* 0x000000089f087221 */ /* 0x000fe60000010000 */
[----:B------:R-:W-:Y:S02]  /*de40*/  FADD.FTZ R5, R157, R2 ;  /* 0x000000029d057221 */ /* 0x000fe40000010000 */
[----:B------:R-:W-:Y:S02]  /*de50*/  FADD.FTZ R7, R156, R0 ;  /* 0x000000009c077221 */ /* 0x000fe40000010000 */
[----:B------:R-:W-:Y:S01]  /*de60*/  FADD.FTZ R4, R230, R8 ;  /* 0x00000008e6047221 */ /* 0x000fe20000010000 */
[C---:B------:R-:W-:Y:S03]  /*de70*/  HMMA.16816.F32 R156, R124.reuse, R100, R24 ;  /* 0x000000647c9c723c */ /* 0x040fe60000001818 */
[----:B------:R-:W-:Y:S02]  /*de80*/  FADD.FTZ R2, R211, R6 ;  /* 0x00000006d3027221 */ /* 0x000fe40000010000 */
[----:B------:R-:W-:Y:S02]  /*de90*/  FADD.FTZ R0, R209, R5 ;  /* 0x00000005d1007221 */ /* 0x000fe40000010000 */
[----:B------:R-:W-:Y:S02]  /*dea0*/  FADD.FTZ R7, R160, R7 ;  /* 0x00000007a0077221 */ /* 0x000fe40000010000 */
[----:B------:R-:W-:Y:S03]  /*deb0*/  FADD.FTZ R4, R163, R4 ;  /* 0x00000004a3047221 */ /* 0x000fe60000010000 */
[----:B------:R-:W-:Y:S02]  /*dec0*/  FADD.FTZ R6, R162, R2 ;  /* 0x00000002a2067221 */ /* 0x000fe40000010000 */
        /* <DEDUP_REMOVED lines=60> */
[----:B------:R-:W-:Y:S06]  /*e290*/  FADD.FTZ R0, R185, R11 ;  /* 0x0000000bb9007221 */ /* 0x000fec0000010000 */
[----:B------:R-:W-:Y:S01]  /*e2a0*/  FADD.FTZ R4, R172, R8 ;  /* 0x00000008ac047221 */ /* 0x000fe20000010000 */
[-C--:B------:R-:W-:Y:S01]  /*e2b0*/  HMMA.16816.F32 R124, R124, R6.reuse, R60 ;  /* 0x000000067c7c723c */ /* 0x080fe2000000183c */
[----:B------:R-:W-:Y:S03]  /*e2c0*/  FADD.FTZ R8, R184, R9 ;  /* 0x00000009b8087221 */ /* 0x000fe60000010000 */
[----:B------:R-:W-:Y:S02]  /*e2d0*/  FADD.FTZ R9, R174, R2 ;  /* 0x00000002ae097221 */ /* 0x000fe40000010000 */
[----:B------:R-:W-:Y:S02]  /*e2e0*/  FADD.FTZ R4, R96, R4 ;  /* 0x0000000460047221 */ /* 0x000fe40000010000 */
[----:B------:R-:W-:Y:S01]  /*e2f0*/  FADD.FTZ R5, R173, R0 ;  /* 0x00000000ad057221 */ /* 0x000fe20000010000 */
[----:B------:R-:W-:Y:S03]  /*e300*/  HMMA.16816.F32 R168, R168, R6, R64 ;  /* 0x00000006a8a8723c */ /* 0x000fe60000001840 */
[----:B------:R-:W-:Y:S01]  /*e310*/  FADD.FTZ R2, R134, R8 ;  /* 0x0000000886027221 */ /* 0x000fe20000010000 */
[----:B------:R-:W-:Y:S01]  /*e320*/  MOV R134, R3 ;  /* 0x0000000300867202 */ /* 0x000fe20000000f00 */
[----:B------:R-:W-:Y:S02]  /*e330*/  FADD.FTZ R4, R95, R4 ;  /* 0x000000045f047221 */ /* 0x000fe40000010000 */
[----:B------:R-:W-:Y:S02]  /*e340*/  FADD.FTZ R0, R97, R9 ;  /* 0x0000000961007221 */ /* 0x000fe40000010000 */
[----:B------:R-:W-:Y:S03]  /*e350*/  FADD.FTZ R5, R135, R5 ;  /* 0x0000000587057221 */ /* 0x000fe60000010000 */
[----:B------:R-:W-:Y:S01]  /*e360*/  FADD.FTZ R8, R132, R2 ;  /* 0x0000000284087221 */ /* 0x000fe20000010000 */
[----:B------:R-:W-:Y:S01]  /*e370*/  MOV R132, R129 ;  /* 0x0000008100847202 */ /* 0x000fe20000000f00 */
[----:B------:R-:W-:Y:S02]  /*e380*/  FADD.FTZ R2, R80, R4 ;  /* 0x0000000450027221 */ /* 0x000fe40000010000 */
[----:B------:R-:W-:Y:S02]  /*e390*/  FADD.FTZ R4, R92, R0 ;  /* 0x000000005c047221 */ /* 0x000fe40000010000 */
[----:B------:R-:W-:Y:S01]  /*e3a0*/  FADD.FTZ R0, R133, R5 ;  /* 0x0000000585007221 */ /* 0x000fe20000010000 */
[----:B------:R-:W-:Y:S01]  /*e3b0*/  MOV R133, R128 ;  /* 0x0000008000857202 */ /* 0x000fe20000000f00 */
        /* <DEDUP_REMOVED lines=9> */
[----:B------:R-:W-:Y:S02]  /*e450*/  FADD.FTZ R0, R94, R0 ;  /* 0x000000005e007221 */ /* 0x000fe40000010000 */
[----:B------:R-:W-:Y:S01]  /*e460*/  IMAD.MOV.U32 R131, RZ, RZ, R130 ;  /* 0x000000ffff837224 */ /* 0x000fe200078e0082 */
[----:B------:R1:W-:Y:S04]  /*e470*/  STL [R1+0x10], R2 ;  /* 0x0000100201007387 */ /* 0x0003e80000100800 */
[----:B------:R1:W-:Y:S01]  /*e480*/  STL [R1+0x14], R0 ;  /* 0x0000140001007387 */ /* 0x0003e20000100800 */
[----:B------:R-:W-:-:S05]  /*e490*/  @P0 BRA `(.L_x_278) ;  /* 0xffffa39000000947 */ /* 0x000fca000383ffff */
.L_x_261:
[----:B------:R-:W2:Y:S01]  /*e4a0*/  S2UR UR5, SR_CTAID.X ;  /* 0x00000000000579c3 */ /* 0x000ea20000002500 */
[----:B------:R-:W-:Y:S01]  /*e4b0*/  ULDC.64 UR14, c[0x0][0x2c8] ;  /* 0x0000b200000e7ab9 */ /* 0x000fe20000000a00 */
[----:B------:R-:W-:Y:S01]  /*e4c0*/  PLOP3.LUT P0, PT, PT, PT, UP0, 0x40, 0x0 ;  /* 0x000000000000781c */ /* 0x000fe20003f0e808 */
[----:B------:R-:W-:-:S02]  /*e4d0*/  UIADD3 UR6, UR7, 0x1, -UR12 ;  /* 0x0000000107067890 */ /* 0x000fc4000fffe80c */
[----:B--2---:R-:W-:-:S04]  /*e4e0*/  ULEA UR5, UR5, 0x7f, 0x7 ;  /* 0x0000007f05057891 */ /* 0x004fc8000f8e383f */
[----:B------:R-:W-:-:S04]  /*e4f0*/  UIMAD.WIDE.U32 UR16, UR5, UR14, URZ ;  /* 0x0000000e051072a5 */ /* 0x000fc8000f8e003f */
[----:B------:R-:W-:-:S04]  /*e500*/  @UP1 USHF.R.U32.HI UR5, URZ, UR15, UR17 ;  /* 0x0000000f3f051299 */ /* 0x000fc80008011611 */
[----:B------:R-:W-:-:S03]  /*e510*/  UIADD3 UR6, UR6, UR5, URZ ;  /* 0x0000000506067290 */ /* 0x000fc6000fffe03f */
        /* <DEDUP_REMOVED lines=15> */
.L_x_280:
[----:B------:R-:W-:Y:S02]  /*e610*/  ULDC UR11, c[0x0][0x32c] ;  /* 0x0000cb00000b7ab9 */ /* 0x000fe40000000800 */
[----:B------:R-:W-:Y:S02]  /*e620*/  UISETP.NE.AND UP2, UPT, UR11, 0x1, UPT ;  /* 0x000000010b00788c */ /* 0x000fe4000bf45270 */
[----:B------:R-:W-:Y:S02]  /*e630*/  ULDC.64 UR14, c[0x0][0x330] ;  /* 0x0000cc00000e7ab9 */ /* 0x000fe40000000a00 */
[----:B------:R-:W-:-:S07]  /*e640*/  UIMAD.WIDE.U32 UR16, UR6, UR14, URZ ;  /* 0x0000000e061072a5 */ /* 0x000fce000f8e003f */
[----:B------:R-:W-:Y:S02]  /*e650*/  @UP2 UMOV UR11, UR17 ;  /* 0x00000011000b2c82 */ /* 0x000fe40008000000 */
[----:B------:R-:W-:-:S03]  /*e660*/  @UP2 USHF.R.U32.HI UR6, URZ, UR15, UR11 ;  /* 0x0000000f3f062299 */ /* 0x000fc6000801160b */
.L_x_281:
[----:B------:R-:W-:Y:S02]  /*e670*/  ULDC UR11, c[0x0][0x32c] ;  /* 0x0000cb00000b7ab9 */ /* 0x000fe40000000800 */
[----:B------:R-:W-:-:S04]  /*e680*/  UIMAD UR11, UR6, UR11, URZ ;  /* 0x0000000b060b72a4 */ /* 0x000fc8000f8e023f */
[----:B------:R-:W-:-:S04]  /*e690*/  UISETP.LT.AND UP2, UPT, UR5, UR11, UPT ;  /* 0x0000000b0500728c */ /* 0x000fc8000bf41270 */
[----:B------:R-:W-:-:S04]  /*e6a0*/  USEL UR5, UR5, UR11, !UP2 ;  /* 0x0000000b05057287 */ /* 0x000fc8000d000000 */
.L_x_279:
[----:B------:R-:W-:-:S04]  /*e6b0*/  UIADD3 UR5, UR5, 0x5f, URZ ;  /* 0x0000005f05057890 */ /* 0x000fc8000fffe03f */
        /* <DEDUP_REMOVED lines=15> */
.L_x_283:
[----:B------:R-:W-:Y:S04]  /*e7b0*/  DEPBAR.LE SB0, 0x0 ;  /* 0x000080000000791a */ /* 0x000fe80000000000 */
[----:B------:R-:W-:Y:S01]  /*e7c0*/  BAR.SYNC.DEFER_BLOCKING 0x0 ;  /* 0x0000000000007b1d */ /* 0x000fe20000010000 */
[C---:B------:R-:W-:Y:S02]  /*e7d0*/  ISETP.LT.AND P2, PT, R230.reuse, UR4, PT ;  /* 0x00000004e6007c0c */ /* 0x040fe4000bf41270 */
[C---:B------:R-:W-:Y:S02]  /*e7e0*/  ISETP.GT.AND P4, PT, R230.reuse, UR4, PT ;  /* 0x00000004e6007c0c */ /* 0x040fe4000bf84270 */
[C---:B------:R-:W-:Y:S09]  /*e7f0*/  IADD3 R229, R230.reuse, -0x1, RZ ;  /* 0xffffffffe6e57810 */ /* 0x040ff20007ffe0ff */
[----:B------:R-:W-:Y:S01]  /*e800*/  @!P2 SHF.R.S32.HI R2, RZ, 0x1f, R230 ;  /* 0x0000001fff02a819 */ /* 0x000fe200000114e6 */
[----:B------:R-:W-:Y:S04]  /*e810*/  @!P2 IMAD.WIDE.U32 R128, R230, c[0x0][0x208], RZ ;  /* 0x00008200e680aa25 */ /* 0x000fe800078e00ff */
[----:B------:R-:W-:Y:S04]  /*e820*/  @!P2 IMAD R2, R2, c[0x0][0x208], RZ ;  /* 0x000082000202aa24 */ /* 0x000fe800078e02ff */
[----:B------:R-:W-:Y:S01]  /*e830*/  @!P2 IMAD R2, R230, c[0x0][0x20c], R2 ;  /* 0x00008300e602aa24 */ /* 0x000fe200078e0202 */
[----:B------:R-:W2:Y:S04]  /*e840*/  LDL.64 R202, [R1+0x38] ;  /* 0x0000380001ca7983 */ /* 0x000ea80000100a00 */
[----:B------:R-:W-:Y:S02]  /*e850*/  @!P2 IADD3 R129, R129, R2, RZ ;  /* 0x000000028181a210 */ /* 0x000fe40007ffe0ff */
[----:B------:R-:W3:Y:S06]  /*e860*/  LDL.64 R200, [R1+0x40] ;  /* 0x0000400001c87983 */ /* 0x000eec0000100a00 */
[----:B------:R-:W-:Y:S08]  /*e870*/  LDSM.16.M88.4 R96, [R219+0x6100] ;  /* 0x00610000db60783b */ /* 0x000ff00000000200 */
[----:B------:R-:W1:Y:S08]  /*e880*/  LDSM.16.M88.4 R16, [R212+0x3100] ;  /* 0x00310000d410783b */ /* 0x000e700000000200 */
[----:B------:R-:W4:Y:S08]  /*e890*/  LDSM.16.M88.4 R92, [R219+0x8100] ;  /* 0x00810000db5c783b */ /* 0x000f300000000200 */
[----:B------:R-:W5:Y:S08]  /*e8a0*/  LDSM.16.M88.4 R32, [R212+0x3900] ;  /* 0x00390000d420783b */ /* 0x000f700000000200 */
[----:B------:R-:W3:Y:S06]  /*e8b0*/  LDL.64 R232, [R1+0x30] ;  /* 0x0000300001e87983 */ /* 0x000eec0000100a00 */
[----:B------:R-:W5:Y:S08]  /*e8c0*/  LDSM.16.M88.4 R48, [R212+0x4100] ;  /* 0x00410000d430783b */ /* 0x000f700000000200 */
[----:B------:R-:W5:Y:S01]  /*e8d0*/  LDSM.16.M88.4 R64, [R212+0x4900] ;  /* 0x00490000d440783b */ /* 0x000f620000000200 */
        /* <DEDUP_REMOVED lines=8> */
[-C--:B-----5:R-:W-:Y:S07]  /*e960*/  HMMA.16816.F32 R20, R96, R32.reuse, RZ ;  /* 0x000000206014723c */ /* 0x0a0fee00000018ff */
[----:B------:R-:W5:Y:S01]  /*e970*/  LDSM.16.M88.4 R184, [R222+0x8100] ;  /* 0x00810000deb8783b */ /* 0x000f620000000200 */
        /* <DEDUP_REMOVED lines=26> */
[C---:B-----5:R-:W-:Y:S08]  /*eb20*/  HMMA.16816.F32 R8, R184.reuse, R180, R8 ;  /* 0x000000b4b808723c */ /* 0x060ff00000001808 */
        /* <DEDUP_REMOVED lines=42> */
[----:B------:R4:W-:Y:S07]  /*edd0*/  @!P2 LDGSTS.E.BYPASS.LTC128B.128 [R231+0x2900], [R192.64], !P3 ;  /* 0x02900000c0e7afae */ /* 0x0009ee000d901d6c */
        /* <DEDUP_REMOVED lines=60> */
[----:B-----5:R-:W-:Y:S04]  /*f1a0*/  FMNMX.FTZ R128, R8, R134, !PT ;  /* 0x0000008608807209 */ /* 0x020fe80007810000 */
        /* <DEDUP_REMOVED lines=181> */
[----:B-----5:R-:W-:Y:S01]  /*fd00*/  @P4 MOV R7, R235 ;  /* 0x000000eb00074202 */ /* 0x020fe20000000f00 */
        /* <DEDUP_REMOVED lines=73> */
[----:B-----5:R-:W-:Y:S01]  /*101a0*/  @P4 SHF.L.U64.HI R12, R249, 0x5, R250 ;  /* 0x00000005f90c4819 */ /* 0x020fe200000102fa */
        /* <DEDUP_REMOVED lines=19> */
[----:B-----5:R-:W-:Y:S01]  /*102e0*/  @P4 IADD3 R8, P1, R10, R13, RZ ;  /* 0x0000000d0a084210 */ /* 0x020fe20007f3e0ff */
[C---:B------:R-:W-:Y:S02]  /*102f0*/  FMUL.FTZ R122, R0.reuse, R122 ;  /* 0x0000007a007a7220 */ /* 0x040fe40000410000 */
[----:B------:R-:W-:Y:S01]  /*10300*/  FMUL.FTZ R123, R0, R123 ;  /* 0x0000007b007b7220 */ /* 0x000fe20000410000 */
[----:B------:R-:W-:Y:S01]  /*10310*/  @P4 IADD3 R6, P0, R8, R13, RZ ;  /* 0x0000000d08064210 */ /* 0x000fe20007f1e0ff */
[C---:B------:R-:W-:Y:S01]  /*10320*/  FMUL.FTZ R126, R0.reuse, R126 ;  /* 0x0000007e007e7220 */ /* 0x040fe20000410000 */
[----:B------:R5:W5:Y:S01]  /*10330*/  MUFU.EX2 R184, R15 ;  /* 0x0000000f00b87308 */ /* 0x000b620000000800 */
[C---:B------:R-:W-:Y:S02]  /*10340*/  FMUL.FTZ R127, R0.reuse, R127 ;  /* 0x0000007f007f7220 */ /* 0x040fe40000410000 */
        /* <DEDUP_REMOVED lines=9> */
[-C--:B------:R-:W-:Y:S01]  /*103e0*/  @P4 IADD3 R4, P1, R6, R13.reuse, RZ ;  /* 0x0000000d06044210 */ /* 0x080fe20007f3e0ff */
[--C-:B------:R-:W-:Y:S01]  /*103f0*/  FFMA.FTZ R80, R80, c[0x0][0x2d0], -R180.reuse ;  /* 0x0000b40050507a23 */ /* 0x100fe200000108b4 */
[-C--:B------:R-:W-:Y:S01]  /*10400*/  @P4 IADD3.X R7, R9, R12.reuse, RZ, P0, !PT ;  /* 0x0000000c09074210 */ /* 0x080fe200007fe4ff */
[----:B------:R4:W-:Y:S01]  /*10410*/  @P4 LDGSTS.E.BYPASS.LTC128B.128 [R231+0x4100], [R8.64], !P3 ;  /* 0x0410000008e74fae */ /* 0x0009e2000d901d6c */
[----:B------:R-:W-:Y:S01]  /*10420*/  @P4 IADD3 R10, P0, R4, R13, RZ ;  /* 0x0000000d040a4210 */ /* 0x000fe20007f1e0ff */
[----:B------:R4:W-:Y:S01]  /*10430*/  MUFU.EX2 R206, R28 ;  /* 0x0000001c00ce7308 */ /* 0x0009e20000000800 */
[-C--:B------:R-:W-:Y:S01]  /*10440*/  @P4 IADD3.X R5, R7, R12.reuse, RZ, P1, !PT ;  /* 0x0000000c07054210 */ /* 0x080fe20000ffe4ff */
[----:B------:R-:W-:Y:S02]  /*10450*/  FMUL.FTZ R13, R131, R145 ;  /* 0x00000091830d7220 */ /* 0x000fe40000410000 */
[----:B-----5:R-:W-:Y:S01]  /*10460*/  FMUL.FTZ R15, R0, R147 ;  /* 0x00000093000f7220 */ /* 0x020fe20000410000 */
[----:B------:R-:W-:Y:S01]  /*10470*/  @P4 IADD3.X R11, R5, R12, RZ, P0, !PT ;  /* 0x0000000c050b4210 */ /* 0x000fe200007fe4ff */
[----:B------:R5:W-:Y:S01]  /*10480*/  @P4 LDGSTS.E.BYPASS.LTC128B.128 [R231+0x4900], [R6.64], !P3 ;  /* 0x0490000006e74fae */ /* 0x000be2000d901d6c */
[----:B------:R-:W-:Y:S01]  /*10490*/  FMUL.FTZ R12, R131, R144 ;  /* 0x00000090830c7220 */ /* 0x000fe20000410000 */
[----:B------:R-:W-:Y:S01]  /*104a0*/  ISETP.GT.AND P0, PT, R230, UR5, PT ;  /* 0x00000005e6007c0c */ /* 0x000fe2000bf04270 */
[----:B------:R-:W-:Y:S01]  /*104b0*/  FFMA.FTZ R81, R81, c[0x0][0x2d0], -R180 ;  /* 0x0000b40051517a23 */ /* 0x000fe200000108b4 */
[----:B------:R5:W-:Y:S01]  /*104c0*/  MUFU.EX2 R211, R34 ;  /* 0x0000002200d37308 */ /* 0x000be20000000800 */
[--C-:B------:R-:W-:Y:S01]  /*104d0*/  FFMA.FTZ R70, R70, c[0x0][0x2d0], -R181.reuse ;  /* 0x0000b40046467a23 */ /* 0x100fe200000108b5 */
[----:B------:R-:W-:Y:S01]  /*104e0*/  MOV R230, R229 ;  /* 0x000000e500e67202 */ /* 0x000fe20000000f00 */
[----:B-1----:R-:W-:Y:S01]  /*104f0*/  FMUL.FTZ R22, R132, R154 ;  /* 0x0000009a84167220 */ /* 0x002fe20000410000 */
[----:B------:R1:W-:Y:S01]  /*10500*/  @P4 LDGSTS.E.BYPASS.LTC128B.128 [R231+0x5100], [R4.64], !P3 ;  /* 0x0510000004e74fae */ /* 0x0003e2000d901d6c */
[--C-:B------:R-:W-:Y:S02]  /*10510*/  FFMA.FTZ R71, R71, c[0x0][0x2d0], -R181.reuse ;  /* 0x0000b40047477a23 */ /* 0x100fe400000108b5 */
[--C-:B------:R-:W-:Y:S02]  /*10520*/  FFMA.FTZ R82, R82, c[0x0][0x2d0], -R181.reuse ;  /* 0x0000b40052527a23 */ /* 0x100fe400000108b5 */
[----:B------:R-:W-:Y:S01]  /*10530*/  FFMA.FTZ R83, R83, c[0x0][0x2d0], -R181 ;  /* 0x0000b40053537a23 */ /* 0x000fe200000108b5 */
[----:B------:R1:W-:Y:S01]  /*10540*/  MUFU.EX2 R233, R33 ;  /* 0x0000002100e97308 */ /* 0x0003e20000000800 */
[--C-:B------:R-:W-:Y:S01]  /*10550*/  FFMA.FTZ R72, R72, c[0x0][0x2d0], -R135.reuse ;  /* 0x0000b40048487a23 */ /* 0x100fe20000010887 */
[----:B------:R1:W-:Y:S01]  /*10560*/  @P4 LDGSTS.E.BYPASS.LTC128B.128 [R231+0x5900], [R10.64], !P3 ;  /* 0x059000000ae74fae */ /* 0x0003e2000d901d6c */
[--C-:B------:R-:W-:Y:S02]  /*10570*/  FFMA.FTZ R73, R73, c[0x0][0x2d0], -R135.reuse ;  /* 0x0000b40049497a23 */ /* 0x100fe40000010887 */
[C---:B----4-:R-:W-:Y:S01]  /*10580*/  FMUL.FTZ R8, R131.reuse, R140 ;  /* 0x0000008c83087220 */ /* 0x050fe20000410000 */
[----:B------:R-:W-:Y:S01]  /*10590*/  F2FP.PACK_AB R140, R238, R237 ;  /* 0x000000edee8c723e */ /* 0x000fe200000000ff */
[----:B------:R-:W-:Y:S01]  /*105a0*/  FMUL.FTZ R9, R131, R141 ;  /* 0x0000008d83097220 */ /* 0x000fe20000410000 */
[----:B------:R-:W-:Y:S01]  /*105b0*/  F2FP.PACK_AB R141, R186, R183 ;  /* 0x000000b7ba8d723e */ /* 0x000fe200000000ff */
[--C-:B------:R-:W-:Y:S01]  /*105c0*/  FFMA.FTZ R28, R27, c[0x0][0x2d0], -R2.reuse ;  /* 0x0000b4001b1c7a23 */ /* 0x100fe20000010802 */
[----:B------:R-:W4:Y:S01]  /*105d0*/  LDSM.16.MT88.4 R172, [R213+0x100] ;  /* 0x00010000d5ac783b */ /* 0x000f220000004200 */
[----:B------:R1:W1:Y:S01]  /*105e0*/  MUFU.EX2 R232, R35 ;  /* 0x0000002300e87308 */ /* 0x0002620000000800 */
[----:B------:R-:W-:Y:S02]  /*105f0*/  FMUL.FTZ R27, R0, R163 ;  /* 0x000000a3001b7220 */ /* 0x000fe40000410000 */
[----:B-----5:R-:W-:Y:S01]  /*10600*/  FMUL.FTZ R6, R132, R138 ;  /* 0x0000008a84067220 */ /* 0x020fe20000410000 */
[----:B------:R-:W-:Y:S01]  /*10610*/  F2FP.PACK_AB R138, R248, R246 ;  /* 0x000000f6f88a723e */ /* 0x000fe200000000ff */
[----:B------:R-:W-:Y:S01]  /*10620*/  FMUL.FTZ R7, R132, R139 ;  /* 0x0000008b84077220 */ /* 0x000fe20000410000 */
[----:B------:R-:W-:Y:S01]  /*10630*/  F2FP.PACK_AB R139, R244, R245 ;  /* 0x000000f5f48b723e */ /* 0x000fe200000000ff */
[----:B------:R-:W5:Y:S01]  /*10640*/  LDSM.16.MT88.4 R176, [R216+0x100] ;  /* 0x00010000d8b0783b */ /* 0x000f620000004200 */
[C---:B------:R-:W-:Y:S02]  /*10650*/  FMUL.FTZ R34, R0.reuse, R158 ;  /* 0x0000009e00227220 */ /* 0x040fe40000410000 */
[----:B-1----:R-:W-:Y:S01]  /*10660*/  FMUL.FTZ R4, R133, R136 ;  /* 0x0000008885047220 */ /* 0x002fe20000410000 */
[----:B------:R-:W-:Y:S01]  /*10670*/  F2FP.PACK_AB R136, R247, R241 ;  /* 0x000000f1f788723e */ /* 0x000fe200000000ff */
[----:B------:R-:W-:Y:S01]  /*10680*/  FMUL.FTZ R5, R133, R137 ;  /* 0x0000008985057220 */ /* 0x000fe20000410000 */
[----:B------:R-:W-:Y:S01]  /*10690*/  F2FP.PACK_AB R137, R243, R240 ;  /* 0x000000f0f389723e */ /* 0x000fe200000000ff */
[----:B------:R-:W-:Y:S01]  /*106a0*/  MUFU.EX2 R196, R44 ;  /* 0x0000002c00c47308 */ /* 0x000fe20000000800 */
[----:B------:R-:W1:Y:S01]  /*106b0*/  LDSM.16.MT88.4 R144, [R214+0x100] ;  /* 0x00010000d690783b */ /* 0x000e620000004200 */
[----:B------:R-:W-:Y:S02]  /*106c0*/  FMUL.FTZ R33, R131, R157 ;  /* 0x0000009d83217220 */ /* 0x000fe40000410000 */
[----:B------:R-:W-:Y:S01]  /*106d0*/  FMUL.FTZ R10, R0, R142 ;  /* 0x0000008e000a7220 */ /* 0x000fe20000410000 */
[----:B------:R-:W-:Y:S01]  /*106e0*/  F2FP.PACK_AB R142, R242, R239 ;  /* 0x000000eff28e723e */ /* 0x000fe200000000ff */
[----:B------:R-:W-:Y:S01]  /*106f0*/  FMUL.FTZ R11, R0, R143 ;  /* 0x0000008f000b7220 */ /* 0x000fe20000410000 */
[----:B------:R-:W-:Y:S01]  /*10700*/  F2FP.PACK_AB R143, R184, R185 ;  /* 0x000000b9b88f723e */ /* 0x000fe200000000ff */
[--C-:B------:R-:W-:Y:S01]  /*10710*/  FFMA.FTZ R76, R76, c[0x0][0x2d0], -R135.reuse ;  /* 0x0000b4004c4c7a23 */ /* 0x100fe20000010887 */
[----:B------:R-:W1:Y:S01]  /*10720*/  LDSM.16.MT88.4 R148, [R215+0x100] ;  /* 0x00010000d794783b */ /* 0x000e620000004200 */
[----:B------:R-:W-:Y:S01]  /*10730*/  MUFU.EX2 R195, R45 ;  /* 0x0000002d00c37308 */ /* 0x000fe20000000800 */
[----:B------:R-:W-:Y:S02]  /*10740*/  FMUL.FTZ R35, R0, R159 ;  /* 0x0000009f00237220 */ /* 0x000fe40000410000 */
[----:B------:R-:W-:Y:S02]  /*10750*/  FFMA.FTZ R77, R77, c[0x0][0x2d0], -R135 ;  /* 0x0000b4004d4d7a23 */ /* 0x000fe40000010887 */
[--C-:B------:R-:W-:Y:S02]  /*10760*/  FFMA.FTZ R74, R74, c[0x0][0x2d0], -R2.reuse ;  /* 0x0000b4004a4a7a23 */ /* 0x100fe40000010802 */
[----:B------:R-:W0:Y:S01]  /*10770*/  LDGDEPBAR ;  /* 0x00000000000079af */ /* 0x000e220000000000 */
[--C-:B------:R-:W-:Y:S02]  /*10780*/  FFMA.FTZ R75, R75, c[0x0][0x2d0], -R2.reuse ;  /* 0x0000b4004b4b7a23 */ /* 0x100fe40000010802 */
[----:B------:R-:W-:Y:S01]  /*10790*/  MUFU.EX2 R193, R53 ;  /* 0x0000003500c17308 */ /* 0x000fe20000000800 */
[--C-:B------:R-:W-:Y:S02]  /*107a0*/  FFMA.FTZ R78, R78, c[0x0][0x2d0], -R2.reuse ;  /* 0x0000b4004e4e7a23 */ /* 0x100fe40000010802 */
[----:B------:R-:W-:Y:S01]  /*107b0*/  FFMA.FTZ R79, R79, c[0x0][0x2d0], -R2 ;  /* 0x0000b4004f4f7a23 */ /* 0x000fe20000010802 */
[-C--:B----4-:R-:W-:Y:S06]  /*107c0*/  HMMA.16816.F32 R4, R136, R172.reuse, R4 ;  /* 0x000000ac8804723c */ /* 0x090fec0000001804 */
[----:B------:R-:W-:Y:S01]  /*107d0*/  MUFU.EX2 R190, R54 ;  /* 0x0000003600be7308 */ /* 0x000fe20000000800 */
[--C-:B------:R-:W-:Y:S01]  /*107e0*/  FFMA.FTZ R84, R84, c[0x0][0x2d0], -R180.reuse ;  /* 0x0000b40054547a23 */ /* 0x100fe200000108b4 */
[C---:B------:R-:W-:Y:S04]  /*107f0*/  HMMA.16816.F32 R8, R140.reuse, R172, R8 ;  /* 0x000000ac8c08723c */ /* 0x040fe80000001808 */
[--C-:B------:R-:W-:Y:S02]  /*10800*/  FFMA.FTZ R85, R85, c[0x0][0x2d0], -R180.reuse ;  /* 0x0000b40055557a23 */ /* 0x100fe400000108b4 */
[----:B------:R-:W-:Y:S02]  /*10810*/  FFMA.FTZ R96, R96, c[0x0][0x2d0], -R180 ;  /* 0x0000b40060607a23 */ /* 0x000fe400000108b4 */
[----:B------:R-:W-:Y:S01]  /*10820*/  MUFU.EX2 R172, R46 ;  /* 0x0000002e00ac7308 */ /* 0x000fe20000000800 */
[-C--:B------:R-:W-:Y:S03]  /*10830*/  HMMA.16816.F32 R12, R140, R174.reuse, R12 ;  /* 0x000000ae8c0c723c */ /* 0x080fe6000000180c */
[--C-:B------:R-:W-:Y:S02]  /*10840*/  FFMA.FTZ R86, R86, c[0x0][0x2d0], -R181.reuse ;  /* 0x0000b40056567a23 */ /* 0x100fe400000108b5 */
[--C-:B------:R-:W-:Y:S03]  /*10850*/  FFMA.FTZ R87, R87, c[0x0][0x2d0], -R181.reuse ;  /* 0x0000b40057577a23 */ /* 0x100fe600000108b5 */
[C---:B------:R-:W-:Y:S01]  /*10860*/  HMMA.16816.F32 R16, R136.reuse, R174, R16 ;  /* 0x000000ae8810723c */ /* 0x040fe20000001810 */
[----:B------:R4:W-:Y:S03]  /*10870*/  MUFU.EX2 R207, R25 ;  /* 0x0000001900cf7308 */ /* 0x0009e60000000800 */
[----:B------:R-:W-:Y:S02]  /*10880*/  FFMA.FTZ R98, R98, c[0x0][0x2d0], -R181 ;  /* 0x0000b40062627a23 */ /* 0x000fe400000108b5 */
[--C-:B------:R-:W-:Y:S02]  /*10890*/  FFMA.FTZ R92, R92, c[0x0][0x2d0], -R135.reuse ;  /* 0x0000b4005c5c7a23 */ /* 0x100fe40000010887 */
[-C--:B-----5:R-:W-:Y:S03]  /*108a0*/  HMMA.16816.F32 R20, R136, R176.reuse, R20 ;  /* 0x000000b08814723c */ /* 0x0a0fe60000001814 */
[----:B------:R5:W1:Y:S01]  /*108b0*/  MUFU.EX2 R208, R24 ;  /* 0x0000001800d07308 */ /* 0x000a620000000800 */
[--C-:B------:R-:W-:Y:S02]  /*108c0*/  FFMA.FTZ R90, R90, c[0x0][0x2d0], -R2.reuse ;  /* 0x0000b4005a5a7a23 */ /* 0x100fe40000010802 */
[--C-:B------:R-:W-:Y:S02]  /*108d0*/  FFMA.FTZ R91, R91, c[0x0][0x2d0], -R2.reuse ;  /* 0x0000b4005b5b7a23 */ /* 0x100fe40000010802 */
[C---:B------:R-:W-:Y:S04]  /*108e0*/  HMMA.16816.F32 R32, R140.reuse, R176, R32 ;  /* 0x000000b08c20723c */ /* 0x040fe80000001820 */
[--C-:B------:R-:W-:Y:S01]  /*108f0*/  FFMA.FTZ R94, R94, c[0x0][0x2d0], -R2.reuse ;  /* 0x0000b4005e5e7a23 */ /* 0x100fe20000010802 */
[----:B------:R1:W-:Y:S01]  /*10900*/  MUFU.EX2 R182, R26 ;  /* 0x0000001a00b67308 */ /* 0x0003e20000000800 */
[----:B------:R-:W-:Y:S02]  /*10910*/  FFMA.FTZ R2, R95, c[0x0][0x2d0], -R2 ;  /* 0x0000b4005f027a23 */ /* 0x000fe40000010802 */
[--C-:B------:R-:W-:Y:S04]  /*10920*/  FFMA.FTZ R88, R88, c[0x0][0x2d0], -R135.reuse ;  /* 0x0000b40058587a23 */ /* 0x100fe80000010887 */
[----:B----4-:R-:W-:Y:S02]  /*10930*/  FMUL.FTZ R25, R131, R161 ;  /* 0x000000a183197220 */ /* 0x010fe40000410000 */
[----:B------:R-:W-:Y:S01]  /*10940*/  FFMA.FTZ R89, R89, c[0x0][0x2d0], -R135 ;  /* 0x0000b40059597a23 */ /* 0x000fe20000010887 */
[----:B------:R4:W-:Y:S01]  /*10950*/  MUFU.EX2 R175, R28 ;  /* 0x0000001c00af7308 */ /* 0x0009e20000000800 */
[----:B------:R-:W-:Y:S01]  /*10960*/  MOV R135, R3 ;  /* 0x0000000300877202 */ /* 0x000fe20000000f00 */
[C---:B-----5:R-:W-:Y:S02]  /*10970*/  FMUL.FTZ R24, R131.reuse, R160 ;  /* 0x000000a083187220 */ /* 0x060fe40000410000 */
[----:B------:R-:W-:Y:S06]  /*10980*/  FFMA.FTZ R131, R131, R252, R237 ;  /* 0x000000fc83837223 */ /* 0x000fec00000100ed */
[----:B------:R5:W-:Y:S01]  /*10990*/  MUFU.EX2 R174, R30 ;  /* 0x0000001e00ae7308 */ /* 0x000be20000000800 */
[C---:B-1----:R-:W-:Y:S02]  /*109a0*/  FMUL.FTZ R26, R0.reuse, R162 ;  /* 0x000000a2001a7220 */ /* 0x042fe40000410000 */
[----:B------:R-:W-:Y:S07]  /*109b0*/  FFMA.FTZ R0, R0, R251, R183 ;  /* 0x000000fb00007223 */ /* 0x000fee00000100b7 */
[----:B------:R1:W1:Y:S01]  /*109c0*/  MUFU.EX2 R205, R29 ;  /* 0x0000001d00cd7308 */ /* 0x0002620000000800 */
[-C--:B------:R-:W-:Y:S03]  /*109d0*/  HMMA.16816.F32 R24, R140, R178.reuse, R24 ;  /* 0x000000b28c18723c */ /* 0x080fe60000001818 */
[----:B----4-:R-:W-:Y:S02]  /*109e0*/  FMUL.FTZ R28, R133, R164 ;  /* 0x000000a4851c7220 */ /* 0x010fe40000410000 */
[----:B------:R-:W-:Y:S03]  /*109f0*/  FADD.FTZ R0, R186, R0 ;  /* 0x00000000ba007221 */ /* 0x000fe60000010000 */
[C---:B------:R-:W-:Y:S01]  /*10a00*/  HMMA.16816.F32 R100, R136.reuse, R178, R100 ;  /* 0x000000b28864723c */ /* 0x040fe20000001864 */
[----:B------:R4:W-:Y:S03]  /*10a10*/  MUFU.EX2 R204, R36 ;  /* 0x0000002400cc7308 */ /* 0x0009e60000000800 */
[----:B------:R-:W-:Y:S02]  /*10a20*/  FADD.FTZ R0, R185, R0 ;  /* 0x00000000b9007221 */ /* 0x000fe40000010000 */
[C---:B-----5:R-:W-:Y:S05]  /*10a30*/  FMUL.FTZ R30, R132.reuse, R166 ;  /* 0x000000a6841e7220 */ /* 0x060fea0000410000 */
[----:B------:R5:W-:Y:S01]  /*10a40*/  MUFU.EX2 R203, R37 ;  /* 0x0000002500cb7308 */ /* 0x000be20000000800 */
[C---:B-1----:R-:W-:Y:S09]  /*10a50*/  FMUL.FTZ R29, R133.reuse, R165 ;  /* 0x000000a5851d7220 */ /* 0x042ff20000410000 */
[----:B------:R1:W-:Y:S01]  /*10a60*/  MUFU.EX2 R189, R55 ;  /* 0x0000003700bd7308 */ /* 0x0003e20000000800 */
[-C--:B------:R-:W-:Y:S03]  /*10a70*/  HMMA.16816.F32 R28, R136, R144.reuse, R28 ;  /* 0x00000090881c723c */ /* 0x080fe6000000181c */
[C---:B----4-:R-:W-:Y:S05]  /*10a80*/  FMUL.FTZ R36, R133.reuse, R168 ;  /* 0x000000a885247220 */ /* 0x050fea0000410000 */
[C---:B------:R-:W-:Y:S01]  /*10a90*/  HMMA.16816.F32 R104, R140.reuse, R144, R104 ;  /* 0x000000908c68723c */ /* 0x040fe20000001868 */
[----:B------:R-:W-:Y:S03]  /*10aa0*/  MUFU.EX2 R191, R64 ;  /* 0x0000004000bf7308 */ /* 0x000fe60000000800 */
[C---:B-----5:R-:W-:Y:S04]  /*10ab0*/  FMUL.FTZ R37, R133.reuse, R169 ;  /* 0x000000a985257220 */ /* 0x060fe80000410000 */
[-C--:B------:R-:W-:Y:S03]  /*10ac0*/  HMMA.16816.F32 R108, R140, R146.reuse, R108 ;  /* 0x000000928c6c723c */ /* 0x080fe6000000186c */
[----:B------:R-:W-:Y:S01]  /*10ad0*/  MUFU.EX2 R192, R65 ;  /* 0x0000004100c07308 */ /* 0x000fe20000000800 */
[----:B---3--:R-:W-:Y:S01]  /*10ae0*/  FFMA.FTZ R133, R133, R153, R241 ;  /* 0x0000009985857223 */ /* 0x008fe200000100f1 */
[----:B-1----:R-:W-:Y:S03]  /*10af0*/  LDSM.16.MT88.4 R52, [R216+0x1100] ;  /* 0x00110000d834783b */ /* 0x002fe60000004200 */
[C---:B------:R-:W-:Y:S05]  /*10b00*/  HMMA.16816.F32 R112, R136.reuse, R146, R112 ;  /* 0x000000928870723c */ /* 0x040fea0000001870 */
[----:B------:R1:W-:Y:S01]  /*10b10*/  MUFU.EX2 R167, R38 ;  /* 0x0000002600a77308 */ /* 0x0003e20000000800 */
[----:B------:R-:W3:Y:S02]  /*10b20*/  LDSM.16.MT88.4 R144, [R213+0x900] ;  /* 0x00090000d590783b */ /* 0x000ee40000004200 */
[-C--:B------:R-:W-:Y:S07]  /*10b30*/  HMMA.16816.F32 R116, R136, R148.reuse, R116 ;  /* 0x000000948874723c */ /* 0x080fee0000001874 */
[----:B------:R4:W-:Y:S01]  /*10b40*/  MUFU.EX2 R200, R39 ;  /* 0x0000002700c87308 */ /* 0x0009e20000000800 */
[C---:B------:R-:W-:Y:S08]  /*10b50*/  HMMA.16816.F32 R120, R140.reuse, R148, R120 ;  /* 0x000000948c78723c */ /* 0x040ff00000001878 */
[-C--:B------:R-:W-:Y:S01]  /*10b60*/  HMMA.16816.F32 R124, R140, R150.reuse, R124 ;  /* 0x000000968c7c723c */ /* 0x080fe2000000187c */
[----:B------:R5:W3:Y:S01]  /*10b70*/  MUFU.EX2 R165, R134 ;  /* 0x0000008600a57308 */ /* 0x000ae20000000800 */
[----:B------:R-:W3:Y:S02]  /*10b80*/  LDSM.16.MT88.4 R140, [R216+0x900] ;  /* 0x00090000d88c783b */ /* 0x000ee40000004200 */
[C---:B-1----:R-:W-:Y:S07]  /*10b90*/  FMUL.FTZ R38, R132.reuse, R170 ;  /* 0x000000aa84267220 */ /* 0x042fee0000410000 */
[----:B------:R1:W-:Y:S01]  /*10ba0*/  MUFU.EX2 R202, R48 ;  /* 0x0000003000ca7308 */ /* 0x0003e20000000800 */
[C---:B----4-:R-:W-:Y:S02]  /*10bb0*/  FMUL.FTZ R39, R132.reuse, R171 ;  /* 0x000000ab84277220 */ /* 0x050fe40000410000 */
[----:B--2---:R-:W-:Y:S07]  /*10bc0*/  FFMA.FTZ R132, R132, R152, R240 ;  /* 0x0000009884847223 */ /* 0x004fee00000100f0 */
[----:B------:R2:W4:Y:S01]  /*10bd0*/  MUFU.EX2 R201, R49 ;  /* 0x0000003100c97308 */ /* 0x0005220000000800 */
[----:B------:R-:W-:Y:S01]  /*10be0*/  HMMA.16816.F32 R36, R136, R150, R36 ;  /* 0x000000968824723c */ /* 0x000fe20000001824 */
[----:B------:R-:W4:Y:S03]  /*10bf0*/  LDSM.16.MT88.4 R148, [R214+0x900] ;  /* 0x00090000d694783b */ /* 0x000f260000004200 */
[----:B-----5:R-:W-:Y:S01]  /*10c00*/  FFMA.FTZ R134, R51, c[0x0][0x2d0], -R181 ;  /* 0x0000b40033867a23 */ /* 0x020fe200000108b5 */
[----:B------:R-:W-:Y:S02]  /*10c10*/  F2FP.PACK_AB R51, R232, R211 ;  /* 0x000000d3e833723e */ /* 0x000fe400000000ff */
[----:B------:R-:W-:Y:S02]  /*10c20*/  F2FP.PACK_AB R136, R207, R208 ;  /* 0x000000d0cf88723e */ /* 0x000fe400000000ff */
[----:B------:R5:W-:Y:S03]  /*10c30*/  MUFU.EX2 R199, R50 ;  /* 0x0000003200c77308 */ /* 0x000be60000000800 */
[----:B------:R-:W-:Y:S02]  /*10c40*/  F2FP.PACK_AB R138, R205, R206 ;  /* 0x000000cecd8a723e */ /* 0x000fe400000000ff */
[----:B-1----:R-:W-:Y:S02]  /*10c50*/  F2FP.PACK_AB R48, R235, R236 ;  /* 0x000000eceb30723e */ /* 0x002fe400000000ff */
[----:B------:R-:W-:Y:S02]  /*10c60*/  F2FP.PACK_AB R137, R175, R182 ;  /* 0x000000b6af89723e */ /* 0x000fe400000000ff */
[----:B---3--:R-:W-:Y:S01]  /*10c70*/  F2FP.PACK_AB R139, R165, R174 ;  /* 0x000000aea58b723e */ /* 0x008fe200000000ff */
[----:B------:R-:W-:Y:S01]  /*10c80*/  MUFU.EX2 R187, R66 ;  /* 0x0000004200bb7308 */ /* 0x000fe20000000800 */
[----:B--2---:R-:W-:Y:S09]  /*10c90*/  F2FP.PACK_AB R49, R210, R209 ;  /* 0x000000d1d231723e */ /* 0x004ff200000000ff */
[----:B------:R1:W-:Y:S01]  /*10ca0*/  MUFU.EX2 R188, R67 ;  /* 0x0000004300bc7308 */ /* 0x0003e20000000800 */
[----:B-----5:R-:W-:Y:S09]  /*10cb0*/  F2FP.PACK_AB R50, R233, R234 ;  /* 0x000000eae932723e */ /* 0x020ff200000000ff */
[----:B------:R-:W-:Y:S01]  /*10cc0*/  MUFU.EX2 R177, R56 ;  /* 0x0000003800b17308 */ /* 0x000fe20000000800 */
[-C--:B------:R-:W-:Y:S08]  /*10cd0*/  HMMA.16816.F32 R4, R48, R144.reuse, R4 ;  /* 0x000000903004723c */ /* 0x080ff00000001804 */
[C---:B------:R-:W-:Y:S01]  /*10ce0*/  HMMA.16816.F32 R8, R136.reuse, R144, R8 ;  /* 0x000000908808723c */ /* 0x040fe20000001808 */
[----:B------:R-:W-:Y:S01]  /*10cf0*/  MUFU.EX2 R179, R57 ;  /* 0x0000003900b37308 */ /* 0x000fe20000000800 */
[----:B-1----:R-:W-:Y:S06]  /*10d00*/  LDSM.16.MT88.4 R64, [R214+0x1100] ;  /* 0x00110000d640783b */ /* 0x002fec0000004200 */
[-C--:B------:R-:W-:Y:S03]  /*10d10*/  HMMA.16816.F32 R12, R136, R146.reuse, R12 ;  /* 0x00000092880c723c */ /* 0x080fe6000000180c */
[----:B------:R-:W1:Y:S05]  /*10d20*/  MUFU.EX2 R198, R134 ;  /* 0x0000008600c67308 */ /* 0x000e6a0000000800 */
[C---:B------:R-:W-:Y:S01]  /*10d30*/  HMMA.16816.F32 R16, R48.reuse, R146, R16 ;  /* 0x000000923010723c */ /* 0x040fe20000001810 */
[----:B------:R-:W2:Y:S04]  /*10d40*/  LDSM.16.MT88.4 R144, [R215+0x900] ;  /* 0x00090000d790783b */ /* 0x000ea80000004200 */
[----:B------:R3:W-:Y:S03]  /*10d50*/  MUFU.EX2 R134, R47 ;  /* 0x0000002f00867308 */ /* 0x0007e60000000800 */
[-C--:B------:R-:W-:Y:S07]  /*10d60*/  HMMA.16816.F32 R20, R48, R140.reuse, R20 ;  /* 0x0000008c3014723c */ /* 0x080fee0000001814 */
[----:B------:R5:W-:Y:S01]  /*10d70*/  MUFU.EX2 R166, R40 ;  /* 0x0000002800a67308 */ /* 0x000be20000000800 */
[C---:B------:R-:W-:Y:S08]  /*10d80*/  HMMA.16816.F32 R32, R136.reuse, R140, R32 ;  /* 0x0000008c8820723c */ /* 0x040ff00000001820 */
[-C--:B------:R-:W-:Y:S01]  /*10d90*/  HMMA.16816.F32 R24, R136, R142.reuse, R24 ;  /* 0x0000008e8818723c */ /* 0x080fe20000001818 */
[----:B------:R1:W1:Y:S01]  /*10da0*/  MUFU.EX2 R197, R41 ;  /* 0x0000002900c57308 */ /* 0x0002620000000800 */
[----:B---3--:R-:W3:Y:S06]  /*10db0*/  LDSM.16.MT88.4 R44, [R213+0x1100] ;  /* 0x00110000d52c783b */ /* 0x008eec0000004200 */
[C---:B------:R-:W-:Y:S03]  /*10dc0*/  HMMA.16816.F32 R100, R48.reuse, R142, R100 ;  /* 0x0000008e3064723c */ /* 0x040fe60000001864 */
[----:B------:R2:W-:Y:S01]  /*10dd0*/  MUFU.EX2 R164, R42 ;  /* 0x0000002a00a47308 */ /* 0x0005e20000000800 */
[----:B-----5:R-:W-:Y:S04]  /*10de0*/  F2FP.PACK_AB R40, R203, R204 ;  /* 0x000000cccb28723e */ /* 0x020fe800000000ff */
[-C--:B----4-:R-:W-:Y:S05]  /*10df0*/  HMMA.16816.F32 R28, R48, R148.reuse, R28 ;  /* 0x00000094301c723c */ /* 0x090fea000000181c */
[----:B------:R4:W5:Y:S03]  /*10e00*/  MUFU.EX2 R173, R43 ;  /* 0x0000002b00ad7308 */ /* 0x0009660000000800 */
[C---:B------:R-:W-:Y:S04]  /*10e10*/  HMMA.16816.F32 R104, R136.reuse, R148, R104 ;  /* 0x000000948868723c */ /* 0x040fe80000001868 */
[----:B-1----:R-:W-:Y:S03]  /*10e20*/  F2FP.PACK_AB R41, R200, R167 ;  /* 0x000000a7c829723e */ /* 0x002fe600000000ff */
[----:B------:R-:W-:Y:S01]  /*10e30*/  MUFU.EX2 R178, R60 ;  /* 0x0000003c00b27308 */ /* 0x000fe20000000800 */
[-C--:B------:R-:W-:Y:S04]  /*10e40*/  HMMA.16816.F32 R108, R136, R150.reuse, R108 ;  /* 0x00000096886c723c */ /* 0x080fe8000000186c */
[----:B--2---:R-:W-:Y:S04]  /*10e50*/  F2FP.PACK_AB R42, R201, R202 ;  /* 0x000000cac92a723e */ /* 0x004fe800000000ff */
[C---:B------:R-:W-:Y:S01]  /*10e60*/  HMMA.16816.F32 R112, R48.reuse, R150, R112 ;  /* 0x000000963070723c */ /* 0x040fe20000001870 */
[----:B------:R-:W-:Y:S01]  /*10e70*/  LDSM.16.MT88.4 R148, [R213+0x2900] ;  /* 0x00290000d594783b */ /* 0x000fe20000004200 */
[----:B------:R-:W-:Y:S02]  /*10e80*/  MUFU.EX2 R60, R59 ;  /* 0x0000003b003c7308 */ /* 0x000fe40000000800 */
[----:B----4-:R-:W-:Y:S04]  /*10e90*/  F2FP.PACK_AB R43, R198, R199 ;  /* 0x000000c7c62b723e */ /* 0x010fe800000000ff */
[-C--:B------:R-:W-:Y:S04]  /*10ea0*/  HMMA.16816.F32 R116, R48, R144.reuse, R116 ;  /* 0x000000903074723c */ /* 0x080fe80000001874 */
[----:B------:R-:W-:Y:S04]  /*10eb0*/  MUFU.EX2 R176, R61 ;  /* 0x0000003d00b07308 */ /* 0x000fe80000000800 */
[C---:B------:R-:W-:Y:S06]  /*10ec0*/  HMMA.16816.F32 R120, R136.reuse, R144, R120 ;  /* 0x000000908878723c */ /* 0x040fec0000001878 */
[----:B------:R1:W2:Y:S02]  /*10ed0*/  MUFU.EX2 R61, R58 ;  /* 0x0000003a003d7308 */ /* 0x0002a40000000800 */
[-C--:B------:R-:W-:Y:S08]  /*10ee0*/  HMMA.16816.F32 R124, R136, R146.reuse, R124 ;  /* 0x00000092887c723c */ /* 0x080ff0000000187c */
[----:B------:R-:W-:Y:S01]  /*10ef0*/  HMMA.16816.F32 R36, R48, R146, R36 ;  /* 0x000000923024723c */ /* 0x000fe20000001824 */
[----:B------:R-:W-:Y:S06]  /*10f00*/  MUFU.EX2 R97, R97 ;  /* 0x0000006100617308 */ /* 0x000fec0000000800 */
[----:B------:R-:W-:Y:S01]  /*10f10*/  F2FP.PACK_AB R48, R197, R166 ;  /* 0x000000a6c530723e */ /* 0x000fe200000000ff */
[-C--:B---3--:R-:W-:Y:S03]  /*10f20*/  HMMA.16816.F32 R4, R40, R44.reuse, R4 ;  /* 0x0000002c2804723c */ /* 0x088fe60000001804 */
[----:B------:R-:W-:Y:S02]  /*10f30*/  MUFU.EX2 R99, R99 ;  /* 0x0000006300637308 */ /* 0x000fe40000000800 */
[----:B------:R-:W-:Y:S01]  /*10f40*/  F2FP.PACK_AB R50, R195, R196 ;  /* 0x000000c4c332723e */ /* 0x000fe200000000ff */
[----:B-1----:R-:W-:Y:S01]  /*10f50*/  LDSM.16.MT88.4 R56, [R214+0x1900] ;  /* 0x00190000d638783b */ /* 0x002fe20000004200 */
[----:B-----5:R-:W-:Y:S02]  /*10f60*/  F2FP.PACK_AB R49, R173, R164 ;  /* 0x000000a4ad31723e */ /* 0x020fe400000000ff */
[----:B------:R-:W-:Y:S04]  /*10f70*/  F2FP.PACK_AB R51, R134, R172 ;  /* 0x000000ac8633723e */ /* 0x000fe800000000ff */
[----:B------:R-:W-:Y:S03]  /*10f80*/  MUFU.EX2 R93, R93 ;  /* 0x0000005d005d7308 */ /* 0x000fe60000000800 */
[C---:B------:R-:W-:Y:S07]  /*10f90*/  HMMA.16816.F32 R8, R48.reuse, R44, R8 ;  /* 0x0000002c3008723c */ /* 0x040fee0000001808 */
[----:B------:R-:W-:Y:S01]  /*10fa0*/  MUFU.EX2 R62, R62 ;  /* 0x0000003e003e7308 */ /* 0x000fe20000000800 */
[-C--:B------:R-:W-:Y:S08]  /*10fb0*/  HMMA.16816.F32 R12, R48, R46.reuse, R12 ;  /* 0x0000002e300c723c */ /* 0x080ff0000000180c */
[C---:B------:R-:W-:Y:S01]  /*10fc0*/  HMMA.16816.F32 R16, R40.reuse, R46, R16 ;  /* 0x0000002e2810723c */ /* 0x040fe20000001810 */
[----:B------:R-:W1:Y:S01]  /*10fd0*/  LDSM.16.MT88.4 R44, [R215+0x1100] ;  /* 0x00110000d72c783b */ /* 0x000e620000004200 */
[----:B------:R-:W3:Y:S06]  /*10fe0*/  MUFU.EX2 R63, R63 ;  /* 0x0000003f003f7308 */ /* 0x000eec0000000800 */
[-C--:B------:R-:W-:Y:S04]  /*10ff0*/  HMMA.16816.F32 R20, R40, R52.reuse, R20 ;  /* 0x000000342814723c */ /* 0x080fe80000001814 */
[----:B------:R-:W-:Y:S04]  /*11000*/  MUFU.EX2 R68, R68 ;  /* 0x0000004400447308 */ /* 0x000fe80000000800 */
        /* <DEDUP_REMOVED lines=48> */
[----:B------:R-:W3:Y:S03]  /*11310*/  MUFU.EX2 R85, R85 ;  /* 0x0000005500557308 */ /* 0x000ee60000000800 */
[C---:B------:R-:W-:Y:S07]  /*11320*/  HMMA.16816.F32 R104, R44.reuse, R56, R104 ;  /* 0x000000382c68723c */ /* 0x040fee0000001868 */
[----:B------:R-:W4:Y:S01]  /*11330*/  MUFU.EX2 R96, R96 ;  /* 0x0000006000607308 */ /* 0x000f220000000800 */
[-C--:B------:R-:W-:Y:S08]  /*11340*/  HMMA.16816.F32 R108, R44, R58.reuse, R108 ;  /* 0x0000003a2c6c723c */ /* 0x080ff0000000186c */
[C---:B------:R-:W-:Y:S01]  /*11350*/  HMMA.16816.F32 R112, R40.reuse, R58, R112 ;  /* 0x0000003a2870723c */ /* 0x040fe20000001870 */
[----:B------:R-:W-:Y:S01]  /*11360*/  LDSM.16.MT88.4 R56, [R214+0x2100] ;  /* 0x00210000d638783b */ /* 0x000fe20000004200 */
[----:B------:R-:W-:Y:S02]  /*11370*/  MUFU.EX2 R86, R86 ;  /* 0x0000005600567308 */ /* 0x000fe40000000800 */
[----:B---3--:R-:W-:Y:S04]  /*11380*/  F2FP.PACK_AB R168, R85, R84 ;  /* 0x0000005455a8723e */ /* 0x008fe800000000ff */
[-C--:B--2---:R-:W-:Y:S04]  /*11390*/  HMMA.16816.F32 R116, R40, R52.reuse, R116 ;  /* 0x000000342874723c */ /* 0x084fe80000001874 */
[----:B------:R-:W2:Y:S01]  /*113a0*/  MUFU.EX2 R87, R87 ;  /* 0x0000005700577308 */ /* 0x000ea20000000800 */
[----:B----4-:R-:W-:Y:S03]  /*113b0*/  F2FP.PACK_AB R170, R97, R96 ;  /* 0x0000006061aa723e */ /* 0x010fe600000000ff */
[C---:B------:R-:W-:Y:S06]  /*113c0*/  HMMA.16816.F32 R120, R44.reuse, R52, R120 ;  /* 0x000000342c78723c */ /* 0x040fec0000001878 */
[----:B------:R-:W3:Y:S02]  /*113d0*/  MUFU.EX2 R98, R98 ;  /* 0x0000006200627308 */ /* 0x000ee40000000800 */
        /* <DEDUP_REMOVED lines=13> */
[----:B--2---:R-:W-:Y:S02]  /*114b0*/  F2FP.PACK_AB R169, R87, R86 ;  /* 0x0000005657a9723e */ /* 0x004fe400000000ff */
[----:B---3--:R-:W-:Y:S01]  /*114c0*/  F2FP.PACK_AB R171, R99, R98 ;  /* 0x0000006263ab723e */ /* 0x008fe200000000ff */
[-C--:B-1----:R-:W-:Y:S01]  /*114d0*/  HMMA.16816.F32 R4, R40, R48.reuse, R4 ;  /* 0x000000302804723c */ /* 0x082fe20000001804 */
[----:B------:R-:W-:Y:S07]  /*114e0*/  MUFU.EX2 R94, R94 ;  /* 0x0000005e005e7308 */ /* 0x000fee0000000800 */
[C---:B------:R-:W-:Y:S03]  /*114f0*/  HMMA.16816.F32 R8, R44.reuse, R48, R8 ;  /* 0x000000302c08723c */ /* 0x040fe60000001808 */
[----:B------:R-:W-:Y:S05]  /*11500*/  MUFU.EX2 R88, R88 ;  /* 0x0000005800587308 */ /* 0x000fea0000000800 */
[-C--:B------:R-:W-:Y:S05]  /*11510*/  HMMA.16816.F32 R12, R44, R50.reuse, R12 ;  /* 0x000000322c0c723c */ /* 0x080fea000000180c */
[----:B------:R-:W1:Y:S03]  /*11520*/  MUFU.EX2 R89, R89 ;  /* 0x0000005900597308 */ /* 0x000e660000000800 */
[C---:B------:R-:W-:Y:S01]  /*11530*/  HMMA.16816.F32 R16, R40.reuse, R50, R16 ;  /* 0x000000322810723c */ /* 0x040fe20000001810 */
[----:B------:R-:W2:Y:S06]  /*11540*/  LDSM.16.MT88.4 R48, [R215+0x2100] ;  /* 0x00210000d730783b */ /* 0x000eac0000004200 */
[----:B------:R-:W3:Y:S01]  /*11550*/  MUFU.EX2 R90, R90 ;  /* 0x0000005a005a7308 */ /* 0x000ee20000000800 */
[-C--:B----4-:R-:W-:Y:S08]  /*11560*/  HMMA.16816.F32 R20, R40, R52.reuse, R20 ;  /* 0x000000342814723c */ /* 0x090ff00000001814 */
[C---:B------:R-:W-:Y:S08]  /*11570*/  HMMA.16816.F32 R32, R44.reuse, R52, R32 ;  /* 0x000000342c20723c */ /* 0x040ff00000001820 */
[-C--:B------:R-:W-:Y:S08]  /*11580*/  HMMA.16816.F32 R24, R44, R54.reuse, R24 ;  /* 0x000000362c18723c */ /* 0x080ff00000001818 */
[C---:B------:R-:W-:Y:S01]  /*11590*/  HMMA.16816.F32 R100, R40.reuse, R54, R100 ;  /* 0x000000362864723c */ /* 0x040fe20000001864 */
[----:B------:R-:W4:Y:S07]  /*115a0*/  LDSM.16.MT88.4 R52, [R216+0x2900] ;  /* 0x00290000d834783b */ /* 0x000f2e0000004200 */
[-C--:B------:R-:W-:Y:S08]  /*115b0*/  HMMA.16816.F32 R28, R40, R56.reuse, R28 ;  /* 0x00000038281c723c */ /* 0x080ff0000000181c */
[C---:B------:R-:W-:Y:S01]  /*115c0*/  HMMA.16816.F32 R104, R44.reuse, R56, R104 ;  /* 0x000000382c68723c */ /* 0x040fe20000001868 */
[----:B------:R5:W1:Y:S07]  /*115d0*/  MUFU.EX2 R56, R2 ;  /* 0x0000000200387308 */ /* 0x000a6e0000000800 */
[-C--:B------:R-:W-:Y:S08]  /*115e0*/  HMMA.16816.F32 R108, R44, R58.reuse, R108 ;  /* 0x0000003a2c6c723c */ /* 0x080ff0000000186c */
[C---:B------:R-:W-:Y:S08]  /*115f0*/  HMMA.16816.F32 R112, R40.reuse, R58, R112 ;  /* 0x0000003a2870723c */ /* 0x040ff00000001870 */
[-C--:B--2---:R-:W-:Y:S04]  /*11600*/  HMMA.16816.F32 R116, R40, R48.reuse, R116 ;  /* 0x000000302874723c */ /* 0x084fe80000001874 */
[----:B-----5:R-:W-:Y:S01]  /*11610*/  FADD.FTZ R2, R238, R131 ;  /* 0x00000083ee027221 */ /* 0x020fe20000010000 */
[----:B------:R-:W-:Y:S03]  /*11620*/  MOV R131, R129 ;  /* 0x0000008100837202 */ /* 0x000fe60000000f00 */
[----:B------:R-:W-:Y:S01]  /*11630*/  FADD.FTZ R2, R239, R2 ;  /* 0x00000002ef027221 */ /* 0x000fe20000010000 */
[C---:B------:R-:W-:Y:S08]  /*11640*/  HMMA.16816.F32 R120, R44.reuse, R48, R120 ;  /* 0x000000302c78723c */ /* 0x040ff00000001878 */
[-C--:B------:R-:W-:Y:S08]  /*11650*/  HMMA.16816.F32 R124, R44, R50.reuse, R124 ;  /* 0x000000322c7c723c */ /* 0x080ff0000000187c */
[----:B------:R-:W-:Y:S07]  /*11660*/  HMMA.16816.F32 R36, R40, R50, R36 ;  /* 0x000000322824723c */ /* 0x000fee0000001824 */
[----:B-1----:R-:W-:Y:S01]  /*11670*/  F2FP.PACK_AB R40, R89, R88 ;  /* 0x000000585928723e */ /* 0x002fe200000000ff */
        /* <DEDUP_REMOVED lines=116> */
.L_x_282:
        /* <DEDUP_REMOVED lines=19> */
.L_x_301:
[----:B------:R-:W-:Y:S04]  /*11ef0*/  DEPBAR.LE SB0, 0x0 ;  /* 0x000080000000791a */ /* 0x000fe80000000000 */
[----:B------:R-:W-:Y:S01]  /*11f00*/  BAR.SYNC.DEFER_BLOCKING 0x0 ;  /* 0x0000000000007b1d */ /* 0x000fe20000010000 */
[C---:B------:R-:W-:Y:S01]  /*11f10*/  ISETP.GT.AND P4, PT, R229.reuse, UR4, PT ;  /* 0x00000004e5007c0c */ /* 0x040fe2000bf84270 */
[C---:B------:R-:W-:Y:S01]  /*11f20*/  IMAD R0, R229.reuse, UR15, RZ ;  /* 0x0000000fe5007c24 */ /* 0x040fe2000f8e02ff */
[----:B------:R-:W-:Y:S05]  /*11f30*/  SHF.R.S32.HI R128, RZ, 0x1f, R229 ;  /* 0x0000001fff807819 */ /* 0x000fea00000114e5 */
[----:B------:R-:W-:Y:S01]  /*11f40*/  IMAD R0, R128, UR18, R0 ;  /* 0x0000001280007c24 */ /* 0x000fe2000f8e0200 */
[----:B------:R-:W-:Y:S06]  /*11f50*/  LDSM.16.M88.4 R96, [R219+0x6100] ;  /* 0x00610000db60783b */ /* 0x000fec0000000200 */
[----:B--2---:R-:W2:Y:S06]  /*11f60*/  LDSM.16.M88.4 R16, [R212+0x3100] ;  /* 0x00310000d410783b */ /* 0x004eac0000000200 */
[----:B------:R-:W3:Y:S06]  /*11f70*/  LDSM.16.M88.4 R92, [R219+0x8100] ;  /* 0x00810000db5c783b */ /* 0x000eec0000000200 */
[----:B-1----:R-:W4:Y:S06]  /*11f80*/  LDL.64 R2, [R1] ;  /* 0x0000000001027983 */ /* 0x002f2c0000100a00 */
[----:B------:R-:W1:Y:S06]  /*11f90*/  LDSM.16.M88.4 R32, [R212+0x3900] ;  /* 0x00390000d420783b */ /* 0x000e6c0000000200 */
[----:B------:R-:W5:Y:S06]  /*11fa0*/  LDL.64 R234, [R1+0x20] ;  /* 0x0000200001ea7983 */ /* 0x000f6c0000100a00 */
[----:B------:R-:W1:Y:S06]  /*11fb0*/  LDSM.16.M88.4 R48, [R212+0x4100] ;  /* 0x00410000d430783b */ /* 0x000e6c0000000200 */
[----:B------:R-:W5:Y:S01]  /*11fc0*/  LDL.64 R232, [R1+0x30] ;  /* 0x0000300001e87983 */ /* 0x000f620000100a00 */
        /* <DEDUP_REMOVED lines=76> */
[----:B--2---:R-:W-:Y:S02]  /*12490*/  IADD3 R128, P0, R188, UR9, RZ ;  /* 0x00000009bc807c10 */ /* 0x004fe4000ff1e0ff */
[----:B------:R-:W-:Y:S02]  /*124a0*/  @P4 IADD3 R0, R229, -0x1, RZ ;  /* 0xffffffffe5004810 */ /* 0x000fe40007ffe0ff */
[-C--:B------:R-:W-:Y:S04]  /*124b0*/  HMMA.16816.F32 R76, R184, R194.reuse, R76 ;  /* 0x000000c2b84c723c */ /* 0x080fe8000000184c */
[----:B------:R-:W-:Y:S02]  /*124c0*/  IADD3.X R129, R189, UR8, RZ, P0, !PT ;  /* 0x00000008bd817c10 */ /* 0x000fe400087fe4ff */
[----:B------:R-:W-:Y:S02]  /*124d0*/  PLOP3.LUT P0, PT, PT, PT, UP1, 0x80, 0x0 ;  /* 0x000000000000781c */ /* 0x000fe40003f0f018 */
[C---:B------:R-:W-:Y:S01]  /*124e0*/  HMMA.16816.F32 R80, R176.reuse, R194, R80 ;  /* 0x000000c2b050723c */ /* 0x040fe20000001850 */
[----:B------:R2:W-:Y:S03]  /*124f0*/  LDGSTS.E.BYPASS.LTC128B.128 [R231+0x2900], [R128.64], !P3 ;  /* 0x0290000080e77fae */ /* 0x0005e6000d901d6c */
[----:B----4-:R-:W-:Y:S03]  /*12500*/  @P4 IMAD.WIDE.U32 R2, R0, c[0x0][0x1e0], RZ ;  /* 0x0000780000024a25 */ /* 0x010fe600078e00ff */
[----:B-1----:R-:W-:Y:S01]  /*12510*/  LDSM.16.M88.4 R200, [R218+0x3100] ;  /* 0x00310000dac8783b */ /* 0x002fe20000000200 */
[-C--:B------:R-:W-:Y:S05]  /*12520*/  HMMA.16816.F32 R84, R176, R196.reuse, R84 ;  /* 0x000000c4b054723c */ /* 0x080fea0000001854 */
[----:B---3--:R-:W1:Y:S03]  /*12530*/  LDSM.16.M88.4 R188, [R220+0x6100] ;  /* 0x00610000dcbc783b */ /* 0x008e660000000200 */
[C---:B------:R-:W-:Y:S03]  /*12540*/  HMMA.16816.F32 R88, R184.reuse, R196, R88 ;  /* 0x000000c4b858723c */ /* 0x040fe60000001858 */
[----:B------:R-:W3:Y:S05]  /*12550*/  LDSM.16.M88.4 R204, [R220+0x8100] ;  /* 0x00810000dccc783b */ /* 0x000eea0000000200 */
[-C--:B------:R-:W-:Y:S01]  /*12560*/  HMMA.16816.F32 R92, R184, R198.reuse, R92 ;  /* 0x000000c6b85c723c */ /* 0x080fe2000000185c */
[----:B------:R-:W0:Y:S03]  /*12570*/  LDGDEPBAR ;  /* 0x00000000000079af */ /* 0x000e260000000000 */
[----:B--2---:R-:W-:Y:S01]  /*12580*/  @P4 SHF.R.S32.HI R128, RZ, 0x1f, R0 ;  /* 0x0000001fff804819 */ /* 0x004fe20000011400 */
[----:B-----5:R-:W-:Y:S02]  /*12590*/  @P4 IMAD.MOV.U32 R129, RZ, RZ, R235 ;  /* 0x000000ffff814224 */ /* 0x020fe400078e00eb */
[----:B------:R-:W2:Y:S01]  /*125a0*/  LDSM.16.M88.4 R208, [R218+0x3900] ;  /* 0x00390000dad0783b */ /* 0x000ea20000000200 */
[----:B------:R-:W-:Y:S04]  /*125b0*/  HMMA.16816.F32 R96, R176, R198, R96 ;  /* 0x000000c6b060723c */ /* 0x000fe80000001860 */
[----:B------:R-:W-:Y:S01]  /*125c0*/  @P4 IMAD R128, R128, c[0x0][0x1e0], RZ ;  /* 0x0000780080804a24 */ /* 0x000fe200078e02ff */
[----:B------:R-:W4:Y:S03]  /*125d0*/  LDSM.16.M88.4 R172, [R218+0x4100] ;  /* 0x00410000daac783b */ /* 0x000f260000000200 */
[----:B------:R-:W-:Y:S03]  /*125e0*/  @P4 IMAD R128, R0, c[0x0][0x1e4], R128 ;  /* 0x0000790000804a24 */ /* 0x000fe600078e0280 */
[----:B------:R-:W5:Y:S01]  /*125f0*/  LDSM.16.M88.4 R180, [R218+0x4900] ;  /* 0x00490000dab4783b */ /* 0x000f620000000200 */
        /* <DEDUP_REMOVED lines=12> */
[----:B------:R-:W-:Y:S03]  /*126c0*/  @P1 IMAD.HI.U32 R0, R135, c[0x0][0x2c8], RZ ;  /* 0x0000b20087001a27 */ /* 0x000fe600078e00ff */
[----:B------:R-:W-:Y:S01]  /*126d0*/  LDSM.16.M88.4 R196, [R221+0x8100] ;  /* 0x00810000ddc4783b */ /* 0x000fe20000000200 */
[-C--:B------:R-:W-:Y:S03]  /*126e0*/  HMMA.16816.F32 R12, R204, R202.reuse, R12 ;  /* 0x000000cacc0c723c */ /* 0x080fe6000000180c */
[----:B------:R-:W-:Y:S05]  /*126f0*/  @P0 SHF.R.U32.HI R135, RZ, c[0x0][0x2cc], R0 ;  /* 0x0000b300ff870a19 */ /* 0x000fea0000011600 */
        /* <DEDUP_REMOVED lines=35> */
[C---:B------:R-:W-:Y:S08]  /*12930*/  HMMA.16816.F32 R40, R196.reuse, R180, R40 ;  /* 0x000000b4c428723c */ /* 0x040ff00000001828 */
[-C--:B------:R-:W-:Y:S08]  /*12940*/  HMMA.16816.F32 R44, R196, R182.reuse, R44 ;  /* 0x000000b6c42c723c */ /* 0x080ff0000000182c */
[C---:B------:R-:W-:Y:S07]  /*12950*/  HMMA.16816.F32 R48, R172.reuse, R182, R48 ;  /* 0x000000b6ac30723c */ /* 0x040fee0000001830 */
[----:B------:R-:W-:Y:S01]  /*12960*/  @P4 IADD3 R182, P2, R2, UR16, RZ ;  /* 0x0000001002b64c10 */ /* 0x000fe2000ff5e0ff */
[-C--:B----4-:R-:W-:Y:S04]  /*12970*/  HMMA.16816.F32 R52, R172, R176.reuse, R52 ;  /* 0x000000b0ac34723c */ /* 0x090fe80000001834 */
[----:B------:R-:W-:Y:S02]  /*12980*/  @P4 IADD3.X R183, R3, UR17, RZ, P2, !PT ;  /* 0x0000001103b74c10 */ /* 0x000fe400097fe4ff */
[----:B------:R-:W-:Y:S02]  /*12990*/  @P4 IADD3 R128, P1, R182, UR16, RZ ;  /* 0x00000010b6804c10 */ /* 0x000fe4000ff3e0ff */
[C---:B------:R-:W-:Y:S04]  /*129a0*/  HMMA.16816.F32 R56, R196.reuse, R176, R56 ;  /* 0x000000b0c438723c */ /* 0x040fe80000001838 */
[----:B------:R-:W-:Y:S02]  /*129b0*/  @P4 IADD3.X R129, R183, UR17, RZ, P1, !PT ;  /* 0x00000011b7814c10 */ /* 0x000fe40008ffe4ff */
[----:B------:R-:W-:Y:S02]  /*129c0*/  @P4 IADD3 R180, P0, R128, UR16, RZ ;  /* 0x0000001080b44c10 */ /* 0x000fe4000ff1e0ff */
[-C--:B------:R-:W-:Y:S04]  /*129d0*/  HMMA.16816.F32 R60, R196, R178.reuse, R60 ;  /* 0x000000b2c43c723c */ /* 0x080fe8000000183c */
[----:B------:R-:W-:Y:S04]  /*129e0*/  @P4 IADD3.X R181, R129, UR17, RZ, P0, !PT ;  /* 0x0000001181b54c10 */ /* 0x000fe800087fe4ff */
        /* <DEDUP_REMOVED lines=14> */
[----:B------:R2:W-:Y:S06]  /*12ad0*/  @P4 LDGSTS.E.BYPASS.LTC128B.128 [R231+0x4100], [R128.64], !P3 ;  /* 0x0410000080e74fae */ /* 0x0005ec000d901d6c */
[----:B------:R3:W-:Y:S01]  /*12ae0*/  @P4 LDGSTS.E.BYPASS.LTC128B.128 [R231+0x4900], [R180.64], !P3 ;  /* 0x04900000b4e74fae */ /* 0x0007e2000d901d6c */
[C---:B------:R-:W-:Y:S04]  /*12af0*/  HMMA.16816.F32 R88, R196.reuse, R176, R88 ;  /* 0x000000b0c458723c */ /* 0x040fe80000001858 */
[----:B-1----:R-:W-:Y:S04]  /*12b00*/  @P4 IADD3 R2, P1, R180, UR16, RZ ;  /* 0x00000010b4024c10 */ /* 0x002fe8000ff3e0ff */
[-C--:B------:R-:W-:Y:S04]  /*12b10*/  HMMA.16816.F32 R92, R196, R178.reuse, R92 ;  /* 0x000000b2c45c723c */ /* 0x080fe8000000185c */
[----:B------:R-:W-:Y:S02]  /*12b20*/  @P4 IADD3.X R3, R181, UR17, RZ, P1, !PT ;  /* 0x00000011b5034c10 */ /* 0x000fe40008ffe4ff */
[----:B------:R-:W-:Y:S03]  /*12b30*/  @P4 IADD3 R176, P0, R2, UR16, RZ ;  /* 0x0000001002b04c10 */ /* 0x000fe6000ff1e0ff */
[----:B------:R1:W-:Y:S03]  /*12b40*/  @P4 LDGSTS.E.BYPASS.LTC128B.128 [R231+0x5100], [R2.64], !P3 ;  /* 0x0510000002e74fae */ /* 0x0003e6000d901d6c */
[----:B------:R-:W-:Y:S01]  /*12b50*/  @P4 IADD3.X R177, R3, UR17, RZ, P0, !PT ;  /* 0x0000001103b14c10 */ /* 0x000fe200087fe4ff */
[----:B------:R-:W-:Y:S01]  /*12b60*/  HMMA.16816.F32 R96, R172, R178, R96 ;  /* 0x000000b2ac60723c */ /* 0x000fe20000001860 */
[----:B------:R-:W-:Y:S03]  /*12b70*/  PLOP3.LUT P0, PT, PT, PT, UP0, 0x40, 0x0 ;  /* 0x000000000000781c */ /* 0x000fe60003f0e808 */
[----:B------:R3:W-:Y:S03]  /*12b80*/  @P4 LDGSTS.E.BYPASS.LTC128B.128 [R231+0x5900], [R176.64], !P3 ;  /* 0x05900000b0e74fae */ /* 0x0007e6000d901d6c */
[----:B------:R-:W-:Y:S03]  /*12b90*/  IMAD.U32 R173, RZ, RZ, UR12 ;  /* 0x0000000cffad7e24 */ /* 0x000fe6000f8e00ff */
[----:B--2---:R-:W2:Y:S06]  /*12ba0*/  SHFL.IDX PT, R129, R135, RZ, 0x1c1f ;  /* 0x001c1fff87817589 */ /* 0x004eac00000e0000 */
[----:B------:R-:W0:Y:S01]  /*12bb0*/  LDGDEPBAR ;  /* 0x00000000000079af */ /* 0x000e220000000000 */
[----:B-1----:R-:W-:Y:S04]  /*12bc0*/  IMAD R2, R229, -0x60, RZ ;  /* 0xffffffa0e5027824 */ /* 0x002fe800078e02ff */
[----:B------:R-:W-:Y:S01]  /*12bd0*/  IMAD.IADD R174, R2, 0x1, -R130 ;  /* 0x0000000102ae7824 */ /* 0x000fe200078e0a82 */
[----:B------:R-:W-:Y:S04]  /*12be0*/  IADD3 R0, -R130, 0x1, R2 ;  /* 0x0000000182007810 */ /* 0x000fe80007ffe102 */
[----:B------:R-:W-:Y:S04]  /*12bf0*/  IADD3 R173, -R173, UR7, R0 ;  /* 0x00000007adad7c10 */ /* 0x000fe8000fffe100 */
[C---:B------:R-:W-:Y:S02]  /*12c00*/  IADD3 R172, R173.reuse, c[0x0][0x328], RZ ;  /* 0x0000ca00adac7a10 */ /* 0x040fe40007ffe0ff */
[----:B------:R-:W-:Y:S03]  /*12c10*/  IADD3 R173, R173, UR10, RZ ;  /* 0x0000000aadad7c10 */ /* 0x000fe6000fffe0ff */
[--C-:B--2---:R-:W-:Y:S02]  /*12c20*/  IMAD.IADD R128, R172, 0x1, R129.reuse ;  /* 0x00000001ac807824 */ /* 0x104fe400078e0281 */
[----:B------:R-:W-:Y:S01]  /*12c30*/  IMAD.IADD R0, R173, 0x1, R129 ;  /* 0x00000001ad007824 */ /* 0x000fe200078e0281 */
[----:B------:R-:W-:-:S05]  /*12c40*/  @P0 BRA `(.L_x_285) ;  /* 0x0000018000000947 */ /* 0x000fca0003800000 */
[----:B---3--:R-:W-:Y:S01]  /*12c50*/  IMAD.U32 R3, RZ, RZ, UR12 ;  /* 0x0000000cff037e24 */ /* 0x008fe2000f8e00ff */
        /* <DEDUP_REMOVED lines=13> */
.L_x_287:
[----:B------:R-:W-:Y:S04]  /*12d30*/  MOV R129, c[0x0][0x32c] ;  /* 0x0000cb0000817a02 */ /* 0x000fe80000000f00 */
[----:B------:R-:W-:Y:S11]  /*12d40*/  ISETP.NE.AND P0, PT, R129, 0x1, PT ;  /* 0x000000018100780c */ /* 0x000ff60003f05270 */
[----:B------:R-:W-:Y:S02]  /*12d50*/  @!UPT UIADD3 URZ, URZ, URZ, URZ ;  /* 0x0000003f3f3ff290 */ /* 0x000fe4000fffe03f */
[----:B------:R-:W-:Y:S05]  /*12d60*/  @P0 IMAD.HI.U32 R129, R3, c[0x0][0x330], RZ ;  /* 0x0000cc0003810a27 */ /* 0x000fea00078e00ff */
[----:B------:R-:W-:Y:S02]  /*12d70*/  @P0 SHF.R.U32.HI R3, RZ, c[0x0][0x334], R129 ;  /* 0x0000cd00ff030a19 */ /* 0x000fe40000011681 */
.L_x_288:
[----:B------:R-:W-:Y:S05]  /*12d80*/  BSYNC B0 ;  /* 0x0000000000007941 */ /* 0x000fea0003800000 */
.L_x_286:
[----:B------:R-:W-:Y:S05]  /*12d90*/  IMAD R3, R3, c[0x0][0x32c], R174 ;  /* 0x0000cb0003037a24 */ /* 0x000fea00078e02ae */
[----:B------:R-:W-:Y:S02]  /*12da0*/  IADD3 R129, R3, c[0x0][0x32c], RZ ;  /* 0x0000cb0003817a10 */ /* 0x000fe40007ffe0ff */
[----:B------:R-:W-:Y:S02]  /*12db0*/  IMNMX R0, R0, R3, !PT ;  /* 0x0000000300007217 */ /* 0x000fe40007800200 */
[----:B------:R-:W-:Y:S02]  /*12dc0*/  IMNMX R128, R128, R129, PT ;  /* 0x0000008180807217 */ /* 0x000fe40003800200 */
.L_x_285:
[----:B---3--:R-:W-:Y:S01]  /*12dd0*/  PLOP3.LUT P0, PT, PT, PT, UP0, 0x40, 0x0 ;  /* 0x000000000000781c */ /* 0x008fe20003f0e808 */
        /* <DEDUP_REMOVED lines=18> */
.L_x_291:
[----:B------:R-:W-:Y:S04]  /*12f00*/  MOV R175, c[0x0][0x32c] ;  /* 0x0000cb0000af7a02 */ /* 0x000fe80000000f00 */
[----:B------:R-:W-:Y:S11]  /*12f10*/  ISETP.NE.AND P0, PT, R175, 0x1, PT ;  /* 0x00000001af00780c */ /* 0x000ff60003f05270 */
[----:B------:R-:W-:Y:S02]  /*12f20*/  @!UPT UIADD3 URZ, URZ, URZ, URZ ;  /* 0x0000003f3f3ff290 */ /* 0x000fe4000fffe03f */
[----:B------:R-:W-:Y:S05]  /*12f30*/  @P0 IMAD.HI.U32 R175, R130, c[0x0][0x330], RZ ;  /* 0x0000cc0082af0a27 */ /* 0x000fea00078e00ff */
[----:B------:R-:W-:Y:S02]  /*12f40*/  @P0 SHF.R.U32.HI R130, RZ, c[0x0][0x334], R175 ;  /* 0x0000cd00ff820a19 */ /* 0x000fe400000116af */
.L_x_292:
[----:B------:R-:W-:Y:S05]  /*12f50*/  BSYNC B0 ;  /* 0x0000000000007941 */ /* 0x000fea0003800000 */
.L_x_290:
[----:B------:R-:W-:Y:S05]  /*12f60*/  IMAD R130, R130, c[0x0][0x32c], R174 ;  /* 0x0000cb0082827a24 */ /* 0x000fea00078e02ae */
[----:B------:R-:W-:Y:S02]  /*12f70*/  IADD3 R175, R130, c[0x0][0x32c], RZ ;  /* 0x0000cb0082af7a10 */ /* 0x000fe40007ffe0ff */
[----:B------:R-:W-:Y:S02]  /*12f80*/  IMNMX R3, R3, R130, !PT ;  /* 0x0000008203037217 */ /* 0x000fe40007800200 */
[----:B------:R-:W-:Y:S02]  /*12f90*/  IMNMX R129, R129, R175, PT ;  /* 0x000000af81817217 */ /* 0x000fe40003800200 */
.L_x_289:
[C---:B------:R-:W-:Y:S02]  /*12fa0*/  ISETP.GE.AND P0, PT, R2.reuse, 0x9, PT ;  /* 0x000000090200780c */ /* 0x040fe40003f06270 */
[----:B------:R-:W-:Y:S02]  /*12fb0*/  ISETP.GE.AND P1, PT, R2, 0x2, PT ;  /* 0x000000020200780c */ /* 0x000fe40003f26270 */
[----:B------:R-:W-:Y:S02]  /*12fc0*/  P2R R181, PR, RZ, 0x1 ;  /* 0x00000001ffb57803 */ /* 0x000fe40000000000 */
[C---:B------:R-:W-:Y:S02]  /*12fd0*/  ISETP.GT.AND P0, PT, R0.reuse, 0x8, !P0 ;  /* 0x000000080000780c */ /* 0x040fe40004704270 */
[----:B------:R-:W-:Y:S02]  /*12fe0*/  P2R R182, PR, RZ, 0x2 ;  /* 0x00000002ffb67803 */ /* 0x000fe40000000000 */
[----:B------:R-:W-:Y:S02]  /*12ff0*/  ISETP.GT.AND P1, PT, R0, 0x1, !P1 ;  /* 0x000000010000780c */ /* 0x000fe40004f24270 */
[----:B------:R-:W-:Y:S02]  /*13000*/  ISETP.GE.AND P2, PT, R2, 0x11, PT ;  /* 0x000000110200780c */ /* 0x000fe40003f46270 */
        /* <DEDUP_REMOVED lines=99> */
[----:B------:R-:W-:Y:S04]  /*13640*/  ISETP.LT.OR P0, PT, R128, 0x59, P0 ;  /* 0x000000598000780c */ /* 0x000fe80000701670 */
[----:B------:R-:W-:Y:S02]  /*13650*/  FSEL R246, R96, -INF , !P0 ;  /* 0xff80000060f67808 */ /* 0x000fe40004000000 */
[----:B------:R-:W-:Y:S04]  /*13660*/  ISETP.GT.AND P0, PT, R0, RZ, !P2 ;  /* 0x000000ff0000720c */ /* 0x000fe80005704270 */
[----:B------:R-:W-:Y:S04]  /*13670*/  ISETP.LT.OR P0, PT, R128, 0x1, P0 ;  /* 0x000000018000780c */ /* 0x000fe80000701670 */
[----:B------:R-:W-:Y:S02]  /*13680*/  FSEL R52, R4, -INF , !P0 ;  /* 0xff80000004347808 */ /* 0x000fe40004000000 */
[----:B------:R-:W-:Y:S01]  /*13690*/  ISETP.GE.AND P0, PT, R2, 0x5a, PT ;  /* 0x0000005a0200780c */ /* 0x000fe20003f06270 */
[----:B------:R-:W1:Y:S03]  /*136a0*/  SHFL.IDX PT, R4, R135, 0x2, 0x1c1f ;  /* 0x005c1f0087047f89 */ /* 0x000e6600000e0000 */
[----:B------:R-:W-:Y:S04]  /*136b0*/  ISETP.GT.AND P2, PT, R0, 0x59, !P0 ;  /* 0x000000590000780c */ /* 0x000fe80004744270 */
[----:B------:R-:W-:Y:S04]  /*136c0*/  ISETP.LT.OR P2, PT, R128, 0x5a, P2 ;  /* 0x0000005a8000780c */ /* 0x000fe80001741670 */
[----:B------:R-:W-:Y:S02]  /*136d0*/  FSEL R247, R97, -INF , !P2 ;  /* 0xff80000061f77808 */ /* 0x000fe40005000000 */
[----:B------:R-:W-:Y:S01]  /*136e0*/  PLOP3.LUT P2, PT, PT, PT, UP0, 0x40, 0x0 ;  /* 0x000000000000781c */ /* 0x000fe20003f4e808 */
[--C-:B-1----:R-:W-:Y:S02]  /*136f0*/  IMAD.IADD R2, R172, 0x1, R4.reuse ;  /* 0x00000001ac027824 */ /* 0x102fe400078e0204 */
[----:B------:R-:W-:Y:S10]  /*13700*/  IMAD.IADD R0, R173, 0x1, R4 ;  /* 0x00000001ad007824 */ /* 0x000ff400078e0204 */
        /* <DEDUP_REMOVED lines=15> */
.L_x_295:
[----:B------:R-:W-:Y:S04]  /*13800*/  MOV R49, c[0x0][0x32c] ;  /* 0x0000cb0000317a02 */ /* 0x000fe80000000f00 */
[----:B------:R-:W-:Y:S11]  /*13810*/  ISETP.NE.AND P2, PT, R49, 0x1, PT ;  /* 0x000000013100780c */ /* 0x000ff60003f45270 */
[----:B------:R-:W-:Y:S02]  /*13820*/  @!UPT UIADD3 URZ, URZ, URZ, URZ ;  /* 0x0000003f3f3ff290 */ /* 0x000fe4000fffe03f */
[----:B------:R-:W-:Y:S05]  /*13830*/  @P2 IMAD.HI.U32 R49, R4, c[0x0][0x330], RZ ;  /* 0x0000cc0004312a27 */ /* 0x000fea00078e00ff */
[----:B------:R-:W-:Y:S02]  /*13840*/  @P2 SHF.R.U32.HI R4, RZ, c[0x0][0x334], R49 ;  /* 0x0000cd00ff042a19 */ /* 0x000fe40000011631 */
.L_x_296:
[----:B------:R-:W-:Y:S05]  /*13850*/  BSYNC B0 ;  /* 0x0000000000007941 */ /* 0x000fea0003800000 */
.L_x_294:
[----:B------:R-:W-:Y:S05]  /*13860*/  IMAD R4, R4, c[0x0][0x32c], R174 ;  /* 0x0000cb0004047a24 */ /* 0x000fea00078e02ae */
[----:B------:R-:W-:Y:S02]  /*13870*/  IADD3 R49, R4, c[0x0][0x32c], RZ ;  /* 0x0000cb0004317a10 */ /* 0x000fe40007ffe0ff */
[----:B------:R-:W-:Y:S02]  /*13880*/  IMNMX R0, R0, R4, !PT ;  /* 0x0000000400007217 */ /* 0x000fe40007800200 */
[----:B------:R-:W-:Y:S02]  /*13890*/  IMNMX R2, R2, R49, PT ;  /* 0x0000003102027217 */ /* 0x000fe40003800200 */
.L_x_293:
[----:B------:R-:W-:Y:S02]  /*138a0*/  ISETP.NE.AND P2, PT, R181, RZ, PT ;  /* 0x000000ffb500720c */ /* 0x000fe40003f45270 */
[----:B------:R-:W-:Y:S02]  /*138b0*/  P2R R49, PR, RZ, 0x8 ;  /* 0x00000008ff317803 */ /* 0x000fe40000000000 */
[----:B------:R-:W-:Y:S02]  /*138c0*/  ISETP.GT.AND P2, PT, R3, 0x8, !P2 ;  /* 0x000000080300780c */ /* 0x000fe40005744270 */
[----:B------:R-:W-:Y:S02]  /*138d0*/  ISETP.NE.AND P3, PT, R48, RZ, PT ;  /* 0x000000ff3000720c */ /* 0x000fe40003f65270 */
[----:B------:R-:W-:Y:S02]  /*138e0*/  ISETP.LT.OR P2, PT, R129, 0x9, P2 ;  /* 0x000000098100780c */ /* 0x000fe40001741670 */
[----:B------:R-:W-:Y:S02]  /*138f0*/  P2R R4, PR, RZ, 0x8 ;  /* 0x00000008ff047803 */ /* 0x000fe40000000000 */
        /* <DEDUP_REMOVED lines=61> */
[----:B------:R-:W-:Y:S02]  /*13cd0*/  ISETP.GT.AND P2, PT, R3, 0x48, !P3 ;  /* 0x000000480300780c */ /* 0x000fe40005f44270 */
[----:B------:R-:W-:Y:S02]  /*13ce0*/  ISETP.NE.AND P3, PT, R37, RZ, PT ;  /* 0x000000ff2500720c */ /* 0x000fe40003f65270 */
        /* <DEDUP_REMOVED lines=21> */
[----:B------:R-:W-:Y:S02]  /*13e40*/  ISETP.GT.AND P2, PT, R3, 0x59, !P0 ;  /* 0x000000590300780c */ /* 0x000fe40004744270 */
[----:B------:R-:W1:Y:S02]  /*13e50*/  SHFL.IDX PT, R3, R135, 0x3, 0x1c1f ;  /* 0x007c1f0087037f89 */ /* 0x000e6400000e0000 */
[----:B------:R-:W-:Y:S04]  /*13e60*/  ISETP.LT.OR P2, PT, R129, 0x5a, P2 ;  /* 0x0000005a8100780c */ /* 0x000fe80001741670 */
[----:B------:R-:W-:Y:S02]  /*13e70*/  FSEL R245, R99, -INF , !P2 ;  /* 0xff80000063f57808 */ /* 0x000fe40005000000 */
[----:B------:R-:W-:Y:S02]  /*13e80*/  ISETP.GT.AND P2, PT, R0, RZ, !P3 ;  /* 0x000000ff0000720c */ /* 0x000fe40005f44270 */
        /* <DEDUP_REMOVED lines=87> */
[----:B------:R-:W-:Y:S01]  /*14400*/  ISETP.GT.AND P2, PT, R0, 0x59, !P0 ;  /* 0x000000590000780c */ /* 0x000fe20004744270 */
[--C-:B-1----:R-:W-:Y:S03]  /*14410*/  IMAD.IADD R0, R173, 0x1, R3.reuse ;  /* 0x00000001ad007824 */ /* 0x102fe600078e0203 */
[----:B------:R-:W-:Y:S01]  /*14420*/  ISETP.LT.OR P2, PT, R2, 0x5a, P2 ;  /* 0x0000005a0200780c */ /* 0x000fe20001741670 */
[----:B------:R-:W-:Y:S03]  /*14430*/  IMAD.IADD R2, R172, 0x1, R3 ;  /* 0x00000001ac027824 */ /* 0x000fe600078e0203 */
        /* <DEDUP_REMOVED lines=18> */
.L_x_299:
[----:B------:R-:W-:Y:S04]  /*14560*/  MOV R4, c[0x0][0x32c] ;  /* 0x0000cb0000047a02 */ /* 0x000fe80000000f00 */
[----:B------:R-:W-:Y:S11]  /*14570*/  ISETP.NE.AND P2, PT, R4, 0x1, PT ;  /* 0x000000010400780c */ /* 0x000ff60003f45270 */
[----:B------:R-:W-:Y:S02]  /*14580*/  @!UPT UIADD3 URZ, URZ, URZ, URZ ;  /* 0x0000003f3f3ff290 */ /* 0x000fe4000fffe03f */
[----:B------:R-:W-:Y:S05]  /*14590*/  @P2 IMAD.HI.U32 R4, R3, c[0x0][0x330], RZ ;  /* 0x0000cc0003042a27 */ /* 0x000fea00078e00ff */
[----:B------:R-:W-:Y:S02]  /*145a0*/  @P2 SHF.R.U32.HI R3, RZ, c[0x0][0x334], R4 ;  /* 0x0000cd00ff032a19 */ /* 0x000fe40000011604 */
.L_x_300:
[----:B------:R-:W-:Y:S05]  /*145b0*/  BSYNC B0 ;  /* 0x0000000000007941 */ /* 0x000fea0003800000 */
.L_x_298:
[----:B------:R-:W-:Y:S05]  /*145c0*/  IMAD R3, R3, c[0x0][0x32c], R174 ;  /* 0x0000cb0003037a24 */ /* 0x000fea00078e02ae */
[----:B------:R-:W-:Y:S02]  /*145d0*/  IADD3 R4, R3, c[0x0][0x32c], RZ ;  /* 0x0000cb0003047a10 */ /* 0x000fe40007ffe0ff */
[----:B------:R-:W-:Y:S02]  /*145e0*/  IMNMX R0, R0, R3, !PT ;  /* 0x0000000300007217 */ /* 0x000fe40007800200 */
[----:B------:R-:W-:Y:S02]  /*145f0*/  IMNMX R2, R2, R4, PT ;  /* 0x0000000402027217 */ /* 0x000fe40003800200 */
.L_x_297:
[----:B------:R-:W-:Y:S02]  /*14600*/  ISETP.NE.AND P2, PT, R37, RZ, PT ;  /* 0x000000ff2500720c */ /* 0x000fe40003f45270 */
        /* <DEDUP_REMOVED lines=125> */
[----:B------:R-:W-:Y:S01]  /*14de0*/  FMNMX.FTZ R3, R238, R3, !PT ;  /* 0x00000003ee037209 */ /* 0x000fe20007810000 */
[----:B------:R-:W1:Y:S01]  /*14df0*/  SHFL.BFLY PT, R5, R130, 0x2, 0x1f ;  /* 0x0c401f0082057f89 */ /* 0x000e6200000e0000 */
[----:B------:R-:W-:Y:S02]  /*14e00*/  FMNMX.FTZ R4, R87, R4, !PT ;  /* 0x0000000457047209 */ /* 0x000fe40007810000 */
[----:B------:R-:W-:Y:S02]  /*14e10*/  FMNMX.FTZ R3, R243, R3, !PT ;  /* 0x00000003f3037209 */ /* 0x000fe40007810000 */
[----:B------:R-:W-:Y:S02]  /*14e20*/  FMNMX.FTZ R4, R98, R4, !PT ;  /* 0x0000000462047209 */ /* 0x000fe40007810000 */
[----:B------:R-:W-:Y:S02]  /*14e30*/  FMNMX.FTZ R3, R245, R3, !PT ;  /* 0x00000003f5037209 */ /* 0x000fe40007810000 */
[----:B------:R-:W-:Y:S02]  /*14e40*/  FMNMX.FTZ R4, R99, R4, !PT ;  /* 0x0000000463047209 */ /* 0x000fe40007810000 */
[----:B------:R-:W-:Y:S01]  /*14e50*/  ISETP.GT.AND P2, PT, R0, 0x41, !P2 ;  /* 0x000000410000780c */ /* 0x000fe20005744270 */
[----:B------:R-:W2:Y:S01]  /*14e60*/  SHFL.BFLY PT, R129, R3, 0x2, 0x1f ;  /* 0x0c401f0003817f89 */ /* 0x000ea200000e0000 */
[----:B------:R-:W-:Y:S02]  /*14e70*/  FMNMX.FTZ R4, R199, R4, !PT ;  /* 0x00000004c7047209 */ /* 0x000fe40007810000 */
[----:B------:R-:W-:Y:S02]  /*14e80*/  ISETP.LT.OR P2, PT, R2, 0x42, P2 ;  /* 0x000000420200780c */ /* 0x000fe40001741670 */
[----:B------:R-:W-:Y:S02]  /*14e90*/  FMNMX.FTZ R4, R200, R4, !PT ;  /* 0x00000004c8047209 */ /* 0x000fe40007810000 */
[----:B------:R-:W-:Y:S02]  /*14ea0*/  FSEL R75, R75, -INF , !P2 ;  /* 0xff8000004b4b7808 */ /* 0x000fe40005000000 */
[----:B------:R-:W-:Y:S02]  /*14eb0*/  FMNMX.FTZ R4, R208, R4, !PT ;  /* 0x00000004d0047209 */ /* 0x000fe40007810000 */
        /* <DEDUP_REMOVED lines=8> */
[C---:B------:R-:W-:Y:S02]  /*14f40*/  ISETP.GT.AND P1, PT, R0.reuse, 0x49, !P1 ;  /* 0x000000490000780c */ /* 0x040fe40004f24270 */
[----:B------:R-:W-:Y:S02]  /*14f50*/  ISETP.GT.AND P0, PT, R0, 0x59, !P0 ;  /* 0x000000590000780c */ /* 0x000fe40004704270 */
[C---:B------:R-:W-:Y:S02]  /*14f60*/  ISETP.LT.OR P1, PT, R2.reuse, 0x4a, P1 ;  /* 0x0000004a0200780c */ /* 0x040fe40000f21670 */
[----:B------:R-:W-:Y:S02]  /*14f70*/  ISETP.LT.OR P0, PT, R2, 0x5a, P0 ;  /* 0x0000005a0200780c */ /* 0x000fe40000701670 */
[----:B------:R-:W-:Y:S02]  /*14f80*/  FSEL R79, R79, -INF , !P1 ;  /* 0xff8000004f4f7808 */ /* 0x000fe40004800000 */
[----:B------:R-:W-:Y:S02]  /*14f90*/  FSEL R42, R95, -INF , !P0 ;  /* 0xff8000005f2a7808 */ /* 0x000fe40004000000 */
[C---:B------:R-:W-:Y:S02]  /*14fa0*/  ISETP.GT.AND P6, PT, R0.reuse, 0x50, !P6 ;  /* 0x000000500000780c */ /* 0x040fe400077c4270 */
[C---:B------:R-:W-:Y:S02]  /*14fb0*/  ISETP.GT.AND P5, PT, R0.reuse, 0x51, !P5 ;  /* 0x000000510000780c */ /* 0x040fe40006fa4270 */
[----:B------:R-:W-:Y:S02]  /*14fc0*/  ISETP.GT.AND P4, PT, R0, 0x58, !P4 ;  /* 0x000000580000780c */ /* 0x000fe40006784270 */
[C---:B------:R-:W-:Y:S02]  /*14fd0*/  ISETP.LT.OR P6, PT, R2.reuse, 0x51, P6 ;  /* 0x000000510200780c */ /* 0x040fe400037c1670 */
[C---:B------:R-:W-:Y:S02]  /*14fe0*/  ISETP.LT.OR P5, PT, R2.reuse, 0x52, P5 ;  /* 0x000000520200780c */ /* 0x040fe40002fa1670 */
[----:B------:R-:W-:Y:S02]  /*14ff0*/  ISETP.LT.OR P4, PT, R2, 0x59, P4 ;  /* 0x000000590200780c */ /* 0x000fe40002781670 */
[----:B------:R-:W-:Y:S02]  /*15000*/  FSEL R90, R90, -INF , !P6 ;  /* 0xff8000005a5a7808 */ /* 0x000fe40007000000 */
[----:B------:R-:W-:Y:S02]  /*15010*/  FSEL R91, R91, -INF , !P5 ;  /* 0xff8000005b5b7808 */ /* 0x000fe40006800000 */
[----:B------:R-:W-:Y:S02]  /*15020*/  FSEL R94, R94, -INF , !P4 ;  /* 0xff8000005e5e7808 */ /* 0x000fe40006000000 */
[----:B-1----:R-:W-:Y:S02]  /*15030*/  FMNMX.FTZ R130, R130, R5, !PT ;  /* 0x0000000582827209 */ /* 0x002fe40007810000 */
[----:B--2---:R-:W-:Y:S02]  /*15040*/  FMNMX.FTZ R129, R3, R129, !PT ;  /* 0x0000008103817209 */ /* 0x004fe40007810000 */
        /* <DEDUP_REMOVED lines=8> */
[----:B------:R-:W-:Y:S03]  /*150d0*/  FMNMX.FTZ R5, R15, R5, !PT ;  /* 0x000000050f057209 */ /* 0x000fe60007810000 */
[----:B------:R-:W2:Y:S01]  /*150e0*/  SHFL.BFLY PT, R7, R3, 0x2, 0x1f ;  /* 0x0c401f0003077f89 */ /* 0x000ea200000e0000 */
[----:B------:R-:W-:Y:S04]  /*150f0*/  FMNMX.FTZ R5, R57, R5, !PT ;  /* 0x0000000539057209 */ /* 0x000fe80007810000 */
[----:B------:R-:W-:Y:S02]  /*15100*/  FMNMX.FTZ R5, R60, R5, !PT ;  /* 0x000000053c057209 */ /* 0x000fe40007810000 */
[----:B-1----:R-:W-:Y:S02]  /*15110*/  FMNMX.FTZ R130, R130, R6, !PT ;  /* 0x0000000682827209 */ /* 0x002fe40007810000 */
[----:B------:R-:W1:Y:S01]  /*15120*/  SHFL.BFLY PT, R6, R129, 0x1, 0x1f ;  /* 0x0c201f0081067f89 */ /* 0x000e6200000e0000 */
[----:B------:R-:W-:Y:S02]  /*15130*/  FMNMX.FTZ R5, R61, R5, !PT ;  /* 0x000000053d057209 */ /* 0x000fe40007810000 */
[C---:B------:R-:W-:Y:S01]  /*15140*/  FMUL.FTZ R43, R130.reuse, c[0x0][0x2d0] ;  /* 0x0000b400822b7a20 */ /* 0x040fe20000410000 */
[----:B------:R-:W-:Y:S02]  /*15150*/  FSETP.NEU.FTZ.AND P2, PT, R130, -INF , PT ;  /* 0xff8000008200780b */ /* 0x000fe40003f5d000 */
[----:B------:R-:W-:Y:S02]  /*15160*/  FMNMX.FTZ R5, R71, R5, !PT ;  /* 0x0000000547057209 */ /* 0x000fe40007810000 */
[----:B------:R-:W-:Y:S02]  /*15170*/  FSEL R43, R43, RZ, P2 ;  /* 0x000000ff2b2b7208 */ /* 0x000fe40001000000 */
[----:B------:R-:W-:Y:S03]  /*15180*/  FMNMX.FTZ R5, R72, R5, !PT ;  /* 0x0000000548057209 */ /* 0x000fe60007810000 */
[--C-:B------:R-:W-:Y:S01]  /*15190*/  FFMA.FTZ R4, R52, c[0x0][0x2d0], -R43.reuse ;  /* 0x0000b40034047a23 */ /* 0x100fe2000001082b */
[----:B------:R-:W-:Y:S01]  /*151a0*/  FMNMX.FTZ R5, R73, R5, !PT ;  /* 0x0000000549057209 */ /* 0x000fe20007810000 */
[--C-:B------:R-:W-:Y:S01]  /*151b0*/  FFMA.FTZ R16, R188, c[0x0][0x2d0], -R43.reuse ;  /* 0x0000b400bc107a23 */ /* 0x100fe2000001082b */
[----:B--2---:R-:W-:Y:S01]  /*151c0*/  FMNMX.FTZ R3, R3, R7, !PT ;  /* 0x0000000703037209 */ /* 0x004fe20007810000 */
[----:B------:R2:W3:Y:S04]  /*151d0*/  MUFU.EX2 R25, R4 ;  /* 0x0000000400197308 */ /* 0x0004e80000000800 */
[----:B------:R-:W4:Y:S01]  /*151e0*/  SHFL.BFLY PT, R128, R3, 0x1, 0x1f ;  /* 0x0c201f0003807f89 */ /* 0x000f2200000e0000 */
[----:B-1----:R-:W-:Y:S05]  /*151f0*/  FMNMX.FTZ R129, R129, R6, !PT ;  /* 0x0000000681817209 */ /* 0x002fea0007810000 */
[----:B------:R-:W-:Y:S01]  /*15200*/  MUFU.EX2 R56, R16 ;  /* 0x0000001000387308 */ /* 0x000fe20000000800 */
[C---:B------:R-:W-:Y:S01]  /*15210*/  FSETP.NEU.FTZ.AND P1, PT, R129.reuse, -INF , PT ;  /* 0xff8000008100780b */ /* 0x040fe20003f3d000 */
[----:B------:R-:W-:Y:S05]  /*15220*/  FMUL.FTZ R64, R129, c[0x0][0x2d0] ;  /* 0x0000b40081407a20 */ /* 0x000fea0000410000 */
[----:B------:R-:W-:Y:S05]  /*15230*/  FSEL R64, R64, RZ, P1 ;  /* 0x000000ff40407208 */ /* 0x000fea0000800000 */
[--C-:B------:R-:W-:Y:S01]  /*15240*/  FFMA.FTZ R0, R19, c[0x0][0x2d0], -R64.reuse ;  /* 0x0000b40013007a23 */ /* 0x100fe20000010840 */
[----:B--2---:R-:W-:Y:S01]  /*15250*/  FMNMX.FTZ R4, R76, R5, !PT ;  /* 0x000000054c047209 */ /* 0x004fe20007810000 */
[--C-:B------:R-:W-:Y:S02]  /*15260*/  FFMA.FTZ R5, R183, c[0x0][0x2d0], -R43.reuse ;  /* 0x0000b400b7057a23 */ /* 0x100fe4000001082b */
[----:B------:R-:W-:Y:S01]  /*15270*/  MUFU.EX2 R22, R0 ;  /* 0x0000000000167308 */ /* 0x000fe20000000800 */
[--C-:B------:R-:W-:Y:S01]  /*15280*/  FFMA.FTZ R2, R53, c[0x0][0x2d0], -R64.reuse ;  /* 0x0000b40035027a23 */ /* 0x100fe20000010840 */
[----:B------:R-:W-:Y:S01]  /*15290*/  FMNMX.FTZ R4, R77, R4, !PT ;  /* 0x000000044d047209 */ /* 0x000fe20007810000 */
[--C-:B------:R-:W-:Y:S01]  /*152a0*/  FFMA.FTZ R28, R84, c[0x0][0x2d0], -R64.reuse ;  /* 0x0000b400541c7a23 */ /* 0x100fe20000010840 */
[----:B----4-:R-:W-:Y:S01]  /*152b0*/  FMNMX.FTZ R128, R3, R128, !PT ;  /* 0x0000008003807209 */ /* 0x010fe20007810000 */
[--C-:B------:R-:W-:Y:S01]  /*152c0*/  FFMA.FTZ R3, R68, c[0x0][0x2d0], -R64.reuse ;  /* 0x0000b40044037a23 */ /* 0x100fe20000010840 */
[----:B---3--:R-:W-:Y:S02]  /*152d0*/  MOV R68, R25 ;  /* 0x0000001900447202 */ /* 0x008fe40000000f00 */
[C---:B------:R-:W-:Y:S01]  /*152e0*/  FSETP.NEU.FTZ.AND P0, PT, R128.reuse, -INF , PT ;  /* 0xff8000008000780b */ /* 0x040fe20003f1d000 */
[----:B------:R-:W-:Y:S01]  /*152f0*/  FMUL.FTZ R65, R128, c[0x0][0x2d0] ;  /* 0x0000b40080417a20 */ /* 0x000fe20000410000 */
[----:B------:R1:W-:Y:S04]  /*15300*/  MUFU.EX2 R23, R5 ;  /* 0x0000000500177308 */ /* 0x0003e80000000800 */
[----:B------:R-:W-:Y:S06]  /*15310*/  FSEL R65, R65, RZ, P0 ;  /* 0x000000ff41417208 */ /* 0x000fec0000000000 */
[----:B------:R2:W-:Y:S10]  /*15320*/  MUFU.EX2 R175, R3 ;  /* 0x0000000300af7308 */ /* 0x0005f40000000800 */
[----:B------:R-:W3:Y:S01]  /*15330*/  MUFU.EX2 R174, R2 ;  /* 0x0000000200ae7308 */ /* 0x000ee20000000800 */
[----:B-1----:R-:W-:Y:S01]  /*15340*/  FMNMX.FTZ R5, R88, R4, !PT ;  /* 0x0000000458057209 */ /* 0x002fe20007810000 */
[----:B------:R-:W-:Y:S03]  /*15350*/  FFMA.FTZ R4, R184, c[0x0][0x2d0], -R43 ;  /* 0x0000b400b8047a23 */ /* 0x000fe6000001082b */
[----:B------:R-:W-:Y:S05]  /*15360*/  FMNMX.FTZ R5, R89, R5, !PT ;  /* 0x0000000559057209 */ /* 0x000fea0007810000 */
[----:B------:R1:W-:Y:S01]  /*15370*/  MUFU.EX2 R172, R4 ;  /* 0x0000000400ac7308 */ /* 0x0003e20000000800 */
[----:B--2---:R-:W-:Y:S02]  /*15380*/  FFMA.FTZ R3, R8, c[0x0][0x2d0], -R65 ;  /* 0x0000b40008037a23 */ /* 0x004fe40000010841 */
[--C-:B------:R-:W-:Y:S07]  /*15390*/  FFMA.FTZ R8, R69, c[0x0][0x2d0], -R64.reuse ;  /* 0x0000b40045087a23 */ /* 0x100fee0000010840 */
[----:B------:R2:W-:Y:S01]  /*153a0*/  MUFU.EX2 R135, R3 ;  /* 0x0000000300877308 */ /* 0x0005e20000000800 */
[----:B---3--:R-:W-:Y:S09]  /*153b0*/  F2FP.PACK_AB R47, R175, R174 ;  /* 0x000000aeaf2f723e */ /* 0x008ff200000000ff */
[----:B------:R-:W-:Y:S01]  /*153c0*/  MUFU.EX2 R53, R8 ;  /* 0x0000000800357308 */ /* 0x000fe20000000800 */
[----:B-1----:R-:W-:Y:S01]  /*153d0*/  FMNMX.FTZ R4, R92, R5, !PT ;  /* 0x000000055c047209 */ /* 0x002fe20007810000 */
[----:B------:R-:W-:Y:S03]  /*153e0*/  FFMA.FTZ R5, R185, c[0x0][0x2d0], -R43 ;  /* 0x0000b400b9057a23 */ /* 0x000fe6000001082b */
[----:B------:R-:W-:Y:S05]  /*153f0*/  FMNMX.FTZ R4, R93, R4, !PT ;  /* 0x000000045d047209 */ /* 0x000fea0007810000 */
[----:B------:R1:W3:Y:S01]  /*15400*/  MUFU.EX2 R182, R5 ;  /* 0x0000000500b67308 */ /* 0x0002e20000000800 */
[----:B------:R-:W-:Y:S01]  /*15410*/  FMNMX.FTZ R4, R74, R4, !PT ;  /* 0x000000044a047209 */ /* 0x000fe20007810000 */
[--C-:B--2---:R-:W-:Y:S03]  /*15420*/  FFMA.FTZ R3, R9, c[0x0][0x2d0], -R65.reuse ;  /* 0x0000b40009037a23 */ /* 0x104fe60000010841 */
[----:B------:R-:W-:Y:S05]  /*15430*/  FMNMX.FTZ R4, R75, R4, !PT ;  /* 0x000000044b047209 */ /* 0x000fea0007810000 */
[----:B------:R2:W4:Y:S01]  /*15440*/  MUFU.EX2 R173, R3 ;  /* 0x0000000300ad7308 */ /* 0x0005220000000800 */
[----:B------:R-:W-:Y:S04]  /*15450*/  FMNMX.FTZ R4, R78, R4, !PT ;  /* 0x000000044e047209 */ /* 0x000fe80007810000 */
[----:B------:R-:W-:Y:S04]  /*15460*/  FMNMX.FTZ R4, R79, R4, !PT ;  /* 0x000000044f047209 */ /* 0x000fe80007810000 */
[----:B------:R-:W-:Y:S04]  /*15470*/  FMNMX.FTZ R4, R90, R4, !PT ;  /* 0x000000045a047209 */ /* 0x000fe80007810000 */
[----:B------:R-:W-:Y:S01]  /*15480*/  FMNMX.FTZ R0, R91, R4, !PT ;  /* 0x000000045b007209 */ /* 0x000fe20007810000 */
[--C-:B-1----:R-:W-:Y:S01]  /*15490*/  FFMA.FTZ R5, R18, c[0x0][0x2d0], -R64.reuse ;  /* 0x0000b40012057a23 */ /* 0x102fe20000010840 */
[----:B---3--:R-:W-:Y:S01]  /*154a0*/  F2FP.PACK_AB R46, R182, R172 ;  /* 0x000000acb62e723e */ /* 0x008fe200000000ff */
[--C-:B------:R-:W-:Y:S01]  /*154b0*/  FFMA.FTZ R4, R13, c[0x0][0x2d0], -R65.reuse ;  /* 0x0000b4000d047a23 */ /* 0x100fe20000010841 */
[----:B------:R-:W-:Y:S01]  /*154c0*/  FMNMX.FTZ R0, R94, R0, !PT ;  /* 0x000000005e007209 */ /* 0x000fe20007810000 */
[----:B------:R-:W1:Y:S03]  /*154d0*/  MUFU.EX2 R24, R5 ;  /* 0x0000000500187308 */ /* 0x000e660000000800 */
[----:B------:R-:W-:Y:S01]  /*154e0*/  FMNMX.FTZ R0, R42, R0, !PT ;  /* 0x000000002a007209 */ /* 0x000fe20007810000 */
[----:B--2---:R-:W-:Y:S01]  /*154f0*/  FFMA.FTZ R3, R12, c[0x0][0x2d0], -R65 ;  /* 0x0000b4000c037a23 */ /* 0x004fe20000010841 */
[----:B----4-:R-:W-:Y:S01]  /*15500*/  F2FP.PACK_AB R36, R173, R135 ;  /* 0x00000087ad24723e */ /* 0x010fe200000000ff */
[----:B------:R-:W-:Y:S02]  /*15510*/  FFMA.FTZ R12, R80, c[0x0][0x2d0], -R64 ;  /* 0x0000b400500c7a23 */ /* 0x000fe40000010840 */
[----:B------:R-:W2:Y:S02]  /*15520*/  SHFL.BFLY PT, R2, R0, 0x2, 0x1f ;  /* 0x0c401f0000027f89 */ /* 0x000ea400000e0000 */
[----:B------:R2:W-:Y:S10]  /*15530*/  MUFU.EX2 R5, R3 ;  /* 0x0000000300057308 */ /* 0x0005f40000000800 */
[----:B------:R3:W-:Y:S01]  /*15540*/  MUFU.EX2 R176, R4 ;  /* 0x0000000400b07308 */ /* 0x0007e20000000800 */
[----:B-1----:R-:W-:Y:S02]  /*15550*/  IMAD.MOV.U32 R69, RZ, RZ, R24 ;  /* 0x000000ffff457224 */ /* 0x002fe400078e0018 */
[----:B------:R-:W-:Y:S07]  /*15560*/  FFMA.FTZ R24, R81, c[0x0][0x2d0], -R64 ;  /* 0x0000b40051187a23 */ /* 0x000fee0000010840 */
[----:B------:R-:W-:Y:S01]  /*15570*/  MUFU.EX2 R30, R24 ;  /* 0x00000018001e7308 */ /* 0x000fe20000000800 */
[----:B--2---:R-:W-:Y:S01]  /*15580*/  FMNMX.FTZ R3, R0, R2, !PT ;  /* 0x0000000200037209 */ /* 0x004fe20007810000 */
[----:B------:R-:W-:Y:S01]  /*15590*/  FFMA.FTZ R2, R186, c[0x0][0x2d0], -R43 ;  /* 0x0000b400ba027a23 */ /* 0x000fe2000001082b */
[----:B------:R-:W-:Y:S07]  /*155a0*/  FSEL R0, R130, RZ, P2 ;  /* 0x000000ff82007208 */ /* 0x000fee0001000000 */
[----:B------:R1:W-:Y:S01]  /*155b0*/  MUFU.EX2 R52, R2 ;  /* 0x0000000200347308 */ /* 0x0003e20000000800 */
[----:B------:R-:W-:Y:S02]  /*155c0*/  FADD.FTZ R0, -R0, R131 ;  /* 0x0000008300007221 */ /* 0x000fe40000010100 */
[----:B------:R-:W-:Y:S01]  /*155d0*/  IMAD.MOV.U32 R131, RZ, RZ, R23 ;  /* 0x000000ffff837224 */ /* 0x000fe200078e0017 */
[----:B---3--:R-:W2:Y:S01]  /*155e0*/  SHFL.BFLY PT, R4, R3, 0x1, 0x1f ;  /* 0x0c201f0003047f89 */ /* 0x008ea200000e0000 */
[----:B------:R-:W-:Y:S03]  /*155f0*/  FMUL.FTZ R0, R0, c[0x0][0x2d0] ;  /* 0x0000b40000007a20 */ /* 0x000fe60000410000 */
[----:B------:R-:W-:Y:S02]  /*15600*/  F2FP.PACK_AB R44, R131, R68 ;  /* 0x00000044832c723e */ /* 0x000fe400000000ff */
[----:B------:R3:W4:Y:S01]  /*15610*/  MUFU.EX2 R41, R0 ;  /* 0x0000000000297308 */ /* 0x0007220000000800 */
[----:B-1----:R-:W-:Y:S02]  /*15620*/  FSEL R2, R129, RZ, P1 ;  /* 0x000000ff81027208 */ /* 0x002fe40000800000 */
[----:B--2---:R-:W-:Y:S03]  /*15630*/  FMNMX.FTZ R3, R3, R4, !PT ;  /* 0x0000000403037209 */ /* 0x004fe60007810000 */
[----:B------:R-:W-:Y:S01]  /*15640*/  FADD.FTZ R2, -R2, R132 ;  /* 0x0000008402027221 */ /* 0x000fe20000010100 */
[----:B------:R-:W-:Y:S02]  /*15650*/  MOV R132, R22 ;  /* 0x0000001600847202 */ /* 0x000fe40000000f00 */
[----:B------:R-:W1:Y:S01]  /*15660*/  LDSM.16.MT88.4 R20, [R213+0x100] ;  /* 0x00010000d514783b */ /* 0x000e620000004200 */
[----:B------:R-:W-:Y:S01]  /*15670*/  FMUL.FTZ R2, R2, c[0x0][0x2d0] ;  /* 0x0000b40002027a20 */ /* 0x000fe20000410000 */
[----:B---3--:R-:W-:Y:S01]  /*15680*/  FSEL R0, R128, RZ, P0 ;  /* 0x000000ff80007208 */ /* 0x008fe20000000000 */
[----:B----4-:R-:W-:Y:S01]  /*15690*/  FMUL.FTZ R16, R41, R148 ;  /* 0x0000009429107220 */ /* 0x010fe20000410000 */
[----:B------:R-:W-:Y:S01]  /*156a0*/  F2FP.PACK_AB R45, R132, R69 ;  /* 0x00000045842d723e */ /* 0x000fe200000000ff */
[----:B------:R-:W2:Y:S01]  /*156b0*/  MUFU.EX2 R40, R2 ;  /* 0x0000000200287308 */ /* 0x000ea20000000800 */
[C---:B------:R-:W-:Y:S01]  /*156c0*/  FMUL.FTZ R66, R3.reuse, c[0x0][0x2d0] ;  /* 0x0000b40003427a20 */ /* 0x040fe20000410000 */
[----:B------:R-:W-:Y:S01]  /*156d0*/  FSETP.NEU.FTZ.AND P0, PT, R3, -INF , PT ;  /* 0xff8000000300780b */ /* 0x000fe20003f1d000 */
[----:B------:R-:W-:Y:S02]  /*156e0*/  FADD.FTZ R0, -R0, R133 ;  /* 0x0000008500007221 */ /* 0x000fe40000010100 */
[----:B------:R-:W-:Y:S01]  /*156f0*/  IMAD.MOV.U32 R133, RZ, RZ, R5 ;  /* 0x000000ffff857224 */ /* 0x000fe200078e0005 */
[----:B------:R-:W-:Y:S01]  /*15700*/  FSEL R66, R66, RZ, P0 ;  /* 0x000000ff42427208 */ /* 0x000fe20000000000 */
[----:B------:R-:W-:Y:S02]  /*15710*/  FMUL.FTZ R0, R0, c[0x0][0x2d0] ;  /* 0x0000b40000007a20 */ /* 0x000fe40000410000 */
[C---:B------:R-:W-:Y:S01]  /*15720*/  FMUL.FTZ R17, R41.reuse, R149 ;  /* 0x0000009529117220 */ /* 0x040fe20000410000 */
[----:B------:R-:W-:Y:S01]  /*15730*/  F2FP.PACK_AB R38, R176, R133 ;  /* 0x00000085b026723e */ /* 0x000fe200000000ff */
[----:B------:R3:W4:Y:S01]  /*15740*/  MUFU.EX2 R2, R0 ;  /* 0x0000000000027308 */ /* 0x0007220000000800 */
[--C-:B------:R-:W-:Y:S02]  /*15750*/  FFMA.FTZ R4, R14, c[0x0][0x2d0], -R66.reuse ;  /* 0x0000b4000e047a23 */ /* 0x100fe40000010842 */
[C---:B------:R-:W-:Y:S02]  /*15760*/  FMUL.FTZ R112, R41.reuse, R112 ;  /* 0x0000007029707220 */ /* 0x040fe40000410000 */
[C---:B------:R-:W-:Y:S02]  /*15770*/  FMUL.FTZ R113, R41.reuse, R113 ;  /* 0x0000007129717220 */ /* 0x040fe40000410000 */
[C---:B------:R-:W-:Y:S02]  /*15780*/  FMUL.FTZ R100, R41.reuse, R100 ;  /* 0x0000006429647220 */ /* 0x040fe40000410000 */
[C---:B------:R-:W-:Y:S01]  /*15790*/  FMUL.FTZ R101, R41.reuse, R101 ;  /* 0x0000006529657220 */ /* 0x040fe20000410000 */
[----:B------:R5:W-:Y:S01]  /*157a0*/  MUFU.EX2 R6, R4 ;  /* 0x0000000400067308 */ /* 0x000be20000000800 */
[----:B------:R-:W-:Y:S02]  /*157b0*/  FMUL.FTZ R116, R41, R116 ;  /* 0x0000007429747220 */ /* 0x000fe40000410000 */
[C---:B--2---:R-:W-:Y:S02]  /*157c0*/  FMUL.FTZ R7, R40.reuse, R139 ;  /* 0x0000008b28077220 */ /* 0x044fe40000410000 */
[C---:B------:R-:W-:Y:S02]  /*157d0*/  FMUL.FTZ R18, R40.reuse, R150 ;  /* 0x0000009628127220 */ /* 0x040fe40000410000 */
[C---:B------:R-:W-:Y:S02]  /*157e0*/  FMUL.FTZ R19, R40.reuse, R151 ;  /* 0x0000009728137220 */ /* 0x040fe40000410000 */
[C---:B------:R-:W-:Y:S01]  /*157f0*/  FMUL.FTZ R102, R40.reuse, R102 ;  /* 0x0000006628667220 */ /* 0x040fe20000410000 */
[----:B------:R-:W-:Y:S01]  /*15800*/  LDSM.16.MT88.4 R148, [R213+0x2900] ;  /* 0x00290000d594783b */ /* 0x000fe20000004200 */
[C---:B------:R-:W-:Y:S02]  /*15810*/  FMUL.FTZ R103, R40.reuse, R103 ;  /* 0x0000006728677220 */ /* 0x040fe40000410000 */
[----:B------:R-:W-:Y:S02]  /*15820*/  FMUL.FTZ R114, R40, R114 ;  /* 0x0000007228727220 */ /* 0x000fe40000410000 */
[--C-:B---3--:R-:W-:Y:S02]  /*15830*/  FFMA.FTZ R0, R10, c[0x0][0x2d0], -R66.reuse ;  /* 0x0000b4000a007a23 */ /* 0x108fe40000010842 */
[C---:B----4-:R-:W-:Y:S01]  /*15840*/  FMUL.FTZ R25, R2.reuse, R157 ;  /* 0x0000009d02197220 */ /* 0x050fe20000410000 */
[----:B------:R-:W-:Y:S01]  /*15850*/  MOV R157, R53 ;  /* 0x00000035009d7202 */ /* 0x000fe20000000f00 */
[----:B------:R2:W-:Y:S01]  /*15860*/  MUFU.EX2 R5, R0 ;  /* 0x0000000000057308 */ /* 0x0005e20000000800 */
[C---:B------:R-:W-:Y:S02]  /*15870*/  FMUL.FTZ R8, R2.reuse, R140 ;  /* 0x0000008c02087220 */ /* 0x040fe40000410000 */
[C---:B------:R-:W-:Y:S02]  /*15880*/  FMUL.FTZ R13, R2.reuse, R145 ;  /* 0x00000091020d7220 */ /* 0x040fe40000410000 */
[--C-:B-----5:R-:W-:Y:S02]  /*15890*/  FFMA.FTZ R4, R15, c[0x0][0x2d0], -R66.reuse ;  /* 0x0000b4000f047a23 */ /* 0x120fe40000010842 */
[C---:B------:R-:W-:Y:S02]  /*158a0*/  FMUL.FTZ R104, R2.reuse, R104 ;  /* 0x0000006802687220 */ /* 0x040fe40000410000 */
[C---:B------:R-:W-:Y:S01]  /*158b0*/  FMUL.FTZ R105, R2.reuse, R105 ;  /* 0x0000006902697220 */ /* 0x040fe20000410000 */
[----:B------:R3:W4:Y:S01]  /*158c0*/  MUFU.EX2 R9, R4 ;  /* 0x0000000400097308 */ /* 0x0007220000000800 */
[C---:B------:R-:W-:Y:S02]  /*158d0*/  FMUL.FTZ R24, R2.reuse, R156 ;  /* 0x0000009c02187220 */ /* 0x040fe40000410000 */
[C---:B------:R-:W-:Y:S01]  /*158e0*/  FMUL.FTZ R29, R2.reuse, R161 ;  /* 0x000000a1021d7220 */ /* 0x040fe20000410000 */
[----:B------:R-:W-:Y:S01]  /*158f0*/  MOV R161, R30 ;  /* 0x0000001e00a17202 */ /* 0x000fe20000000f00 */
[C---:B------:R-:W-:Y:S02]  /*15900*/  FMUL.FTZ R108, R2.reuse, R108 ;  /* 0x0000006c026c7220 */ /* 0x040fe40000410000 */
[----:B------:R-:W-:Y:S02]  /*15910*/  FMUL.FTZ R109, R2, R109 ;  /* 0x0000006d026d7220 */ /* 0x000fe40000410000 */
[C---:B------:R-:W-:Y:S02]  /*15920*/  FMUL.FTZ R115, R40.reuse, R115 ;  /* 0x0000007328737220 */ /* 0x040fe40000410000 */
[----:B------:R-:W-:Y:S02]  /*15930*/  FMUL.FTZ R117, R41, R117 ;  /* 0x0000007529757220 */ /* 0x000fe40000410000 */
[C---:B------:R-:W-:Y:S02]  /*15940*/  FMUL.FTZ R118, R40.reuse, R118 ;  /* 0x0000007628767220 */ /* 0x040fe40000410000 */
[----:B--2---:R-:W-:Y:S02]  /*15950*/  FFMA.FTZ R0, R11, c[0x0][0x2d0], -R66 ;  /* 0x0000b4000b007a23 */ /* 0x004fe40000010842 */
[----:B------:R-:W-:Y:S02]  /*15960*/  FMUL.FTZ R119, R40, R119 ;  /* 0x0000007728777220 */ /* 0x000fe40000410000 */
[----:B------:R2:W5:Y:S01]  /*15970*/  MUFU.EX2 R58, R0 ;  /* 0x00000000003a7308 */ /* 0x0005620000000800 */
[C---:B------:R-:W-:Y:S02]  /*15980*/  FMUL.FTZ R120, R2.reuse, R120 ;  /* 0x0000007802787220 */ /* 0x040fe40000410000 */
[C---:B------:R-:W-:Y:S02]  /*15990*/  FMUL.FTZ R121, R2.reuse, R121 ;  /* 0x0000007902797220 */ /* 0x040fe40000410000 */
[----:B---3--:R-:W-:Y:S02]  /*159a0*/  FFMA.FTZ R4, R187, c[0x0][0x2d0], -R43 ;  /* 0x0000b400bb047a23 */ /* 0x008fe4000001082b */
[----:B----4-:R-:W-:Y:S02]  /*159b0*/  IMAD.MOV.U32 R139, RZ, RZ, R9 ;  /* 0x000000ffff8b7224 */ /* 0x010fe400078e0009 */
[C---:B------:R-:W-:Y:S01]  /*159c0*/  FMUL.FTZ R9, R2.reuse, R141 ;  /* 0x0000008d02097220 */ /* 0x040fe20000410000 */
[----:B------:R3:W4:Y:S01]  /*159d0*/  MUFU.EX2 R31, R4 ;  /* 0x00000004001f7308 */ /* 0x0007220000000800 */
[C---:B------:R-:W-:Y:S02]  /*159e0*/  FMUL.FTZ R124, R2.reuse, R124 ;  /* 0x0000007c027c7220 */ /* 0x040fe40000410000 */
[----:B------:R-:W-:Y:S07]  /*159f0*/  FMUL.FTZ R125, R2, R125 ;  /* 0x0000007d027d7220 */ /* 0x000fee0000410000 */
[----:B------:R1:W-:Y:S01]  /*15a00*/  MUFU.EX2 R141, R28 ;  /* 0x0000001c008d7308 */ /* 0x0003e20000000800 */
[----:B--2---:R-:W-:Y:S02]  /*15a10*/  FSEL R0, R3, RZ, P0 ;  /* 0x000000ff03007208 */ /* 0x004fe40000000000 */
[----:B------:R-:W-:Y:S03]  /*15a20*/  ISETP.GT.AND P0, PT, R229, UR4, PT ;  /* 0x00000004e5007c0c */ /* 0x000fe6000bf04270 */
[----:B------:R-:W-:Y:S01]  /*15a30*/  FADD.FTZ R0, -R0, R134 ;  /* 0x0000008600007221 */ /* 0x000fe20000010100 */
[----:B------:R-:W-:Y:S01]  /*15a40*/  MOV R134, R5 ;  /* 0x0000000500867202 */ /* 0x000fe20000000f00 */
[C---:B------:R-:W-:Y:S01]  /*15a50*/  FMUL.FTZ R5, R41.reuse, R137 ;  /* 0x0000008929057220 */ /* 0x040fe20000410000 */
[----:B------:R-:W-:Y:S01]  /*15a60*/  MOV R137, R6 ;  /* 0x0000000600897202 */ /* 0x000fe20000000f00 */
[----:B------:R-:W-:Y:S01]  /*15a70*/  FMUL.FTZ R0, R0, c[0x0][0x2d0] ;  /* 0x0000b40000007a20 */ /* 0x000fe20000410000 */
[----:B-----5:R-:W-:Y:S01]  /*15a80*/  F2FP.PACK_AB R37, R58, R134 ;  /* 0x000000863a25723e */ /* 0x020fe200000000ff */
[----:B---3--:R-:W-:Y:S01]  /*15a90*/  FMUL.FTZ R4, R41, R136 ;  /* 0x0000008829047220 */ /* 0x008fe20000410000 */
[----:B------:R-:W-:Y:S01]  /*15aa0*/  F2FP.PACK_AB R39, R139, R137 ;  /* 0x000000898b27723e */ /* 0x000fe200000000ff */
[----:B------:R-:W-:Y:S02]  /*15ab0*/  FMUL.FTZ R6, R40, R138 ;  /* 0x0000008a28067220 */ /* 0x000fe40000410000 */
[----:B------:R-:W2:Y:S01]  /*15ac0*/  MUFU.EX2 R0, R0 ;  /* 0x0000000000007308 */ /* 0x000ea20000000800 */
[----:B----4-:R-:W-:Y:S04]  /*15ad0*/  IMAD.MOV.U32 R136, RZ, RZ, R31 ;  /* 0x000000ffff887224 */ /* 0x010fe800078e001f */
[-C--:B-1----:R-:W-:Y:S05]  /*15ae0*/  HMMA.16816.F32 R4, R44, R20.reuse, R4 ;  /* 0x000000142c04723c */ /* 0x082fea0000001804 */
[----:B------:R1:W3:Y:S01]  /*15af0*/  MUFU.EX2 R138, R12 ;  /* 0x0000000c008a7308 */ /* 0x0002e20000000800 */
[----:B------:R-:W-:Y:S02]  /*15b00*/  FMUL.FTZ R28, R2, R160 ;  /* 0x000000a0021c7220 */ /* 0x000fe40000410000 */
[C---:B--2---:R-:W-:Y:S04]  /*15b10*/  FMUL.FTZ R10, R0.reuse, R142 ;  /* 0x0000008e000a7220 */ /* 0x044fe80000410000 */
[C---:B------:R-:W-:Y:S02]  /*15b20*/  FMUL.FTZ R11, R0.reuse, R143 ;  /* 0x0000008f000b7220 */ /* 0x040fe40000410000 */
[C---:B------:R-:W-:Y:S01]  /*15b30*/  FMUL.FTZ R26, R0.reuse, R158 ;  /* 0x0000009e001a7220 */ /* 0x040fe20000410000 */
[----:B------:R-:W-:Y:S01]  /*15b40*/  MOV R158, R52 ;  /* 0x00000034009e7202 */ /* 0x000fe20000000f00 */
[C---:B------:R-:W-:Y:S01]  /*15b50*/  FMUL.FTZ R27, R0.reuse, R159 ;  /* 0x0000009f001b7220 */ /* 0x040fe20000410000 */
[----:B------:R-:W-:Y:S01]  /*15b60*/  MOV R159, R58 ;  /* 0x0000003a009f7202 */ /* 0x000fe20000000f00 */
[----:B------:R-:W-:Y:S01]  /*15b70*/  FMUL.FTZ R106, R0, R106 ;  /* 0x0000006a006a7220 */ /* 0x000fe20000410000 */
[C---:B------:R-:W-:Y:S04]  /*15b80*/  HMMA.16816.F32 R8, R36.reuse, R20, R8 ;  /* 0x000000142408723c */ /* 0x040fe80000001808 */
[----:B-1----:R-:W-:Y:S02]  /*15b90*/  FMUL.FTZ R12, R2, R144 ;  /* 0x00000090020c7220 */ /* 0x002fe40000410000 */
[C---:B------:R-:W-:Y:S02]  /*15ba0*/  FMUL.FTZ R14, R0.reuse, R146 ;  /* 0x00000092000e7220 */ /* 0x040fe40000410000 */
[----:B------:R-:W-:Y:S04]  /*15bb0*/  FFMA.FTZ R20, R189, c[0x0][0x2d0], -R43 ;  /* 0x0000b400bd147a23 */ /* 0x000fe8000001082b */
[----:B------:R1:W2:Y:S01]  /*15bc0*/  MUFU.EX2 R95, R20 ;  /* 0x00000014005f7308 */ /* 0x0002a20000000800 */
[C---:B------:R-:W-:Y:S02]  /*15bd0*/  FMUL.FTZ R15, R0.reuse, R147 ;  /* 0x00000093000f7220 */ /* 0x040fe40000410000 */
[C---:B------:R-:W-:Y:S02]  /*15be0*/  FMUL.FTZ R107, R0.reuse, R107 ;  /* 0x0000006b006b7220 */ /* 0x040fe40000410000 */
[C---:B------:R-:W-:Y:S02]  /*15bf0*/  FMUL.FTZ R110, R0.reuse, R110 ;  /* 0x0000006e006e7220 */ /* 0x040fe40000410000 */
[C---:B------:R-:W-:Y:S01]  /*15c00*/  FMUL.FTZ R111, R0.reuse, R111 ;  /* 0x0000006f006f7220 */ /* 0x040fe20000410000 */
[-C--:B------:R-:W-:Y:S03]  /*15c10*/  HMMA.16816.F32 R12, R36, R22.reuse, R12 ;  /* 0x00000016240c723c */ /* 0x080fe6000000180c */
[----:B------:R-:W-:Y:S02]  /*15c20*/  IMAD.MOV.U32 R142, RZ, RZ, R182 ;  /* 0x000000ffff8e7224 */ /* 0x000fe400078e00b6 */
[C---:B------:R-:W-:Y:S01]  /*15c30*/  FMUL.FTZ R21, R41.reuse, R153 ;  /* 0x0000009929157220 */ /* 0x040fe20000410000 */
[----:B------:R-:W-:Y:S01]  /*15c40*/  MOV R153, R134 ;  /* 0x0000008600997202 */ /* 0x000fe20000000f00 */
[C---:B------:R-:W-:Y:S01]  /*15c50*/  FMUL.FTZ R30, R0.reuse, R162 ;  /* 0x000000a2001e7220 */ /* 0x040fe20000410000 */
[C---:B------:R-:W-:Y:S04]  /*15c60*/  HMMA.16816.F32 R16, R44.reuse, R22, R16 ;  /* 0x000000162c10723c */ /* 0x040fe80000001810 */
[C---:B------:R-:W-:Y:S02]  /*15c70*/  FMUL.FTZ R31, R0.reuse, R163 ;  /* 0x000000a3001f7220 */ /* 0x040fe40000410000 */
[----:B------:R-:W-:Y:S02]  /*15c80*/  FMUL.FTZ R122, R0, R122 ;  /* 0x0000007a007a7220 */ /* 0x000fe40000410000 */
[----:B-1----:R-:W-:Y:S02]  /*15c90*/  FMUL.FTZ R20, R41, R152 ;  /* 0x0000009829147220 */ /* 0x002fe40000410000 */
[----:B------:R-:W4:Y:S02]  /*15ca0*/  LDL.LU R152, [R1+0x14] ;  /* 0x0000140001987983 */ /* 0x000f240000300800 */
[C---:B------:R-:W-:Y:S01]  /*15cb0*/  FMUL.FTZ R22, R40.reuse, R154 ;  /* 0x0000009a28167220 */ /* 0x040fe20000410000 */
[----:B------:R-:W-:Y:S01]  /*15cc0*/  MOV R154, R133 ;  /* 0x00000085009a7202 */ /* 0x000fe20000000f00 */
[----:B------:R-:W-:Y:S02]  /*15cd0*/  FMUL.FTZ R23, R40, R155 ;  /* 0x0000009b28177220 */ /* 0x000fe40000410000 */
[----:B------:R-:W-:Y:S02]  /*15ce0*/  IMAD.MOV.U32 R162, RZ, RZ, R56 ;  /* 0x000000ffffa27224 */ /* 0x000fe400078e0038 */
[----:B------:R-:W-:Y:S02]  /*15cf0*/  FFMA.FTZ R56, R67, c[0x0][0x2d0], -R65 ;  /* 0x0000b40043387a23 */ /* 0x000fe40000010841 */
[----:B------:R-:W-:Y:S01]  /*15d00*/  IMAD.MOV.U32 R163, RZ, RZ, R139 ;  /* 0x000000ffffa37224 */ /* 0x000fe200078e008b */
[-C--:B------:R-:W-:Y:S01]  /*15d10*/  HMMA.16816.F32 R20, R44, R32.reuse, R20 ;  /* 0x000000202c14723c */ /* 0x080fe20000001814 */
[----:B------:R1:W-:Y:S02]  /*15d20*/  MUFU.EX2 R140, R56 ;  /* 0x00000038008c7308 */ /* 0x0003e40000000800 */
[C---:B------:R-:W-:Y:S02]  /*15d30*/  FMUL.FTZ R123, R0.reuse, R123 ;  /* 0x0000007b007b7220 */ /* 0x040fe40000410000 */
[C---:B------:R-:W-:Y:S02]  /*15d40*/  FMUL.FTZ R126, R0.reuse, R126 ;  /* 0x0000007e007e7220 */ /* 0x040fe40000410000 */
[----:B------:R-:W-:Y:S01]  /*15d50*/  FMUL.FTZ R127, R0, R127 ;  /* 0x0000007f007f7220 */ /* 0x000fe20000410000 */
[C---:B------:R-:W-:Y:S04]  /*15d60*/  HMMA.16816.F32 R24, R36.reuse, R32, R24 ;  /* 0x000000202418723c */ /* 0x040fe80000001818 */
[----:B------:R-:W-:Y:S03]  /*15d70*/  IMAD.MOV.U32 R155, RZ, RZ, R174 ;  /* 0x000000ffff9b7224 */ /* 0x000fe600078e00ae */
[--C-:B------:R-:W-:Y:S01]  /*15d80*/  FFMA.FTZ R32, R54, c[0x0][0x2d0], -R65.reuse ;  /* 0x0000b40036207a23 */ /* 0x100fe20000010841 */
[-C--:B------:R-:W-:Y:S03]  /*15d90*/  HMMA.16816.F32 R28, R36, R34.reuse, R28 ;  /* 0x00000022241c723c */ /* 0x080fe6000000181c */
[----:B------:R5:W-:Y:S01]  /*15da0*/  MUFU.EX2 R156, R32 ;  /* 0x00000020009c7308 */ /* 0x000be20000000800 */
[----:B------:R-:W-:Y:S04]  /*15db0*/  FMUL.FTZ R33, R41, R165 ;  /* 0x000000a529217220 */ /* 0x000fe80000410000 */
[C---:B------:R-:W-:Y:S04]  /*15dc0*/  HMMA.16816.F32 R100, R44.reuse, R34, R100 ;  /* 0x000000222c64723c */ /* 0x040fe80000001864 */
[--C-:B-1----:R-:W-:Y:S03]  /*15dd0*/  FFMA.FTZ R56, R70, c[0x0][0x2d0], -R65.reuse ;  /* 0x0000b40046387a23 */ /* 0x102fe60000010841 */
[C---:B------:R-:W-:Y:S01]  /*15de0*/  FMUL.FTZ R34, R40.reuse, R166 ;  /* 0x000000a628227220 */ /* 0x040fe20000410000 */
[----:B------:R1:W1:Y:S01]  /*15df0*/  MUFU.EX2 R59, R56 ;  /* 0x00000038003b7308 */ /* 0x0002620000000800 */
[----:B------:R-:W-:Y:S03]  /*15e00*/  FMUL.FTZ R35, R40, R167 ;  /* 0x000000a728237220 */ /* 0x000fe60000410000 */
[----:B-----5:R-:W-:Y:S02]  /*15e10*/  FFMA.FTZ R32, R55, c[0x0][0x2d0], -R65 ;  /* 0x0000b40037207a23 */ /* 0x020fe40000010841 */
[----:B------:R-:W5:Y:S04]  /*15e20*/  LDSM.16.MT88.4 R52, [R215+0x100] ;  /* 0x00010000d734783b */ /* 0x000f680000004200 */
[----:B------:R2:W-:Y:S01]  /*15e30*/  MUFU.EX2 R160, R32 ;  /* 0x0000002000a07308 */ /* 0x0005e20000000800 */
[--C-:B-1----:R-:W-:Y:S09]  /*15e40*/  FFMA.FTZ R56, R61, c[0x0][0x2d0], -R66.reuse ;  /* 0x0000b4003d387a23 */ /* 0x102ff20000010842 */
[----:B------:R-:W-:Y:S01]  /*15e50*/  MUFU.EX2 R249, R56 ;  /* 0x0000003800f97308 */ /* 0x000fe20000000800 */
[----:B--2---:R-:W-:Y:S07]  /*15e60*/  FMUL.FTZ R32, R41, R164 ;  /* 0x000000a429207220 */ /* 0x004fee0000410000 */
[-C--:B------:R-:W-:Y:S08]  /*15e70*/  HMMA.16816.F32 R32, R44, R48.reuse, R32 ;  /* 0x000000302c20723c */ /* 0x080ff00000001820 */
[C---:B------:R-:W-:Y:S07]  /*15e80*/  HMMA.16816.F32 R104, R36.reuse, R48, R104 ;  /* 0x000000302468723c */ /* 0x040fee0000001868 */
[--C-:B------:R-:W-:Y:S01]  /*15e90*/  FFMA.FTZ R48, R190, c[0x0][0x2d0], -R43.reuse ;  /* 0x0000b400be307a23 */ /* 0x100fe2000001082b */
[-C--:B------:R-:W-:Y:S03]  /*15ea0*/  HMMA.16816.F32 R108, R36, R50.reuse, R108 ;  /* 0x00000032246c723c */ /* 0x080fe6000000186c */
[----:B------:R1:W-:Y:S05]  /*15eb0*/  MUFU.EX2 R252, R48 ;  /* 0x0000003000fc7308 */ /* 0x0003ea0000000800 */
[C---:B------:R-:W-:Y:S08]  /*15ec0*/  HMMA.16816.F32 R112, R44.reuse, R50, R112 ;  /* 0x000000322c70723c */ /* 0x040ff00000001870 */
[-C--:B-----5:R-:W-:Y:S08]  /*15ed0*/  HMMA.16816.F32 R116, R44, R52.reuse, R116 ;  /* 0x000000342c74723c */ /* 0x0a0ff00000001874 */
[C---:B------:R-:W-:Y:S04]  /*15ee0*/  HMMA.16816.F32 R120, R36.reuse, R52, R120 ;  /* 0x000000342478723c */ /* 0x040fe80000001878 */
[--C-:B-1----:R-:W-:Y:S03]  /*15ef0*/  FFMA.FTZ R48, R57, c[0x0][0x2d0], -R66.reuse ;  /* 0x0000b40039307a23 */ /* 0x102fe60000010842 */
[--C-:B------:R-:W-:Y:S01]  /*15f00*/  FFMA.FTZ R52, R71, c[0x0][0x2d0], -R66.reuse ;  /* 0x0000b40047347a23 */ /* 0x100fe20000010842 */
[----:B------:R1:W-:Y:S01]  /*15f10*/  MUFU.EX2 R251, R48 ;  /* 0x0000003000fb7308 */ /* 0x0003e20000000800 */
[-C--:B------:R-:W-:Y:S07]  /*15f20*/  HMMA.16816.F32 R124, R36, R54.reuse, R124 ;  /* 0x00000036247c723c */ /* 0x080fee000000187c */
[C---:B------:R-:W-:Y:S02]  /*15f30*/  FMUL.FTZ R36, R41.reuse, R168 ;  /* 0x000000a829247220 */ /* 0x040fe40000410000 */
[----:B------:R2:W5:Y:S03]  /*15f40*/  MUFU.EX2 R248, R52 ;  /* 0x0000003400f87308 */ /* 0x0005660000000800 */
[----:B------:R-:W-:Y:S02]  /*15f50*/  FMUL.FTZ R37, R41, R169 ;  /* 0x000000a929257220 */ /* 0x000fe40000410000 */
[C---:B------:R-:W-:Y:S02]  /*15f60*/  FMUL.FTZ R38, R40.reuse, R170 ;  /* 0x000000aa28267220 */ /* 0x040fe40000410000 */
[----:B------:R-:W-:Y:S07]  /*15f70*/  FMUL.FTZ R39, R40, R171 ;  /* 0x000000ab28277220 */ /* 0x000fee0000410000 */
[----:B------:R-:W-:Y:S04]  /*15f80*/  HMMA.16816.F32 R36, R44, R54, R36 ;  /* 0x000000362c24723c */ /* 0x000fe80000001824 */
[----:B-1----:R-:W-:Y:S02]  /*15f90*/  FFMA.FTZ R48, R60, c[0x0][0x2d0], -R66 ;  /* 0x0000b4003c307a23 */ /* 0x002fe40000010842 */
[--C-:B------:R-:W-:Y:S01]  /*15fa0*/  FFMA.FTZ R60, R96, c[0x0][0x2d0], -R64.reuse ;  /* 0x0000b400603c7a23 */ /* 0x100fe20000010840 */
[----:B------:R-:W-:Y:S01]  /*15fb0*/  F2FP.PACK_AB R47, R141, R161 ;  /* 0x000000a18d2f723e */ /* 0x000fe200000000ff */
[----:B------:R1:W1:Y:S01]  /*15fc0*/  MUFU.EX2 R250, R48 ;  /* 0x0000003000fa7308 */ /* 0x0002620000000800 */
[----:B------:R-:W-:Y:S03]  /*15fd0*/  F2FP.PACK_AB R44, R136, R158 ;  /* 0x0000009e882c723e */ /* 0x000fe600000000ff */
[--C-:B--2---:R-:W-:Y:S01]  /*15fe0*/  FFMA.FTZ R52, R191, c[0x0][0x2d0], -R43.reuse ;  /* 0x0000b400bf347a23 */ /* 0x104fe2000001082b */
[----:B---3--:R-:W-:Y:S02]  /*15ff0*/  F2FP.PACK_AB R45, R138, R157 ;  /* 0x0000009d8a2d723e */ /* 0x008fe400000000ff */
[----:B------:R-:W-:Y:S02]  /*16000*/  F2FP.PACK_AB R46, R95, R162 ;  /* 0x000000a25f2e723e */ /* 0x000fe400000000ff */
[----:B------:R-:W-:Y:S01]  /*16010*/  MOV R191, R59 ;  /* 0x0000003b00bf7202 */ /* 0x000fe20000000f00 */
[----:B------:R2:W-:Y:S01]  /*16020*/  MUFU.EX2 R190, R52 ;  /* 0x0000003400be7308 */ /* 0x0005e20000000800 */
[----:B-----5:R-:W-:Y:S01]  /*16030*/  F2FP.PACK_AB R55, R248, R249 ;  /* 0x000000f9f837723e */ /* 0x020fe200000000ff */
[----:B------:R-:W-:Y:S01]  /*16040*/  LDSM.16.MT88.4 R56, [R216+0x900] ;  /* 0x00090000d838783b */ /* 0x000fe20000004200 */
[----:B------:R-:W-:Y:S07]  /*16050*/  F2FP.PACK_AB R54, R191, R140 ;  /* 0x0000008cbf36723e */ /* 0x000fee00000000ff */
[----:B------:R3:W-:Y:S01]  /*16060*/  MUFU.EX2 R166, R60 ;  /* 0x0000003c00a67308 */ /* 0x0007e20000000800 */
[----:B-1----:R-:W1:Y:S01]  /*16070*/  LDSM.16.MT88.4 R48, [R213+0x900] ;  /* 0x00090000d530783b */ /* 0x002e620000004200 */
[----:B------:R-:W-:Y:S01]  /*16080*/  F2FP.PACK_AB R53, R250, R251 ;  /* 0x000000fbfa35723e */ /* 0x000fe200000000ff */
[--C-:B--2---:R-:W-:Y:S07]  /*16090*/  FFMA.FTZ R52, R85, c[0x0][0x2d0], -R64.reuse ;  /* 0x0000b40055347a23 */ /* 0x104fee0000010840 */
[----:B------:R2:W-:Y:S01]  /*160a0*/  MUFU.EX2 R167, R52 ;  /* 0x0000003400a77308 */ /* 0x0005e20000000800 */
[----:B---3--:R-:W3:Y:S01]  /*160b0*/  LDSM.16.MT88.4 R60, [R214+0x900] ;  /* 0x00090000d63c783b */ /* 0x008ee20000004200 */
[----:B--2---:R-:W-:Y:S01]  /*160c0*/  F2FP.PACK_AB R52, R160, R156 ;  /* 0x0000009ca034723e */ /* 0x004fe200000000ff */
[-C--:B-1----:R-:W-:Y:S08]  /*160d0*/  HMMA.16816.F32 R4, R44, R48.reuse, R4 ;  /* 0x000000302c04723c */ /* 0x082ff00000001804 */
[C---:B------:R-:W-:Y:S07]  /*160e0*/  HMMA.16816.F32 R8, R52.reuse, R48, R8 ;  /* 0x000000303408723c */ /* 0x040fee0000001808 */
[--C-:B------:R-:W-:Y:S01]  /*160f0*/  FFMA.FTZ R48, R193, c[0x0][0x2d0], -R43.reuse ;  /* 0x0000b400c1307a23 */ /* 0x100fe2000001082b */
[-C--:B------:R-:W-:Y:S03]  /*16100*/  HMMA.16816.F32 R12, R52, R50.reuse, R12 ;  /* 0x00000032340c723c */ /* 0x080fe6000000180c */
[----:B------:R1:W-:Y:S01]  /*16110*/  MUFU.EX2 R189, R48 ;  /* 0x0000003000bd7308 */ /* 0x0003e20000000800 */
[----:B------:R-:W-:Y:S04]  /*16120*/  MOV R193, R141 ;  /* 0x0000008d00c17202 */ /* 0x000fe80000000f00 */
[C---:B------:R-:W-:Y:S08]  /*16130*/  HMMA.16816.F32 R16, R44.reuse, R50, R16 ;  /* 0x000000322c10723c */ /* 0x040ff00000001810 */
[-C--:B------:R-:W-:Y:S08]  /*16140*/  HMMA.16816.F32 R20, R44, R56.reuse, R20 ;  /* 0x000000382c14723c */ /* 0x080ff00000001814 */
[C---:B------:R-:W-:Y:S04]  /*16150*/  HMMA.16816.F32 R24, R52.reuse, R56, R24 ;  /* 0x000000383418723c */ /* 0x040fe80000001818 */
[----:B-1----:R-:W-:Y:S01]  /*16160*/  FFMA.FTZ R48, R194, c[0x0][0x2d0], -R43 ;  /* 0x0000b400c2307a23 */ /* 0x002fe2000001082b */
[----:B------:R-:W-:Y:S02]  /*16170*/  MOV R194, R95 ;  /* 0x0000005f00c27202 */ /* 0x000fe40000000f00 */
[--C-:B------:R-:W-:Y:S01]  /*16180*/  FFMA.FTZ R56, R83, c[0x0][0x2d0], -R65.reuse ;  /* 0x0000b40053387a23 */ /* 0x100fe20000010841 */
[-C--:B------:R-:W-:Y:S01]  /*16190*/  HMMA.16816.F32 R28, R52, R58.reuse, R28 ;  /* 0x0000003a341c723c */ /* 0x080fe2000000181c */
[----:B------:R1:W-:Y:S07]  /*161a0*/  MUFU.EX2 R188, R48 ;  /* 0x0000003000bc7308 */ /* 0x0003ee0000000800 */
        /* <DEDUP_REMOVED lines=13> */
[----:B------:R-:W-:Y:S08]  /*16280*/  MOV R192, R140 ;  /* 0x0000008c00c07202 */ /* 0x000ff00000000f00 */
[----:B------:R1:W-:Y:S01]  /*16290*/  MUFU.EX2 R186, R48 ;  /* 0x0000003000ba7308 */ /* 0x0003e20000000800 */
[--C-:B--2---:R-:W-:Y:S09]  /*162a0*/  FFMA.FTZ R56, R87, c[0x0][0x2d0], -R65.reuse ;  /* 0x0000b40057387a23 */ /* 0x104ff20000010841 */
[----:B------:R2:W-:Y:S01]  /*162b0*/  MUFU.EX2 R184, R56 ;  /* 0x0000003800b87308 */ /* 0x0005e20000000800 */
[----:B---3--:R-:W-:Y:S09]  /*162c0*/  FFMA.FTZ R60, R76, c[0x0][0x2d0], -R66 ;  /* 0x0000b4004c3c7a23 */ /* 0x008ff20000010842 */
[----:B------:R3:W-:Y:S01]  /*162d0*/  MUFU.EX2 R180, R60 ;  /* 0x0000003c00b47308 */ /* 0x0007e20000000800 */
[----:B-1----:R-:W-:Y:S09]  /*162e0*/  FFMA.FTZ R48, R82, c[0x0][0x2d0], -R65 ;  /* 0x0000b40052307a23 */ /* 0x002ff20000010841 */
[----:B------:R1:W-:Y:S01]  /*162f0*/  MUFU.EX2 R165, R48 ;  /* 0x0000003000a57308 */ /* 0x0003e20000000800 */
[--C-:B--2---:R-:W-:Y:S01]  /*16300*/  FFMA.FTZ R56, R195, c[0x0][0x2d0], -R43.reuse ;  /* 0x0000b400c3387a23 */ /* 0x104fe2000001082b */
[----:B------:R-:W-:Y:S08]  /*16310*/  MOV R195, R138 ;  /* 0x0000008a00c37202 */ /* 0x000ff00000000f00 */
[----:B------:R2:W-:Y:S01]  /*16320*/  MUFU.EX2 R183, R56 ;  /* 0x0000003800b77308 */ /* 0x0005e20000000800 */
[----:B---3--:R-:W-:Y:S01]  /*16330*/  FFMA.FTZ R60, R197, c[0x0][0x2d0], -R64 ;  /* 0x0000b400c53c7a23 */ /* 0x008fe20000010840 */
[----:B------:R-:W-:Y:S08]  /*16340*/  MOV R197, R176 ;  /* 0x000000b000c57202 */ /* 0x000ff00000000f00 */
[----:B------:R3:W-:Y:S01]  /*16350*/  MUFU.EX2 R176, R60 ;  /* 0x0000003c00b07308 */ /* 0x0007e20000000800 */
[----:B-1----:R-:W1:Y:S01]  /*16360*/  LDSM.16.MT88.4 R48, [R215+0x900] ;  /* 0x00090000d730783b */ /* 0x002e620000004200 */
[--C-:B--2---:R-:W-:Y:S08]  /*16370*/  FFMA.FTZ R56, R72, c[0x0][0x2d0], -R66.reuse ;  /* 0x0000b40048387a23 */ /* 0x104ff00000010842 */
[----:B------:R2:W5:Y:S01]  /*16380*/  MUFU.EX2 R182, R56 ;  /* 0x0000003800b67308 */ /* 0x0005620000000800 */
[----:B---3--:R-:W-:Y:S08]  /*16390*/  LDSM.16.MT88.4 R60, [R214+0x1100] ;  /* 0x00110000d63c783b */ /* 0x008ff00000004200 */
[----:B--2---:R-:W2:Y:S01]  /*163a0*/  LDSM.16.MT88.4 R56, [R213+0x1100] ;  /* 0x00110000d538783b */ /* 0x004ea20000004200 */
[-C--:B-1----:R-:W-:Y:S08]  /*163b0*/  HMMA.16816.F32 R116, R44, R48.reuse, R116 ;  /* 0x000000302c74723c */ /* 0x082ff00000001874 */
[C---:B------:R-:W-:Y:S07]  /*163c0*/  HMMA.16816.F32 R120, R52.reuse, R48, R120 ;  /* 0x000000303478723c */ /* 0x040fee0000001878 */
[----:B------:R-:W-:Y:S01]  /*163d0*/  FFMA.FTZ R48, R77, c[0x0][0x2d0], -R66 ;  /* 0x0000b4004d307a23 */ /* 0x000fe20000010842 */
[-C--:B------:R-:W-:Y:S01]  /*163e0*/  HMMA.16816.F32 R124, R52, R50.reuse, R124 ;  /* 0x00000032347c723c */ /* 0x080fe2000000187c */
[----:B------:R-:W1:Y:S02]  /*163f0*/  LDSM.16.MT88.4 R52, [R216+0x1100] ;  /* 0x00110000d834783b */ /* 0x000e640000004200 */
[----:B------:R3:W2:Y:S01]  /*16400*/  MUFU.EX2 R179, R48 ;  /* 0x0000003000b37308 */ /* 0x0006a20000000800 */
[----:B-----5:R-:W-:Y:S04]  /*16410*/  F2FP.PACK_AB R49, R181, R182 ;  /* 0x000000b6b531723e */ /* 0x020fe800000000ff */
[----:B------:R-:W-:Y:S07]  /*16420*/  HMMA.16816.F32 R36, R44, R50, R36 ;  /* 0x000000322c24723c */ /* 0x000fee0000001824 */
[----:B------:R-:W-:Y:S02]  /*16430*/  F2FP.PACK_AB R44, R190, R252 ;  /* 0x000000fcbe2c723e */ /* 0x000fe400000000ff */
[----:B------:R-:W-:Y:S03]  /*16440*/  F2FP.PACK_AB R45, R166, R167 ;  /* 0x000000a7a62d723e */ /* 0x000fe600000000ff */
[----:B------:R-:W-:Y:S02]  /*16450*/  F2FP.PACK_AB R46, R188, R189 ;  /* 0x000000bdbc2e723e */ /* 0x000fe400000000ff */
[----:B------:R-:W-:Y:S02]  /*16460*/  F2FP.PACK_AB R47, R186, R187 ;  /* 0x000000bbba2f723e */ /* 0x000fe400000000ff */
[----:B------:R-:W-:Y:S01]  /*16470*/  F2FP.PACK_AB R50, R184, R185 ;  /* 0x000000b9b832723e */ /* 0x000fe200000000ff */
[--C-:B---3--:R-:W-:Y:S01]  /*16480*/  FFMA.FTZ R48, R198, c[0x0][0x2d0], -R43.reuse ;  /* 0x0000b400c6307a23 */ /* 0x108fe2000001082b */
[----:B--2---:R-:W-:Y:S03]  /*16490*/  F2FP.PACK_AB R51, R179, R180 ;  /* 0x000000b4b333723e */ /* 0x004fe600000000ff */
[-C--:B------:R-:W-:Y:S01]  /*164a0*/  HMMA.16816.F32 R4, R44, R56.reuse, R4 ;  /* 0x000000382c04723c */ /* 0x080fe20000001804 */
[----:B------:R2:W-:Y:S02]  /*164b0*/  MUFU.EX2 R178, R48 ;  /* 0x0000003000b27308 */ /* 0x0005e40000000800 */
[----:B------:R-:W-:Y:S02]  /*164c0*/  IMAD.MOV.U32 R198, RZ, RZ, R136 ;  /* 0x000000ffffc67224 */ /* 0x000fe400078e0088 */
[----:B--2---:R-:W-:Y:S01]  /*164d0*/  FFMA.FTZ R48, R196, c[0x0][0x2d0], -R64 ;  /* 0x0000b400c4307a23 */ /* 0x004fe20000010840 */
[----:B------:R-:W-:Y:S05]  /*164e0*/  MOV R196, R137 ;  /* 0x0000008900c47202 */ /* 0x000fea0000000f00 */
[----:B------:R2:W-:Y:S02]  /*164f0*/  MUFU.EX2 R177, R48 ;  /* 0x0000003000b17308 */ /* 0x0005e40000000800 */
[----:B--2---:R-:W-:Y:S07]  /*16500*/  F2FP.PACK_AB R48, R164, R165 ;  /* 0x000000a5a430723e */ /* 0x004fee00000000ff */
[C---:B------:R-:W-:Y:S07]  /*16510*/  HMMA.16816.F32 R8, R48.reuse, R56, R8 ;  /* 0x000000383008723c */ /* 0x040fee0000001808 */
[--C-:B------:R-:W-:Y:S01]  /*16520*/  FFMA.FTZ R56, R203, c[0x0][0x2d0], -R43.reuse ;  /* 0x0000b400cb387a23 */ /* 0x100fe2000001082b */
[-C--:B------:R-:W-:Y:S04]  /*16530*/  HMMA.16816.F32 R12, R48, R58.reuse, R12 ;  /* 0x0000003a300c723c */ /* 0x080fe8000000180c */
[----:B------:R-:W-:Y:S02]  /*16540*/  MOV R203, R175 ;  /* 0x000000af00cb7202 */ /* 0x000fe40000000f00 */
[----:B------:R2:W-:Y:S02]  /*16550*/  MUFU.EX2 R175, R56 ;  /* 0x0000003800af7308 */ /* 0x0005e40000000800 */
[C---:B------:R-:W-:Y:S08]  /*16560*/  HMMA.16816.F32 R16, R44.reuse, R58, R16 ;  /* 0x0000003a2c10723c */ /* 0x040ff00000001810 */
[-C--:B-1----:R-:W-:Y:S08]  /*16570*/  HMMA.16816.F32 R20, R44, R52.reuse, R20 ;  /* 0x000000342c14723c */ /* 0x082ff00000001814 */
[C---:B------:R-:W-:Y:S04]  /*16580*/  HMMA.16816.F32 R24, R48.reuse, R52, R24 ;  /* 0x000000343018723c */ /* 0x040fe80000001818 */
[----:B--2---:R-:W-:Y:S04]  /*16590*/  FFMA.FTZ R56, R204, c[0x0][0x2d0], -R43 ;  /* 0x0000b400cc387a23 */ /* 0x004fe8000001082b */
[-C--:B------:R-:W-:Y:S01]  /*165a0*/  HMMA.16816.F32 R28, R48, R54.reuse, R28 ;  /* 0x00000036301c723c */ /* 0x080fe2000000181c */
[----:B------:R1:W-:Y:S03]  /*165b0*/  MUFU.EX2 R174, R56 ;  /* 0x0000003800ae7308 */ /* 0x0003e60000000800 */
[----:B------:R-:W-:Y:S02]  /*165c0*/  FFMA.FTZ R52, R98, c[0x0][0x2d0], -R65 ;  /* 0x0000b40062347a23 */ /* 0x000fe40000010841 */
[----:B------:R-:W-:Y:S02]  /*165d0*/  IMAD.MOV.U32 R204, RZ, RZ, R142 ;  /* 0x000000ffffcc7224 */ /* 0x000fe400078e008e */
[C---:B------:R-:W-:Y:S03]  /*165e0*/  HMMA.16816.F32 R100, R44.reuse, R54, R100 ;  /* 0x000000362c64723c */ /* 0x040fe60000001864 */
[----:B------:R2:W-:Y:S01]  /*165f0*/  MUFU.EX2 R133, R52 ;  /* 0x0000003400857308 */ /* 0x0005e20000000800 */
[----:B------:R-:W-:Y:S04]  /*16600*/  IMAD.MOV.U32 R142, RZ, RZ, R135 ;  /* 0x000000ffff8e7224 */ /* 0x000fe800078e0087 */
[-C--:B------:R-:W-:Y:S08]  /*16610*/  HMMA.16816.F32 R32, R44, R60.reuse, R32 ;  /* 0x0000003c2c20723c */ /* 0x080ff00000001820 */
[C---:B------:R-:W-:Y:S04]  /*16620*/  HMMA.16816.F32 R104, R48.reuse, R60, R104 ;  /* 0x0000003c3068723c */ /* 0x040fe80000001868 */
[----:B-1----:R-:W-:Y:S01]  /*16630*/  FFMA.FTZ R56, R201, c[0x0][0x2d0], -R64 ;  /* 0x0000b400c9387a23 */ /* 0x002fe20000010840 */
[----:B------:R-:W-:Y:S02]  /*16640*/  MOV R201, R172 ;  /* 0x000000ac00c97202 */ /* 0x000fe40000000f00 */
[----:B------:R-:W-:Y:S01]  /*16650*/  FFMA.FTZ R60, R89, c[0x0][0x2d0], -R66 ;  /* 0x0000b400593c7a23 */ /* 0x000fe20000010842 */
[-C--:B------:R-:W-:Y:S01]  /*16660*/  HMMA.16816.F32 R108, R48, R62.reuse, R108 ;  /* 0x0000003e306c723c */ /* 0x080fe2000000186c */
[----:B------:R1:W-:Y:S03]  /*16670*/  MUFU.EX2 R172, R56 ;  /* 0x0000003800ac7308 */ /* 0x0003e60000000800 */
[--C-:B--2---:R-:W-:Y:S04]  /*16680*/  FFMA.FTZ R52, R99, c[0x0][0x2d0], -R65.reuse ;  /* 0x0000b40063347a23 */ /* 0x104fe80000010841 */
[C---:B------:R-:W-:Y:S03]  /*16690*/  HMMA.16816.F32 R112, R44.reuse, R62, R112 ;  /* 0x0000003e2c70723c */ /* 0x040fe60000001870 */
[----:B------:R2:W-:Y:S10]  /*166a0*/  MUFU.EX2 R135, R52 ;  /* 0x0000003400877308 */ /* 0x0005f40000000800 */
[----:B------:R3:W-:Y:S01]  /*166b0*/  MUFU.EX2 R98, R60 ;  /* 0x0000003c00627308 */ /* 0x0007e20000000800 */
[----:B-1----:R-:W-:Y:S01]  /*166c0*/  FFMA.FTZ R56, R202, c[0x0][0x2d0], -R64 ;  /* 0x0000b400ca387a23 */ /* 0x002fe20000010840 */
[----:B------:R-:W-:Y:S08]  /*166d0*/  MOV R202, R173 ;  /* 0x000000ad00ca7202 */ /* 0x000ff00000000f00 */
[----:B------:R1:W-:Y:S01]  /*166e0*/  MUFU.EX2 R173, R56 ;  /* 0x0000003800ad7308 */ /* 0x0003e20000000800 */
[--C-:B--2---:R-:W-:Y:S01]  /*166f0*/  FFMA.FTZ R52, R199, c[0x0][0x2d0], -R65.reuse ;  /* 0x0000b400c7347a23 */ /* 0x104fe20000010841 */
[----:B------:R-:W-:Y:S08]  /*16700*/  MOV R199, R132 ;  /* 0x0000008400c77202 */ /* 0x000ff00000000f00 */
[----:B------:R2:W-:Y:S01]  /*16710*/  MUFU.EX2 R132, R52 ;  /* 0x0000003400847308 */ /* 0x0005e20000000800 */
[----:B---3--:R-:W-:Y:S09]  /*16720*/  FFMA.FTZ R60, R92, c[0x0][0x2d0], -R66 ;  /* 0x0000b4005c3c7a23 */ /* 0x008ff20000010842 */
[----:B------:R3:W-:Y:S01]  /*16730*/  MUFU.EX2 R97, R60 ;  /* 0x0000003c00617308 */ /* 0x0007e20000000800 */
[----:B-1----:R-:W1:Y:S01]  /*16740*/  LDSM.16.MT88.4 R56, [R215+0x1100] ;  /* 0x00110000d738783b */ /* 0x002e620000004200 */
[----:B--2---:R-:W-:Y:S01]  /*16750*/  FFMA.FTZ R52, R200, c[0x0][0x2d0], -R65 ;  /* 0x0000b400c8347a23 */ /* 0x004fe20000010841 */
[----:B------:R-:W-:Y:S07]  /*16760*/  MOV R200, R131 ;  /* 0x0000008300c87202 */ /* 0x000fee0000000f00 */
[----:B------:R2:W5:Y:S01]  /*16770*/  MUFU.EX2 R134, R52 ;  /* 0x0000003400867308 */ /* 0x0005620000000800 */
[----:B---3--:R-:W-:Y:S02]  /*16780*/  FFMA.FTZ R60, R207, c[0x0][0x2d0], -R64 ;  /* 0x0000b400cf3c7a23 */ /* 0x008fe40000010840 */
[----:B------:R-:W-:Y:S02]  /*16790*/  IMAD.MOV.U32 R207, RZ, RZ, R69 ;  /* 0x000000ffffcf7224 */ /* 0x000fe400078e0045 */
[--C-:B--2---:R-:W-:Y:S01]  /*167a0*/  FFMA.FTZ R52, R205, c[0x0][0x2d0], -R43.reuse ;  /* 0x0000b400cd347a23 */ /* 0x104fe2000001082b */
[-C--:B-1----:R-:W-:Y:S01]  /*167b0*/  HMMA.16816.F32 R116, R44, R56.reuse, R116 ;  /* 0x000000382c74723c */ /* 0x082fe20000001874 */
[----:B------:R-:W2:Y:S03]  /*167c0*/  LDL.LU R205, [R1+0x10] ;  /* 0x0000100001cd7983 */ /* 0x000ea60000300800 */
[----:B------:R1:W-:Y:S04]  /*167d0*/  MUFU.EX2 R131, R52 ;  /* 0x0000003400837308 */ /* 0x0003e80000000800 */
[C---:B------:R-:W-:Y:S07]  /*167e0*/  HMMA.16816.F32 R120, R48.reuse, R56, R120 ;  /* 0x000000383078723c */ /* 0x040fee0000001878 */
[--C-:B------:R-:W-:Y:S01]  /*167f0*/  FFMA.FTZ R56, R93, c[0x0][0x2d0], -R66.reuse ;  /* 0x0000b4005d387a23 */ /* 0x100fe20000010842 */
[-C--:B------:R-:W-:Y:S01]  /*16800*/  HMMA.16816.F32 R124, R48, R58.reuse, R124 ;  /* 0x0000003a307c723c */ /* 0x080fe2000000187c */
[----:B------:R3:W-:Y:S06]  /*16810*/  MUFU.EX2 R93, R60 ;  /* 0x0000003c005d7308 */ /* 0x0007ec0000000800 */
[--C-:B------:R-:W-:Y:S01]  /*16820*/  FFMA.FTZ R48, R211, c[0x0][0x2d0], -R43.reuse ;  /* 0x0000b400d3307a23 */ /* 0x100fe2000001082b */
[----:B------:R-:W-:Y:S03]  /*16830*/  HMMA.16816.F32 R36, R44, R58, R36 ;  /* 0x0000003a2c24723c */ /* 0x000fe60000001824 */
[----:B------:R4:W-:Y:S01]  /*16840*/  MUFU.EX2 R95, R48 ;  /* 0x00000030005f7308 */ /* 0x0009e20000000800 */
[----:B-1----:R-:W-:Y:S01]  /*16850*/  FFMA.FTZ R52, R88, c[0x0][0x2d0], -R66 ;  /* 0x0000b40058347a23 */ /* 0x002fe20000010842 */
[----:B-----5:R-:W-:Y:S01]  /*16860*/  F2FP.PACK_AB R50, R134, R132 ;  /* 0x000000848632723e */ /* 0x020fe200000000ff */
[----:B------:R-:W-:Y:S01]  /*16870*/  IMAD.MOV.U32 R211, RZ, RZ, R142 ;  /* 0x000000ffffd37224 */ /* 0x000fe200078e008e */
[----:B------:R-:W-:Y:S02]  /*16880*/  F2FP.PACK_AB R44, R178, R183 ;  /* 0x000000b7b22c723e */ /* 0x000fe400000000ff */
[----:B------:R-:W-:Y:S03]  /*16890*/  F2FP.PACK_AB R45, R176, R177 ;  /* 0x000000b1b02d723e */ /* 0x000fe600000000ff */
[----:B------:R-:W-:Y:S01]  /*168a0*/  F2FP.PACK_AB R46, R174, R175 ;  /* 0x000000afae2e723e */ /* 0x000fe200000000ff */
[----:B------:R-:W1:Y:S01]  /*168b0*/  MUFU.EX2 R99, R52 ;  /* 0x0000003400637308 */ /* 0x000e620000000800 */
[----:B------:R-:W-:Y:S02]  /*168c0*/  F2FP.PACK_AB R47, R173, R172 ;  /* 0x000000acad2f723e */ /* 0x000fe400000000ff */
[----:B------:R-:W-:Y:S01]  /*168d0*/  MOV R142, R68 ;  /* 0x00000044008e7202 */ /* 0x000fe20000000f00 */
[----:B---3--:R-:W-:Y:S06]  /*168e0*/  LDSM.16.MT88.4 R60, [R214+0x1900] ;  /* 0x00190000d63c783b */ /* 0x008fec0000004200 */
[----:B------:R3:W5:Y:S01]  /*168f0*/  MUFU.EX2 R96, R56 ;  /* 0x0000003800607308 */ /* 0x0007620000000800 */
[--C-:B----4-:R-:W-:Y:S02]  /*16900*/  FFMA.FTZ R48, R206, c[0x0][0x2d0], -R64.reuse ;  /* 0x0000b400ce307a23 */ /* 0x110fe40000010840 */
[----:B------:R-:W4:Y:S07]  /*16910*/  LDL.LU R206, [R1+0xc] ;  /* 0x00000c0001ce7983 */ /* 0x000f2e0000300800 */
[----:B------:R5:W-:Y:S01]  /*16920*/  MUFU.EX2 R89, R48 ;  /* 0x0000003000597308 */ /* 0x000be20000000800 */
[----:B------:R-:W4:Y:S01]  /*16930*/  LDL.LU R141, [R1+0x8] ;  /* 0x00000800018d7983 */ /* 0x000f220000300800 */
[----:B-1----:R-:W-:Y:S03]  /*16940*/  F2FP.PACK_AB R49, R98, R99 ;  /* 0x000000636231723e */ /* 0x002fe600000000ff */
[----:B------:R-:W1:Y:S08]  /*16950*/  LDSM.16.MT88.4 R52, [R213+0x1900] ;  /* 0x00190000d534783b */ /* 0x000e700000004200 */
[----:B---3--:R-:W3:Y:S01]  /*16960*/  LDSM.16.MT88.4 R56, [R216+0x1900] ;  /* 0x00190000d838783b */ /* 0x008ee20000004200 */
[----:B-----5:R-:W-:Y:S02]  /*16970*/  F2FP.PACK_AB R51, R96, R97 ;  /* 0x000000616033723e */ /* 0x020fe400000000ff */
[----:B------:R-:W-:Y:S01]  /*16980*/  F2FP.PACK_AB R48, R135, R133 ;  /* 0x000000858730723e */ /* 0x000fe200000000ff */
[-C--:B-1----:R-:W-:Y:S08]  /*16990*/  HMMA.16816.F32 R4, R44, R52.reuse, R4 ;  /* 0x000000342c04723c */ /* 0x082ff00000001804 */
[C---:B------:R-:W-:Y:S07]  /*169a0*/  HMMA.16816.F32 R8, R48.reuse, R52, R8 ;  /* 0x000000343008723c */ /* 0x040fee0000001808 */
[--C-:B------:R-:W-:Y:S01]  /*169b0*/  FFMA.FTZ R52, R234, c[0x0][0x2d0], -R43.reuse ;  /* 0x0000b400ea347a23 */ /* 0x100fe2000001082b */
[-C--:B------:R-:W-:Y:S03]  /*169c0*/  HMMA.16816.F32 R12, R48, R54.reuse, R12 ;  /* 0x00000036300c723c */ /* 0x080fe6000000180c */
[----:B------:R1:W-:Y:S05]  /*169d0*/  MUFU.EX2 R88, R52 ;  /* 0x0000003400587308 */ /* 0x0003ea0000000800 */
[C---:B------:R-:W-:Y:S08]  /*169e0*/  HMMA.16816.F32 R16, R44.reuse, R54, R16 ;  /* 0x000000362c10723c */ /* 0x040ff00000001810 */
[-C--:B---3--:R-:W-:Y:S08]  /*169f0*/  HMMA.16816.F32 R20, R44, R56.reuse, R20 ;  /* 0x000000382c14723c */ /* 0x088ff00000001814 */
        /* <DEDUP_REMOVED lines=21> */
[----:B-----5:R-:W-:Y:S09]  /*16b50*/  FFMA.FTZ R60, R78, c[0x0][0x2d0], -R66 ;  /* 0x0000b4004e3c7a23 */ /* 0x020ff20000010842 */
[----:B------:R5:W-:Y:S01]  /*16b60*/  MUFU.EX2 R68, R60 ;  /* 0x0000003c00447308 */ /* 0x000be20000000800 */
[----:B-1----:R-:W-:Y:S09]  /*16b70*/  FFMA.FTZ R52, R208, c[0x0][0x2d0], -R65 ;  /* 0x0000b400d0347a23 */ /* 0x002ff20000010841 */
[----:B------:R1:W-:Y:S01]  /*16b80*/  MUFU.EX2 R83, R52 ;  /* 0x0000003400537308 */ /* 0x0003e20000000800 */
[----:B---3--:R-:W-:Y:S09]  /*16b90*/  FFMA.FTZ R56, R236, c[0x0][0x2d0], -R43 ;  /* 0x0000b400ec387a23 */ /* 0x008ff2000001082b */
[----:B------:R3:W-:Y:S01]  /*16ba0*/  MUFU.EX2 R81, R56 ;  /* 0x0000003800517308 */ /* 0x0007e20000000800 */
[----:B-----5:R-:W-:Y:S09]  /*16bb0*/  FFMA.FTZ R60, R238, c[0x0][0x2d0], -R64 ;  /* 0x0000b400ee3c7a23 */ /* 0x020ff20000010840 */
[----:B------:R5:W-:Y:S01]  /*16bc0*/  MUFU.EX2 R73, R60 ;  /* 0x0000003c00497308 */ /* 0x000be20000000800 */
[----:B-1----:R-:W1:Y:S01]  /*16bd0*/  LDSM.16.MT88.4 R52, [R215+0x1900] ;  /* 0x00190000d734783b */ /* 0x002e620000004200 */
[----:B---3--:R-:W-:Y:S08]  /*16be0*/  FFMA.FTZ R56, R74, c[0x0][0x2d0], -R66 ;  /* 0x0000b4004a387a23 */ /* 0x008ff00000010842 */
[----:B------:R3:W1:Y:S01]  /*16bf0*/  MUFU.EX2 R80, R56 ;  /* 0x0000003800507308 */ /* 0x0006620000000800 */
[----:B-----5:R-:W-:Y:S01]  /*16c00*/  LDSM.16.MT88.4 R60, [R214+0x2100] ;  /* 0x00210000d63c783b */ /* 0x020fe20000004200 */
[----:B--2---:R-:W-:Y:S07]  /*16c10*/  FFMA.FTZ R2, R2, R205, R211 ;  /* 0x000000cd02027223 */ /* 0x004fee00000100d3 */
[----:B---3--:R-:W2:Y:S01]  /*16c20*/  LDSM.16.MT88.4 R56, [R213+0x2100] ;  /* 0x00210000d538783b */ /* 0x008ea20000004200 */
[----:B------:R-:W-:Y:S01]  /*16c30*/  FADD.FTZ R2, R202, R2 ;  /* 0x00000002ca027221 */ /* 0x000fe20000010000 */
[-C--:B-1----:R-:W-:Y:S08]  /*16c40*/  HMMA.16816.F32 R116, R44, R52.reuse, R116 ;  /* 0x000000342c74723c */ /* 0x082ff00000001874 */
[C---:B------:R-:W-:Y:S07]  /*16c50*/  HMMA.16816.F32 R120, R48.reuse, R52, R120 ;  /* 0x000000343078723c */ /* 0x040fee0000001878 */
[----:B------:R-:W-:Y:S01]  /*16c60*/  FFMA.FTZ R52, R79, c[0x0][0x2d0], -R66 ;  /* 0x0000b4004f347a23 */ /* 0x000fe20000010842 */
[-C--:B------:R-:W-:Y:S03]  /*16c70*/  HMMA.16816.F32 R124, R48, R54.reuse, R124 ;  /* 0x00000036307c723c */ /* 0x080fe6000000187c */
[----:B------:R1:W3:Y:S04]  /*16c80*/  MUFU.EX2 R67, R52 ;  /* 0x0000003400437308 */ /* 0x0002e80000000800 */
[----:B------:R-:W-:Y:S01]  /*16c90*/  FFMA.FTZ R48, R240, c[0x0][0x2d0], -R43 ;  /* 0x0000b400f0307a23 */ /* 0x000fe2000001082b */
[----:B------:R-:W-:Y:S04]  /*16ca0*/  HMMA.16816.F32 R36, R44, R54, R36 ;  /* 0x000000362c24723c */ /* 0x000fe80000001824 */
[----:B------:R-:W-:Y:S01]  /*16cb0*/  F2FP.PACK_AB R50, R82, R84 ;  /* 0x000000545232723e */ /* 0x000fe200000000ff */
[----:B------:R5:W5:Y:S01]  /*16cc0*/  MUFU.EX2 R76, R48 ;  /* 0x00000030004c7308 */ /* 0x000b620000000800 */
[----:B------:R-:W-:Y:S02]  /*16cd0*/  F2FP.PACK_AB R49, R77, R80 ;  /* 0x000000504d31723e */ /* 0x000fe400000000ff */
[----:B------:R-:W-:Y:S04]  /*16ce0*/  F2FP.PACK_AB R44, R95, R131 ;  /* 0x000000835f2c723e */ /* 0x000fe800000000ff */
[----:B------:R-:W-:Y:S02]  /*16cf0*/  F2FP.PACK_AB R45, R93, R89 ;  /* 0x000000595d2d723e */ /* 0x000fe400000000ff */
[----:B------:R-:W-:Y:S02]  /*16d00*/  F2FP.PACK_AB R46, R92, R88 ;  /* 0x000000585c2e723e */ /* 0x000fe400000000ff */
[----:B------:R-:W-:Y:S01]  /*16d10*/  F2FP.PACK_AB R47, R87, R86 ;  /* 0x00000056572f723e */ /* 0x000fe200000000ff */
[----:B-1----:R-:W1:Y:S01]  /*16d20*/  LDSM.16.MT88.4 R52, [R216+0x2100] ;  /* 0x00210000d834783b */ /* 0x002e620000004200 */
[----:B---3--:R-:W-:Y:S01]  /*16d30*/  F2FP.PACK_AB R51, R67, R68 ;  /* 0x000000444333723e */ /* 0x008fe200000000ff */
[----:B----4-:R-:W-:Y:S04]  /*16d40*/  FFMA.FTZ R40, R40, R206, R207 ;  /* 0x000000ce28287223 */ /* 0x010fe800000100cf */
[-C--:B--2---:R-:W-:Y:S03]  /*16d50*/  HMMA.16816.F32 R4, R44, R56.reuse, R4 ;  /* 0x000000382c04723c */ /* 0x084fe60000001804 */
[----:B------:R-:W-:Y:S02]  /*16d60*/  FFMA.FTZ R41, R41, R141, R142 ;  /* 0x0000008d29297223 */ /* 0x000fe4000001008e */
[--C-:B-----5:R-:W-:Y:S01]  /*16d70*/  FFMA.FTZ R48, R237, c[0x0][0x2d0], -R64.reuse ;  /* 0x0000b400ed307a23 */ /* 0x120fe20000010840 */
[----:B------:R-:W-:Y:S03]  /*16d80*/  F2FP.PACK_AB R168, R76, R81 ;  /* 0x000000514ca8723e */ /* 0x000fe600000000ff */
[----:B------:R2:W3:Y:S03]  /*16d90*/  MUFU.EX2 R75, R48 ;  /* 0x00000030004b7308 */ /* 0x0004e60000000800 */
        /* <DEDUP_REMOVED lines=47> */
[----:B------:R-:W-:Y:S06]  /*17090*/  FFMA.FTZ R66, R42, c[0x0][0x2d0], -R66 ;  /* 0x0000b4002a427a23 */ /* 0x000fec0000010842 */
[----:B------:R-:W-:Y:S10]  /*170a0*/  MUFU.EX2 R43, R43 ;  /* 0x0000002b002b7308 */ /* 0x000ff40000000800 */
[----:B------:R-:W2:Y:S02]  /*170b0*/  MUFU.EX2 R66, R66 ;  /* 0x0000004200427308 */ /* 0x000ea40000000800 */
[----:B--2---:R-:W-:Y:S07]  /*170c0*/  F2FP.PACK_AB R47, R66, R43 ;  /* 0x0000002b422f723e */ /* 0x004fee00000000ff */
        /* <DEDUP_REMOVED lines=8> */
[----:B------:R-:W-:Y:S02]  /*17150*/  FFMA.FTZ R12, R0, R152, R153 ;  /* 0x00000098000c7223 */ /* 0x000fe40000010099 */
[----:B------:R-:W-:Y:S01]  /*17160*/  FADD.FTZ R8, R204, R8 ;  /* 0x00000008cc087221 */ /* 0x000fe20000010000 */
[-C--:B-1----:R-:W-:Y:S03]  /*17170*/  HMMA.16816.F32 R152, R168, R48.reuse, R20 ;  /* 0x00000030a898723c */ /* 0x082fe60000001814 */
        /* <DEDUP_REMOVED lines=108> */
.L_x_284:
[----:B-1----:R-:W3:Y:S04]  /*17840*/  LDL.LU R0, [R1+0x8] ;  /* 0x0000080001007983 */ /* 0x002ee80000300800 */
[----:B--2---:R-:W2:Y:S04]  /*17850*/  LDL.LU R4, [R1+0xc] ;  /* 0x00000c0001047983 */ /* 0x004ea80000300800 */
[----:B------:R-:W4:Y:S04]  /*17860*/  LDL.LU R9, [R1+0x10] ;  /* 0x0000100001097983 */ /* 0x000f280000300800 */
[----:B------:R-:W5:Y:S01]  /*17870*/  LDL.LU R2, [R1+0x14] ;  /* 0x0000140001027983 */ /* 0x000f620000300800 */
[----:B------:R-:W-:-:S02]  /*17880*/  MOV R37, 0xff800000 ;  /* 0xff80000000257802 */ /* 0x000fc40000000f00 */
[----:B------:R-:W-:Y:S02]  /*17890*/  MOV R38, 0xff800000 ;  /* 0xff80000000267802 */ /* 0x000fe40000000f00 */
[----:B------:R-:W-:Y:S02]  /*178a0*/  MOV R39, 0xff800000 ;  /* 0xff80000000277802 */ /* 0x000fe40000000f00 */
[----:B------:R-:W-:Y:S02]  /*178b0*/  MOV R40, 0xff800000 ;  /* 0xff80000000287802 */ /* 0x000fe40000000f00 */
[----:B------:R-:W-:Y:S01]  /*178c0*/  PLOP3.LUT P4, PT, PT, PT, PT, 0x8, 0x0 ;  /* 0x000000000000781c */ /* 0x000fe20003f8e170 */
[----:B---3--:R-:W1:Y:S04]  /*178d0*/  SHFL.BFLY PT, R5, R0, 0x2, 0x1f ;  /* 0x0c401f0000057f89 */ /* 0x008e6800000e0000 */
[----:B--2---:R-:W2:Y:S04]  /*178e0*/  SHFL.BFLY PT, R6, R4, 0x2, 0x1f ;  /* 0x0c401f0004067f89 */ /* 0x004ea800000e0000 */
[----:B----4-:R-:W3:Y:S04]  /*178f0*/  SHFL.BFLY PT, R7, R9, 0x2, 0x1f ;  /* 0x0c401f0009077f89 */ /* 0x010ee800000e0000 */
[----:B-----5:R-:W4:Y:S01]  /*17900*/  SHFL.BFLY PT, R8, R2, 0x2, 0x1f ;  /* 0x0c401f0002087f89 */ /* 0x020f2200000e0000 */
[----:B-1----:R-:W-:-:S02]  /*17910*/  FADD.FTZ R5, R5, R0 ;  /* 0x0000000005057221 */ /* 0x002fc40000010000 */
[----:B--2---:R-:W-:-:S03]  /*17920*/  FADD.FTZ R6, R6, R4 ;  /* 0x0000000406067221 */ /* 0x004fc60000010000 */
[----:B------:R-:W1:Y:S01]  /*17930*/  SHFL.BFLY PT, R0, R5, 0x1, 0x1f ;  /* 0x0c201f0005007f89 */ /* 0x000e6200000e0000 */
[----:B---3--:R-:W-:-:S03]  /*17940*/  FADD.FTZ R7, R7, R9 ;  /* 0x0000000907077221 */ /* 0x008fc60000010000 */
[----:B------:R-:W2:Y:S01]  /*17950*/  SHFL.BFLY PT, R4, R6, 0x1, 0x1f ;  /* 0x0c201f0006047f89 */ /* 0x000ea200000e0000 */
[----:B----4-:R-:W-:-:S03]  /*17960*/  FADD.FTZ R8, R8, R2 ;  /* 0x0000000208087221 */ /* 0x010fc60000010000 */
[----:B------:R-:W3:Y:S04]  /*17970*/  SHFL.BFLY PT, R2, R7, 0x1, 0x1f ;  /* 0x0c201f0007027f89 */ /* 0x000ee800000e0000 */
[----:B------:R-:W4:Y:S01]  /*17980*/  SHFL.BFLY PT, R9, R8, 0x1, 0x1f ;  /* 0x0c201f0008097f89 */ /* 0x000f2200000e0000 */
[----:B-1----:R-:W-:Y:S01]  /*17990*/  FADD.FTZ R5, R5, R0 ;  /* 0x0000000005057221 */ /* 0x002fe20000010000 */
[----:B------:R-:W-:Y:S01]  /*179a0*/  MOV R0, RZ ;  /* 0x000000ff00007202 */ /* 0x000fe20000000f00 */
[----:B--2---:R-:W-:-:S03]  /*179b0*/  FADD.FTZ R6, R6, R4 ;  /* 0x0000000406067221 */ /* 0x004fc60000010000 */
[----:B------:R-:W-:Y:S02]  /*179c0*/  FSETP.NE.FTZ.AND P3, PT, R5, RZ, PT ;  /* 0x000000ff0500720b */ /* 0x000fe40003f75000 */
[----:B------:R-:W-:Y:S01]  /*179d0*/  MOV R4, RZ ;  /* 0x000000ff00047202 */ /* 0x000fe20000000f00 */
[----:B---3--:R-:W-:Y:S01]  /*179e0*/  FADD.FTZ R7, R7, R2 ;  /* 0x0000000207077221 */ /* 0x008fe20000010000 */
[----:B------:R-:W-:Y:S02]  /*179f0*/  FSETP.NE.FTZ.AND P2, PT, R6, RZ, PT ;  /* 0x000000ff0600720b */ /* 0x000fe40003f55000 */
[----:B------:R-:W-:Y:S01]  /*17a00*/  MOV R2, RZ ;  /* 0x000000ff00027202 */ /* 0x000fe20000000f00 */
[----:B----4-:R-:W-:Y:S01]  /*17a10*/  FADD.FTZ R8, R9, R8 ;  /* 0x0000000809087221 */ /* 0x010fe20000010000 */
[----:B------:R-:W-:-:S05]  /*17a20*/  FSETP.NE.FTZ.AND P1, PT, R7, RZ, PT ;  /* 0x000000ff0700720b */ /* 0x000fca0003f35000 */
        /* <DEDUP_REMOVED lines=90> */
.L_x_226:
[----:B------:R-:W-:Y:S05]  /*17fd0*/  @P4 BRA `(.L_x_302) ;  /* 0x0000131000004947 */ /* 0x000fea0003800000 */
        /* <DEDUP_REMOVED lines=121> */
.L_x_303:
[----:B----4-:R-:W-:Y:S01]  /*18770*/  IMAD.MOV.U32 R4, RZ, RZ, c[0x0][0x4e8] ;  /* 0x00013a00ff047624 */ /* 0x010fe200078e00ff */
[----:B------:R-:W-:Y:S01]  /*18780*/  LEA.HI R6, R18, R18, RZ, 0x1 ;  /* 0x0000001212067211 */ /* 0x000fe200078f08ff */
[----:B------:R-:W1:Y:S01]  /*18790*/  S2R R19, SR_CTAID.Y ;  /* 0x0000000000137919 */ /* 0x000e620000002600 */
[----:B------:R-:W-:Y:S01]  /*187a0*/  SHF.R.S32.HI R8, RZ, 0x1f, R35 ;  /* 0x0000001fff087819 */ /* 0x000fe20000011423 */
[----:B------:R-:W-:Y:S01]  /*187b0*/  IMAD R7, R3, c[0x0][0x3a0], RZ ;  /* 0x0000e80003077a24 */ /* 0x000fe200078e02ff */
[----:B------:R-:W-:Y:S01]  /*187c0*/  LOP3.LUT R0, R6, 0x1ffffffe, RZ, 0xc0, !PT ;  /* 0x1ffffffe06007812 */ /* 0x000fe200078ec0ff */
[----:B------:R-:W2:Y:S01]  /*187d0*/  S2R R23, SR_CTAID.X ;  /* 0x0000000000177919 */ /* 0x000ea20000002500 */
[----:B------:R-:W-:Y:S01]  /*187e0*/  ISETP.NE.AND P2, PT, R4, 0x1, PT ;  /* 0x000000010400780c */ /* 0x000fe20003f45270 */
[----:B------:R-:W-:Y:S01]  /*187f0*/  IMAD.SHL.U32 R6, R6, 0x20, RZ ;  /* 0x0000002006067824 */ /* 0x000fe200078e00ff */
[----:B------:R-:W-:Y:S01]  /*18800*/  LOP3.LUT R4, R36, 0xffffffe0, RZ, 0xc0, !PT ;  /* 0xffffffe024047812 */ /* 0x000fe200078ec0ff */
[----:B------:R-:W-:Y:S01]  /*18810*/  IMAD.IADD R11, R18, 0x1, -R0 ;  /* 0x00000001120b7824 */ /* 0x000fe200078e0a00 */
[----:B------:R-:W-:Y:S01]  /*18820*/  LEA.HI R20, R42, R41, RZ, 0x3 ;  /* 0x000000292a147211 */ /* 0x000fe200078f18ff */
[----:B------:R-:W-:Y:S01]  /*18830*/  IMAD R7, R2, c[0x0][0x3a4], R7 ;  /* 0x0000e90002077a24 */ /* 0x000fe200078e0207 */
[----:B------:R-:W-:Y:S01]  /*18840*/  LEA.HI R8, R8, R35, RZ, 0x2 ;  /* 0x0000002308087211 */ /* 0x000fe200078f10ff */
[----:B------:R-:W-:Y:S01]  /*18850*/  IMAD.IADD R0, R41, 0x1, -R4 ;  /* 0x0000000129007824 */ /* 0x000fe200078e0a04 */
[----:B------:R-:W-:-:S02]  /*18860*/  LOP3.LUT R5, R20, 0xfffffff8, RZ, 0xc0, !PT ;  /* 0xfffffff814057812 */ /* 0x000fc400078ec0ff */
[----:B------:R-:W-:Y:S02]  /*18870*/  LOP3.LUT R9, R8, 0xffffffc, RZ, 0xc0, !PT ;  /* 0x0ffffffc08097812 */ /* 0x000fe400078ec0ff */
[----:B------:R-:W-:Y:S01]  /*18880*/  SHF.R.S32.HI R10, RZ, 0x1f, R0 ;  /* 0x0000001fff0a7819 */ /* 0x000fe20000011400 */
[----:B------:R-:W-:Y:S01]  /*18890*/  IMAD.IADD R13, R41, 0x1, -R5 ;  /* 0x00000001290d7824 */ /* 0x000fe200078e0a05 */
[----:B------:R-:W-:Y:S01]  /*188a0*/  LOP3.LUT R8, R6, 0xffffffc0, RZ, 0xc0, !PT ;  /* 0xffffffc006087812 */ /* 0x000fe200078ec0ff */
[----:B------:R-:W-:Y:S01]  /*188b0*/  IMAD.WIDE.U32 R4, R2, c[0x0][0x3a0], RZ ;  /* 0x0000e80002047a25 */ /* 0x000fe200078e00ff */
[----:B------:R-:W-:Y:S02]  /*188c0*/  LEA.HI R10, R10, R0, RZ, 0x2 ;  /* 0x000000000a0a7211 */ /* 0x000fe400078f10ff */
[----:B------:R-:W-:Y:S01]  /*188d0*/  LOP3.LUT P1, RZ, R0, 0x3, RZ, 0xc0, !PT ;  /* 0x0000000300ff7812 */ /* 0x000fe2000782c0ff */
[----:B------:R-:W-:Y:S01]  /*188e0*/  IMAD.IADD R0, R35, 0x1, -R9 ;  /* 0x0000000123007824 */ /* 0x000fe200078e0a09 */
[----:B------:R-:W-:Y:S01]  /*188f0*/  SHF.R.S32.HI R6, RZ, 0x2, R10 ;  /* 0x00000002ff067819 */ /* 0x000fe2000001140a */
[----:B------:R-:W-:Y:S01]  /*18900*/  IMAD.IADD R5, R5, 0x1, R7 ;  /* 0x0000000105057824 */ /* 0x000fe200078e0207 */
[----:B-1----:R-:W-:Y:S01]  /*18910*/  SHF.R.S32.HI R7, RZ, 0x1f, R19 ;  /* 0x0000001fff077819 */ /* 0x002fe20000011413 */
[----:B------:R-:W-:Y:S01]  /*18920*/  IMAD R8, R11, 0x8, R8 ;  /* 0x000000080b087824 */ /* 0x000fe200078e0208 */
[----:B------:R-:W-:Y:S01]  /*18930*/  SHF.R.S32.HI R20, RZ, 0x3, R20 ;  /* 0x00000003ff147819 */ /* 0x000fe20000011414 */
[----:B------:R-:W-:Y:S01]  /*18940*/  IMAD R16, R0, 0x10, R6 ;  /* 0x0000001000107824 */ /* 0x000fe200078e0206 */
[----:B------:R-:W-:Y:S01]  /*18950*/  LEA.HI R22, R42, R41, RZ, 0x6 ;  /* 0x000000292a167211 */ /* 0x000fe200078f30ff */
[----:B------:R-:W-:-:S02]  /*18960*/  IMAD R9, R7, c[0x0][0x490], RZ ;  /* 0x0001240007097a24 */ /* 0x000fc400078e02ff */
[----:B------:R-:W-:Y:S02]  /*18970*/  IMAD.IADD R0, R16, 0x1, R8 ;  /* 0x0000000110007824 */ /* 0x000fe400078e0208 */
[----:B------:R-:W-:Y:S02]  /*18980*/  IMAD R12, R7, c[0x0][0x3e8], RZ ;  /* 0x0000fa00070c7a24 */ /* 0x000fe400078e02ff */
[----:B------:R-:W-:Y:S02]  /*18990*/  IMAD.SHL.U32 R7, R20, 0x40, RZ ;  /* 0x0000004014077824 */ /* 0x000fe400078e00ff */
[----:B--2---:R-:W-:Y:S02]  /*189a0*/  IMAD R6, R23, 0x80, R0 ;  /* 0x0000008017067824 */ /* 0x004fe400078e0200 */
[----:B------:R-:W-:Y:S01]  /*189b0*/  IMAD.WIDE.U32 R14, R19, c[0x0][0x490], R2 ;  /* 0x00012400130e7a25 */ /* 0x000fe200078e0002 */
[----:B------:R-:W-:-:S03]  /*189c0*/  LOP3.LUT R7, R7, 0x1c0, RZ, 0xc0, !PT ;  /* 0x000001c007077812 */ /* 0x000fc600078ec0ff */
[----:B------:R-:W-:Y:S02]  /*189d0*/  IMAD R9, R19, c[0x0][0x494], R9 ;  /* 0x0001250013097a24 */ /* 0x000fe400078e0209 */
        /* <DEDUP_REMOVED lines=34> */
[----:B------:R-:W-:-:S03]  /*18c00*/  IMAD.WIDE.U32 R4, R7, c[0x0][0x488], R4 ;  /* 0x0001220007047a25 */ /* 0x000fc600078e0004 */
[----:B------:R-:W-:Y:S01]  /*18c10*/  SHF.R.S32.HI R13, RZ, 0x1f, R6 ;  /* 0x0000001fff0d7819 */ /* 0x000fe20000011406 */
[----:B------:R-:W-:Y:S01]  /*18c20*/  IMAD R9, R7, c[0x0][0x48c], R0 ;  /* 0x0001230007097a24 */ /* 0x000fe200078e0200 */
[----:B------:R-:W-:Y:S01]  /*18c30*/  LEA R7, P0, R4, c[0x0][0x450], 0x2 ;  /* 0x0001140004077a11 */ /* 0x000fe200078010ff */
[----:B------:R-:W-:-:S04]  /*18c40*/  IMAD.WIDE.U32 R2, R10, c[0x0][0x3f0], R2 ;  /* 0x0000fc000a027a25 */ /* 0x000fc800078e0002 */
[----:B------:R-:W-:Y:S01]  /*18c50*/  IMAD.IADD R5, R5, 0x1, R9 ;  /* 0x0000000105057824 */ /* 0x000fe200078e0209 */
[----:B------:R-:W-:Y:S01]  /*18c60*/  SHFL.IDX PT, R14, R7, 0x1, 0x1c1f ;  /* 0x003c1f00070e7f89 */ /* 0x000fe200000e0000 */
[----:B------:R-:W-:Y:S02]  /*18c70*/  IMAD R0, R13, c[0x0][0x3e0], RZ ;  /* 0x0000f8000d007a24 */ /* 0x000fe400078e02ff */
[----:B------:R-:W-:Y:S01]  /*18c80*/  IMAD.MOV R10, RZ, RZ, -R6 ;  /* 0x000000ffff0a7224 */ /* 0x000fe200078e0a06 */
[----:B------:R-:W-:Y:S01]  /*18c90*/  LEA.HI.X R4, R4, c[0x0][0x454], R5, 0x2, P0 ;  /* 0x0001150004047a11 */ /* 0x000fe200000f1405 */
[----:B------:R-:W-:Y:S02]  /*18ca0*/  IMAD R9, R6, c[0x0][0x3e4], R0 ;  /* 0x0000f90006097a24 */ /* 0x000fe400078e0200 */
        /* <DEDUP_REMOVED lines=12> */
[----:B------:R-:W-:Y:S02]  /*18d70*/  SHFL.IDX PT, R12, R7, 0x2, 0x1c1f ;  /* 0x005c1f00070c7f89 */ /* 0x000fe400000e0000 */
[----:B------:R-:W-:Y:S01]  /*18d80*/  IMAD R6, R6, c[0x0][0x3d8], RZ ;  /* 0x0000f60006067a24 */ /* 0x000fe200078e02ff */
[----:B------:R-:W-:Y:S01]  /*18d90*/  ISETP.GE.OR P3, PT, R9, R0, P1 ;  /* 0x000000000900720c */ /* 0x000fe20000f66670 */
[----:B------:R-:W2:Y:S01]  /*18da0*/  SHFL.IDX PT, R13, R4, 0x2, 0x1c1f ;  /* 0x005c1f00040d7f89 */ /* 0x000ea200000e0000 */
[----:B------:R-:W-:-:S02]  /*18db0*/  IMAD.SHL.U32 R9, R22, 0x8, RZ ;  /* 0x0000000816097824 */ /* 0x000fc400078e00ff */
[----:B------:R-:W-:Y:S01]  /*18dc0*/  IMAD R19, R18, c[0x0][0x3dc], R6 ;  /* 0x0000f70012137a24 */ /* 0x000fe200078e0206 */
[----:B------:R3:W-:Y:S04]  /*18dd0*/  SHFL.IDX PT, R11, R4, 0x3, 0x1c1f ;  /* 0x007c1f00040b7f89 */ /* 0x0007e800000e0000 */
[----:B------:R4:W2:Y:S04]  /*18de0*/  SHFL.IDX PT, R10, R7, 0x3, 0x1c1f ;  /* 0x007c1f00070a7f89 */ /* 0x0008a800000e0000 */
[----:B-1----:R-:W-:Y:S04]  /*18df0*/  @!P4 ST.E [R16.64], R37 ;  /* 0x000000251000c985 */ /* 0x002fe8000c10192c */
[----:B------:R-:W-:Y:S01]  /*18e00*/  @!P3 ST.E [R14.64], R38 ;  /* 0x000000260e00b985 */ /* 0x000fe2000c10192c */
[----:B---3--:R-:W-:-:S04]  /*18e10*/  IADD3 R4, R5, 0x40, RZ ;  /* 0x0000004005047810 */ /* 0x008fc80007ffe0ff */
[-C--:B------:R-:W-:Y:S01]  /*18e20*/  ISETP.GE.OR P2, PT, R4, R0.reuse, P1 ;  /* 0x000000000400720c */ /* 0x080fe20000f46670 */
[----:B----4-:R-:W-:Y:S01]  /*18e30*/  IMAD.WIDE.U32 R6, R18, c[0x0][0x3d8], R2 ;  /* 0x0000f60012067a25 */ /* 0x010fe200078e0002 */
[----:B------:R-:W-:Y:S02]  /*18e40*/  IADD3 R18, R5, 0x48, RZ ;  /* 0x0000004805127810 */ /* 0x000fe40007ffe0ff */
[----:B------:R-:W-:Y:S01]  /*18e50*/  LOP3.LUT R5, R21, 0x7ffffe00, R9, 0xf8, !PT ;  /* 0x7ffffe0015057812 */ /* 0x000fe200078ef809 */
[----:B------:R-:W-:Y:S01]  /*18e60*/  IMAD.IADD R3, R7, 0x1, R19 ;  /* 0x0000000107037824 */ /* 0x000fe200078e0213 */
[----:B------:R-:W-:Y:S01]  /*18e70*/  LEA R4, P0, R6, c[0x0][0x380], 0x1 ;  /* 0x0000e00006047a11 */ /* 0x000fe200078008ff */
[----:B------:R-:W-:Y:S01]  /*18e80*/  IMAD R2, R23, 0x80, R20 ;  /* 0x0000008017027824 */ /* 0x000fe200078e0214 */
[-C--:B------:R-:W-:Y:S01]  /*18e90*/  ISETP.GE.OR P1, PT, R18, R0.reuse, P1 ;  /* 0x000000001200720c */ /* 0x080fe20000f26670 */
[----:B------:R-:W-:Y:S01]  /*18ea0*/  IMAD.SHL.U32 R5, R5, 0x2, RZ ;  /* 0x0000000205057824 */ /* 0x000fe200078e00ff */
[----:B------:R-:W-:Y:S01]  /*18eb0*/  LEA.HI.X R3, R6, c[0x0][0x384], R3, 0x1, P0 ;  /* 0x0000e10006037a11 */ /* 0x000fe200000f0c03 */
[----:B------:R-:W-:Y:S01]  /*18ec0*/  SHFL.IDX PT, R7, R4, 0x1, 0x181f ;  /* 0x00381f0004077f89 */ /* 0x000fe200000e0000 */
[----:B------:R-:W-:-:S02]  /*18ed0*/  ISETP.GE.OR P3, PT, R2, R0, P6 ;  /* 0x000000000200720c */ /* 0x000fc40003766670 */
[C---:B------:R-:W-:Y:S01]  /*18ee0*/  IADD3 R6, R2.reuse, 0x10, RZ ;  /* 0x0000001002067810 */ /* 0x040fe20007ffe0ff */
[----:B--2---:R-:W-:Y:S01]  /*18ef0*/  @!P2 ST.E [R12.64], R39 ;  /* 0x000000270c00a985 */ /* 0x004fe2000c10192c */
[----:B------:R-:W-:Y:S02]  /*18f00*/  IADD3 R32, R2, 0x40, RZ ;  /* 0x0000004002207810 */ /* 0x000fe40007ffe0ff */
[-C--:B------:R-:W-:Y:S01]  /*18f10*/  ISETP.GE.OR P2, PT, R6, R0.reuse, P6 ;  /* 0x000000000600720c */ /* 0x080fe20003746670 */
[----:B------:R-:W1:Y:S01]  /*18f20*/  SHFL.IDX PT, R12, R4, RZ, 0x181f ;  /* 0x00181fff040c7589 */ /* 0x000e6200000e0000 */
[C---:B------:R-:W-:Y:S02]  /*18f30*/  IADD3 R6, R2.reuse, 0x20, RZ ;  /* 0x0000002002067810 */ /* 0x040fe40007ffe0ff */
[----:B------:R-:W-:Y:S01]  /*18f40*/  IADD3 R54, R2, 0x60, RZ ;  /* 0x0000006002367810 */ /* 0x000fe20007ffe0ff */
[----:B------:R-:W2:Y:S04]  /*18f50*/  SHFL.IDX PT, R9, R3, RZ, 0x181f ;  /* 0x00181fff03097589 */ /* 0x000ea800000e0000 */
[----:B------:R3:W-:Y:S01]  /*18f60*/  @!P1 ST.E [R10.64], R40 ;  /* 0x000000280a009985 */ /* 0x0007e2000c10192c */
[----:B------:R-:W-:-:S02]  /*18f70*/  ISETP.GE.OR P1, PT, R6, R0, P6 ;  /* 0x000000000600720c */ /* 0x000fc40003726670 */
[----:B------:R-:W-:Y:S01]  /*18f80*/  IADD3 R6, R2, 0x30, RZ ;  /* 0x0000003002067810 */ /* 0x000fe20007ffe0ff */
[----:B------:R-:W-:Y:S03]  /*18f90*/  LDS.128 R24, [R5+0x80] ;  /* 0x0000800005187984 */ /* 0x000fe60000000c00 */
[----:B------:R-:W-:Y:S01]  /*18fa0*/  ISETP.GE.OR P0, PT, R6, R0, P6 ;  /* 0x000000000600720c */ /* 0x000fe20003706670 */
[----:B------:R-:W4:Y:S04]  /*18fb0*/  SHFL.IDX PT, R11, R3, 0x1, 0x181f ;  /* 0x00381f00030b7f89 */ /* 0x000f2800000e0000 */
[----:B------:R-:W4:Y:S04]  /*18fc0*/  SHFL.IDX PT, R14, R4, 0x2, 0x181f ;  /* 0x00581f00040e7f89 */ /* 0x000f2800000e0000 */
[----:B------:R-:W4:Y:S01]  /*18fd0*/  SHFL.IDX PT, R44, R3, 0x2, 0x181f ;  /* 0x00581f00032c7f89 */ /* 0x000f2200000e0000 */
[----:B-1----:R-:W-:-:S03]  /*18fe0*/  @!P3 LEA R12, P5, R8, R12, 0x1 ;  /* 0x0000000c080cb211 */ /* 0x002fc600078a08ff */
[----:B------:R-:W1:Y:S01]  /*18ff0*/  SHFL.IDX PT, R15, R4, 0x3, 0x181f ;  /* 0x00781f00040f7f89 */ /* 0x000e6200000e0000 */
[----:B--2---:R-:W-:Y:S02]  /*19000*/  @!P3 LEA.HI.X R13, R8, R9, R53, 0x1, P5 ;  /* 0x00000009080db211 */ /* 0x004fe400028f0c35 */
[----:B------:R-:W-:Y:S01]  /*19010*/  ISETP.GE.OR P5, PT, R32, R0, P6 ;  /* 0x000000002000720c */ /* 0x000fe200037a6670 */
[----:B------:R-:W-:Y:S01]  /*19020*/  LDS.128 R20, [R5+0x880] ;  /* 0x0008800005147984 */ /* 0x000fe20000000c00 */
[----:B---3--:R-:W-:-:S03]  /*19030*/  @!P2 LEA R10, P4, R8, R7, 0x1 ;  /* 0x00000007080aa211 */ /* 0x008fc600078808ff */
[----:B------:R-:W-:Y:S04]  /*19040*/  LDS.128 R16, [R5+0x1080] ;  /* 0x0010800005107984 */ /* 0x000fe80000000c00 */
[----:B------:R-:W2:Y:S01]  /*19050*/  SHFL.IDX PT, R45, R3, 0x3, 0x181f ;  /* 0x00781f00032d7f89 */ /* 0x000ea200000e0000 */
[----:B----4-:R-:W-:-:S03]  /*19060*/  @!P2 LEA.HI.X R11, R8, R11, R53, 0x1, P4 ;  /* 0x0000000b080ba211 */ /* 0x010fc600020f0c35 */
[----:B------:R-:W3:Y:S01]  /*19070*/  LDS.128 R28, [R5+0x1880] ;  /* 0x00188000051c7984 */ /* 0x000ee20000000c00 */
[----:B------:R-:W-:-:S03]  /*19080*/  @!P1 LEA R6, P4, R8, R14, 0x1 ;  /* 0x0000000e08069211 */ /* 0x000fc600078808ff */
[----:B------:R-:W-:Y:S01]  /*19090*/  LDS.128 R32, [R5+0x2080] ;  /* 0x0020800005207984 */ /* 0x000fe20000000c00 */
[--C-:B------:R-:W-:Y:S02]  /*190a0*/  @!P1 LEA.HI.X R7, R8, R44, R53.reuse, 0x1, P4 ;  /* 0x0000002c08079211 */ /* 0x100fe400020f0c35 */
[----:B------:R-:W-:Y:S01]  /*190b0*/  IADD3 R44, R2, 0x50, RZ ;  /* 0x00000050022c7810 */ /* 0x000fe20007ffe0ff */
[----:B------:R-:W-:Y:S01]  /*190c0*/  LDS.128 R36, [R5+0x2880] ;  /* 0x0028800005247984 */ /* 0x000fe20000000c00 */
[----:B-1----:R-:W-:Y:S02]  /*190d0*/  @!P0 LEA R14, P4, R8, R15, 0x1 ;  /* 0x0000000f080e8211 */ /* 0x002fe400078808ff */
[----:B------:R-:W-:Y:S01]  /*190e0*/  IADD3 R2, R2, 0x70, RZ ;  /* 0x0000007002027810 */ /* 0x000fe20007ffe0ff */
[----:B------:R-:W-:Y:S04]  /*190f0*/  LDS.128 R40, [R5+0x3080] ;  /* 0x0030800005287984 */ /* 0x000fe80000000c00 */
[----:B------:R-:W1:Y:S04]  /*19100*/  SHFL.IDX PT, R48, R4, 0x4, 0x181f ;  /* 0x00981f0004307f89 */ /* 0x000e6800000e0000 */
[----:B------:R-:W4:Y:S01]  /*19110*/  SHFL.IDX PT, R9, R4, 0x5, 0x181f ;  /* 0x00b81f0004097f89 */ /* 0x000f2200000e0000 */
[----:B--2---:R-:W-:-:S02]  /*19120*/  @!P0 LEA.HI.X R15, R8, R45, R53, 0x1, P4 ;  /* 0x0000002d080f8211 */ /* 0x004fc400020f0c35 */
[-C--:B------:R-:W-:Y:S01]  /*19130*/  ISETP.GE.OR P4, PT, R44, R0.reuse, P6 ;  /* 0x000000002c00720c */ /* 0x080fe20003786670 */
[----:B------:R-:W-:Y:S04]  /*19140*/  SHFL.IDX PT, R49, R4, 0x6, 0x181f ;  /* 0x00d81f0004317f89 */ /* 0x000fe800000e0000 */
[----:B------:R-:W2:Y:S04]  /*19150*/  SHFL.IDX PT, R52, R3, 0x4, 0x181f ;  /* 0x00981f0003347f89 */ /* 0x000ea800000e0000 */
[----:B------:R-:W1:Y:S04]  /*19160*/  SHFL.IDX PT, R51, R3, 0x5, 0x181f ;  /* 0x00b81f0003337f89 */ /* 0x000e6800000e0000 */
[----:B------:R-:W1:Y:S04]  /*19170*/  SHFL.IDX PT, R50, R3, 0x6, 0x181f ;  /* 0x00d81f0003327f89 */ /* 0x000e6800000e0000 */
[----:B------:R-:W2:Y:S04]  /*19180*/  LDS.128 R44, [R5+0x3880] ;  /* 0x00388000052c7984 */ /* 0x000ea80000000c00 */
[----:B------:R1:W-:Y:S01]  /*19190*/  @!P3 ST.E.128 [R12.64], R24 ;  /* 0x000000180c00b985 */ /* 0x0003e2000c101d2c */
[----:B------:R-:W-:-:S02]  /*191a0*/  ISETP.GE.OR P3, PT, R54, R0, P6 ;  /* 0x000000003600720c */ /* 0x000fc40003766670 */
[----:B------:R-:W-:Y:S01]  /*191b0*/  ISETP.GE.OR P6, PT, R2, R0, P6 ;  /* 0x000000000200720c */ /* 0x000fe200037c6670 */
[----:B------:R4:W-:Y:S04]  /*191c0*/  @!P2 ST.E.128 [R10.64], R20 ;  /* 0x000000140a00a985 */ /* 0x0009e8000c101d2c */
[----:B------:R2:W-:Y:S04]  /*191d0*/  @!P1 ST.E.128 [R6.64], R16 ;  /* 0x0000001006009985 */ /* 0x0005e8000c101d2c */
[----:B---3--:R3:W-:Y:S04]  /*191e0*/  @!P0 ST.E.128 [R14.64], R28 ;  /* 0x0000001c0e008985 */ /* 0x0087e8000c101d2c */
[----:B------:R-:W2:Y:S04]  /*191f0*/  SHFL.IDX PT, R4, R4, 0x7, 0x181f ;  /* 0x00f81f0004047f89 */ /* 0x000ea800000e0000 */
[----:B------:R-:W3:Y:S01]  /*19200*/  SHFL.IDX PT, R3, R3, 0x7, 0x181f ;  /* 0x00f81f0003037f89 */ /* 0x000ee200000e0000 */
[----:B-1----:R-:W-:-:S02]  /*19210*/  @!P5 LEA R12, P2, R8, R48, 0x1 ;  /* 0x00000030080cd211 */ /* 0x002fc400078408ff */
[C---:B----4-:R-:W-:Y:S02]  /*19220*/  @!P4 LEA R10, P1, R8.reuse, R9, 0x1 ;  /* 0x00000009080ac211 */ /* 0x050fe400078208ff */
[C-C-:B--2---:R-:W-:Y:S02]  /*19230*/  @!P5 LEA.HI.X R13, R8.reuse, R52, R53.reuse, 0x1, P2 ;  /* 0x00000034080dd211 */ /* 0x144fe400010f0c35 */
[C---:B------:R-:W-:Y:S02]  /*19240*/  @!P3 LEA R6, P0, R8.reuse, R49, 0x1 ;  /* 0x000000310806b211 */ /* 0x040fe400078008ff */
[C-C-:B------:R-:W-:Y:S01]  /*19250*/  @!P4 LEA.HI.X R11, R8.reuse, R51, R53.reuse, 0x1, P1 ;  /* 0x00000033080bc211 */ /* 0x140fe200008f0c35 */
[----:B------:R1:W-:Y:S01]  /*19260*/  @!P5 ST.E.128 [R12.64], R32 ;  /* 0x000000200c00d985 */ /* 0x0003e2000c101d2c */
[----:B------:R-:W-:-:S03]  /*19270*/  @!P3 LEA.HI.X R7, R8, R50, R53, 0x1, P0 ;  /* 0x000000320807b211 */ /* 0x000fc600000f0c35 */
[----:B------:R1:W-:Y:S04]  /*19280*/  @!P4 ST.E.128 [R10.64], R36 ;  /* 0x000000240a00c985 */ /* 0x0003e8000c101d2c */
[----:B------:R1:W-:Y:S01]  /*19290*/  @!P3 ST.E.128 [R6.64], R40 ;  /* 0x000000280600b985 */ /* 0x0003e2000c101d2c */
[----:B------:R-:W-:Y:S05]  /*192a0*/  @P6 EXIT ;  /* 0x000000000000694d */ /* 0x000fea0003800000 */
[----:B---3--:R-:W-:-:S04]  /*192b0*/  LEA R2, P0, R8, R4, 0x1 ;  /* 0x0000000408027211 */ /* 0x008fc800078008ff */
[----:B------:R-:W-:-:S05]  /*192c0*/  LEA.HI.X R3, R8, R3, R53, 0x1, P0 ;  /* 0x0000000308037211 */ /* 0x000fca00000f0c35 */
[----:B------:R-:W-:Y:S01]  /*192d0*/  ST.E.128 [R2.64], R44 ;  /* 0x0000002c02007985 */ /* 0x000fe2000c101d2c */
[----:B------:R-:W-:Y:S05]  /*192e0*/  EXIT ;  /* 0x000000000000794d */ /* 0x000fea0003800000 */
.L_x_302:
        /* <DEDUP_REMOVED lines=19> */
.L_x_304:
[----:B-1----:R-:W1:Y:S01]  /*19420*/  S2R R12, SR_TID.X ;  /* 0x00000000000c7919 */ /* 0x002e620000002100 */
[----:B------:R-:W-:Y:S01]  /*19430*/  SHF.R.S32.HI R0, RZ, 0x1f, R8 ;  /* 0x0000001fff007819 */ /* 0x000fe20000011408 */
[----:B------:R-:W-:Y:S01]  /*19440*/  BSSY B0, `(.L_x_305) ;  /* 0x0000028000007945 */ /* 0x000fe20003800000 */
[----:B------:R-:W-:-:S02]  /*19450*/  SEL R10, R8, RZ, !P1 ;  /* 0x000000ff080a7207 */ /* 0x000fc40004800000 */
[----:B------:R-:W-:Y:S02]  /*19460*/  SEL R11, R0, RZ, !P1 ;  /* 0x000000ff000b7207 */ /* 0x000fe40004800000 */
[----:B-1----:R-:W-:-:S13]  /*19470*/  ISETP.GT.AND P0, PT, R12, 0x7f, PT ;  /* 0x0000007f0c00780c */ /* 0x002fda0003f04270 */
        /* <DEDUP_REMOVED lines=36> */
.L_x_306:
[----:B------:R-:W-:Y:S05]  /*196c0*/  BSYNC B0 ;  /* 0x0000000000007941 */ /* 0x000fea0003800000 */
.L_x_305:
        /* <DEDUP_REMOVED lines=103> */
.L_x_307:
        /* <DEDUP_REMOVED lines=12> */
.L_x_739:


//--------------------- .text._ZN7cutlass13device_kernelIN5flash19enable_sm80_to_sm89INS1_16FlashAttnFwdSm80INS1_25CollectiveMainloopFwdSm80ILi4ELi1ELb0EN4cute5tupleIJNS5_1CILi128EEENS7_ILi96EEENS7_ILi64EEEEEELi64ENS_6half_tEfNS_4arch4Sm80ELb0ELb1ELb0ELb1ELb0ELb1ELb1ELb0EEENS1_21CollectiveEpilogueFwdINS6_IJS8_SA_S9_EEENS6_IJNS7_ILi1EEESI_SI_EEESC_SE_Li128ELb1ELb1ELb0ELb0EEENS1_19SingleTileSchedulerILb1ELb0ELb1ELi128EEEEEEEEEvNT_6ParamsE --------------------------
	.section	.text._ZN7cutlass13device_kernelIN5flash19enable_sm80_to_sm89INS1_16FlashAttnFwdSm80INS1_25CollectiveMainloopFwdSm80ILi4ELi1ELb0EN4cute5tupleIJNS5_1CILi128EEENS7_ILi96EEENS7_ILi64EEEEEELi64ENS_6half_tEfNS_4arch4Sm80ELb0ELb1ELb0ELb1ELb0ELb1ELb1ELb0EEENS1_21CollectiveEpilogueFwdINS6_IJS8_SA_S9_EEENS6_IJNS7_ILi1EEESI_SI_EEESC_SE_Li128ELb1ELb1ELb0ELb0EEENS1_19SingleTileSchedulerILb1ELb0ELb1ELi128EEEEEEEEEvNT_6ParamsE,"ax",@progbits
	.sectioninfo	@"SHI_REGISTERS=255"
	.align	128
.text._ZN7cutlass13device_kernelIN5flash19enable_sm80_to_sm89INS1_16FlashAttnFwdSm80INS1_25CollectiveMainloopFwdSm80ILi4ELi1ELb0EN4cute5tupleIJNS5_1CILi128EEENS7_ILi96EEENS7_ILi64EEEEEELi64ENS_6half_tEfNS_4arch4Sm80ELb0ELb1ELb0ELb1ELb0ELb1ELb1ELb0EEENS1_21CollectiveEpilogueFwdINS6_IJS8_SA_S9_EEENS6_IJNS7_ILi1EEESI_SI_EEESC_SE_Li128ELb1ELb1ELb0ELb0EEENS1_19SingleTileSchedulerILb1ELb0ELb1ELi128EEEEEEEEEvNT_6ParamsE:
        .type           _ZN7cutlass13device_kernelIN5flash19enable_sm80_to_sm89INS1_16FlashAttnFwdSm80INS1_25CollectiveMainloopFwdSm80ILi4ELi1ELb0EN4cute5tupleIJNS5_1CILi128EEENS7_ILi96EEENS7_ILi64EEEEEELi64ENS_6half_tEfNS_4arch4Sm80ELb0ELb1ELb0ELb1ELb0ELb1ELb1ELb0EEENS1_21CollectiveEpilogueFwdINS6_IJS8_SA_S9_EEENS6_IJNS7_ILi1EEESI_SI_EEESC_SE_Li128ELb1ELb1ELb0ELb0EEENS1_19SingleTileSchedulerILb1ELb0ELb1ELi128EEEEEEEEEvNT_6ParamsE,@function
        .size           _ZN7cutlass13device_kernelIN5flash19enable_sm80_to_sm89INS1_16FlashAttnFwdSm80INS1_25CollectiveMainloopFwdSm80ILi4ELi1ELb0EN4cute5tupleIJNS5_1CILi128EEENS7_ILi96EEENS7_ILi64EEEEEELi64ENS_6half_tEfNS_4arch4Sm80ELb0ELb1ELb0ELb1ELb0ELb1ELb1ELb0EEENS1_21CollectiveEpilogueFwdINS6_IJS8_SA_S9_EEENS6_IJNS7_ILi1EEESI_SI_EEESC_SE_Li128ELb1ELb1ELb0ELb0EEENS1_19SingleTileSchedulerILb1ELb0ELb1ELi128EEEEEEEEEvNT_6ParamsE,(.L_x_740 - _ZN7cutlass13device_kernelIN5flash19enable_sm80_to_sm89INS1_16FlashAttnFwdSm80INS1_25CollectiveMainloopFwdSm80ILi4ELi1ELb0EN4cute5tupleIJNS5_1CILi128EEENS7_ILi96EEENS7_ILi64EEEEEELi64ENS_6half_tEfNS_4arch4Sm80ELb0ELb1ELb0ELb1ELb0ELb1ELb1ELb0EEENS1_21CollectiveEpilogueFwdINS6_IJS8_SA_S9_EEENS6_IJNS7_ILi1EEESI_SI_EEESC_SE_Li128ELb1ELb1ELb0ELb0EEENS1_19SingleTileSchedulerILb1ELb0ELb1ELi128EEEEEEEEEvNT_6ParamsE)
        .other          _ZN7cutlass13device_kernelIN5flash19enable_sm80_to_sm89INS1_16FlashAttnFwdSm80INS1_25CollectiveMainloopFwdSm80ILi4ELi1ELb0EN4cute5tupleIJNS5_1CILi128EEENS7_ILi96EEENS7_ILi64EEEEEELi64ENS_6half_tEfNS_4arch4Sm80ELb0ELb1ELb0ELb1ELb0ELb1ELb1ELb0EEENS1_21CollectiveEpilogueFwdINS6_IJS8_SA_S9_EEENS6_IJNS7_ILi1EEESI_SI_EEESC_SE_Li128ELb1ELb1ELb0ELb0EEENS1_19SingleTileSchedulerILb1ELb0ELb1ELi128EEEEEEEEEvNT_6ParamsE,@"STO_CUDA_ENTRY STV_DEFAULT"
_ZN7cutlass13device_kernelIN5flash19enable_sm80_to_sm89INS1_16FlashAttnFwdSm80INS1_25CollectiveMainloopFwdSm80ILi4ELi1ELb0EN4cute5tupleIJNS5_1CILi128EEENS7_ILi96EEENS7_ILi64EEEEEELi64ENS_6half_tEfNS_4arch4Sm80ELb0ELb1ELb0ELb1ELb0ELb1ELb1ELb0EEENS1_21CollectiveEpilogueFwdINS6_IJS8_SA_S9_EEENS6_IJNS7_ILi1EEESI_SI_EEESC_SE_Li128ELb1ELb1ELb0ELb0EEENS1_19SingleTileSchedulerILb1ELb0ELb1ELi128EEEEEEEEEvNT_6ParamsE:
        /* <DEDUP_REMOVED lines=17> */
.L_x_309:
        /* <DEDUP_REMOVED lines=8> */
.L_x_311:
[----:B------:R-:W-:-:S04]  /*0190*/  MOV R0, c[0x0][0x54c] ;  /* 0x0001530000007a02 */ /* 0x000fc80000000f00 */
.L_x_310:
[----:B------:R-:W-:Y:S01]  /*01a0*/  USHF.L.U32 UR4, UR4, 0x7, URZ ;  /* 0x0000000704047899 */ /* 0x000fe2000800063f */
[----:B-----5:R-:W-:-:S05]  /*01b0*/  IMAD R0, R0, c[0x0][0x548], RZ ;  /* 0x0001520000007a24 */ /* 0x020fca00078e02ff */
[----:B------:R-:W-:-:S04]  /*01c0*/  MOV R12, UR4 ;  /* 0x00000004000c7c02 */ /* 0x000fc80008000f00 */
[----:B------:R-:W-:-:S04]  /*01d0*/  ISETP.GE.AND P0, PT, R12, R0, PT ;  /* 0x000000000c00720c */ /* 0x000fc80003f06270 */
[----:B------:R-:W-:-:S05]  /*01e0*/  SEL R0, R5, 0xffffffff, !P0 ;  /* 0xffffffff05007807 */ /* 0x000fca0004000000 */
[----:B------:R2:W-:Y:S01]  /*01f0*/  STL [R1+0x64], R0 ;  /* 0x0000640001007387 */ /* 0x0005e20000100800 */
[----:B------:R-:W-:Y:S05]  /*0200*/  BRA `(.L_x_312) ;  /* 0x0000014000007947 */ /* 0x000fea0003800000 */
.L_x_308:
[----:B------:R-:W-:-:S04]  /*0210*/  ISETP.NE.U32.AND P0, PT, RZ, c[0x0][0x568], PT ;  /* 0x00015a00ff007a0c */ /* 0x000fc80003f05070 */
[----:B------:R-:W-:-:S13]  /*0220*/  ISETP.NE.AND.EX P0, PT, RZ, c[0x0][0x56c], PT, P0 ;  /* 0x00015b00ff007a0c */ /* 0x000fda0003f05300 */
[----:B------:R-:W-:Y:S05]  /*0230*/  @!P0 BRA `(.L_x_313) ;  /* 0x0000002000008947 */ /* 0x000fea0003800000 */
[----:B------:R1:W5:Y:S01]  /*0240*/  LDG.E R0, [R2.64] ;  /* 0x0000000802007981 */ /* 0x000362000c1e1900 */
[----:B------:R-:W-:Y:S05]  /*0250*/  BRA `(.L_x_314) ;  /* 0x0000009000007947 */ /* 0x000fea0003800000 */
.L_x_313:
        /* <DEDUP_REMOVED lines=8> */
.L_x_315:
[----:B------:R-:W-:-:S04]  /*02e0*/  MOV R0, c[0x0][0x54c] ;  /* 0x0001530000007a02 */ /* 0x000fc80000000f00 */
.L_x_314:
[----:B------:R-:W-:Y:S01]  /*02f0*/  USHF.L.U32 UR4, UR4, 0x7, URZ ;  /* 0x0000000704047899 */ /* 0x000fe2000800063f */
[----:B-----5:R-:W-:-:S05]  /*0300*/  IMAD R0, R0, c[0x0][0x548], RZ ;  /* 0x0001520000007a24 */ /* 0x020fca00078e02ff */
[----:B------:R-:W-:-:S04]  /*0310*/  MOV R12, UR4 ;  /* 0x00000004000c7c02 */ /* 0x000fc80008000f00 */
[----:B------:R-:W-:-:S04]  /*0320*/  ISETP.GE.AND P0, PT, R12, R0, PT ;  /* 0x000000000c00720c */ /* 0x000fc80003f06270 */
[----:B------:R-:W-:-:S05]  /*0330*/  SEL R0, R5, 0xffffffff, !P0 ;  /* 0xffffffff05007807 */ /* 0x000fca0004000000 */
[----:B------:R2:W-:Y:S04]  /*0340*/  STL [R1+0x64], R0 ;  /* 0x0000640001007387 */ /* 0x0005e80000100800 */
.L_x_312:
[----:B------:R-:W3:Y:S02]  /*0350*/  LDL R15, [R1+0x64] ;  /* 0x00006400010f7983 */ /* 0x000ee40000100800 */
[----:B---3--:R-:W-:-:S13]  /*0360*/  ISETP.GE.AND P0, PT, R15, RZ, PT ;  /* 0x000000ff0f00720c */ /* 0x008fda0003f06270 */
[----:B------:R-:W-:Y:S05]  /*0370*/  @!P0 EXIT ;  /* 0x000000000000894d */ /* 0x000fea0003800000 */
[----:B------:R-:W-:Y:S01]  /*0380*/  ISETP.NE.U32.AND P0, PT, RZ, c[0x0][0x370], PT ;  /* 0x0000dc00ff007a0c */ /* 0x000fe20003f05070 */
[----:B--2---:R-:W-:Y:S01]  /*0390*/  IMAD.MOV.U32 R0, RZ, RZ, c[0x0][0x168] ;  /* 0x00005a00ff007624 */ /* 0x004fe200078e00ff */
[----:B------:R-:W-:Y:S01]  /*03a0*/  ISETP.NE.U32.AND P1, PT, RZ, c[0x0][0x360], PT ;  /* 0x0000d800ff007a0c */ /* 0x000fe20003f25070 */
[----:B------:R-:W-:Y:S01]  /*03b0*/  CS2R R168, SRZ ;  /* 0x0000000000a87805 */ /* 0x000fe2000001ff00 */
        /* <DEDUP_REMOVED lines=11> */
[----:B-1----:R-:W-:Y:S01]  /*0470*/  IMAD.WIDE R2, R15, R14, c[0x0][0x358] ;  /* 0x0000d6000f027625 */ /* 0x002fe200078e020e */
[----:B------:R-:W-:-:S03]  /*0480*/  ISETP.NE.AND.EX P3, PT, RZ, c[0x0][0x35c], PT, P3 ;  /* 0x0000d700ff007a0c */ /* 0x000fc60003f65330 */
[CC--:B------:R-:W-:Y:S01]  /*0490*/  @P0 IMAD.WIDE R8, R15.reuse, R14.reuse, c[0x0][0x360] ;  /* 0x0000d8000f080625 */ /* 0x0c0fe200078e020e */
[----:B------:R-:W1:Y:S03]  /*04a0*/  S2R R34, SR_CTAID.Y ;  /* 0x0000000000227919 */ /* 0x000e660000002600 */
[----:B------:R-:W-:Y:S01]  /*04b0*/  @P2 IMAD.WIDE R10, R15, R14, c[0x0][0x370] ;  /* 0x0000dc000f0a2625 */ /* 0x000fe200078e020e */
[----:B------:R-:W2:Y:S04]  /*04c0*/  @P0 LDG.E R0, [R8.64] ;  /* 0x0000000808000981 */ /* 0x000ea8000c1e1900 */
[----:B------:R3:W5:Y:S04]  /*04d0*/  @P1 LDG.E R165, [R6.64] ;  /* 0x0000000806a51981 */ /* 0x000768000c1e1900 */
[----:B------:R3:W5:Y:S04]  /*04e0*/  @P4 LDG.E R168, [R4.64] ;  /* 0x0000000804a84981 */ /* 0x000768000c1e1900 */
[----:B------:R3:W5:Y:S04]  /*04f0*/  @P3 LDG.E R13, [R2.64] ;  /* 0x00000008020d3981 */ /* 0x000768000c1e1900 */
[----:B------:R4:W5:Y:S01]  /*0500*/  @P2 LDG.E R169, [R10.64] ;  /* 0x000000080aa92981 */ /* 0x000962000c1e1900 */
[----:B-1----:R-:W-:Y:S01]  /*0510*/  SHF.R.S32.HI R189, RZ, 0x1f, R34 ;  /* 0x0000001fffbd7819 */ /* 0x002fe20000011422 */
[----:B----4-:R-:W-:-:S02]  /*0520*/  IMAD.MOV.U32 R10, RZ, RZ, c[0x0][0x1d0] ;  /* 0x00007400ff0a7624 */ /* 0x010fc400078e00ff */
[----:B--2---:R1:W-:Y:S01]  /*0530*/  STL [R1+0x2c], R0 ;  /* 0x00002c0001007387 */ /* 0x0043e20000100800 */
[----:B------:R-:W-:Y:S02]  /*0540*/  IMAD.MOV.U32 R9, RZ, RZ, R0 ;  /* 0x000000ffff097224 */ /* 0x000fe400078e0000 */
[----:B-1----:R-:W-:Y:S01]  /*0550*/  IMAD.MOV.U32 R0, RZ, RZ, c[0x0][0x228] ;  /* 0x00008a00ff007624 */ /* 0x002fe200078e00ff */
[----:B------:R-:W-:Y:S05]  /*0560*/  @P0 BRA `(.L_x_316) ;  /* 0x0000005000000947 */ /* 0x000fea0003800000 */
[----:B---3--:R-:W-:Y:S05]  /*0570*/  @!P1 BRA `(.L_x_316) ;  /* 0x0000004000009947 */ /* 0x008fea0003800000 */
[----:B------:R1:W2:Y:S04]  /*0580*/  LDG.E R8, [R6.64] ;  /* 0x0000000806087981 */ /* 0x0002a8000c1e1900 */
[----:B-1----:R-:W2:Y:S02]  /*0590*/  LDG.E R6, [R6.64+0x4] ;  /* 0x0000040806067981 */ /* 0x002ea4000c1e1900 */
[----:B--2---:R-:W-:-:S05]  /*05a0*/  IADD3 R9, -R8, R6, RZ ;  /* 0x0000000608097210 */ /* 0x004fca0007ffe1ff */
[----:B------:R1:W-:Y:S02]  /*05b0*/  STL [R1+0x2c], R9 ;  /* 0x00002c0901007387 */ /* 0x0003e40000100800 */
.L_x_316:
[----:B---3--:R-:W-:-:S04]  /*05c0*/  ISETP.NE.U32.AND P0, PT, RZ, c[0x0][0x368], PT ;  /* 0x0000da00ff007a0c */ /* 0x008fc80003f05070 */
[----:B------:R-:W-:-:S13]  /*05d0*/  ISETP.NE.AND.EX P0, PT, RZ, c[0x0][0x36c], PT, P0 ;  /* 0x0000db00ff007a0c */ /* 0x000fda0003f05300 */
[----:B------:R-:W-:Y:S05]  /*05e0*/  @!P0 BRA `(.L_x_317) ;  /* 0x0000003000008947 */ /* 0x000fea0003800000 */
[----:B------:R-:W-:-:S05]  /*05f0*/  IMAD.WIDE R4, R15, R14, c[0x0][0x368] ;  /* 0x0000da000f047625 */ /* 0x000fca00078e020e */
[----:B------:R2:W5:Y:S01]  /*0600*/  LDG.E R10, [R4.64] ;  /* 0x00000008040a7981 */ /* 0x000562000c1e1900 */
[----:B------:R-:W-:Y:S05]  /*0610*/  BRA `(.L_x_318) ;  /* 0x0000004000007947 */ /* 0x000fea0003800000 */
.L_x_317:
[----:B------:R-:W-:Y:S05]  /*0620*/  @!P4 BRA `(.L_x_318) ;  /* 0x000000300000c947 */ /* 0x000fea0003800000 */
[----:B------:R2:W3:Y:S04]  /*0630*/  LDG.E R6, [R4.64] ;  /* 0x0000000804067981 */ /* 0x0004e8000c1e1900 */
[----:B--2---:R-:W3:Y:S02]  /*0640*/  LDG.E R4, [R4.64+0x4] ;  /* 0x0000040804047981 */ /* 0x004ee4000c1e1900 */
[----:B---3--:R-:W-:Y:S02]  /*0650*/  IADD3 R10, -R6, R4, RZ ;  /* 0x00000004060a7210 */ /* 0x008fe40007ffe1ff */
.L_x_318:
[----:B--2---:R2:W3:Y:S04]  /*0660*/  @P3 LDG.E R5, [R2.64] ;  /* 0x0000000802053981 */ /* 0x0044e8000c1e1900 */
[----:B------:R2:W3:Y:S01]  /*0670*/  @P3 LDG.E R4, [R2.64+0x4] ;  /* 0x0000040802043981 */ /* 0x0004e2000c1e1900 */
[----:B------:R-:W-:Y:S01]  /*0680*/  ISETP.NE.U32.AND P0, PT, RZ, c[0x0][0x378], PT ;  /* 0x0000de00ff007a0c */ /* 0x000fe20003f05070 */
[----:B------:R-:W-:-:S02]  /*0690*/  IMAD.MOV.U32 R6, RZ, RZ, c[0x0][0x2c4] ;  /* 0x0000b100ff067624 */ /* 0x000fc400078e00ff */
[----:B-----5:R-:W-:Y:S01]  /*06a0*/  IMAD.MOV.U32 R149, RZ, RZ, R10 ;  /* 0x000000ffff957224 */ /* 0x020fe200078e000a */
[----:B------:R-:W-:Y:S02]  /*06b0*/  ISETP.NE.AND.EX P0, PT, RZ, c[0x0][0x37c], PT, P0 ;  /* 0x0000df00ff007a0c */ /* 0x000fe40003f05300 */
[----:B------:R-:W-:Y:S01]  /*06c0*/  ISETP.NE.AND P2, PT, R6, 0x1, PT ;  /* 0x000000010600780c */ /* 0x000fe20003f45270 */
[----:B------:R-:W-:Y:S02]  /*06d0*/  IMAD.IADD R6, R10, 0x1, -R169 ;  /* 0x000000010a067824 */ /* 0x000fe400078e0aa9 */
[----:B------:R-:W-:Y:S02]  /*06e0*/  IMAD.MOV.U32 R209, RZ, RZ, R12 ;  /* 0x000000ffffd17224 */ /* 0x000fe400078e000c */
[----:B------:R-:W-:-:S06]  /*06f0*/  IMAD.MOV.U32 R7, RZ, RZ, c[0x0][0x32c] ;  /* 0x0000cb00ff077624 */ /* 0x000fcc00078e00ff */
[----:B--2---:R-:W-:-:S05]  /*0700*/  @P0 IMAD.WIDE R2, R15, R14, c[0x0][0x378] ;  /* 0x0000de000f020625 */ /* 0x004fca00078e020e */
[----:B------:R2:W5:Y:S01]  /*0710*/  @P0 LDG.E R149, [R2.64] ;  /* 0x0000000802950981 */ /* 0x000562000c1e1900 */
[----:B------:R-:W-:Y:S02]  /*0720*/  ISETP.GE.AND P1, PT, R7, 0x1, PT ;  /* 0x000000010700780c */ /* 0x000fe40003f26270 */
[----:B------:R-:W-:-:S04]  /*0730*/  LOP3.LUT R229, R229, 0xffefffff, RZ, 0xc0, !PT ;  /* 0xffefffffe5e57812 */ /* 0x000fc800078ec0ff */
[----:B------:R-:W-:-:S04]  /*0740*/  @P2 LOP3.LUT R229, R229, 0x100000, RZ, 0xfc, !PT ;  /* 0x00100000e5e52812 */ /* 0x000fc800078efcff */
[----:B------:R-:W-:-:S04]  /*0750*/  LOP3.LUT R229, R229, 0xfff7ffff, RZ, 0xc0, !PT ;  /* 0xfff7ffffe5e57812 */ /* 0x000fc800078ec0ff */
[----:B------:R-:W-:Y:S02]  /*0760*/  @P1 LOP3.LUT R229, R229, 0x80000, RZ, 0xfc, !PT ;  /* 0x00080000e5e51812 */ /* 0x000fe400078efcff */
[----:B--2---:R-:W-:-:S05]  /*0770*/  @P2 IADD3 R2, R209, 0x7f, RZ ;  /* 0x0000007fd1022810 */ /* 0x004fca0007ffe0ff */
[----:B------:R-:W-:Y:S01]  /*0780*/  @P2 IMAD.HI.U32 R3, R2, c[0x0][0x2c8], RZ ;  /* 0x0000b20002032a27 */ /* 0x000fe200078e00ff */
[----:B------:R-:W-:-:S04]  /*0790*/  IADD3 R2, R12, 0x7f, RZ ;  /* 0x0000007f0c027810 */ /* 0x000fc80007ffe0ff */
[----:B------:R-:W-:Y:S01]  /*07a0*/  @P2 SHF.R.U32.HI R2, RZ, c[0x0][0x2cc], R3 ;  /* 0x0000b300ff022a19 */ /* 0x000fe20000011603 */
[----:B---3--:R-:W-:-:S04]  /*07b0*/  @P3 IMAD.IADD R0, R4, 0x1, -R5 ;  /* 0x0000000104003824 */ /* 0x008fc800078e0a05 */
[----:B------:R-:W-:-:S05]  /*07c0*/  IMAD.IADD R8, R6, 0x1, R0 ;  /* 0x0000000106087824 */ /* 0x000fca00078e0200 */
[----:B------:R2:W-:Y:S01]  /*07d0*/  STL [R1+0x28], R8 ;  /* 0x0000280801007387 */ /* 0x0005e20000100800 */
[----:B------:R-:W-:-:S05]  /*07e0*/  IADD3 R179, R8, 0x1, -R9 ;  /* 0x0000000108b37810 */ /* 0x000fca0007ffe809 */
[----:B------:R-:W-:-:S05]  /*07f0*/  IMAD.IADD R2, R179, 0x1, R2 ;  /* 0x00000001b3027824 */ /* 0x000fca00078e0202 */
[----:B------:R-:W-:Y:S01]  /*0800*/  IADD3 R5, R2, c[0x0][0x328], RZ ;  /* 0x0000ca0002057a10 */ /* 0x000fe20007ffe0ff */
[----:B------:R-:W-:Y:S05]  /*0810*/  @!P1 BRA `(.L_x_319) ;  /* 0x000000e000009947 */ /* 0x000fea0003800000 */
[C---:B------:R-:W-:Y:S02]  /*0820*/  ISETP.GT.AND P0, PT, R2.reuse, RZ, PT ;  /* 0x000000ff0200720c */ /* 0x040fe40003f04270 */
[----:B------:R-:W-:-:S11]  /*0830*/  IADD3 R3, R2, -0x1, RZ ;  /* 0xffffffff02037810 */ /* 0x000fd60007ffe0ff */
[----:B------:R-:W-:Y:S05]  /*0840*/  @P0 BRA `(.L_x_320) ;  /* 0x0000006000000947 */ /* 0x000fea0003800000 */
[----:B------:R-:W-:Y:S01]  /*0850*/  ISETP.NE.AND P0, PT, R7, 0x1, PT ;  /* 0x000000010700780c */ /* 0x000fe20003f05270 */
[----:B------:R-:W-:-:S12]  /*0860*/  IMAD.MOV R2, RZ, RZ, -R2 ;  /* 0x000000ffff027224 */ /* 0x000fd800078e0a02 */
[----:B------:R-:W-:-:S05]  /*0870*/  @P0 IMAD.HI.U32 R3, R2, c[0x0][0x330], RZ ;  /* 0x0000cc0002030a27 */ /* 0x000fca00078e00ff */
[----:B------:R-:W-:-:S04]  /*0880*/  @P0 SHF.R.U32.HI R2, RZ, c[0x0][0x334], R3 ;  /* 0x0000cd00ff020a19 */ /* 0x000fc80000011603 */
[----:B------:R-:W-:Y:S01]  /*0890*/  LOP3.LUT R3, RZ, R2, RZ, 0x33, !PT ;  /* 0x00000002ff037212 */ /* 0x000fe200078e33ff */
[----:B------:R-:W-:Y:S05]  /*08a0*/  BRA `(.L_x_321) ;  /* 0x0000003000007947 */ /* 0x000fea0003800000 */
.L_x_320:
[----:B------:R-:W-:-:S13]  /*08b0*/  ISETP.NE.AND P0, PT, R7, 0x1, PT ;  /* 0x000000010700780c */ /* 0x000fda0003f05270 */
[----:B------:R-:W-:-:S05]  /*08c0*/  @P0 IMAD.HI.U32 R2, R3, c[0x0][0x330], RZ ;  /* 0x0000cc0003020a27 */ /* 0x000fca00078e00ff */
[----:B------:R-:W-:-:S05]  /*08d0*/  @P0 SHF.R.U32.HI R3, RZ, c[0x0][0x334], R2 ;  /* 0x0000cd00ff030a19 */ /* 0x000fca0000011602 */
.L_x_321:
[----:B------:R-:W-:-:S05]  /*08e0*/  IMAD R3, R3, R7, c[0x0][0x32c] ;  /* 0x0000cb0003037624 */ /* 0x000fca00078e0207 */
[----:B------:R-:W-:Y:S02]  /*08f0*/  IMNMX R5, R5, R3, PT ;  /* 0x0000000305057217 */ /* 0x000fe40003800200 */
.L_x_319:
[C---:B------:R-:W-:Y:S01]  /*0900*/  IADD3 R3, R8.reuse, 0x5f, RZ ;  /* 0x0000005f08037810 */ /* 0x040fe20007ffe0ff */
[----:B--2---:R-:W-:Y:S02]  /*0910*/  IMAD.IADD R8, R8, 0x1, -R9 ;  /* 0x0000000108087824 */ /* 0x004fe400078e0a09 */
[----:B------:R-:W-:-:S03]  /*0920*/  @P2 IMAD.HI.U32 R4, R209, c[0x0][0x2c8], RZ ;  /* 0x0000b200d1042a27 */ /* 0x000fc600078e00ff */
[----:B------:R2:W-:Y:S01]  /*0930*/  STL [R1+0x20], R8 ;  /* 0x0000200801007387 */ /* 0x0005e20000100800 */
[----:B------:R-:W-:Y:S01]  /*0940*/  IMAD.MOV.U32 R2, RZ, RZ, R209 ;  /* 0x000000ffff027224 */ /* 0x000fe200078e00d1 */
[----:B------:R-:W-:Y:S01]  /*0950*/  @P2 SHF.R.U32.HI R2, RZ, c[0x0][0x2cc], R4 ;  /* 0x0000b300ff022a19 */ /* 0x000fe20000011604 */
[----:B------:R-:W-:-:S04]  /*0960*/  IMAD.HI R3, R3, 0x2aaaaaab, RZ ;  /* 0x2aaaaaab03037827 */ /* 0x000fc800078e02ff */
[----:B------:R-:W-:Y:S01]  /*0970*/  IMAD.IADD R2, R8, 0x1, R2 ;  /* 0x0000000108027824 */ /* 0x000fe200078e0202 */
[----:B------:R-:W-:-:S04]  /*0980*/  SHF.R.U32.HI R4, RZ, 0x1f, R3 ;  /* 0x0000001fff047819 */ /* 0x000fc80000011603 */
[----:B------:R-:W-:Y:S02]  /*0990*/  LEA.HI.SX32 R180, R3, R4, 0x1c ;  /* 0x0000000403b47211 */ /* 0x000fe400078fe2ff */
[----:B------:R-:W-:Y:S01]  /*09a0*/  IADD3 R4, R2, -c[0x0][0x324], RZ ;  /* 0x8000c90002047a10 */ /* 0x000fe20007ffe0ff */
[----:B------:R-:W-:Y:S05]  /*09b0*/  @!P1 BRA `(.L_x_322) ;  /* 0x000000d000009947 */ /* 0x000fea0003800000 */
[----:B------:R-:W-:-:S13]  /*09c0*/  ISETP.GT.AND P0, PT, R2, -0x1, PT ;  /* 0xffffffff0200780c */ /* 0x000fda0003f04270 */
[----:B------:R-:W-:Y:S05]  /*09d0*/  @P0 BRA `(.L_x_323) ;  /* 0x0000006000000947 */ /* 0x000fea0003800000 */
[----:B------:R-:W-:Y:S02]  /*09e0*/  ISETP.NE.AND P0, PT, R7, 0x1, PT ;  /* 0x000000010700780c */ /* 0x000fe40003f05270 */
[----:B------:R-:W-:-:S11]  /*09f0*/  LOP3.LUT R2, RZ, R2, RZ, 0x33, !PT ;  /* 0x00000002ff027212 */ /* 0x000fd600078e33ff */
[----:B------:R-:W-:-:S05]  /*0a00*/  @P0 IMAD.HI.U32 R3, R2, c[0x0][0x330], RZ ;  /* 0x0000cc0002030a27 */ /* 0x000fca00078e00ff */
[----:B------:R-:W-:-:S04]  /*0a10*/  @P0 SHF.R.U32.HI R2, RZ, c[0x0][0x334], R3 ;  /* 0x0000cd00ff020a19 */ /* 0x000fc80000011603 */
[----:B------:R-:W-:Y:S01]  /*0a20*/  LOP3.LUT R2, RZ, R2, RZ, 0x33, !PT ;  /* 0x00000002ff027212 */ /* 0x000fe200078e33ff */
[----:B------:R-:W-:Y:S05]  /*0a30*/  BRA `(.L_x_324) ;  /* 0x0000003000007947 */ /* 0x000fea0003800000 */
.L_x_323:
[----:B------:R-:W-:-:S13]  /*0a40*/  ISETP.NE.AND P0, PT, R7, 0x1, PT ;  /* 0x000000010700780c */ /* 0x000fda0003f05270 */
[----:B------:R-:W-:-:S05]  /*0a50*/  @P0 IMAD.HI.U32 R3, R2, c[0x0][0x330], RZ ;  /* 0x0000cc0002030a27 */ /* 0x000fca00078e00ff */
[----:B------:R-:W-:-:S05]  /*0a60*/  @P0 SHF.R.U32.HI R2, RZ, c[0x0][0x334], R3 ;  /* 0x0000cd00ff020a19 */ /* 0x000fca0000011603 */
.L_x_324:
[----:B------:R-:W-:-:S05]  /*0a70*/  IMAD R2, R2, c[0x0][0x32c], RZ ;  /* 0x0000cb0002027a24 */ /* 0x000fca00078e02ff */
[----:B------:R-:W-:-:S04]  /*0a80*/  IMNMX R4, R4, R2, !PT ;  /* 0x0000000204047217 */ /* 0x000fc80007800200 */
.L_x_322:
[----:B------:R-:W-:Y:S01]  /*0a90*/  IADD3 R3, R5, 0x5f, RZ ;  /* 0x0000005f05037810 */ /* 0x000fe20007ffe0ff */
[----:B------:R-:W-:-:S04]  /*0aa0*/  IMAD.HI R2, R4, 0x2aaaaaab, RZ ;  /* 0x2aaaaaab04027827 */ /* 0x000fc800078e02ff */
[----:B------:R-:W-:Y:S01]  /*0ab0*/  IMAD.HI R4, R3, 0x2aaaaaab, RZ ;  /* 0x2aaaaaab03047827 */ /* 0x000fe200078e02ff */
[----:B------:R-:W-:-:S04]  /*0ac0*/  SHF.R.U32.HI R3, RZ, 0x1f, R2 ;  /* 0x0000001fff037819 */ /* 0x000fc80000011602 */
[----:B------:R-:W-:Y:S02]  /*0ad0*/  SHF.R.U32.HI R5, RZ, 0x1f, R4 ;  /* 0x0000001fff057819 */ /* 0x000fe40000011604 */
[----:B------:R-:W-:Y:S02]  /*0ae0*/  LEA.HI.SX32 R2, R2, R3, 0x1c ;  /* 0x0000000302027211 */ /* 0x000fe400078fe2ff */
[----:B------:R-:W-:Y:S02]  /*0af0*/  LEA.HI.SX32 R4, R4, R5, 0x1c ;  /* 0x0000000504047211 */ /* 0x000fe400078fe2ff */
[----:B------:R-:W-:Y:S02]  /*0b00*/  IMNMX R3, RZ, R2, !PT ;  /* 0x00000002ff037217 */ /* 0x000fe40007800200 */
[----:B------:R-:W-:-:S03]  /*0b10*/  IMNMX R2, R4, R180, PT ;  /* 0x000000b404027217 */ /* 0x000fc60003800200 */
[--C-:B------:R-:W-:Y:S02]  /*0b20*/  IMAD R3, R3, 0x60, -R6.reuse ;  /* 0x0000006003037824 */ /* 0x100fe400078e0a06 */
[----:B------:R-:W-:-:S03]  /*0b30*/  IMAD R2, R2, 0x60, -R6 ;  /* 0x0000006002027824 */ /* 0x000fc600078e0a06 */
[----:B------:R-:W-:Y:S02]  /*0b40*/  IMNMX R3, RZ, R3, !PT ;  /* 0x00000003ff037217 */ /* 0x000fe40007800200 */
[----:B------:R-:W-:-:S03]  /*0b50*/  IMNMX R2, R2, R0, PT ;  /* 0x0000000002027217 */ /* 0x000fc60003800200 */
[----:B------:R-:W-:Y:S01]  /*0b60*/  IMAD.WIDE.U32 R4, R3, -0x55555555, RZ ;  /* 0xaaaaaaab03047825 */ /* 0x000fe200078e00ff */
[----:B------:R-:W-:-:S04]  /*0b70*/  ISETP.GT.AND P0, PT, R2, R3, PT ;  /* 0x000000030200720c */ /* 0x000fc80003f04270 */
[----:B------:R-:W-:-:S05]  /*0b80*/  SHF.R.U32.HI R145, RZ, 0x6, R5 ;  /* 0x00000006ff917819 */ /* 0x000fca0000011605 */
[----:B------:R-:W-:-:S04]  /*0b90*/  IMAD.MOV.U32 R6, RZ, RZ, R145 ;  /* 0x000000ffff067224 */ /* 0x000fc800078e0091 */
[----:B------:R-:W-:-:S05]  /*0ba0*/  @P0 IADD3 R2, R2, 0x5f, RZ ;  /* 0x0000005f02020810 */ /* 0x000fca0007ffe0ff */
[----:B------:R-:W-:-:S05]  /*0bb0*/  @P0 IMAD.HI R2, R2, 0x2aaaaaab, RZ ;  /* 0x2aaaaaab02020827 */ /* 0x000fca00078e02ff */
[----:B------:R-:W-:-:S04]  /*0bc0*/  @P0 SHF.R.U32.HI R3, RZ, 0x1f, R2 ;  /* 0x0000001fff030819 */ /* 0x000fc80000011602 */
[----:B------:R-:W-:-:S04]  /*0bd0*/  @P0 LEA.HI.SX32 R6, R2, R3, 0x1c ;  /* 0x0000000302060211 */ /* 0x000fc800078fe2ff */
[----:B------:R-:W-:-:S13]  /*0be0*/  ISETP.GT.AND P0, PT, R6, R145, PT ;  /* 0x000000910600720c */ /* 0x000fda0003f04270 */
[----:B------:R-:W-:Y:S05]  /*0bf0*/  @!P0 BRA `(.L_x_325) ;  /* 0x00005e6000008947 */ /* 0x000fea0003800000 */
[----:B------:R-:W-:-:S04]  /*0c00*/  ISETP.NE.U32.AND P0, PT, RZ, c[0x0][0x340], PT ;  /* 0x0000d000ff007a0c */ /* 0x000fc80003f05070 */
[----:B------:R-:W-:-:S13]  /*0c10*/  ISETP.NE.AND.EX P2, PT, RZ, c[0x0][0x344], PT, P0 ;  /* 0x0000d100ff007a0c */ /* 0x000fda0003f45300 */
[----:B------:R-:W-:-:S05]  /*0c20*/  @P2 IMAD.WIDE R2, R15, R14, c[0x0][0x340] ;  /* 0x0000d0000f022625 */ /* 0x000fca00078e020e */
[----:B-1----:R1:W3:Y:S01]  /*0c30*/  @P2 LDG.E R9, [R2.64] ;  /* 0x0000000802092981 */ /* 0x0022e2000c1e1900 */
[----:B------:R-:W-:Y:S01]  /*0c40*/  SHF.R.S32.HI R32, RZ, 0x1f, R215 ;  /* 0x0000001fff207819 */ /* 0x000fe200000114d7 */
[----:B------:R-:W-:Y:S01]  /*0c50*/  IMAD.MOV.U32 R152, RZ, RZ, 0x60 ;  /* 0x00000060ff987424 */ /* 0x000fe200078e00ff */
[----:B--2---:R-:W-:Y:S01]  /*0c60*/  SHF.R.S32.HI R8, RZ, 0x1f, R15 ;  /* 0x0000001fff087819 */ /* 0x004fe2000001140f */
[----:B------:R-:W-:Y:S01]  /*0c70*/  IMAD.MOV.U32 R148, RZ, RZ, c[0x0][0x238] ;  /* 0x00008e00ff947624 */ /* 0x000fe200078e00ff */
[-C--:B------:R-:W-:Y:S01]  /*0c80*/  LEA.HI R5, R32, R215.reuse, RZ, 0x3 ;  /* 0x000000d720057211 */ /* 0x080fe200078f18ff */
[----:B------:R-:W-:Y:S01]  /*0c90*/  IMAD R181, R152, c[0x0][0x23c], RZ ;  /* 0x00008f0098b57a24 */ /* 0x000fe200078e02ff */
[----:B------:R-:W-:Y:S01]  /*0ca0*/  IADD3 R36, R6, -0x1, RZ ;  /* 0xffffffff06247810 */ /* 0x000fe20007ffe0ff */
[----:B------:R-:W-:Y:S01]  /*0cb0*/  IMAD.WIDE.U32 R158, R152, c[0x0][0x238], RZ ;  /* 0x00008e00989e7a25 */ /* 0x000fe200078e00ff */
[----:B------:R-:W-:Y:S01]  /*0cc0*/  SEL R24, R8, RZ, !P3 ;  /* 0x000000ff08187207 */ /* 0x000fe20005800000 */
[----:B------:R-:W-:Y:S01]  /*0cd0*/  ULDC.U8 UR4, c[0x0][0x298] ;  /* 0x0000a60000047ab9 */ /* 0x000fe20000000000 */
[----:B------:R-:W-:Y:S01]  /*0ce0*/  SEL R90, R15, RZ, !P3 ;  /* 0x000000ff0f5a7207 */ /* 0x000fe20005800000 */
[----:B------:R-:W-:Y:S01]  /*0cf0*/  IMAD.IADD R181, R159, 0x1, R181 ;  /* 0x000000019fb57824 */ /* 0x000fe200078e02b5 */
[----:B------:R-:W-:Y:S01]  /*0d00*/  LEA.HI R21, R32, R215, RZ, 0x2 ;  /* 0x000000d720157211 */ /* 0x000fe200078f10ff */
[----:B------:R-:W-:Y:S01]  /*0d10*/  IMAD.MOV.U32 R33, RZ, RZ, c[0x0][0x23c] ;  /* 0x00008f00ff217624 */ /* 0x000fe200078e00ff */
[----:B------:R-:W-:Y:S01]  /*0d20*/  IADD3 R22, R168, R10, RZ ;  /* 0x0000000aa8167210 */ /* 0x000fe20007ffe0ff */
[----:B------:R-:W-:Y:S01]  /*0d30*/  IMAD.MOV.U32 R188, RZ, RZ, c[0x0][0x27c] ;  /* 0x00009f00ffbc7624 */ /* 0x000fe200078e00ff */
[----:B------:R-:W-:Y:S01]  /*0d40*/  LOP3.LUT R30, R21, 0xfffffffc, RZ, 0xc0, !PT ;  /* 0xfffffffc151e7812 */ /* 0x000fe200078ec0ff */
[----:B------:R-:W-:Y:S01]  /*0d50*/  IMAD.SHL.U32 R11, R33, 0x20, RZ ;  /* 0x00000020210b7824 */ /* 0x000fe200078e00ff */
[----:B------:R-:W-:Y:S01]  /*0d60*/  SHF.R.S32.HI R26, RZ, 0x1f, R22 ;  /* 0x0000001fff1a7819 */ /* 0x000fe20000011416 */
[----:B------:R-:W-:Y:S01]  /*0d70*/  IMAD R20, R189, c[0x0][0x260], RZ ;  /* 0x00009800bd147a24 */ /* 0x000fe200078e02ff */
[----:B------:R-:W-:Y:S01]  /*0d80*/  SHF.R.S32.HI R88, RZ, 0x2, R21 ;  /* 0x00000002ff587819 */ /* 0x000fe20000011415 */
[----:B------:R-:W-:Y:S01]  /*0d90*/  IMAD.IADD R30, R215, 0x1, -R30 ;  /* 0x00000001d71e7824 */ /* 0x000fe200078e0a1e */
[----:B------:R-:W-:Y:S01]  /*0da0*/  MOV R161, 0x6 ;  /* 0x0000000600a17802 */ /* 0x000fe20000000f00 */
[----:B------:R-:W-:Y:S01]  /*0db0*/  IMAD R10, R26, c[0x0][0x1e0], RZ ;  /* 0x000078001a0a7a24 */ /* 0x000fe200078e02ff */
[----:B-1----:R-:W-:Y:S01]  /*0dc0*/  LOP3.LUT R2, R5, 0x1ffffff8, RZ, 0xc0, !PT ;  /* 0x1ffffff805027812 */ /* 0x002fe200078ec0ff */
[C---:B------:R-:W-:Y:S01]  /*0dd0*/  IMAD.SHL.U32 R28, R30.reuse, 0x8, RZ ;  /* 0x000000081e1c7824 */ /* 0x040fe200078e00ff */
[----:B------:R-:W-:Y:S01]  /*0de0*/  SHF.R.S32.HI R5, RZ, 0x3, R5 ;  /* 0x00000003ff057819 */ /* 0x000fe20000011405 */
[----:B------:R-:W-:Y:S01]  /*0df0*/  IMAD.SHL.U32 R30, R30, 0x4, RZ ;  /* 0x000000041e1e7824 */ /* 0x000fe200078e00ff */
[----:B------:R-:W-:Y:S01]  /*0e00*/  SHF.R.S32.HI R3, RZ, 0x1f, R13 ;  /* 0x0000001fff037819 */ /* 0x000fe2000001140d */
[----:B------:R-:W-:Y:S01]  /*0e10*/  IMAD.IADD R2, R215, 0x1, -R2 ;  /* 0x00000001d7027824 */ /* 0x000fe200078e0a02 */
[C---:B------:R-:W-:Y:S01]  /*0e20*/  IADD3 R144, P0, R5.reuse, R13, RZ ;  /* 0x0000000d05907210 */ /* 0x040fe20007f1e0ff */
[----:B------:R-:W-:Y:S01]  /*0e30*/  IMAD.IADD R126, R0, 0x1, -R5 ;  /* 0x00000001007e7824 */ /* 0x000fe200078e0a05 */
[----:B------:R-:W-:Y:S01]  /*0e40*/  SHF.R.S32.HI R27, RZ, 0x1f, R88 ;  /* 0x0000001fff1b7819 */ /* 0x000fe20000011458 */
[----:B------:R-:W-:Y:S01]  /*0e50*/  IMAD.SHL.U32 R12, R2, 0x8, RZ ;  /* 0x00000008020c7824 */ /* 0x000fe200078e00ff */
[C---:B------:R-:W-:Y:S01]  /*0e60*/  LEA.HI.X.SX32 R146, R5.reuse, R3, 0x1, P0 ;  /* 0x0000000305927211 */ /* 0x040fe200000f0eff */
[----:B------:R-:W-:Y:S01]  /*0e70*/  IMAD R16, R36, -0x60, R126 ;  /* 0xffffffa024107824 */ /* 0x000fe200078e027e */
[----:B------:R-:W-:Y:S01]  /*0e80*/  SHF.R.S32.HI R31, RZ, 0x1f, R30 ;  /* 0x0000001fff1f7819 */ /* 0x000fe2000001141e */
[----:B------:R-:W-:Y:S01]  /*0e90*/  IMAD.SHL.U32 R5, R5, 0x40, RZ ;  /* 0x0000004005057824 */ /* 0x000fe200078e00ff */
[----:B------:R-:W-:Y:S01]  /*0ea0*/  SHF.R.S32.HI R13, RZ, 0x1f, R12 ;  /* 0x0000001fff0d7819 */ /* 0x000fe2000001140c */
[----:B------:R-:W-:Y:S01]  /*0eb0*/  IMAD R2, R146, c[0x0][0x238], RZ ;  /* 0x00008e0092027a24 */ /* 0x000fe200078e02ff */
[----:B------:R-:W-:Y:S01]  /*0ec0*/  ISETP.GE.AND P0, PT, R16, 0x1, PT ;  /* 0x000000011000780c */ /* 0x000fe20003f06270 */
[----:B------:R-:W-:Y:S01]  /*0ed0*/  IMAD R10, R22, c[0x0][0x1e4], R10 ;  /* 0x00007900160a7a24 */ /* 0x000fe200078e020a */
[----:B------:R-:W-:Y:S01]  /*0ee0*/  ISETP.GE.AND P5, PT, R12, c[0x0][0x1d4], PT ;  /* 0x000075000c007a0c */ /* 0x000fe20003fa6270 */
[C---:B------:R-:W-:Y:S01]  /*0ef0*/  IMAD R4, R144.reuse, c[0x0][0x23c], R2 ;  /* 0x00008f0090047a24 */ /* 0x040fe200078e0202 */
[----:B------:R-:W-:Y:S01]  /*0f00*/  SHF.R.S32.HI R29, RZ, 0x1f, R28 ;  /* 0x0000001fff1d7819 */ /* 0x000fe2000001141c */
[----:B------:R-:W-:Y:S01]  /*0f10*/  IMAD.WIDE.U32 R2, R144, c[0x0][0x238], R12 ;  /* 0x00008e0090027a25 */ /* 0x000fe200078e000c */
[----:B------:R-:W-:-:S02]  /*0f20*/  IADD3 R106, R28, 0x20, RZ ;  /* 0x000000201c6a7810 */ /* 0x000fc40007ffe0ff */
[C---:B------:R-:W-:Y:S01]  /*0f30*/  IADD3 R150, R88.reuse, 0x40, RZ ;  /* 0x0000004058967810 */ /* 0x040fe20007ffe0ff */
[----:B------:R-:W-:Y:S01]  /*0f40*/  IMAD.IADD R3, R3, 0x1, R4 ;  /* 0x0000000103037824 */ /* 0x000fe200078e0204 */
[----:B------:R-:W-:Y:S01]  /*0f50*/  IADD3 R151, R88, 0x20, RZ ;  /* 0x0000002058977810 */ /* 0x000fe20007ffe0ff */
[----:B------:R-:W-:Y:S01]  /*0f60*/  IMAD R4, R189, c[0x0][0x240], RZ ;  /* 0x00009000bd047a24 */ /* 0x000fe200078e02ff */
[----:B------:R-:W-:Y:S01]  /*0f70*/  P2R R147, PR, RZ, 0x20 ;  /* 0x00000020ff937803 */ /* 0x000fe20000000000 */
[----:B------:R-:W-:-:S04]  /*0f80*/  IMAD.WIDE.U32 R2, R34, c[0x0][0x240], R2 ;  /* 0x0000900022027a25 */ /* 0x000fc800078e0002 */
[C---:B------:R-:W-:Y:S02]  /*0f90*/  IMAD R4, R34.reuse, c[0x0][0x244], R4 ;  /* 0x0000910022047a24 */ /* 0x040fe400078e0204 */
[----:B------:R-:W-:Y:S02]  /*0fa0*/  IMAD R17, R27, c[0x0][0x290], RZ ;  /* 0x0000a4001b117a24 */ /* 0x000fe400078e02ff */
[----:B------:R-:W-:Y:S01]  /*0fb0*/  IMAD R20, R34, c[0x0][0x264], R20 ;  /* 0x0000990022147a24 */ /* 0x000fe200078e0214 */
[----:B------:R-:W-:Y:S01]  /*0fc0*/  IADD3 R3, R3, R4, RZ ;  /* 0x0000000403037210 */ /* 0x000fe20007ffe0ff */
[----:B------:R-:W-:Y:S02]  /*0fd0*/  IMAD R4, R24, c[0x0][0x248], RZ ;  /* 0x0000920018047a24 */ /* 0x000fe400078e02ff */
[----:B------:R-:W-:Y:S02]  /*0fe0*/  IMAD R17, R88, c[0x0][0x294], R17 ;  /* 0x0000a50058117a24 */ /* 0x000fe400078e0211 */
[----:B------:R-:W-:Y:S01]  /*0ff0*/  IMAD.WIDE.U32 R124, R90, c[0x0][0x248], R2 ;  /* 0x000092005a7c7a25 */ /* 0x000fe200078e0002 */
[----:B------:R-:W-:-:S02]  /*1000*/  LOP3.LUT R2, R5, 0x1c0, RZ, 0xc0, !PT ;  /* 0x000001c005027812 */ /* 0x000fc400078ec0ff */
[----:B------:R-:W-:Y:S01]  /*1010*/  LEA.HI R5, R32, R215, RZ, 0x6 ;  /* 0x000000d720057211 */ /* 0x000fe200078f30ff */
[----:B------:R-:W-:Y:S01]  /*1020*/  IMAD R6, R90, c[0x0][0x24c], R4 ;  /* 0x000093005a067a24 */ /* 0x000fe200078e0204 */
[----:B------:R-:W-:Y:S01]  /*1030*/  SHF.R.S32.HI R4, RZ, 0x1f, R36 ;  /* 0x0000001fff047819 */ /* 0x000fe20000011424 */
[----:B------:R-:W-:Y:S01]  /*1040*/  IMAD R3, R181, R36, RZ ;  /* 0x00000024b5037224 */ /* 0x000fe200078e02ff */
[----:B------:R-:W-:Y:S01]  /*1050*/  MOV R120, R124 ;  /* 0x0000007c00787202 */ /* 0x000fe20000000f00 */
[----:B------:R-:W-:Y:S02]  /*1060*/  IMAD.IADD R121, R125, 0x1, R6 ;  /* 0x000000017d797824 */ /* 0x000fe400078e0206 */
[-C--:B------:R-:W-:Y:S01]  /*1070*/  IMAD R3, R4, R158.reuse, R3 ;  /* 0x0000009e04037224 */ /* 0x080fe200078e0203 */
[----:B------:R-:W-:Y:S01]  /*1080*/  LOP3.LUT R4, R2, 0x38, R12, 0xf8, !PT ;  /* 0x0000003802047812 */ /* 0x000fe200078ef80c */
[----:B------:R-:W-:Y:S01]  /*1090*/  IMAD.WIDE.U32 R18, R36, R158, R120 ;  /* 0x0000009e24127225 */ /* 0x000fe200078e0078 */
[----:B------:R-:W-:-:S03]  /*10a0*/  SHF.R.U32.HI R2, RZ, 0x3, R2 ;  /* 0x00000003ff027819 */ /* 0x000fc60000011602 */
[----:B------:R-:W-:Y:S01]  /*10b0*/  IMAD.IADD R3, R19, 0x1, R3 ;  /* 0x0000000113037824 */ /* 0x000fe200078e0203 */
[----:B------:R-:W-:Y:S01]  /*10c0*/  LOP3.LUT R2, R4, R2, RZ, 0x3c, !PT ;  /* 0x0000000204027212 */ /* 0x000fe200078e3cff */
[----:B------:R-:W-:Y:S01]  /*10d0*/  IMAD.SHL.U32 R4, R5, 0x8, RZ ;  /* 0x0000000805047824 */ /* 0x000fe200078e00ff */
[C---:B------:R-:W-:Y:S01]  /*10e0*/  @P0 LEA R6, P1, R18.reuse, c[0x0][0x220], 0x1 ;  /* 0x0000880012060a11 */ /* 0x040fe200078208ff */
[----:B------:R-:W-:Y:S02]  /*10f0*/  IMAD R19, R189, c[0x0][0x1e8], RZ ;  /* 0x00007a00bd137a24 */ /* 0x000fe400078e02ff */
[----:B------:R-:W-:Y:S01]  /*1100*/  IMAD.MOV.U32 R178, RZ, RZ, c[0x0][0x1e0] ;  /* 0x00007800ffb27624 */ /* 0x000fe200078e00ff */
[----:B------:R-:W-:Y:S01]  /*1110*/  @P0 LEA.HI.X R7, R18, c[0x0][0x224], R3, 0x1, P1 ;  /* 0x0000890012070a11 */ /* 0x000fe200008f0c03 */
[----:B------:R-:W-:Y:S01]  /*1120*/  IMAD R19, R34, c[0x0][0x1ec], R19 ;  /* 0x00007b0022137a24 */ /* 0x000fe200078e0213 */
[----:B------:R-:W-:Y:S01]  /*1130*/  LOP3.LUT R2, R2, 0xfffffe00, R4, 0xf8, !PT ;  /* 0xfffffe0002027812 */ /* 0x000fe200078ef804 */
[----:B------:R-:W-:Y:S01]  /*1140*/  IMAD.WIDE.U32 R166, R88, c[0x0][0x1e0], RZ ;  /* 0x0000780058a67a25 */ /* 0x000fe200078e00ff */
[----:B------:R-:W-:-:S02]  /*1150*/  ISETP.GE.AND P1, PT, R16, 0x11, PT ;  /* 0x000000111000780c */ /* 0x000fc40003f26270 */
[----:B------:R-:W-:Y:S01]  /*1160*/  SHF.L.U32 R186, R178, 0x5, RZ ;  /* 0x00000005b2ba7819 */ /* 0x000fe200000006ff */
[----:B------:R-:W-:Y:S02]  /*1170*/  IMAD.SHL.U32 R81, R2, 0x2, RZ ;  /* 0x0000000202517824 */ /* 0x000fe400078e00ff */
[----:B------:R-:W-:Y:S02]  /*1180*/  IMAD.MOV.U32 R164, RZ, RZ, 0x5 ;  /* 0x00000005ffa47424 */ /* 0x000fe400078e00ff */
[----:B------:R-:W-:Y:S01]  /*1190*/  IMAD.MOV.U32 R85, RZ, RZ, 0x40 ;  /* 0x00000040ff557424 */ /* 0x000fe200078e00ff */
[----:B------:R-:W-:Y:S01]  /*11a0*/  @!PT LDS RZ, [RZ] ;  /* 0x00000000fffff984 */ /* 0x000fe20000000800 */
[----:B------:R-:W-:Y:S01]  /*11b0*/  @!PT LDS RZ, [RZ] ;  /* 0x00000000fffff984 */ /* 0x000fe20000000800 */
[----:B------:R-:W-:Y:S01]  /*11c0*/  @!PT LDS RZ, [RZ] ;  /* 0x00000000fffff984 */ /* 0x000fe20000000800 */
[----:B------:R1:W-:Y:S01]  /*11d0*/  @P0 LDGSTS.E.BYPASS.LTC128B.128 [R81+0x3100], [R6.64], !P5 ;  /* 0x0310000006510fae */ /* 0x0003e2000e901d48 */
[----:B------:R-:W-:Y:S01]  /*11e0*/  ISETP.GE.AND P0, PT, R16, 0x21, PT ;  /* 0x000000211000780c */ /* 0x000fe20003f06270 */
[----:B------:R-:W-:Y:S01]  /*11f0*/  IMAD.MOV.U32 R184, RZ, RZ, c[0x0][0x290] ;  /* 0x0000a400ffb87624 */ /* 0x000fe200078e00ff */
[----:B------:R-:W-:Y:S01]  /*1200*/  SHF.L.U64.HI R174, R178, R164, c[0x0][0x1e4] ;  /* 0x00007900b2ae7619 */ /* 0x000fe200000102a4 */
[----:B------:R-:W-:-:S02]  /*1210*/  IMAD.MOV.U32 R185, RZ, RZ, c[0x0][0x280] ;  /* 0x0000a000ffb97624 */ /* 0x000fc400078e00ff */
[----:B------:R-:W-:Y:S01]  /*1220*/  IMAD R175, R152, c[0x0][0x1e4], RZ ;  /* 0x0000790098af7a24 */ /* 0x000fe200078e02ff */
[----:B------:R-:W-:Y:S01]  /*1230*/  SHF.L.U64.HI R162, R184, R161, c[0x0][0x294] ;  /* 0x0000a500b8a27619 */ /* 0x000fe200000102a1 */
[----:B------:R-:W-:Y:S01]  /*1240*/  IMAD R176, R152, c[0x0][0x284], RZ ;  /* 0x0000a10098b07a24 */ /* 0x000fe200078e02ff */
[----:B------:R-:W-:Y:S01]  /*1250*/  SHF.L.U64.HI R163, R184, R164, c[0x0][0x294] ;  /* 0x0000a500b8a37619 */ /* 0x000fe200000102a4 */
[C---:B------:R-:W-:Y:S01]  /*1260*/  IMAD R177, R152.reuse, c[0x0][0x294], RZ ;  /* 0x0000a50098b17a24 */ /* 0x040fe200078e02ff */
[----:B------:R-:W-:Y:S01]  /*1270*/  SHF.L.U32 R182, R185, 0x6, RZ ;  /* 0x00000006b9b67819 */ /* 0x000fe200000006ff */
[----:B------:R-:W-:-:S04]  /*1280*/  IMAD.WIDE.U32 R156, R152, c[0x0][0x1e0], RZ ;  /* 0x00007800989c7a25 */ /* 0x000fc800078e00ff */
[----:B------:R-:W-:Y:S01]  /*1290*/  IMAD.WIDE.U32 R154, R152, c[0x0][0x280], RZ ;  /* 0x0000a000989a7a25 */ /* 0x000fe200078e00ff */
[----:B------:R-:W-:-:S03]  /*12a0*/  IADD3 R175, R157, R175, RZ ;  /* 0x000000af9daf7210 */ /* 0x000fc60007ffe0ff */
[----:B------:R-:W-:-:S04]  /*12b0*/  IMAD.WIDE.U32 R152, R152, c[0x0][0x290], RZ ;  /* 0x0000a40098987a25 */ /* 0x000fc800078e00ff */
[----:B------:R-:W-:-:S04]  /*12c0*/  IMAD.WIDE.U32 R172, R151, c[0x0][0x1e0], RZ ;  /* 0x0000780097ac7a25 */ /* 0x000fc800078e00ff */
[----:B------:R-:W-:-:S04]  /*12d0*/  IMAD.WIDE.U32 R170, R150, c[0x0][0x1e0], RZ ;  /* 0x0000780096aa7a25 */ /* 0x000fc800078e00ff */
[----:B------:R-:W-:Y:S02]  /*12e0*/  IMAD.SHL.U32 R160, R148, 0x20, RZ ;  /* 0x0000002094a07824 */ /* 0x000fe400078e00ff */
[C---:B------:R-:W-:Y:S01]  /*12f0*/  IMAD.SHL.U32 R187, R178.reuse, 0x40, RZ ;  /* 0x00000040b2bb7824 */ /* 0x040fe200078e00ff */
[-C--:B------:R-:W-:Y:S01]  /*1300*/  SHF.L.U64.HI R178, R178, R161.reuse, c[0x0][0x1e4] ;  /* 0x00007900b2b27619 */ /* 0x080fe200000102a1 */
[C---:B------:R-:W-:Y:S01]  /*1310*/  IMAD.SHL.U32 R183, R184.reuse, 0x40, RZ ;  /* 0x00000040b8b77824 */ /* 0x040fe200078e00ff */
[----:B------:R-:W-:Y:S01]  /*1320*/  SHF.L.U64.HI R161, R185, R161, c[0x0][0x284] ;  /* 0x0000a100b9a17619 */ /* 0x000fe200000102a1 */
[----:B------:R-:W-:Y:S02]  /*1330*/  IMAD.SHL.U32 R184, R184, 0x20, RZ ;  /* 0x00000020b8b87824 */ /* 0x000fe400078e00ff */
[----:B------:R-:W-:Y:S02]  /*1340*/  IMAD.IADD R176, R155, 0x1, R176 ;  /* 0x000000019bb07824 */ /* 0x000fe400078e02b0 */
[----:B------:R-:W-:Y:S01]  /*1350*/  IMAD.IADD R177, R153, 0x1, R177 ;  /* 0x0000000199b17824 */ /* 0x000fe200078e02b1 */
[----:B---3--:R-:W-:Y:S01]  /*1360*/  @P2 SHF.R.S32.HI R5, RZ, 0x1f, R9 ;  /* 0x0000001fff052819 */ /* 0x008fe20000011409 */
[----:B------:R-:W-:Y:S01]  /*1370*/  @!P2 IMAD.MOV.U32 R5, RZ, RZ, R8 ;  /* 0x000000ffff05a224 */ /* 0x000fe200078e0008 */
[----:B------:R-:W-:Y:S01]  /*1380*/  @P2 MOV R4, R9 ;  /* 0x0000000900042202 */ /* 0x000fe20000000f00 */
[----:B------:R-:W-:Y:S01]  /*1390*/  @!P2 IMAD.MOV.U32 R4, RZ, RZ, R15 ;  /* 0x000000ffff04a224 */ /* 0x000fe200078e000f */
[C---:B------:R-:W-:Y:S01]  /*13a0*/  @P1 LEA R2, P2, R148.reuse, R18, 0x4 ;  /* 0x0000001294021211 */ /* 0x040fe200078420ff */
[----:B------:R-:W-:Y:S01]  /*13b0*/  IMAD.WIDE.U32 R8, R148, 0x20, RZ ;  /* 0x0000002094087825 */ /* 0x000fe200078e00ff */
[----:B------:R-:W-:-:S02]  /*13c0*/  SEL R25, R5, RZ, !P4 ;  /* 0x000000ff05197207 */ /* 0x000fc40006000000 */
[----:B-1----:R-:W-:Y:S02]  /*13d0*/  @P1 LEA.HI.X R7, R148, R3, R33, 0x4, P2 ;  /* 0x0000000394071211 */ /* 0x002fe400010f2421 */
[----:B------:R-:W-:Y:S02]  /*13e0*/  @P1 LEA R6, P2, R2, c[0x0][0x220], 0x1 ;  /* 0x0000880002061a11 */ /* 0x000fe400078408ff */
[----:B------:R-:W-:Y:S02]  /*13f0*/  SEL R96, R4, RZ, !P4 ;  /* 0x000000ff04607207 */ /* 0x000fe40006000000 */
[----:B------:R-:W-:Y:S02]  /*1400*/  @P1 LEA.HI.X R7, R2, c[0x0][0x224], R7, 0x1, P2 ;  /* 0x0000890002071a11 */ /* 0x000fe400010f0c07 */
[----:B------:R-:W-:Y:S02]  /*1410*/  ISETP.GE.AND P2, PT, R16, 0x31, PT ;  /* 0x000000311000780c */ /* 0x000fe40003f46270 */
[----:B------:R-:W-:Y:S01]  /*1420*/  @P0 IADD3 R2, P3, R18, R8, RZ ;  /* 0x0000000812020210 */ /* 0x000fe20007f7e0ff */
[----:B------:R1:W-:Y:S03]  /*1430*/  @P1 LDGSTS.E.BYPASS.LTC128B.128 [R81+0x3900], [R6.64], !P5 ;  /* 0x0390000006511fae */ /* 0x0003e6000e901d48 */
[----:B-1----:R-:W-:-:S07]  /*1440*/  @P0 IADD3.X R7, R3, R9, R11, P3, !PT ;  /* 0x0000000903070210 */ /* 0x002fce0001ffe40b */
[----:B------:R-:W-:Y:S01]  /*1450*/  @P2 IMAD R11, R33, 0x30, RZ ;  /* 0x00000030210b2824 */ /* 0x000fe200078e02ff */
[----:B------:R-:W-:Y:S01]  /*1460*/  @P0 LEA R6, P1, R2, c[0x0][0x220], 0x1 ;  /* 0x0000880002060a11 */ /* 0x000fe200078208ff */
[----:B------:R-:W-:-:S03]  /*1470*/  IMAD.WIDE.U32 R8, R22, c[0x0][0x1e0], RZ ;  /* 0x0000780016087a25 */ /* 0x000fc600078e00ff */
[----:B------:R-:W-:Y:S01]  /*1480*/  @P0 LEA.HI.X R7, R2, c[0x0][0x224], R7, 0x1, P1 ;  /* 0x0000890002070a11 */ /* 0x000fe200008f0c07 */
[----:B------:R-:W-:Y:S01]  /*1490*/  @P2 IMAD.MOV.U32 R2, RZ, RZ, R18 ;  /* 0x000000ffff022224 */ /* 0x000fe200078e0012 */
[----:B------:R-:W-:-:S03]  /*14a0*/  ISETP.GE.AND P1, PT, R28, c[0x0][0x27c], PT ;  /* 0x00009f001c007a0c */ /* 0x000fc60003f26270 */
[----:B------:R-:W-:Y:S01]  /*14b0*/  @P2 IMAD.WIDE.U32 R4, R148, 0x30, R2 ;  /* 0x0000003094042825 */ /* 0x000fe200078e0002 */
[----:B------:R1:W-:Y:S01]  /*14c0*/  @P0 LDGSTS.E.BYPASS.LTC128B.128 [R81+0x4100], [R6.64], !P5 ;  /* 0x0410000006510fae */ /* 0x0003e2000e901d48 */
[C---:B------:R-:W-:Y:S02]  /*14d0*/  ISETP.GE.AND P0, PT, R188.reuse, 0x1, PT ;  /* 0x00000001bc00780c */ /* 0x040fe40003f06270 */
[----:B------:R-:W-:Y:S01]  /*14e0*/  IMAD.SHL.U32 R2, R188, 0x2, RZ ;  /* 0x00000002bc027824 */ /* 0x000fe200078e00ff */
[----:B------:R-:W-:Y:S02]  /*14f0*/  @P2 IADD3 R5, R5, R11, RZ ;  /* 0x0000000b05052210 */ /* 0x000fe40007ffe0ff */
[----:B------:R-:W-:Y:S02]  /*1500*/  @P2 LEA R14, P3, R4, c[0x0][0x220], 0x1 ;  /* 0x00008800040e2a11 */ /* 0x000fe400078608ff */
[----:B------:R-:W-:Y:S02]  /*1510*/  ISETP.GT.AND P0, PT, R16, 0x50, PT ;  /* 0x000000501000780c */ /* 0x000fe40003f04270 */
[----:B------:R-:W-:-:S02]  /*1520*/  @P1 IADD3 R2, -R2, c[0x0][0x1d4], RZ ;  /* 0x0000750002021a10 */ /* 0x000fc40007ffe1ff */
[----:B------:R-:W-:Y:S01]  /*1530*/  @P2 LEA.HI.X R15, R4, c[0x0][0x224], R5, 0x1, P3 ;  /* 0x00008900040f2a11 */ /* 0x000fe200018f0c05 */
[----:B------:R-:W-:Y:S02]  /*1540*/  IMAD.IADD R5, R9, 0x1, R10 ;  /* 0x0000000109057824 */ /* 0x000fe400078e020a */
[----:B------:R-:W-:Y:S02]  /*1550*/  IMAD.MOV.U32 R4, RZ, RZ, R8 ;  /* 0x000000ffff047224 */ /* 0x000fe400078e0008 */
[----:B------:R-:W-:Y:S01]  /*1560*/  IMAD.WIDE.U32 R8, R88, c[0x0][0x280], R30 ;  /* 0x0000a00058087a25 */ /* 0x000fe200078e001e */
[----:B------:R2:W-:Y:S03]  /*1570*/  @P2 LDGSTS.E.BYPASS.LTC128B.128 [R81+0x4900], [R14.64], !P5 ;  /* 0x049000000e512fae */ /* 0x0005e6000e901d48 */
[----:B------:R-:W-:-:S04]  /*1580*/  IMAD.WIDE.U32 R10, R34, c[0x0][0x1e8], R4 ;  /* 0x00007a00220a7a25 */ /* 0x000fc800078e0004 */
[----:B------:R-:W-:Y:S01]  /*1590*/  IMAD.WIDE.U32 R4, R34, c[0x0][0x260], R12 ;  /* 0x0000980022047a25 */ /* 0x000fe200078e000c */
[----:B------:R-:W-:Y:S02]  /*15a0*/  MOV R82, R10 ;  /* 0x0000000a00527202 */ /* 0x000fe40000000f00 */
[----:B-1----:R-:W-:Y:S01]  /*15b0*/  SEL R7, RZ, c[0x0][0x27c], !P1 ;  /* 0x00009f00ff077a07 */ /* 0x002fe20004800000 */
[----:B------:R-:W-:Y:S01]  /*15c0*/  IMAD.IADD R83, R11, 0x1, R19 ;  /* 0x000000010b537824 */ /* 0x000fe200078e0213 */
[----:B------:R-:W-:Y:S01]  /*15d0*/  ISETP.GE.AND P1, PT, R16, 0x41, PT ;  /* 0x000000411000780c */ /* 0x000fe20003f26270 */
[----:B------:R-:W-:Y:S01]  /*15e0*/  IMAD R16, R27, c[0x0][0x280], RZ ;  /* 0x0000a0001b107a24 */ /* 0x000fe200078e02ff */
[----:B------:R-:W-:Y:S01]  /*15f0*/  SHF.R.S32.HI R6, RZ, 0x1f, R2 ;  /* 0x0000001fff067819 */ /* 0x000fe20000011402 */
[----:B------:R-:W-:Y:S02]  /*1600*/  IMAD.IADD R11, R5, 0x1, R20 ;  /* 0x00000001050b7824 */ /* 0x000fe400078e0214 */
[----:B------:R-:W-:Y:S01]  /*1610*/  IMAD R16, R88, c[0x0][0x284], R16 ;  /* 0x0000a10058107a24 */ /* 0x000fe200078e0210 */
[----:B------:R-:W-:Y:S01]  /*1620*/  LEA.HI R23, R6, R2, RZ, 0x4 ;  /* 0x0000000206177211 */ /* 0x000fe200078f20ff */
[----:B------:R-:W-:Y:S01]  /*1630*/  IMAD.MOV.U32 R104, RZ, RZ, R8 ;  /* 0x000000ffff687224 */ /* 0x000fe200078e0008 */
[----:B------:R-:W-:Y:S01]  /*1640*/  IADD3 R2, R28, R7, RZ ;  /* 0x000000071c027210 */ /* 0x000fe20007ffe0ff */
[----:B------:R-:W-:-:S03]  /*1650*/  IMAD.WIDE.U32 R6, R88, c[0x0][0x290], R30 ;  /* 0x0000a40058067a25 */ /* 0x000fc600078e001e */
[----:B------:R-:W-:Y:S01]  /*1660*/  SHF.R.S32.HI R5, RZ, 0x1f, R2 ;  /* 0x0000001fff057819 */ /* 0x000fe20000011402 */
[----:B------:R-:W-:Y:S01]  /*1670*/  IMAD.IADD R105, R9, 0x1, R16 ;  /* 0x0000000109697824 */ /* 0x000fe200078e0210 */
[----:B------:R-:W-:Y:S01]  /*1680*/  @P1 LEA R12, P2, R148, R18, 0x6 ;  /* 0x00000012940c1211 */ /* 0x000fe200078430ff */
[----:B------:R-:W-:Y:S01]  /*1690*/  IMAD.WIDE.U32 R8, R88, c[0x0][0x280], R28 ;  /* 0x0000a00058087a25 */ /* 0x000fe200078e001c */
[----:B------:R-:W-:Y:S02]  /*16a0*/  LEA.HI R19, R5, R2, RZ, 0x3 ;  /* 0x0000000205137211 */ /* 0x000fe400078f18ff */
[----:B--2---:R-:W-:Y:S01]  /*16b0*/  @P1 LEA.HI.X R14, R148, R3, R33, 0x6, P2 ;  /* 0x00000003940e1211 */ /* 0x004fe200010f3421 */
[----:B------:R-:W-:Y:S01]  /*16c0*/  IMAD.IADD R103, R7, 0x1, R17 ;  /* 0x0000000107677824 */ /* 0x000fe200078e0211 */
[----:B------:R-:W-:Y:S01]  /*16d0*/  ISETP.GE.AND P2, PT, R28, c[0x0][0x1d4], PT ;  /* 0x000075001c007a0c */ /* 0x000fe20003f46270 */
[----:B------:R-:W-:Y:S01]  /*16e0*/  IMAD.MOV.U32 R102, RZ, RZ, R6 ;  /* 0x000000ffff667224 */ /* 0x000fe200078e0006 */
[----:B------:R-:W-:Y:S01]  /*16f0*/  SHF.R.S32.HI R2, RZ, 0x1f, R21 ;  /* 0x0000001fff027819 */ /* 0x000fe20000011415 */
[----:B------:R-:W-:Y:S01]  /*1700*/  IMAD.WIDE.U32 R6, R88, c[0x0][0x290], R28 ;  /* 0x0000a40058067a25 */ /* 0x000fe200078e001c */
[----:B------:R-:W-:-:S03]  /*1710*/  LOP3.LUT R109, R19, 0xfffffff8, RZ, 0xc0, !PT ;  /* 0xfffffff8136d7812 */ /* 0x000fc600078ec0ff */
[----:B------:R-:W-:Y:S01]  /*1720*/  IMAD.IADD R101, R16, 0x1, R9 ;  /* 0x0000000110657824 */ /* 0x000fe200078e0209 */
[----:B------:R-:W-:Y:S01]  /*1730*/  SEL R9, RZ, 0x1, P2 ;  /* 0x00000001ff097807 */ /* 0x000fe20001000000 */
[----:B------:R-:W-:Y:S01]  /*1740*/  IMAD.MOV.U32 R100, RZ, RZ, R8 ;  /* 0x000000ffff647224 */ /* 0x000fe200078e0008 */
[----:B------:R-:W-:Y:S01]  /*1750*/  ISETP.GE.AND P2, PT, R106, c[0x0][0x1d4], PT ;  /* 0x000075006a007a0c */ /* 0x000fe20003f46270 */
[----:B------:R-:W-:Y:S01]  /*1760*/  IMAD.MOV.U32 R98, RZ, RZ, R6 ;  /* 0x000000ffff627224 */ /* 0x000fe200078e0006 */
[----:B------:R-:W-:Y:S01]  /*1770*/  IADD3 R99, R17, R7, RZ ;  /* 0x0000000711637210 */ /* 0x000fe20007ffe0ff */
[----:B------:R-:W-:Y:S01]  /*1780*/  IMAD R13, R189, c[0x0][0x210], RZ ;  /* 0x00008400bd0d7a24 */ /* 0x000fe200078e02ff */
[----:B------:R-:W-:Y:S01]  /*1790*/  LEA.HI R7, R2, R88, RZ, 0x3 ;  /* 0x0000005802077211 */ /* 0x000fe200078f18ff */
[----:B------:R-:W-:Y:S01]  /*17a0*/  IMAD.MOV.U32 R10, RZ, RZ, R4 ;  /* 0x000000ffff0a7224 */ /* 0x000fe200078e0004 */
[----:B------:R-:W-:Y:S01]  /*17b0*/  SEL R2, RZ, 0xffffffff, P2 ;  /* 0xffffffffff027807 */ /* 0x000fe20001000000 */
[C---:B------:R-:W-:Y:S01]  /*17c0*/  IMAD R13, R34.reuse, c[0x0][0x214], R13 ;  /* 0x00008500220d7a24 */ /* 0x040fe200078e020d */
[----:B------:R-:W-:Y:S01]  /*17d0*/  LOP3.LUT R8, R7, 0xfffffff8, RZ, 0xc0, !PT ;  /* 0xfffffff807087812 */ /* 0x000fe200078ec0ff */
[----:B------:R-:W-:Y:S01]  /*17e0*/  IMAD.WIDE.U32 R4, R34, c[0x0][0x210], R28 ;  /* 0x0000840022047a25 */ /* 0x000fe200078e001c */
[----:B------:R-:W-:-:S02]  /*17f0*/  @P1 LEA R6, P2, R12, c[0x0][0x220], 0x1 ;  /* 0x000088000c061a11 */ /* 0x000fc400078408ff */
[----:B------:R-:W-:Y:S01]  /*1800*/  SHF.R.S32.HI R115, RZ, 0x1f, R109 ;  /* 0x0000001fff737819 */ /* 0x000fe2000001146d */
[----:B------:R-:W-:Y:S01]  /*1810*/  IMAD.SHL.U32 R7, R2, 0x2, RZ ;  /* 0x0000000202077824 */ /* 0x000fe200078e00ff */
[----:B------:R-:W-:Y:S01]  /*1820*/  IADD3 R2, R88, -R8, RZ ;  /* 0x8000000858027210 */ /* 0x000fe20007ffe0ff */
[----:B------:R-:W-:Y:S02]  /*1830*/  IMAD R8, R24, c[0x0][0x268], RZ ;  /* 0x00009a0018087a24 */ /* 0x000fe400078e02ff */
[----:B------:R-:W-:Y:S01]  /*1840*/  IMAD.IADD R5, R5, 0x1, R13 ;  /* 0x0000000105057824 */ /* 0x000fe200078e020d */
[----:B------:R-:W-:Y:S01]  /*1850*/  LOP3.LUT R89, R7, 0x2, R9, 0xe2, !PT ;  /* 0x0000000207597812 */ /* 0x000fe200078ee209 */
[----:B------:R-:W-:Y:S01]  /*1860*/  IMAD R93, R90, c[0x0][0x26c], R8 ;  /* 0x00009b005a5d7a24 */ /* 0x000fe200078e0208 */
[----:B------:R-:W-:Y:S01]  /*1870*/  SHF.R.S32.HI R9, RZ, 0x4, R23 ;  /* 0x00000004ff097819 */ /* 0x000fe20000011417 */
[----:B------:R-:W-:Y:S01]  /*1880*/  @P0 IMAD R16, R33, 0x50, RZ ;  /* 0x0000005021100824 */ /* 0x000fe200078e02ff */
[----:B------:R-:W-:Y:S01]  /*1890*/  @P1 LEA.HI.X R7, R12, c[0x0][0x224], R14, 0x1, P2 ;  /* 0x000089000c071a11 */ /* 0x000fe200010f0c0e */
[----:B------:R-:W-:Y:S01]  /*18a0*/  IMAD.WIDE.U32 R90, R90, c[0x0][0x268], R10 ;  /* 0x00009a005a5a7a25 */ /* 0x000fe200078e000a */
[----:B------:R-:W-:-:S02]  /*18b0*/  LEA.HI R12, R32, R215, RZ, 0x5 ;  /* 0x000000d7200c7211 */ /* 0x000fc400078f28ff */
[C---:B------:R-:W-:Y:S01]  /*18c0*/  LOP3.LUT P2, RZ, R2.reuse, 0x4, RZ, 0xc0, !PT ;  /* 0x0000000402ff7812 */ /* 0x040fe2000784c0ff */
[----:B------:R-:W-:Y:S01]  /*18d0*/  IMAD.SHL.U32 R2, R2, 0x40, RZ ;  /* 0x0000004002027824 */ /* 0x000fe200078e00ff */
[----:B------:R-:W-:Y:S01]  /*18e0*/  LEA.HI.SX32 R92, R19, R9, 0x1d ;  /* 0x00000009135c7211 */ /* 0x000fe200078feaff */
[----:B------:R-:W-:Y:S01]  /*18f0*/  IMAD.SHL.U32 R12, R12, 0x10, RZ ;  /* 0x000000100c0c7824 */ /* 0x000fe200078e00ff */
[----:B------:R1:W-:Y:S01]  /*1900*/  @P1 LDGSTS.E.BYPASS.LTC128B.128 [R81+0x5100], [R6.64], !P5 ;  /* 0x0510000006511fae */ /* 0x0003e2000e901d48 */
[----:B------:R-:W-:Y:S01]  /*1910*/  IMAD.WIDE.U32 R82, R96, c[0x0][0x1f0], R82 ;  /* 0x00007c0060527a25 */ /* 0x000fe200078e0052 */
[----:B------:R-:W-:Y:S02]  /*1920*/  LOP3.LUT R2, R2, 0x1c0, RZ, 0xc0, !PT ;  /* 0x000001c002027812 */ /* 0x000fe400078ec0ff */
[----:B------:R-:W-:Y:S01]  /*1930*/  LOP3.LUT R9, R12, 0xfffffe00, RZ, 0xc0, !PT ;  /* 0xfffffe000c097812 */ /* 0x000fe200078ec0ff */
[----:B------:R-:W-:Y:S01]  /*1940*/  IMAD.SHL.U32 R92, R92, 0x8, RZ ;  /* 0x000000085c5c7824 */ /* 0x000fe200078e00ff */
[----:B------:R-:W-:Y:S01]  /*1950*/  SHF.R.U32.HI R8, RZ, 0x3, R2 ;  /* 0x00000003ff087819 */ /* 0x000fe20000011602 */
[----:B-----5:R-:W-:Y:S01]  /*1960*/  IMAD.WIDE.U32 R102, R149, c[0x0][0x290], R102 ;  /* 0x0000a40095667a25 */ /* 0x020fe200078e0066 */
[----:B------:R-:W-:-:S02]  /*1970*/  LOP3.LUT R13, R2, 0x18, R28, 0xf8, !PT ;  /* 0x00000018020d7812 */ /* 0x000fc400078ef81c */
[C---:B------:R-:W-:Y:S01]  /*1980*/  LOP3.LUT R12, R2.reuse, 0x38, R19, 0xf8, !PT ;  /* 0x00000038020c7812 */ /* 0x040fe200078ef813 */
[----:B------:R-:W-:Y:S01]  /*1990*/  IMAD.WIDE.U32 R104, R149, c[0x0][0x280], R104 ;  /* 0x0000a00095687a25 */ /* 0x000fe200078e0068 */
[----:B------:R-:W-:Y:S02]  /*19a0*/  LOP3.LUT R2, R2, 0x38, R92, 0xf8, !PT ;  /* 0x0000003802027812 */ /* 0x000fe400078ef85c */
[----:B------:R-:W-:Y:S01]  /*19b0*/  LOP3.LUT R86, R9, R13, R8, 0xf6, !PT ;  /* 0x0000000d09567212 */ /* 0x000fe200078ef608 */
[----:B------:R-:W-:Y:S01]  /*19c0*/  IMAD.WIDE.U32 R100, R149, c[0x0][0x280], R100 ;  /* 0x0000a00095647a25 */ /* 0x000fe200078e0064 */
[C-C-:B------:R-:W-:Y:S02]  /*19d0*/  LOP3.LUT R136, R9.reuse, R12, R8.reuse, 0xf6, !PT ;  /* 0x0000000c09887212 */ /* 0x140fe400078ef608 */
[----:B------:R-:W-:Y:S01]  /*19e0*/  LOP3.LUT R134, R9, R2, R8, 0xf6, !PT ;  /* 0x0000000209867212 */ /* 0x000fe200078ef608 */
[----:B------:R-:W-:Y:S01]  /*19f0*/  @P0 IMAD.MOV.U32 R2, RZ, RZ, R18 ;  /* 0x000000ffff020224 */ /* 0x000fe200078e0012 */
[----:B------:R-:W-:Y:S01]  /*1a00*/  SHF.R.S32.HI R8, RZ, 0x1f, R150 ;  /* 0x0000001fff087819 */ /* 0x000fe20000011496 */
[----:B------:R-:W-:Y:S01]  /*1a10*/  IMAD.WIDE.U32 R98, R149, c[0x0][0x290], R98 ;  /* 0x0000a40095627a25 */ /* 0x000fe200078e0062 */
[----:B------:R-:W-:-:S02]  /*1a20*/  SHF.R.S32.HI R9, RZ, 0x1f, R151 ;  /* 0x0000001fff097819 */ /* 0x000fc40000011497 */
[----:B------:R-:W-:Y:S01]  /*1a30*/  LEA.HI R8, R8, R150, RZ, 0x3 ;  /* 0x0000009608087211 */ /* 0x000fe200078f18ff */
[----:B------:R-:W-:Y:S01]  /*1a40*/  @P0 IMAD.WIDE.U32 R2, R148, 0x50, R2 ;  /* 0x0000005094020825 */ /* 0x000fe200078e0002 */
[----:B------:R-:W-:Y:S02]  /*1a50*/  LEA.HI R9, R9, R151, RZ, 0x3 ;  /* 0x0000009709097211 */ /* 0x000fe400078f18ff */
[----:B-1----:R-:W-:Y:S01]  /*1a60*/  SHF.L.U32 R6, R151, 0x6, RZ ;  /* 0x0000000697067819 */ /* 0x002fe200000006ff */
[----:B------:R-:W-:Y:S01]  /*1a70*/  IMAD.SHL.U32 R8, R8, 0x40, RZ ;  /* 0x0000004008087824 */ /* 0x000fe200078e00ff */
[----:B------:R-:W-:Y:S01]  /*1a80*/  SEL R85, R85, 0xffffffc0, !P2 ;  /* 0xffffffc055557807 */ /* 0x000fe20005000000 */
[----:B------:R-:W-:Y:S01]  /*1a90*/  IMAD.SHL.U32 R7, R150, 0x40, RZ ;  /* 0x0000004096077824 */ /* 0x000fe200078e00ff */
[----:B------:R-:W-:Y:S01]  /*1aa0*/  LOP3.LUT R6, R6, 0x1c0, RZ, 0xc0, !PT ;  /* 0x000001c006067812 */ /* 0x000fe200078ec0ff */
[----:B------:R-:W-:Y:S01]  /*1ab0*/  IMAD.SHL.U32 R12, R9, 0x40, RZ ;  /* 0x00000040090c7824 */ /* 0x000fe200078e00ff */
[----:B------:R-:W-:Y:S01]  /*1ac0*/  LOP3.LUT R10, R8, 0xfffffe00, RZ, 0xc0, !PT ;  /* 0xfffffe00080a7812 */ /* 0x000fe200078ec0ff */
[C---:B------:R-:W-:Y:S01]  /*1ad0*/  IMAD R85, R86.reuse, 0x2, R85 ;  /* 0x0000000256557824 */ /* 0x040fe200078e0255 */
[----:B------:R-:W-:Y:S01]  /*1ae0*/  LOP3.LUT R7, R7, 0x1c0, RZ, 0xc0, !PT ;  /* 0x000001c007077812 */ /* 0x000fe200078ec0ff */
[----:B------:R-:W-:Y:S01]  /*1af0*/  IMAD.SHL.U32 R86, R86, 0x2, RZ ;  /* 0x0000000256567824 */ /* 0x000fe200078e00ff */
[----:B------:R-:W-:Y:S01]  /*1b00*/  SHF.R.U32.HI R11, RZ, 0x3, R6 ;  /* 0x00000003ff0b7819 */ /* 0x000fe20000011606 */
[----:B------:R-:W-:Y:S01]  /*1b10*/  IMAD.IADD R93, R91, 0x1, R93 ;  /* 0x000000015b5d7824 */ /* 0x000fe200078e025d */
[----:B------:R-:W-:-:S02]  /*1b20*/  LOP3.LUT R8, R12, 0xfffffe00, RZ, 0xc0, !PT ;  /* 0xfffffe000c087812 */ /* 0x000fc400078ec0ff */
[C---:B------:R-:W-:Y:S02]  /*1b30*/  LOP3.LUT R14, R6.reuse, 0x38, R19, 0xf8, !PT ;  /* 0x00000038060e7812 */ /* 0x040fe400078ef813 */
[----:B------:R-:W-:Y:S02]  /*1b40*/  LOP3.LUT R13, R6, 0x38, R92, 0xf8, !PT ;  /* 0x00000038060d7812 */ /* 0x000fe400078ef85c */
[----:B------:R-:W-:Y:S02]  /*1b50*/  @P0 IADD3 R12, R3, R16, RZ ;  /* 0x00000010030c0210 */ /* 0x000fe40007ffe0ff */
[----:B------:R-:W-:Y:S02]  /*1b60*/  @P0 LEA R6, P1, R2, c[0x0][0x220], 0x1 ;  /* 0x0000880002060a11 */ /* 0x000fe400078208ff */
[----:B------:R-:W-:Y:S02]  /*1b70*/  SHF.R.U32.HI R9, RZ, 0x3, R7 ;  /* 0x00000003ff097819 */ /* 0x000fe40000011607 */
[----:B------:R-:W-:-:S02]  /*1b80*/  LOP3.LUT R15, R7, 0x38, R19, 0xf8, !PT ;  /* 0x00000038070f7812 */ /* 0x000fc400078ef813 */
[----:B------:R-:W-:Y:S02]  /*1b90*/  LOP3.LUT R3, R7, 0x38, R92, 0xf8, !PT ;  /* 0x0000003807037812 */ /* 0x000fe400078ef85c */
[----:B------:R-:W-:Y:S01]  /*1ba0*/  @P0 LEA.HI.X R7, R2, c[0x0][0x224], R12, 0x1, P1 ;  /* 0x0000890002070a11 */ /* 0x000fe200008f0c0c */
[C---:B------:R-:W-:Y:S01]  /*1bb0*/  IMAD R2, R25.reuse, c[0x0][0x218], RZ ;  /* 0x0000860019027a24 */ /* 0x040fe200078e02ff */
[C-C-:B------:R-:W-:Y:S02]  /*1bc0*/  LOP3.LUT R15, R10.reuse, R15, R9.reuse, 0xf6, !PT ;  /* 0x0000000f0a0f7212 */ /* 0x140fe400078ef609 */
[----:B------:R-:W-:Y:S01]  /*1bd0*/  LOP3.LUT R10, R10, R3, R9, 0xf6, !PT ;  /* 0x000000030a0a7212 */ /* 0x000fe200078ef609 */
[----:B------:R1:W-:Y:S01]  /*1be0*/  @P0 LDGSTS.E.BYPASS.LTC128B.128 [R81+0x5900], [R6.64], !P5 ;  /* 0x0590000006510fae */ /* 0x0003e2000e901d48 */
[----:B------:R-:W-:Y:S01]  /*1bf0*/  ISETP.NE.AND P0, PT, RZ, UR4, PT ;  /* 0x00000004ff007c0c */ /* 0x000fe2000bf05270 */
[----:B------:R-:W-:Y:S01]  /*1c00*/  IMAD R3, R25, c[0x0][0x1f0], RZ ;  /* 0x00007c0019037a24 */ /* 0x000fe200078e02ff */
[----:B------:R-:W-:Y:S01]  /*1c10*/  IADD3 R130, P1, R28, R166, RZ ;  /* 0x000000a61c827210 */ /* 0x000fe20007f3e0ff */
[C---:B------:R-:W-:Y:S01]  /*1c20*/  IMAD R95, R96.reuse, c[0x0][0x21c], R2 ;  /* 0x00008700605f7a24 */ /* 0x040fe200078e0202 */
[----:B------:R-:W-:Y:S01]  /*1c30*/  P2R R143, PR, RZ, 0x1 ;  /* 0x00000001ff8f7803 */ /* 0x000fe20000000000 */
[C---:B------:R-:W-:Y:S01]  /*1c40*/  IMAD R84, R96.reuse, c[0x0][0x1f4], R3 ;  /* 0x00007d0060547a24 */ /* 0x040fe200078e0203 */
[----:B------:R-:W-:Y:S01]  /*1c50*/  SHF.R.S32.HI R2, RZ, 0x1f, R149 ;  /* 0x0000001fff027819 */ /* 0x000fe20000011495 */
[----:B------:R-:W-:Y:S01]  /*1c60*/  IMAD.WIDE.U32 R96, R96, c[0x0][0x218], R4 ;  /* 0x0000860060607a25 */ /* 0x000fe200078e0004 */
[----:B------:R-:W-:Y:S01]  /*1c70*/  IADD3 R142, P0, R22, R88, RZ ;  /* 0x00000058168e7210 */ /* 0x000fe20007f1e0ff */
[----:B------:R-:W0:Y:S01]  /*1c80*/  LDGDEPBAR ;  /* 0x00000000000079af */ /* 0x000e220000000000 */
[--C-:B------:R-:W-:Y:S01]  /*1c90*/  LOP3.LUT R14, R8, R14, R11.reuse, 0xf6, !PT ;  /* 0x0000000e080e7212 */ /* 0x100fe200078ef60b */
[----:B------:R-:W-:Y:S01]  /*1ca0*/  IMAD R4, R2, c[0x0][0x280], RZ ;  /* 0x0000a00002047a24 */ /* 0x000fe200078e02ff */
[----:B------:R-:W-:Y:S01]  /*1cb0*/  LOP3.LUT R13, R8, R13, R11, 0xf6, !PT ;  /* 0x0000000d080d7212 */ /* 0x000fe200078ef60b */
[----:B------:R-:W-:Y:S01]  /*1cc0*/  IMAD R3, R2, c[0x0][0x290], RZ ;  /* 0x0000a40002037a24 */ /* 0x000fe200078e02ff */
[----:B------:R-:W-:Y:S01]  /*1cd0*/  SHF.R.S32.HI R8, RZ, 0x1f, R151 ;  /* 0x0000001fff087819 */ /* 0x000fe20000011497 */
[----:B------:R-:W-:Y:S01]  /*1ce0*/  IMAD.X R141, R26, 0x1, R27, P0 ;  /* 0x000000011a8d7824 */ /* 0x000fe200000e061b */
[----:B------:R-:W-:Y:S01]  /*1cf0*/  IADD3 R2, P0, R88, 0x20, RZ ;  /* 0x0000002058027810 */ /* 0x000fe20007f1e0ff */
[----:B------:R-:W-:Y:S01]  /*1d00*/  IMAD R5, R149, c[0x0][0x294], R3 ;  /* 0x0000a50095057a24 */ /* 0x000fe200078e0203 */
[----:B------:R-:W-:Y:S01]  /*1d10*/  SHF.R.S32.HI R9, RZ, 0x1f, R150 ;  /* 0x0000001fff097819 */ /* 0x000fe20000011496 */
[----:B------:R-:W-:Y:S01]  /*1d20*/  IMAD.IADD R84, R83, 0x1, R84 ;  /* 0x0000000153547824 */ /* 0x000fe200078e0254 */
[-C--:B------:R-:W-:Y:S01]  /*1d30*/  SHF.L.U64.HI R148, R148, R164.reuse, c[0x0][0x23c] ;  /* 0x00008f0094947619 */ /* 0x080fe200000102a4 */
[----:B------:R-:W-:Y:S01]  /*1d40*/  IMAD.X R3, RZ, RZ, R27, P0 ;  /* 0x000000ffff037224 */ /* 0x000fe200000e061b */
[----:B------:R-:W-:Y:S01]  /*1d50*/  SHF.L.U64.HI R164, R185, R164, c[0x0][0x284] ;  /* 0x0000a100b9a47619 */ /* 0x000fe200000102a4 */
[----:B------:R-:W-:Y:S01]  /*1d60*/  IMAD.WIDE.U32 R122, R2, c[0x0][0x1e0], RZ ;  /* 0x00007800027a7a25 */ /* 0x000fe200078e00ff */
[----:B------:R-:W-:-:S02]  /*1d70*/  LOP3.LUT R87, R89, 0x1, RZ, 0xc0, !PT ;  /* 0x0000000159577812 */ /* 0x000fc400078ec0ff */
[----:B------:R-:W-:Y:S01]  /*1d80*/  IADD3 R32, R30, 0x10, RZ ;  /* 0x000000101e207810 */ /* 0x000fe20007ffe0ff */
[----:B-1----:R-:W-:Y:S01]  /*1d90*/  IMAD R6, R149, c[0x0][0x284], R4 ;  /* 0x0000a10095067a24 */ /* 0x002fe200078e0204 */
[----:B------:R-:W-:Y:S01]  /*1da0*/  IADD3 R140, P0, R186, R122, RZ ;  /* 0x0000007aba8c7210 */ /* 0x000fe20007f1e0ff */
[----:B------:R-:W-:Y:S01]  /*1db0*/  IMAD R3, R3, c[0x0][0x1e0], RZ ;  /* 0x0000780003037a24 */ /* 0x000fe200078e02ff */
[----:B------:R-:W-:Y:S01]  /*1dc0*/  LOP3.LUT R89, R89, 0x2, RZ, 0xc0, !PT ;  /* 0x0000000259597812 */ /* 0x000fe200078ec0ff */
[----:B------:R-:W-:Y:S01]  /*1dd0*/  IMAD R4, R27, c[0x0][0x1e0], RZ ;  /* 0x000078001b047a24 */ /* 0x000fe200078e02ff */
[----:B------:R-:W-:Y:S01]  /*1de0*/  IADD3 R117, R103, R5, RZ ;  /* 0x0000000567757210 */ /* 0x000fe20007ffe0ff */
[----:B------:R-:W-:Y:S01]  /*1df0*/  IMAD R7, R2, c[0x0][0x1e4], R3 ;  /* 0x0000790002077a24 */ /* 0x000fe200078e0203 */
[----:B------:R-:W-:Y:S01]  /*1e00*/  SHF.L.U32 R136, R136, 0x1, RZ ;  /* 0x0000000188887819 */ /* 0x000fe200000006ff */
[----:B------:R-:W-:Y:S01]  /*1e10*/  IMAD R4, R88, c[0x0][0x1e4], R4 ;  /* 0x0000790058047a24 */ /* 0x000fe200078e0204 */
[----:B------:R-:W-:Y:S01]  /*1e20*/  SHF.R.S32.HI R114, RZ, 0x1f, R92 ;  /* 0x0000001fff727819 */ /* 0x000fe2000001145c */
[----:B------:R-:W-:Y:S01]  /*1e30*/  IMAD R3, R8, c[0x0][0x1e0], RZ ;  /* 0x0000780008037a24 */ /* 0x000fe200078e02ff */
[----:B------:R-:W-:Y:S01]  /*1e40*/  IADD3 R128, R123, R7, RZ ;  /* 0x000000077b807210 */ /* 0x000fe20007ffe0ff */
[----:B------:R-:W-:Y:S01]  /*1e50*/  IMAD.IADD R129, R167, 0x1, R4 ;  /* 0x00000001a7817824 */ /* 0x000fe200078e0204 */
[----:B------:R-:W-:Y:S01]  /*1e60*/  SHF.L.U32 R134, R134, 0x1, RZ ;  /* 0x0000000186867819 */ /* 0x000fe200000006ff */
[----:B------:R-:W-:Y:S01]  /*1e70*/  IMAD R2, R9, c[0x0][0x1e0], RZ ;  /* 0x0000780009027a24 */ /* 0x000fe200078e02ff */
[----:B------:R-:W-:Y:S01]  /*1e80*/  IADD3.X R138, R174, R128, RZ, P0, !PT ;  /* 0x00000080ae8a7210 */ /* 0x000fe200007fe4ff */
[----:B------:R-:W-:Y:S01]  /*1e90*/  IMAD.X R127, R29, 0x1, R129, P1 ;  /* 0x000000011d7f7824 */ /* 0x000fe200008e0681 */
[----:B------:R-:W-:Y:S01]  /*1ea0*/  IADD3 R108, P0, R130, R82, RZ ;  /* 0x00000052826c7210 */ /* 0x000fe20007f1e0ff */
[----:B------:R-:W-:-:S02]  /*1eb0*/  IMAD R3, R151, c[0x0][0x1e4], R3 ;  /* 0x0000790097037a24 */ /* 0x000fc400078e0203 */
[----:B------:R-:W-:Y:S01]  /*1ec0*/  IMAD R2, R150, c[0x0][0x1e4], R2 ;  /* 0x0000790096027a24 */ /* 0x000fe200078e0202 */
[----:B------:R-:W-:Y:S01]  /*1ed0*/  IADD3.X R107, R127, R84, RZ, P0, !PT ;  /* 0x000000547f6b7210 */ /* 0x000fe200007fe4ff */
[----:B------:R-:W-:Y:S01]  /*1ee0*/  IMAD.SHL.U32 R185, R185, 0x20, RZ ;  /* 0x00000020b9b97824 */ /* 0x000fe200078e00ff */
[----:B------:R-:W-:Y:S01]  /*1ef0*/  IADD3 R118, P0, R82, 0x20, RZ ;  /* 0x0000002052767810 */ /* 0x000fe20007f1e0ff */
[----:B------:R-:W-:Y:S01]  /*1f00*/  IMAD.IADD R139, R173, 0x1, R3 ;  /* 0x00000001ad8b7824 */ /* 0x000fe200078e0203 */
[----:B------:R-:W-:Y:S01]  /*1f10*/  IADD3 R112, P1, R108, 0x20, RZ ;  /* 0x000000206c707810 */ /* 0x000fe20007f3e0ff */
[----:B------:R-:W-:Y:S02]  /*1f20*/  IMAD.IADD R137, R171, 0x1, R2 ;  /* 0x00000001ab897824 */ /* 0x000fe400078e0202 */
[----:B------:R-:W-:Y:S02]  /*1f30*/  IMAD.IADD R119, R105, 0x1, R6 ;  /* 0x0000000169777824 */ /* 0x000fe400078e0206 */
[----:B------:R-:W-:-:S02]  /*1f40*/  IMAD.IADD R116, R6, 0x1, R101 ;  /* 0x0000000106747824 */ /* 0x000fc400078e0265 */
[----:B------:R-:W-:Y:S02]  /*1f50*/  IMAD.IADD R113, R5, 0x1, R99 ;  /* 0x0000000105717824 */ /* 0x000fe400078e0263 */
[----:B------:R-:W-:Y:S02]  /*1f60*/  IMAD.IADD R95, R97, 0x1, R95 ;  /* 0x00000001615f7824 */ /* 0x000fe400078e025f */
[----:B------:R-:W-:Y:S02]  /*1f70*/  IMAD.X R110, RZ, RZ, R84, P0 ;  /* 0x000000ffff6e7224 */ /* 0x000fe400000e0654 */
[----:B------:R-:W-:Y:S02]  /*1f80*/  IMAD.SHL.U32 R135, R14, 0x2, RZ ;  /* 0x000000020e877824 */ /* 0x000fe400078e00ff */
[----:B------:R-:W-:Y:S02]  /*1f90*/  IMAD.SHL.U32 R133, R15, 0x2, RZ ;  /* 0x000000020f857824 */ /* 0x000fe400078e00ff */
[----:B------:R-:W-:-:S02]  /*1fa0*/  IMAD.X R111, RZ, RZ, R107, P1 ;  /* 0x000000ffff6f7224 */ /* 0x000fc400008e066b */
[----:B------:R-:W-:Y:S02]  /*1fb0*/  IMAD.SHL.U32 R132, R13, 0x2, RZ ;  /* 0x000000020d847824 */ /* 0x000fe400078e00ff */
[----:B------:R-:W-:Y:S01]  /*1fc0*/  IMAD.SHL.U32 R131, R10, 0x2, RZ ;  /* 0x000000020a837824 */ /* 0x000fe200078e00ff */
[----:B------:R-:W-:Y:S06]  /*1fd0*/  BAR.SYNC.DEFER_BLOCKING 0x0 ;  /* 0x0000000000007b1d */ /* 0x000fec0000010000 */
.L_x_360:
        /* <DEDUP_REMOVED lines=32> */
[----:B------:R-:W-:Y:S01]  /*21e0*/  CS2R R40, SRZ ;  /* 0x0000000000287805 */ /* 0x000fe2000001ff00 */
[----:B------:R-:W-:Y:S02]  /*21f0*/  CS2R R12, SRZ ;  /* 0x00000000000c7805 */ /* 0x000fe4000001ff00 */
[----:B------:R-:W-:Y:S01]  /*2200*/  IMAD.X R4, R33, 0x1, R119, P0 ;  /* 0x0000000121047824 */ /* 0x000fe200000e0677 */
[----:B------:R-:W-:Y:S05]  /*2210*/  IADD3 R3, P0, R102, R54, RZ ;  /* 0x0000003666037210 */ /* 0x000fea0007f1e0ff */
[----:B------:R-:W-:Y:S01]  /*2220*/  IMAD.X R5, R37, 0x1, R117, P0 ;  /* 0x0000000125057824 */ /* 0x000fe200000e0675 */
        /* <DEDUP_REMOVED lines=13> */
.L_x_330:
[----:B------:R-:W-:Y:S05]  /*2300*/  BSYNC B0 ;  /* 0x0000000000007941 */ /* 0x000fea0003800000 */
.L_x_329:
        /* <DEDUP_REMOVED lines=39> */
.L_x_332:
[----:B------:R-:W-:Y:S05]  /*2580*/  BSYNC B0 ;  /* 0x0000000000007941 */ /* 0x000fea0003800000 */
.L_x_331:
        /* <DEDUP_REMOVED lines=14> */
[----:B------:R-:W-:Y:S01]  /*2670*/  MOV R4, R15 ;  /* 0x0000000f00047202 */ /* 0x000fe20000000f00 */
[----:B------:R-:W-:Y:S01]  /*2680*/  CS2R R20, SRZ ;  /* 0x0000000000147805 */ /* 0x000fe2000001ff00 */
[----:B------:R-:W-:Y:S02]  /*2690*/  PRMT R25, R7, 0x5410, R6 ;  /* 0x0000541007197816 */ /* 0x000fe40000000006 */
[----:B------:R-:W-:Y:S01]  /*26a0*/  PRMT R24, R5, 0x5410, R4 ;  /* 0x0000541005187816 */ /* 0x000fe20000000004 */
[----:B------:R-:W-:-:S05]  /*26b0*/  @P4 BRA `(.L_x_334) ;  /* 0x0000012000004947 */ /* 0x000fca0003800000 */
[----:B------:R-:W-:Y:S01]  /*26c0*/  IADD3 R10, P1, P0, R104, R182, R10 ;  /* 0x000000b6680a7210 */ /* 0x000fe2000783e00a */
[----:B------:R-:W-:Y:S01]  /*26d0*/  CS2R R48, SRZ ;  /* 0x0000000000307805 */ /* 0x000fe2000001ff00 */
[----:B------:R-:W-:Y:S02]  /*26e0*/  CS2R R22, SRZ ;  /* 0x0000000000167805 */ /* 0x000fe4000001ff00 */
[----:B------:R-:W-:Y:S02]  /*26f0*/  IADD3.X R33, R119, R161, R33, P1, P0 ;  /* 0x000000a177217210 */ /* 0x000fe40000fe0421 */
        /* <DEDUP_REMOVED lines=14> */
.L_x_334:
[----:B------:R-:W-:Y:S05]  /*27e0*/  BSYNC B0 ;  /* 0x0000000000007941 */ /* 0x000fea0003800000 */
.L_x_333:
        /* <DEDUP_REMOVED lines=76> */
.L_x_338:
[----:B------:R-:W-:Y:S05]  /*2cb0*/  BSYNC B0 ;  /* 0x0000000000007941 */ /* 0x000fea0003800000 */
.L_x_337:
        /* <DEDUP_REMOVED lines=59> */
.L_x_336:
[----:B------:R-:W-:Y:S05]  /*3070*/  BSYNC B1 ;  /* 0x0000000000017941 */ /* 0x000fea0003800000 */
.L_x_335:
[----:B------:R-:W-:Y:S01]  /*3080*/  BSSY B1, `(.L_x_339) ;  /* 0x000007c000017945 */ /* 0x000fe20003800000 */
[----:B------:R-:W-:-:S05]  /*3090*/  @P3 BRA `(.L_x_340) ;  /* 0x000007a000003947 */ /* 0x000fca0003800000 */
[----:B------:R-:W-:Y:S01]  /*30a0*/  IADD3 R37, P1, P0, R122, R74, R28 ;  /* 0x0000004a7a257210 */ /* 0x000fe2000783e01c */
[----:B------:R-:W-:Y:S03]  /*30b0*/  BSSY B0, `(.L_x_341) ;  /* 0x000003d000007945 */ /* 0x000fe60003800000 */
[----:B-1----:R-:W-:Y:S02]  /*30c0*/  IADD3.X R38, R128, R78, R29, P1, P0 ;  /* 0x0000004e80267210 */ /* 0x002fe40000fe041d */
        /* <DEDUP_REMOVED lines=18> */
[----:B------:R-:W-:Y:S02]  /*31f0*/  @!P0 HADD2.F32 R18, -RZ, R51.H1_H1 ;  /* 0x30000033ff128230 */ /* 0x000fe40000004100 */
        /* <DEDUP_REMOVED lines=12> */
[CC--:B------:R-:W-:Y:S01]  /*32c0*/  @!P0 FMUL.FTZ R15, R13.reuse, R5.reuse ;  /* 0x000000050d0f8220 */ /* 0x0c0fe20000410000 */
[----:B------:R-:W-:Y:S01]  /*32d0*/  @!P0 F2FP.PACK_AB R2, R2, R40 ;  /* 0x000000280202823e */ /* 0x000fe200000000ff */
[C---:B------:R-:W-:Y:S01]  /*32e0*/  @!P0 FMUL.FTZ R3, R4.reuse, R5 ;  /* 0x0000000504038220 */ /* 0x040fe20000410000 */
[----:B------:R-:W-:Y:S01]  /*32f0*/  @!P0 MOV R5, R11 ;  /* 0x0000000b00058202 */ /* 0x000fe20000000f00 */
[-C--:B------:R-:W-:Y:S01]  /*3300*/  @!P0 FFMA.FTZ R39, R4, R14.reuse, -R15 ;  /* 0x0000000e04278223 */ /* 0x080fe2000001080f */
[----:B------:R-:W-:Y:S01]  /*3310*/  @!P0 HADD2.F32 R15, -RZ, R6.H1_H1 ;  /* 0x30000006ff0f8230 */ /* 0x000fe20000004100 */
[----:B------:R-:W-:Y:S01]  /*3320*/  @!P0 FFMA.FTZ R3, R13, R14, R3 ;  /* 0x0000000e0d038223 */ /* 0x000fe20000010003 */
[----:B------:R-:W-:Y:S01]  /*3330*/  @!P0 HADD2.F32 R4, -RZ, R24.H1_H1 ;  /* 0x30000018ff048230 */ /* 0x000fe20000004100 */
[----:B------:R-:W-:Y:S01]  /*3340*/  @!P0 MOV R8, R2 ;  /* 0x0000000200088202 */ /* 0x000fe20000000f00 */
[----:B------:R-:W-:Y:S02]  /*3350*/  @!P0 HADD2.F32 R7, -RZ, R6.H0_H0 ;  /* 0x20000006ff078230 */ /* 0x000fe40000004100 */
[--C-:B------:R-:W-:Y:S01]  /*3360*/  @!P0 HADD2.F32 R19, -RZ, R5.reuse.H1_H1 ;  /* 0x30000005ff138230 */ /* 0x100fe20000004100 */
[----:B------:R-:W-:Y:S01]  /*3370*/  @!P0 F2FP.PACK_AB R3, R3, R39 ;  /* 0x000000270303823e */ /* 0x000fe200000000ff */
[----:B------:R-:W-:Y:S01]  /*3380*/  @!P0 HADD2.F32 R6, -RZ, R5.H0_H0 ;  /* 0x20000005ff068230 */ /* 0x000fe20000004100 */
[-C--:B------:R-:W-:Y:S01]  /*3390*/  @!P0 FMUL.FTZ R5, R15, R4.reuse ;  /* 0x000000040f058220 */ /* 0x080fe20000410000 */
[----:B------:R-:W-:Y:S01]  /*33a0*/  @!P0 HADD2.F32 R24, -RZ, R42.H0_H0 ;  /* 0x2000002aff188230 */ /* 0x000fe20000004100 */
[----:B------:R-:W-:Y:S02]  /*33b0*/  @!P0 FMUL.FTZ R4, R7, R4 ;  /* 0x0000000407048220 */ /* 0x000fe40000410000 */
        /* <DEDUP_REMOVED lines=12> */
.L_x_342:
[----:B------:R-:W-:Y:S05]  /*3480*/  BSYNC B0 ;  /* 0x0000000000007941 */ /* 0x000fea0003800000 */
.L_x_341:
        /* <DEDUP_REMOVED lines=37> */
[--C-:B------:R-:W-:Y:S01]  /*36e0*/  @!P0 HADD2.F32 R15, -RZ, R6.reuse.H1_H1 ;  /* 0x30000006ff0f8230 */ /* 0x100fe20000004100 */
[----:B------:R-:W-:Y:S01]  /*36f0*/  @!P0 FFMA.FTZ R3, R13, R14, R3 ;  /* 0x0000000e0d038223 */ /* 0x000fe20000010003 */
[----:B------:R-:W-:Y:S01]  /*3700*/  @!P0 HADD2.F32 R4, -RZ, R25.H1_H1 ;  /* 0x30000019ff048230 */ /* 0x000fe20000004100 */
[----:B------:R-:W-:Y:S01]  /*3710*/  @!P0 MOV R8, R2 ;  /* 0x0000000200088202 */ /* 0x000fe20000000f00 */
[----:B------:R-:W-:Y:S02]  /*3720*/  @!P0 HADD2.F32 R7, -RZ, R6.H0_H0 ;  /* 0x20000006ff078230 */ /* 0x000fe40000004100 */
[--C-:B------:R-:W-:Y:S01]  /*3730*/  @!P0 HADD2.F32 R17, -RZ, R5.reuse.H1_H1 ;  /* 0x30000005ff118230 */ /* 0x100fe20000004100 */
[----:B------:R-:W-:Y:S01]  /*3740*/  @!P0 F2FP.PACK_AB R3, R3, R24 ;  /* 0x000000180303823e */ /* 0x000fe200000000ff */
[----:B------:R-:W-:Y:S01]  /*3750*/  @!P0 HADD2.F32 R6, -RZ, R5.H0_H0 ;  /* 0x20000005ff068230 */ /* 0x000fe20000004100 */
[-C--:B------:R-:W-:Y:S02]  /*3760*/  @!P0 FMUL.FTZ R5, R15, R4.reuse ;  /* 0x000000040f058220 */ /* 0x080fe40000410000 */
        /* <DEDUP_REMOVED lines=13> */
.L_x_340:
[----:B------:R-:W-:Y:S05]  /*3840*/  BSYNC B1 ;  /* 0x0000000000017941 */ /* 0x000fea0003800000 */
.L_x_339:
[----:B------:R-:W-:-:S05]  /*3850*/  @P4 BRA `(.L_x_343) ;  /* 0x0000265000004947 */ /* 0x000fca0003800000 */
[----:B------:R-:W-:Y:S01]  /*3860*/  IADD3 R33, P1, P0, R140, R74, R28 ;  /* 0x0000004a8c217210 */ /* 0x000fe2000783e01c */
[----:B------:R-:W-:Y:S03]  /*3870*/  BSSY B0, `(.L_x_344) ;  /* 0x000003c000007945 */ /* 0x000fe60003800000 */
[----:B-1----:R-:W-:Y:S02]  /*3880*/  IADD3.X R34, R138, R78, R29, P1, P0 ;  /* 0x0000004e8a227210 */ /* 0x002fe40000fe041d */
[----:B------:R-:W-:Y:S11]  /*3890*/  ISETP.NE.AND P0, PT, R87, RZ, PT ;  /* 0x000000ff5700720c */ /* 0x000ff60003f05270 */
[----:B------:R-:W-:Y:S02]  /*38a0*/  @!UPT UIADD3 URZ, URZ, URZ, URZ ;  /* 0x0000003f3f3ff290 */ /* 0x000fe4000fffe03f */
[----:B------:R-:W-:-:S05]  /*38b0*/  @!P0 BRA `(.L_x_345) ;  /* 0x0000037000008947 */ /* 0x000fca0003800000 */
[----:B------:R-:W-:Y:S01]  /*38c0*/  ISETP.GE.AND P0, PT, R30, c[0x0][0x27c], PT ;  /* 0x00009f001e007a0c */ /* 0x000fe20003f06270 */
[----:B------:R-:W1:Y:S01]  /*38d0*/  LDS.128 R8, [R86+0x5100] ;  /* 0x0051000056087984 */ /* 0x000e620000000c00 */
        /* <DEDUP_REMOVED lines=53> */
.L_x_345:
[----:B------:R-:W-:Y:S05]  /*3c30*/  BSYNC B0 ;  /* 0x0000000000007941 */ /* 0x000fea0003800000 */
.L_x_344:
        /* <DEDUP_REMOVED lines=59> */
.L_x_328:
[----:B------:R-:W-:Y:S01]  /*3ff0*/  ISETP.GE.AND P0, PT, R151, R67, PT ;  /* 0x000000439700720c */ /* 0x000fe20003f06270 */
[----:B------:R-:W-:Y:S01]  /*4000*/  CS2R R22, SRZ ;  /* 0x0000000000167805 */ /* 0x000fe2000001ff00 */
[----:B------:R-:W-:Y:S01]  /*4010*/  ISETP.NE.AND P4, PT, R87, RZ, PT ;  /* 0x000000ff5700720c */ /* 0x000fe20003f85270 */
        /* <DEDUP_REMOVED lines=10> */
[----:B------:R-:W-:Y:S04]  /*40c0*/  BSSY B0, `(.L_x_346) ;  /* 0x00000b7000007945 */ /* 0x000fe80003800000 */
[----:B------:R-:W-:Y:S04]  /*40d0*/  @!P2 IADD3 R2, P1, P0, R100, R10, R185 ;  /* 0x0000000a6402a210 */ /* 0x000fe8000783e0b9 */
[----:B------:R-:W-:Y:S02]  /*40e0*/  @!P2 IADD3.X R5, R116, R33, R164, P1, P0 ;  /* 0x000000217405a210 */ /* 0x000fe40000fe04a4 */
[----:B------:R-:W-:Y:S04]  /*40f0*/  @!P2 IADD3 R3, P1, P0, R98, R54, R184 ;  /* 0x000000366203a210 */ /* 0x000fe8000783e0b8 */
[C---:B------:R-:W-:Y:S02]  /*4100*/  @!P2 IADD3.X R8, R113.reuse, R37, R163, P1, P0 ;  /* 0x000000257108a210 */ /* 0x040fe40000fe04a3 */
[----:B------:R-:W-:Y:S04]  /*4110*/  ISETP.GE.AND P0, PT, R150, R67, PT ;  /* 0x000000439600720c */ /* 0x000fe80003f06270 */
[----:B------:R-:W-:Y:S11]  /*4120*/  ISETP.GE.OR P1, PT, R28, c[0x0][0x27c], P0 ;  /* 0x00009f001c007a0c */ /* 0x000ff60000726670 */
[----:B------:R-:W-:Y:S02]  /*4130*/  @!UPT UIADD3 URZ, URZ, URZ, URZ ;  /* 0x0000003f3f3ff290 */ /* 0x000fe4000fffe03f */
[----:B------:R-:W-:Y:S04]  /*4140*/  @!P1 IADD3 R6, P3, P0, R100, R182, R10 ;  /* 0x000000b664069210 */ /* 0x000fe8000787e00a */
[----:B------:R-:W-:Y:S02]  /*4150*/  @!P1 IADD3.X R9, R116, R161, R33, P3, P0 ;  /* 0x000000a174099210 */ /* 0x000fe40001fe0421 */
[----:B------:R-:W-:Y:S04]  /*4160*/  @!P1 IADD3 R7, P3, P0, R98, R183, R54 ;  /* 0x000000b762079210 */ /* 0x000fe8000787e036 */
[----:B------:R-:W-:Y:S02]  /*4170*/  @!P1 IADD3.X R11, R113, R162, R37, P3, P0 ;  /* 0x000000a2710b9210 */ /* 0x000fe40001fe0425 */
[C---:B------:R-:W-:Y:S04]  /*4180*/  @!P2 LEA R4, P0, R2.reuse, c[0x0][0x270], 0x1 ;  /* 0x00009c000204aa11 */ /* 0x040fe800078008ff */
[----:B------:R-:W-:Y:S02]  /*4190*/  @!P2 LEA.HI.X R5, R2, c[0x0][0x274], R5, 0x1, P0 ;  /* 0x00009d000205aa11 */ /* 0x000fe400000f0c05 */
[C---:B------:R-:W-:Y:S03]  /*41a0*/  @!P2 LEA R2, P0, R3.reuse, c[0x0][0x288], 0x1 ;  /* 0x0000a2000302aa11 */ /* 0x040fe600078008ff */
[----:B------:R1:W2:Y:S01]  /*41b0*/  @!P2 LDG.E.128 R56, [R4.64] ;  /* 0x000000080438a981 */ /* 0x0002a2000c1e1d00 */
[----:B------:R-:W-:Y:S02]  /*41c0*/  @!P2 LEA.HI.X R3, R3, c[0x0][0x28c], R8, 0x1, P0 ;  /* 0x0000a3000303aa11 */ /* 0x000fe400000f0c08 */
[C---:B------:R-:W-:Y:S04]  /*41d0*/  @!P1 LEA R8, P0, R6.reuse, c[0x0][0x270], 0x1 ;  /* 0x00009c0006089a11 */ /* 0x040fe800078008ff */
[----:B------:R-:W-:Y:S01]  /*41e0*/  @!P1 LEA.HI.X R9, R6, c[0x0][0x274], R9, 0x1, P0 ;  /* 0x00009d0006099a11 */ /* 0x000fe200000f0c09 */
[----:B------:R3:W4:Y:S01]  /*41f0*/  @!P2 LDG.E.128 R20, [R2.64] ;  /* 0x000000080214a981 */ /* 0x000722000c1e1d00 */
[C---:B------:R-:W-:Y:S04]  /*4200*/  @!P1 LEA R6, P0, R7.reuse, c[0x0][0x288], 0x1 ;  /* 0x0000a20007069a11 */ /* 0x040fe800078008ff */
[----:B------:R-:W-:Y:S02]  /*4210*/  @!P1 LEA.HI.X R7, R7, c[0x0][0x28c], R11, 0x1, P0 ;  /* 0x0000a30007079a11 */ /* 0x000fe400000f0c0b */
[-C--:B------:R-:W-:Y:S01]  /*4220*/  ISETP.GE.AND P0, PT, R88, R67.reuse, PT ;  /* 0x000000435800720c */ /* 0x080fe20003f06270 */
[----:B------:R1:W4:Y:S03]  /*4230*/  @!P1 LDG.E.128 R60, [R8.64] ;  /* 0x00000008083c9981 */ /* 0x000326000c1e1d00 */
[----:B------:R-:W-:Y:S05]  /*4240*/  ISETP.GE.OR P0, PT, R28, c[0x0][0x27c], P0 ;  /* 0x00009f001c007a0c */ /* 0x000fea0000706670 */
[----:B------:R1:W4:Y:S08]  /*4250*/  @!P1 LDG.E.128 R24, [R6.64] ;  /* 0x0000000806189981 */ /* 0x000330000c1e1d00 */
[----:B---3--:R-:W-:Y:S05]  /*4260*/  @!P0 IADD3 R2, P1, R100, R10, RZ ;  /* 0x0000000a64028210 */ /* 0x008fea0007f3e0ff */
[----:B------:R-:W-:Y:S01]  /*4270*/  @!P0 IMAD.X R3, R33, 0x1, R116, P1 ;  /* 0x0000000121038824 */ /* 0x000fe200008e0674 */
[C---:B-1----:R-:W-:Y:S04]  /*4280*/  @!P0 LEA R8, P1, R2.reuse, c[0x0][0x270], 0x1 ;  /* 0x00009c0002088a11 */ /* 0x042fe800078208ff */
[----:B------:R-:W-:Y:S02]  /*4290*/  @!P0 LEA.HI.X R9, R2, c[0x0][0x274], R3, 0x1, P1 ;  /* 0x00009d0002098a11 */ /* 0x000fe400008f0c03 */
[----:B------:R-:W-:Y:S01]  /*42a0*/  @!P0 IADD3 R3, P1, R98, R54, RZ ;  /* 0x0000003662038210 */ /* 0x000fe20007f3e0ff */
[----:B------:R-:W-:Y:S02]  /*42b0*/  CS2R R6, SRZ ;  /* 0x0000000000067805 */ /* 0x000fe4000001ff00 */
[----:B------:R1:W5:Y:S02]  /*42c0*/  @!P0 LDG.E.128 R40, [R8.64] ;  /* 0x0000000808288981 */ /* 0x000364000c1e1d00 */
[----:B------:R-:W-:Y:S01]  /*42d0*/  @!P0 IMAD.X R4, R37, 0x1, R113, P1 ;  /* 0x0000000125048824 */ /* 0x000fe200008e0671 */
[C---:B------:R-:W-:Y:S04]  /*42e0*/  @!P0 LEA R2, P1, R3.reuse, c[0x0][0x288], 0x1 ;  /* 0x0000a20003028a11 */ /* 0x040fe800078208ff */
[----:B------:R-:W-:Y:S02]  /*42f0*/  @!P0 LEA.HI.X R3, R3, c[0x0][0x28c], R4, 0x1, P1 ;  /* 0x0000a30003038a11 */ /* 0x000fe400008f0c04 */
[----:B------:R-:W-:Y:S01]  /*4300*/  CS2R R4, SRZ ;  /* 0x0000000000047805 */ /* 0x000fe2000001ff00 */
[----:B------:R-:W-:Y:S05]  /*4310*/  ISETP.GE.AND P1, PT, R28, c[0x0][0x27c], PT ;  /* 0x00009f001c007a0c */ /* 0x000fea0003f26270 */
[----:B------:R2:W5:Y:S01]  /*4320*/  @!P0 LDG.E.128 R4, [R2.64] ;  /* 0x0000000802048981 */ /* 0x000562000c1e1d00 */
[----:B------:R-:W-:Y:S01]  /*4330*/  ISETP.GE.OR P0, PT, R88, R67, !P4 ;  /* 0x000000435800720c */ /* 0x000fe20006706670 */
[----:B--2---:R-:W-:Y:S02]  /*4340*/  IMAD.MOV.U32 R2, RZ, RZ, R58 ;  /* 0x000000ffff027224 */ /* 0x004fe400078e003a */
[----:B-1----:R-:W-:Y:S02]  /*4350*/  IMAD.MOV.U32 R9, RZ, RZ, R59 ;  /* 0x000000ffff097224 */ /* 0x002fe400078e003b */
[----:B------:R-:W-:Y:S02]  /*4360*/  IMAD.MOV.U32 R8, RZ, RZ, R56 ;  /* 0x000000ffff087224 */ /* 0x000fe400078e0038 */
[----:B------:R-:W-:Y:S01]  /*4370*/  IMAD.MOV.U32 R3, RZ, RZ, R57 ;  /* 0x000000ffff037224 */ /* 0x000fe200078e0039 */
[----:B------:R-:W-:Y:S01]  /*4380*/  PRMT R64, R9, 0x5410, R2 ;  /* 0x0000541009407816 */ /* 0x000fe20000000002 */
[----:B----4-:R-:W-:Y:S03]  /*4390*/  IMAD.MOV.U32 R2, RZ, RZ, R22 ;  /* 0x000000ffff027224 */ /* 0x010fe600078e0016 */
[----:B------:R-:W-:Y:S01]  /*43a0*/  PRMT R51, R8, 0x5410, R3 ;  /* 0x0000541008337816 */ /* 0x000fe20000000003 */
        /* <DEDUP_REMOVED lines=17> */
[----:B------:R-:W-:-:S05]  /*44c0*/  @P0 BRA `(.L_x_347) ;  /* 0x0000076000000947 */ /* 0x000fca0003800000 */
[--C-:B-----5:R-:W-:Y:S01]  /*44d0*/  IMAD.MOV.U32 R49, RZ, RZ, R43.reuse ;  /* 0x000000ffff317224 */ /* 0x120fe200078e002b */
[----:B------:R-:W-:Y:S01]  /*44e0*/  IADD3 R2, P0, R166, R74, RZ ;  /* 0x0000004aa6027210 */ /* 0x000fe20007f1e0ff */
[----:B------:R-:W-:Y:S01]  /*44f0*/  LDS.128 R52, [R134+0x3100] ;  /* 0x0031000086347984 */ /* 0x000fe20000000c00 */
[----:B------:R-:W-:Y:S01]  /*4500*/  @!P1 SHF.R.U64 R47, R42, 0x10, R43 ;  /* 0x000000102a2f9819 */ /* 0x000fe2000000122b */
[----:B------:R-:W-:Y:S01]  /*4510*/  IMAD.MOV.U32 R37, RZ, RZ, R40 ;  /* 0x000000ffff257224 */ /* 0x000fe200078e0028 */
[----:B------:R-:W-:Y:S01]  /*4520*/  IADD3.X R3, R78, R129, RZ, P0, !PT ;  /* 0x000000814e037210 */ /* 0x000fe200007fe4ff */
[----:B------:R-:W-:Y:S01]  /*4530*/  IMAD.MOV.U32 R13, RZ, RZ, R7 ;  /* 0x000000ffff0d7224 */ /* 0x000fe200078e0007 */
[-C--:B------:R-:W-:Y:S02]  /*4540*/  IADD3 R8, P2, P0, R82, R2.reuse, R109 ;  /* 0x0000000252087210 */ /* 0x080fe4000785e06d */
[----:B------:R-:W-:Y:S01]  /*4550*/  @!P1 SHF.R.U32.HI R50, RZ, 0x10, R43 ;  /* 0x00000010ff329819 */ /* 0x000fe2000001162b */
[----:B------:R-:W1:Y:S01]  /*4560*/  LDS.128 R16, [R136+0x3100] ;  /* 0x0031000088107984 */ /* 0x000e620000000c00 */
[----:B------:R-:W-:Y:S01]  /*4570*/  IADD3.X R9, R84, R3, R115, P2, P0 ;  /* 0x0000000354097210 */ /* 0x000fe200017e0473 */
[----:B------:R-:W-:Y:S01]  /*4580*/  @!P1 HADD2.F32 R37, -RZ, R37.H0_H0 ;  /* 0x20000025ff259230 */ /* 0x000fe20000004100 */
[----:B------:R-:W-:Y:S02]  /*4590*/  ISETP.GE.AND P0, PT, R92, c[0x0][0x1d4], PT ;  /* 0x000075005c007a0c */ /* 0x000fe40003f06270 */
[----:B------:R-:W-:Y:S02]  /*45a0*/  MOV R44, R41 ;  /* 0x00000029002c7202 */ /* 0x000fe40000000f00 */
[--C-:B------:R-:W-:Y:S02]  /*45b0*/  @!P1 SHF.R.U32.HI R14, RZ, 0x10, R7.reuse ;  /* 0x00000010ff0e9819 */ /* 0x100fe40000011607 */
[----:B------:R-:W-:Y:S01]  /*45c0*/  @!P1 SHF.R.U64 R12, R6, 0x10, R7 ;  /* 0x00000010060c9819 */ /* 0x000fe20000001207 */
[----:B------:R-:W-:Y:S01]  /*45d0*/  @!P1 HADD2.F32 R6, -RZ, R6.H0_H0 ;  /* 0x20000006ff069230 */ /* 0x000fe20000004100 */
[--C-:B------:R-:W-:Y:S02]  /*45e0*/  @!P1 SHF.R.U32.HI R11, RZ, 0x10, R5.reuse ;  /* 0x00000010ff0b9819 */ /* 0x100fe40000011605 */
[----:B------:R-:W-:Y:S02]  /*45f0*/  @!P1 SHF.R.U64 R10, R4, 0x10, R5 ;  /* 0x00000010040a9819 */ /* 0x000fe40000001205 */
[--C-:B------:R-:W-:Y:S01]  /*4600*/  @!P1 SHF.R.U64 R46, R40, 0x10, R41.reuse ;  /* 0x00000010282e9819 */ /* 0x100fe20000001229 */
[----:B------:R-:W-:Y:S01]  /*4610*/  @!P1 HADD2.F32 R40, -RZ, R44.H0_H0 ;  /* 0x2000002cff289230 */ /* 0x000fe20000004100 */
[----:B------:R-:W-:Y:S02]  /*4620*/  @!P0 IADD3 R2, P3, P2, R82, R2, R92 ;  /* 0x0000000252028210 */ /* 0x000fe40007a7e05c */
[----:B------:R-:W-:Y:S02]  /*4630*/  @!P1 SHF.R.U32.HI R45, RZ, 0x10, R41 ;  /* 0x00000010ff2d9819 */ /* 0x000fe40000011629 */
[----:B------:R-:W-:Y:S02]  /*4640*/  @!P0 IADD3.X R3, R84, R3, R114, P3, P2 ;  /* 0x0000000354038210 */ /* 0x000fe40001fe4472 */
[C---:B------:R-:W-:Y:S02]  /*4650*/  LEA R70, P2, R8.reuse, c[0x0][0x1c8], 0x1 ;  /* 0x0000720008467a11 */ /* 0x040fe400078408ff */
[----:B------:R-:W-:Y:S02]  /*4660*/  MOV R48, R42 ;  /* 0x0000002a00307202 */ /* 0x000fe40000000f00 */
[----:B------:R-:W-:Y:S02]  /*4670*/  LEA.HI.X R71, R8, c[0x0][0x1cc], R9, 0x1, P2 ;  /* 0x0000730008477a11 */ /* 0x000fe400010f0c09 */
[C---:B------:R-:W-:Y:S01]  /*4680*/  @!P0 LEA R68, P2, R2.reuse, c[0x0][0x1c8], 0x1 ;  /* 0x0000720002448a11 */ /* 0x040fe200078408ff */
[----:B------:R-:W-:Y:S02]  /*4690*/  @!P1 HADD2.F32 R44, -RZ, R48.H0_H0 ;  /* 0x20000030ff2c9230 */ /* 0x000fe40000004100 */
[----:B------:R-:W-:Y:S01]  /*46a0*/  @!P1 HADD2.F32 R48, -RZ, R50.H0_H0 ;  /* 0x20000032ff309230 */ /* 0x000fe20000004100 */
[----:B------:R-:W-:Y:S01]  /*46b0*/  @!P0 LEA.HI.X R69, R2, c[0x0][0x1cc], R3, 0x1, P2 ;  /* 0x0000730002458a11 */ /* 0x000fe200010f0c03 */
[----:B------:R-:W-:Y:S01]  /*46c0*/  IMAD.MOV.U32 R2, RZ, RZ, R4 ;  /* 0x000000ffff027224 */ /* 0x000fe200078e0004 */
[----:B------:R-:W-:Y:S04]  /*46d0*/  MOV R3, R5 ;  /* 0x0000000500037202 */ /* 0x000fe80000000f00 */
[----:B------:R-:W-:Y:S01]  /*46e0*/  @!P1 HADD2.F32 R2, -RZ, R2.H0_H0 ;  /* 0x20000002ff029230 */ /* 0x000fe20000004100 */
[----:B-1----:R-:W-:Y:S01]  /*46f0*/  @!P1 IMAD.MOV.U32 R9, RZ, RZ, R16 ;  /* 0x000000ffff099224 */ /* 0x002fe200078e0010 */
[----:B------:R-:W-:Y:S01]  /*4700*/  @!P1 MOV R43, R52 ;  /* 0x00000034002b9202 */ /* 0x000fe20000000f00 */
[----:B------:R-:W-:Y:S01]  /*4710*/  @!P1 HADD2.F32 R3, -RZ, R3.H0_H0 ;  /* 0x20000003ff039230 */ /* 0x000fe20000004100 */
        /* <DEDUP_REMOVED lines=23> */
[-C--:B------:R-:W-:Y:S01]  /*4890*/  @!P1 FMUL.FTZ R3, R9, R7.reuse ;  /* 0x0000000709039220 */ /* 0x080fe20000410000 */
[----:B------:R-:W-:Y:S01]  /*48a0*/  @!P1 HADD2.F32 R46, -RZ, R47.H0_H0 ;  /* 0x2000002fff2e9230 */ /* 0x000fe20000004100 */
        /* <DEDUP_REMOVED lines=35> */
[----:B------:R-:W-:Y:S02]  /*4ae0*/  @!P1 FMUL.FTZ R49, R47, R10 ;  /* 0x0000000a2f319220 */ /* 0x000fe40000410000 */
[C---:B------:R-:W-:Y:S01]  /*4af0*/  @!P1 FMUL.FTZ R8, R12.reuse, R8 ;  /* 0x000000080c089220 */ /* 0x040fe20000410000 */
[----:B------:R-:W-:Y:S01]  /*4b00*/  @!P1 MOV R54, R6 ;  /* 0x0000000600369202 */ /* 0x000fe20000000f00 */
[----:B------:R-:W-:Y:S01]  /*4b10*/  @!P1 FFMA.FTZ R50, R12, R14, -R9 ;  /* 0x0000000e0c329223 */ /* 0x000fe20000010809 */
[----:B------:R-:W-:Y:S01]  /*4b20*/  @!P1 F2FP.PACK_AB R12, R73, R72 ;  /* 0x00000048490c923e */ /* 0x000fe200000000ff */
[C---:B------:R-:W-:Y:S02]  /*4b30*/  @!P1 FFMA.FTZ R49, R11.reuse, R48, -R49 ;  /* 0x000000300b319223 */ /* 0x040fe40000010831 */
        /* <DEDUP_REMOVED lines=15> */
.L_x_347:
[----:B------:R-:W-:Y:S05]  /*4c30*/  BSYNC B0 ;  /* 0x0000000000007941 */ /* 0x000fea0003800000 */
.L_x_346:
[----:B------:R-:W-:Y:S01]  /*4c40*/  ISETP.GE.OR P0, PT, R151, R67, !P4 ;  /* 0x000000439700720c */ /* 0x000fe20006706670 */
[----:B------:R-:W-:Y:S01]  /*4c50*/  @!UPT UIADD3 URZ, URZ, URZ, URZ ;  /* 0x0000003f3f3ff290 */ /* 0x000fe2000fffe03f */
[----:B------:R-:W-:Y:S11]  /*4c60*/  BSSY B0, `(.L_x_348) ;  /* 0x0000071000007945 */ /* 0x000ff60003800000 */
[----:B------:R-:W-:-:S05]  /*4c70*/  @P0 BRA `(.L_x_349) ;  /* 0x000006f000000947 */ /* 0x000fca0003800000 */
[----:B------:R-:W-:Y:S01]  /*4c80*/  IADD3 R2, P0, R172, R74, RZ ;  /* 0x0000004aac027210 */ /* 0x000fe20007f1e0ff */
[----:B------:R-:W-:Y:S01]  /*4c90*/  LDS.128 R44, [R132+0x3100] ;  /* 0x00310000842c7984 */ /* 0x000fe20000000c00 */
[----:B------:R-:W-:Y:S01]  /*4ca0*/  @!P1 SHF.R.U32.HI R10, RZ, 0x10, R23 ;  /* 0x00000010ff0a9819 */ /* 0x000fe20000011617 */
[--C-:B------:R-:W-:Y:S01]  /*4cb0*/  @!P1 HADD2.F32 R13, -RZ, R51.reuse.H0_H0 ;  /* 0x20000033ff0d9230 */ /* 0x100fe20000004100 */
        /* <DEDUP_REMOVED lines=9> */
[----:B------:R-:W-:Y:S02]  /*4d50*/  @!P1 SHF.R.U64 R38, R58, 0x10, R59 ;  /* 0x000000103a269819 */ /* 0x000fe4000000123b */
[--C-:B------:R-:W-:Y:S02]  /*4d60*/  @!P1 SHF.R.U32.HI R9, RZ, 0x10, R21.reuse ;  /* 0x00000010ff099819 */ /* 0x100fe40000011615 */
[----:B------:R-:W-:Y:S01]  /*4d70*/  @!P1 SHF.R.U64 R6, R20, 0x10, R21 ;  /* 0x0000001014069819 */ /* 0x000fe20000001215 */
[----:B------:R-:W-:Y:S01]  /*4d80*/  @!P1 HADD2.F32 R20, -RZ, R51.H1_H1 ;  /* 0x30000033ff149230 */ /* 0x000fe20000004100 */
[----:B------:R-:W-:Y:S01]  /*4d90*/  @!P1 SHF.R.U32.HI R42, RZ, 0x10, R59 ;  /* 0x00000010ff2a9819 */ /* 0x000fe2000001163b */
[----:B------:R-:W-:Y:S01]  /*4da0*/  @!P1 HADD2.F32 R38, -RZ, R38.H0_H0 ;  /* 0x20000026ff269230 */ /* 0x000fe20000004100 */
        /* <DEDUP_REMOVED lines=33> */
[-C--:B------:R-:W-:Y:S02]  /*4fc0*/  @!P1 FMUL.FTZ R9, R21, R3.reuse ;  /* 0x0000000315099220 */ /* 0x080fe40000410000 */
        /* <DEDUP_REMOVED lines=58> */
.L_x_349:
[----:B------:R-:W-:Y:S05]  /*5370*/  BSYNC B0 ;  /* 0x0000000000007941 */ /* 0x000fea0003800000 */
.L_x_348:
[----:B------:R-:W-:Y:S05]  /*5380*/  IADD3 R56, P0, R170, R74, RZ ;  /* 0x0000004aaa387210 */ /* 0x000fea0007f1e0ff */
[----:B------:R-:W-:Y:S01]  /*5390*/  IMAD.X R57, R78, 0x1, R137, P0 ;  /* 0x000000014e397824 */ /* 0x000fe200000e0689 */
[----:B------:R-:W-:Y:S11]  /*53a0*/  ISETP.GE.OR P0, PT, R150, R67, !P4 ;  /* 0x000000439600720c */ /* 0x000ff60006706670 */
[----:B------:R-:W-:Y:S02]  /*53b0*/  @!UPT UIADD3 URZ, URZ, URZ, URZ ;  /* 0x0000003f3f3ff290 */ /* 0x000fe4000fffe03f */
[----:B------:R-:W-:-:S05]  /*53c0*/  @P0 BRA `(.L_x_343) ;  /* 0x00000ae000000947 */ /* 0x000fca0003800000 */
[--C-:B-----5:R-:W-:Y:S01]  /*53d0*/  @!P1 SHF.R.U64 R5, R24, 0x10, R25.reuse ;  /* 0x0000001018059819 */ /* 0x120fe20000001219 */
[----:B-1----:R-:W-:Y:S01]  /*53e0*/  LDS.128 R44, [R131+0x3100] ;  /* 0x00310000832c7984 */ /* 0x002fe20000000c00 */
[----:B------:R-:W-:Y:S01]  /*53f0*/  @!P1 SHF.R.U32.HI R10, RZ, 0x10, R25 ;  /* 0x00000010ff0a9819 */ /* 0x000fe20000011619 */
[----:B------:R-:W-:Y:S01]  /*5400*/  @!P1 HADD2.F32 R2, -RZ, R34.H0_H0 ;  /* 0x20000022ff029230 */ /* 0x000fe20000004100 */
[----:B------:R-:W-:Y:S01]  /*5410*/  IADD3 R4, P2, P0, R82, R56, R109 ;  /* 0x0000003852047210 */ /* 0x000fe2000785e06d */
[----:B------:R-:W-:Y:S01]  /*5420*/  @!P1 HADD2.F32 R24, -RZ, R65.H0_H0 ;  /* 0x20000041ff189230 */ /* 0x000fe20000004100 */
[----:B------:R-:W-:Y:S01]  /*5430*/  @!P1 SHF.R.U64 R9, R60, 0x10, R61 ;  /* 0x000000103c099819 */ /* 0x000fe2000000123d */
[----:B------:R-:W-:Y:S01]  /*5440*/  @!P1 HADD2.F32 R5, -RZ, R5.H0_H0 ;  /* 0x20000005ff059230 */ /* 0x000fe20000004100 */
[----:B------:R-:W-:Y:S01]  /*5450*/  IADD3.X R6, R84, R57, R115, P2, P0 ;  /* 0x0000003954067210 */ /* 0x000fe200017e0473 */
[----:B------:R-:W1:Y:S01]  /*5460*/  LDS.128 R12, [R133+0x3100] ;  /* 0x00310000850c7984 */ /* 0x000e620000000c00 */
[----:B------:R-:W-:Y:S01]  /*5470*/  LEA R52, P0, R4, c[0x0][0x1c8], 0x1 ;  /* 0x0000720004347a11 */ /* 0x000fe200078008ff */
[----:B------:R-:W-:Y:S01]  /*5480*/  @!P1 HADD2.F32 R20, -RZ, R65.H1_H1 ;  /* 0x30000041ff149230 */ /* 0x000fe20000004100 */
[----:B------:R-:W-:Y:S01]  /*5490*/  @!P1 SHF.R.U64 R16, R26, 0x10, R27 ;  /* 0x000000101a109819 */ /* 0x000fe2000000121b */
[----:B------:R-:W-:Y:S01]  /*54a0*/  @!P1 HADD2.F32 R22, -RZ, R9.H0_H0 ;  /* 0x20000009ff169230 */ /* 0x000fe20000004100 */
[----:B------:R-:W-:Y:S01]  /*54b0*/  LEA.HI.X R53, R4, c[0x0][0x1cc], R6, 0x1, P0 ;  /* 0x0000730004357a11 */ /* 0x000fe200000f0c06 */
[--C-:B------:R-:W-:Y:S01]  /*54c0*/  @!P1 HADD2.F32 R38, -RZ, R66.reuse.H0_H0 ;  /* 0x20000042ff269230 */ /* 0x100fe20000004100 */
[--C-:B------:R-:W-:Y:S01]  /*54d0*/  @!P1 SHF.R.U32.HI R40, RZ, 0x10, R63.reuse ;  /* 0x00000010ff289819 */ /* 0x100fe2000001163f */
[----:B------:R-:W-:Y:S01]  /*54e0*/  @!P1 HADD2.F32 R33, -RZ, R66.H1_H1 ;  /* 0x30000042ff219230 */ /* 0x000fe20000004100 */
[----:B------:R-:W-:Y:S01]  /*54f0*/  @!P1 SHF.R.U64 R17, R62, 0x10, R63 ;  /* 0x000000103e119819 */ /* 0x000fe2000000123f */
[----:B------:R-:W-:Y:S01]  /*5500*/  @!P1 HADD2.F32 R11, -RZ, R35.H0_H0 ;  /* 0x20000023ff0b9230 */ /* 0x000fe20000004100 */
[----:B------:R-:W-:Y:S01]  /*5510*/  @!P1 SHF.R.U32.HI R26, RZ, 0x10, R61 ;  /* 0x00000010ff1a9819 */ /* 0x000fe2000001163d */
[----:B------:R-:W-:Y:S01]  /*5520*/  @!P1 HADD2.F32 R40, -RZ, R40.H0_H0 ;  /* 0x20000028ff289230 */ /* 0x000fe20000004100 */
[----:B------:R-:W-:Y:S02]  /*5530*/  @!P1 SHF.R.U32.HI R18, RZ, 0x10, R27 ;  /* 0x00000010ff129819 */ /* 0x000fe4000001161b */
[----:B------:R-:W-:Y:S01]  /*5540*/  ISETP.GE.AND P0, PT, R92, c[0x0][0x1d4], PT ;  /* 0x000075005c007a0c */ /* 0x000fe20003f06270 */
[----:B------:R-:W-:Y:S02]  /*5550*/  @!P1 HADD2.F32 R26, -RZ, R26.H0_H0 ;  /* 0x2000001aff1a9230 */ /* 0x000fe40000004100 */
[----:B------:R-:W-:Y:S01]  /*5560*/  @!P1 HADD2.F32 R18, -RZ, R18.H0_H0 ;  /* 0x20000012ff129230 */ /* 0x000fe20000004100 */
[----:B-1----:R-:W-:Y:S02]  /*5570*/  @!P1 MOV R8, R13 ;  /* 0x0000000d00089202 */ /* 0x002fe40000000f00 */
[----:B------:R-:W-:Y:S02]  /*5580*/  @!P1 MOV R25, R45 ;  /* 0x0000002d00199202 */ /* 0x000fe40000000f00 */
[----:B------:R-:W-:Y:S01]  /*5590*/  @!P1 MOV R6, R44 ;  /* 0x0000002c00069202 */ /* 0x000fe20000000f00 */
[--C-:B------:R-:W-:Y:S01]  /*55a0*/  @!P1 HADD2.F32 R3, -RZ, R8.reuse.H0_H0 ;  /* 0x20000008ff039230 */ /* 0x100fe20000004100 */
[----:B------:R-:W-:Y:S01]  /*55b0*/  @!P1 MOV R27, R47 ;  /* 0x0000002f001b9202 */ /* 0x000fe20000000f00 */
[----:B------:R-:W-:Y:S02]  /*55c0*/  @!P1 HADD2.F32 R8, -RZ, R8.H1_H1 ;  /* 0x30000008ff089230 */ /* 0x000fe40000004100 */
[--C-:B------:R-:W-:Y:S01]  /*55d0*/  @!P1 HADD2.F32 R19, -RZ, R6.reuse.H0_H0 ;  /* 0x20000006ff139230 */ /* 0x100fe20000004100 */
[-C--:B------:R-:W-:Y:S01]  /*55e0*/  @!P1 FMUL.FTZ R4, R3, R2.reuse ;  /* 0x0000000203049220 */ /* 0x080fe20000410000 */
[----:B------:R-:W-:Y:S02]  /*55f0*/  @!P1 HADD2.F32 R23, -RZ, R25.H0_H0 ;  /* 0x20000019ff179230 */ /* 0x000fe40000004100 */
[----:B------:R-:W-:Y:S02]  /*5600*/  @!P1 HADD2.F32 R21, -RZ, R6.H1_H1 ;  /* 0x30000006ff159230 */ /* 0x000fe40000004100 */
[--C-:B------:R-:W-:Y:S01]  /*5610*/  @!P1 HADD2.F32 R37, -RZ, R27.reuse.H0_H0 ;  /* 0x2000001bff259230 */ /* 0x100fe20000004100 */
[----:B------:R-:W-:Y:S01]  /*5620*/  @!P1 FMUL.FTZ R7, R23, R2 ;  /* 0x0000000217079220 */ /* 0x000fe20000410000 */
[----:B------:R-:W-:Y:S01]  /*5630*/  @!P1 HADD2.F32 R2, -RZ, R34.H1_H1 ;  /* 0x30000022ff029230 */ /* 0x000fe20000004100 */
[----:B------:R-:W-:Y:S01]  /*5640*/  @!P1 FMUL.FTZ R9, R21, R5 ;  /* 0x0000000515099220 */ /* 0x000fe20000410000 */
[----:B------:R-:W-:Y:S01]  /*5650*/  @!P1 HADD2.F32 R39, -RZ, R27.H1_H1 ;  /* 0x3000001bff279230 */ /* 0x000fe20000004100 */
[----:B------:R-:W-:Y:S01]  /*5660*/  @!P1 FFMA.FTZ R58, R3, R24, -R7 ;  /* 0x00000018033a9223 */ /* 0x000fe20000010807 */
[----:B------:R-:W-:Y:S01]  /*5670*/  @!P1 MOV R3, R12 ;  /* 0x0000000c00039202 */ /* 0x000fe20000000f00 */
[----:B------:R-:W-:Y:S01]  /*5680*/  @!P1 IMAD.MOV.U32 R34, RZ, RZ, R46 ;  /* 0x000000ffff229224 */ /* 0x000fe200078e002e */
[----:B------:R-:W-:Y:S01]  /*5690*/  @!P1 HADD2.F32 R25, -RZ, R25.H1_H1 ;  /* 0x30000019ff199230 */ /* 0x000fe20000004100 */
[----:B------:R-:W-:Y:S02]  /*56a0*/  @!P1 FMUL.FTZ R42, R37, R11 ;  /* 0x0000000b252a9220 */ /* 0x000fe40000410000 */
[----:B------:R-:W-:Y:S01]  /*56b0*/  @!P1 FMUL.FTZ R41, R39, R18 ;  /* 0x0000001227299220 */ /* 0x000fe20000410000 */
        /* <DEDUP_REMOVED lines=14> */
[-C--:B------:R-:W-:Y:S01]  /*57a0*/  @!P1 FMUL.FTZ R49, R25, R5.reuse ;  /* 0x0000000519319220 */ /* 0x080fe20000410000 */
[----:B------:R-:W-:Y:S01]  /*57b0*/  @!P1 HADD2.F32 R10, -RZ, R16.H0_H0 ;  /* 0x20000010ff0a9230 */ /* 0x000fe20000004100 */
[----:B------:R-:W-:Y:S01]  /*57c0*/  @!P1 FMUL.FTZ R5, R8, R5 ;  /* 0x0000000508059220 */ /* 0x000fe20000410000 */
[----:B------:R-:W-:Y:S01]  /*57d0*/  @!P1 HADD2.F32 R35, -RZ, R17.H0_H0 ;  /* 0x20000011ff239230 */ /* 0x000fe20000004100 */
[----:B------:R-:W-:Y:S01]  /*57e0*/  @!P1 FMUL.FTZ R48, R27, R9 ;  /* 0x000000091b309220 */ /* 0x000fe20000410000 */
[--C-:B------:R-:W-:Y:S01]  /*57f0*/  @!P1 HADD2.F32 R17, -RZ, R6.reuse.H0_H0 ;  /* 0x20000006ff119230 */ /* 0x100fe20000004100 */
[----:B------:R-:W-:Y:S01]  /*5800*/  @!P1 FMUL.FTZ R43, R34, R10 ;  /* 0x0000000a222b9220 */ /* 0x000fe20000410000 */
[----:B------:R-:W-:Y:S01]  /*5810*/  @!P1 HADD2.F32 R16, -RZ, R6.H1_H1 ;  /* 0x30000006ff109230 */ /* 0x000fe20000004100 */
[----:B------:R-:W-:Y:S01]  /*5820*/  @!P1 FFMA.FTZ R51, R8, R26, -R49 ;  /* 0x0000001a08339223 */ /* 0x000fe20000010831 */
[--C-:B------:R-:W-:Y:S01]  /*5830*/  @!P1 HADD2.F32 R6, -RZ, R7.reuse.H0_H0 ;  /* 0x20000007ff069230 */ /* 0x100fe20000004100 */
[----:B------:R-:W-:Y:S01]  /*5840*/  @!P1 FFMA.FTZ R42, R17, R38, -R42 ;  /* 0x00000026112a9223 */ /* 0x000fe2000001082a */
[----:B------:R-:W-:Y:S01]  /*5850*/  @!P1 HADD2.F32 R7, -RZ, R7.H1_H1 ;  /* 0x30000007ff079230 */ /* 0x000fe20000004100 */
[----:B------:R-:W-:Y:S02]  /*5860*/  @!P1 FFMA.FTZ R41, R16, R40, -R41 ;  /* 0x0000002810299223 */ /* 0x000fe40000010829 */
[----:B------:R-:W-:Y:S01]  /*5870*/  @!P1 FFMA.FTZ R50, R6, R33, -R48 ;  /* 0x0000002106329223 */ /* 0x000fe20000010830 */
[----:B------:R-:W-:Y:S01]  /*5880*/  @!P1 F2FP.PACK_AB R48, R51, R58 ;  /* 0x0000003a3330923e */ /* 0x000fe200000000ff */
[----:B------:R-:W-:Y:S01]  /*5890*/  @!P1 FFMA.FTZ R49, R7, R35, -R43 ;  /* 0x0000002307319223 */ /* 0x000fe2000001082b */
[----:B------:R-:W-:Y:S01]  /*58a0*/  @!P1 F2FP.PACK_AB R42, R41, R42 ;  /* 0x0000002a292a923e */ /* 0x000fe200000000ff */
[----:B------:R-:W-:Y:S01]  /*58b0*/  @!P1 FFMA.FTZ R3, R21, R22, R3 ;  /* 0x0000001615039223 */ /* 0x000fe20000010003 */
[----:B------:R-:W-:Y:S01]  /*58c0*/  @!P1 F2FP.PACK_AB R43, R54, R55 ;  /* 0x00000037362b923e */ /* 0x000fe200000000ff */
[----:B------:R-:W-:Y:S01]  /*58d0*/  @!P1 FMUL.FTZ R6, R6, R9 ;  /* 0x0000000906069220 */ /* 0x000fe20000410000 */
[----:B------:R-:W-:Y:S01]  /*58e0*/  @!P1 F2FP.PACK_AB R41, R49, R50 ;  /* 0x000000323129923e */ /* 0x000fe200000000ff */
[----:B------:R-:W-:Y:S01]  /*58f0*/  @!P1 IMAD.MOV.U32 R15, RZ, RZ, R42 ;  /* 0x000000ffff0f9224 */ /* 0x000fe200078e002a */
[----:B------:R-:W-:Y:S01]  /*5900*/  @!P1 MOV R12, R43 ;  /* 0x0000002b000c9202 */ /* 0x000fe20000000f00 */
[----:B------:R-:W-:Y:S01]  /*5910*/  @!P1 FFMA.FTZ R4, R23, R24, R4 ;  /* 0x0000001817049223 */ /* 0x000fe20000010004 */
[----:B------:R-:W-:Y:S01]  /*5920*/  @!P1 MOV R13, R48 ;  /* 0x00000030000d9202 */ /* 0x000fe20000000f00 */
[----:B------:R-:W-:Y:S01]  /*5930*/  @!P1 FMUL.FTZ R7, R7, R10 ;  /* 0x0000000a07079220 */ /* 0x000fe20000410000 */
[----:B------:R-:W-:Y:S01]  /*5940*/  @!P1 MOV R14, R41 ;  /* 0x00000029000e9202 */ /* 0x000fe20000000f00 */
[----:B------:R-:W-:Y:S01]  /*5950*/  @!P1 FFMA.FTZ R5, R25, R26, R5 ;  /* 0x0000001a19059223 */ /* 0x000fe20000010005 */
[----:B------:R-:W-:Y:S01]  /*5960*/  @!P1 F2FP.PACK_AB R2, R3, R2 ;  /* 0x000000020302923e */ /* 0x000fe200000000ff */
[----:B------:R-:W-:Y:S02]  /*5970*/  @!P1 FMUL.FTZ R8, R17, R11 ;  /* 0x0000000b11089220 */ /* 0x000fe40000410000 */
[----:B------:R1:W-:Y:S01]  /*5980*/  STG.E.128 [R52.64], R12 ;  /* 0x0000000c34007986 */ /* 0x0003e2000c101d08 */
[----:B------:R-:W-:Y:S01]  /*5990*/  @!P1 F2FP.PACK_AB R4, R5, R4 ;  /* 0x000000040504923e */ /* 0x000fe200000000ff */
[----:B------:R-:W-:Y:S01]  /*59a0*/  @!P1 FFMA.FTZ R6, R27, R33, R6 ;  /* 0x000000211b069223 */ /* 0x000fe20000010006 */
[----:B------:R-:W-:Y:S01]  /*59b0*/  @!P1 MOV R44, R2 ;  /* 0x00000002002c9202 */ /* 0x000fe20000000f00 */
        /* <DEDUP_REMOVED lines=16> */
.L_x_327:
[----:B------:R-:W-:Y:S01]  /*5ac0*/  IMAD R2, R36, -0x60, R0 ;  /* 0xffffffa024027824 */ /* 0x000fe200078e0200 */
[----:B------:R-:W-:Y:S04]  /*5ad0*/  BSSY B0, `(.L_x_350) ;  /* 0x0000015000007945 */ /* 0x000fe80003800000 */
[----:B------:R-:W-:Y:S04]  /*5ae0*/  IMNMX R16, R2, 0x60, PT ;  /* 0x0000006002107817 */ /* 0x000fe80003800200 */
[----:B------:R-:W-:Y:S11]  /*5af0*/  ISETP.GE.AND P0, PT, R88, R16, PT ;  /* 0x000000105800720c */ /* 0x000ff60003f06270 */
[----:B------:R-:W-:Y:S02]  /*5b00*/  @!UPT UIADD3 URZ, URZ, URZ, URZ ;  /* 0x0000003f3f3ff290 */ /* 0x000fe4000fffe03f */
[----:B------:R-:W-:-:S05]  /*5b10*/  @P0 BRA `(.L_x_351) ;  /* 0x0000010000000947 */ /* 0x000fca0003800000 */
[----:B------:R-:W-:Y:S11]  /*5b20*/  ISETP.NE.AND P1, PT, R87, RZ, PT ;  /* 0x000000ff5700720c */ /* 0x000ff60003f25270 */
[----:B------:R-:W-:Y:S02]  /*5b30*/  @!UPT UIADD3 URZ, URZ, URZ, URZ ;  /* 0x0000003f3f3ff290 */ /* 0x000fe4000fffe03f */
[----:B------:R-:W1:Y:S01]  /*5b40*/  @P1 LDS.128 R12, [R86+0x3100] ;  /* 0x00310000560c1984 */ /* 0x000e620000000c00 */
[-C--:B------:R-:W-:Y:S05]  /*5b50*/  @P1 IADD3 R2, P0, R108, R74.reuse, RZ ;  /* 0x0000004a6c021210 */ /* 0x080fea0007f1e0ff */
[----:B------:R-:W-:Y:S01]  /*5b60*/  @P1 IMAD.X R5, R107, 0x1, R78, P0 ;  /* 0x000000016b051824 */ /* 0x000fe200000e064e */
[----:B------:R-:W-:Y:S11]  /*5b70*/  ISETP.NE.AND P0, PT, R89, RZ, PT ;  /* 0x000000ff5900720c */ /* 0x000ff60003f05270 */
[----:B------:R-:W-:Y:S02]  /*5b80*/  @!UPT UIADD3 URZ, URZ, URZ, URZ ;  /* 0x0000003f3f3ff290 */ /* 0x000fe4000fffe03f */
[----:B------:R-:W2:Y:S01]  /*5b90*/  @P0 LDS.128 R8, [R85+0x3100] ;  /* 0x0031000055080984 */ /* 0x000ea20000000c00 */
[----:B------:R-:W-:Y:S05]  /*5ba0*/  @P0 IADD3 R3, P2, R112, R74, RZ ;  /* 0x0000004a70030210 */ /* 0x000fea0007f5e0ff */
[----:B------:R-:W-:Y:S01]  /*5bb0*/  @P0 IMAD.X R6, R78, 0x1, R111, P2 ;  /* 0x000000014e060824 */ /* 0x000fe200010e066f */
[C---:B------:R-:W-:Y:S04]  /*5bc0*/  @P1 LEA R4, P2, R2.reuse, c[0x0][0x1c8], 0x1 ;  /* 0x0000720002041a11 */ /* 0x040fe800078408ff */
[----:B------:R-:W-:Y:S02]  /*5bd0*/  @P1 LEA.HI.X R5, R2, c[0x0][0x1cc], R5, 0x1, P2 ;  /* 0x0000730002051a11 */ /* 0x000fe400010f0c05 */
[C---:B------:R-:W-:Y:S04]  /*5be0*/  @P0 LEA R2, P2, R3.reuse, c[0x0][0x1c8], 0x1 ;  /* 0x0000720003020a11 */ /* 0x040fe800078408ff */
[----:B------:R-:W-:Y:S01]  /*5bf0*/  @P0 LEA.HI.X R3, R3, c[0x0][0x1cc], R6, 0x1, P2 ;  /* 0x0000730003030a11 */ /* 0x000fe200010f0c06 */
[----:B-1----:R1:W-:Y:S04]  /*5c00*/  @P1 STG.E.128 [R4.64], R12 ;  /* 0x0000000c04001986 */ /* 0x0023e8000c101d08 */
[----:B--2---:R1:W-:Y:S04]  /*5c10*/  @P0 STG.E.128 [R2.64], R8 ;  /* 0x0000000802000986 */ /* 0x0043e8000c101d08 */
.L_x_351:
[----:B------:R-:W-:Y:S05]  /*5c20*/  BSYNC B0 ;  /* 0x0000000000007941 */ /* 0x000fea0003800000 */
.L_x_350:
        /* <DEDUP_REMOVED lines=9> */
[----:B------:R-:W-:Y:S03]  /*5cc0*/  @P2 IADD3 R5, P0, R108, R3, RZ ;  /* 0x000000036c052210 */ /* 0x000fe60007f1e0ff */
[----:B------:R-:W2:Y:S02]  /*5cd0*/  @P1 LDS.128 R8, [R85+0x4100] ;  /* 0x0041000055081984 */ /* 0x000ea40000000c00 */
[----:B------:R-:W-:Y:S01]  /*5ce0*/  @P2 IMAD.X R6, R107, 0x1, R2, P0 ;  /* 0x000000016b062824 */ /* 0x000fe200000e0602 */
        /* <DEDUP_REMOVED lines=8> */
.L_x_353:
[----:B------:R-:W-:Y:S05]  /*5d70*/  BSYNC B0 ;  /* 0x0000000000007941 */ /* 0x000fea0003800000 */
.L_x_352:
        /* <DEDUP_REMOVED lines=19> */
.L_x_343:
[----:B------:R-:W-:Y:S05]  /*5eb0*/  BSYNC B2 ;  /* 0x0000000000027941 */ /* 0x000fea0003800000 */
.L_x_326:
[----:B------:R-:W-:Y:S01]  /*5ec0*/  IMAD R20, R36, -0x60, RZ ;  /* 0xffffffa024147824 */ /* 0x000fe200078e02ff */
[----:B------:R-:W-:Y:S01]  /*5ed0*/  BSSY B0, `(.L_x_354) ;  /* 0x000006b000007945 */ /* 0x000fe20003800000 */
[----:B-12---:R-:W-:Y:S02]  /*5ee0*/  IMAD R2, R94, 0x60, RZ ;  /* 0x000000605e027824 */ /* 0x006fe400078e02ff */
[----:B-----5:R-:W-:Y:S02]  /*5ef0*/  IMAD.IADD R6, R126, 0x1, R20 ;  /* 0x000000017e067824 */ /* 0x020fe400078e0214 */
[----:B------:R-:W-:Y:S03]  /*5f00*/  IMAD.WIDE.U32 R18, R36, 0x60, RZ ;  /* 0x0000006024127825 */ /* 0x000fe600078e00ff */
[C---:B------:R-:W-:Y:S01]  /*5f10*/  ISETP.GE.AND P5, PT, R6.reuse, 0x11, PT ;  /* 0x000000110600780c */ /* 0x040fe20003fa6270 */
[----:B------:R-:W-:Y:S01]  /*5f20*/  IMAD.IADD R19, R19, 0x1, R2 ;  /* 0x0000000113137824 */ /* 0x000fe200078e0202 */
[----:B------:R-:W-:Y:S02]  /*5f30*/  ISETP.GE.AND P4, PT, R6, 0x1, PT ;  /* 0x000000010600780c */ /* 0x000fe40003f86270 */
[----:B------:R-:W-:Y:S02]  /*5f40*/  IADD3 R4, P0, R144, R18, RZ ;  /* 0x0000001290047210 */ /* 0x000fe40007f1e0ff */
[C---:B------:R-:W-:Y:S02]  /*5f50*/  ISETP.GE.AND P3, PT, R6.reuse, 0x21, PT ;  /* 0x000000210600780c */ /* 0x040fe40003f66270 */
[----:B------:R-:W-:Y:S02]  /*5f60*/  IADD3.X R5, R19, R146, RZ, P0, !PT ;  /* 0x0000009213057210 */ /* 0x000fe400007fe4ff */
[C---:B------:R-:W-:Y:S02]  /*5f70*/  ISETP.GE.AND P2, PT, R6.reuse, 0x31, PT ;  /* 0x000000310600780c */ /* 0x040fe40003f46270 */
[----:B------:R-:W-:Y:S02]  /*5f80*/  ISETP.GE.AND P1, PT, R6, 0x41, PT ;  /* 0x000000410600780c */ /* 0x000fe40003f26270 */
[C---:B------:R-:W-:Y:S01]  /*5f90*/  @P5 IADD3 R8, P0, R4.reuse, 0x10, RZ ;  /* 0x0000001004085810 */ /* 0x040fe20007f1e0ff */
[----:B------:R-:W-:Y:S01]  /*5fa0*/  @P4 IMAD R7, R5, c[0x0][0x258], RZ ;  /* 0x0000960005074a24 */ /* 0x000fe200078e02ff */
[-C--:B------:R-:W-:Y:S01]  /*5fb0*/  @P4 MOV R2, R90.reuse ;  /* 0x0000005a00024202 */ /* 0x080fe20000000f00 */
[----:B------:R-:W-:Y:S02]  /*5fc0*/  @P4 IMAD.MOV.U32 R3, RZ, RZ, R93 ;  /* 0x000000ffff034224 */ /* 0x000fe400078e005d */
[----:B------:R-:W-:Y:S01]  /*5fd0*/  @P5 IMAD.X R9, RZ, RZ, R5, P0 ;  /* 0x000000ffff095224 */ /* 0x000fe200000e0605 */
[C---:B------:R-:W-:Y:S01]  /*5fe0*/  @P3 IADD3 R10, P0, R4.reuse, 0x20, RZ ;  /* 0x00000020040a3810 */ /* 0x040fe20007f1e0ff */
[C---:B------:R-:W-:Y:S04]  /*5ff0*/  @P4 IMAD.WIDE.U32 R2, R4.reuse, c[0x0][0x258], R2 ;  /* 0x0000960004024a25 */ /* 0x040fe800078e0002 */
[----:B------:R-:W-:Y:S02]  /*6000*/  @P4 IMAD R7, R4, c[0x0][0x25c], R7 ;  /* 0x0000970004074a24 */ /* 0x000fe400078e0207 */
[----:B------:R-:W-:Y:S01]  /*6010*/  @P3 IMAD.X R11, RZ, RZ, R5, P0 ;  /* 0x000000ffff0b3224 */ /* 0x000fe200000e0605 */
[C---:B------:R-:W-:Y:S01]  /*6020*/  @P4 LEA R16, P0, R2.reuse, c[0x0][0x250], 0x1 ;  /* 0x0000940002104a11 */ /* 0x040fe200078008ff */
[----:B------:R-:W-:Y:S02]  /*6030*/  @P4 IMAD.IADD R7, R3, 0x1, R7 ;  /* 0x0000000103074824 */ /* 0x000fe400078e0207 */
[----:B------:R-:W-:Y:S03]  /*6040*/  @P5 IMAD.MOV.U32 R3, RZ, RZ, R93 ;  /* 0x000000ffff035224 */ /* 0x000fe600078e005d */
[----:B------:R-:W-:Y:S01]  /*6050*/  @P4 LEA.HI.X R17, R2, c[0x0][0x254], R7, 0x1, P0 ;  /* 0x0000950002114a11 */ /* 0x000fe200000f0c07 */
[----:B------:R-:W-:Y:S01]  /*6060*/  @P5 IMAD R7, R9, c[0x0][0x258], RZ ;  /* 0x0000960009075a24 */ /* 0x000fe200078e02ff */
[-C--:B------:R-:W-:Y:S03]  /*6070*/  @P5 MOV R2, R90.reuse ;  /* 0x0000005a00025202 */ /* 0x080fe60000000f00 */
[C---:B------:R-:W-:Y:S02]  /*6080*/  @P5 IMAD R7, R8.reuse, c[0x0][0x25c], R7 ;  /* 0x0000970008075a24 */ /* 0x040fe400078e0207 */
[----:B------:R-:W-:Y:S04]  /*6090*/  @P5 IMAD.WIDE.U32 R2, R8, c[0x0][0x258], R2 ;  /* 0x0000960008025a25 */ /* 0x000fe800078e0002 */
[----:B------:R-:W-:Y:S01]  /*60a0*/  @P5 IMAD.IADD R7, R3, 0x1, R7 ;  /* 0x0000000103075824 */ /* 0x000fe200078e0207 */
[C---:B------:R-:W-:Y:S02]  /*60b0*/  @P5 LEA R14, P0, R2.reuse, c[0x0][0x250], 0x1 ;  /* 0x00009400020e5a11 */ /* 0x040fe400078008ff */
[----:B------:R-:W-:Y:S02]  /*60c0*/  @P3 MOV R3, R93 ;  /* 0x0000005d00033202 */ /* 0x000fe40000000f00 */
[----:B------:R-:W-:Y:S01]  /*60d0*/  @P5 LEA.HI.X R15, R2, c[0x0][0x254], R7, 0x1, P0 ;  /* 0x00009500020f5a11 */ /* 0x000fe200000f0c07 */
[----:B------:R-:W-:Y:S01]  /*60e0*/  @P3 IMAD.MOV.U32 R2, RZ, RZ, R90 ;  /* 0x000000ffff023224 */ /* 0x000fe200078e005a */
[----:B------:R-:W-:Y:S01]  /*60f0*/  @P2 IADD3 R8, P0, R4, 0x30, RZ ;  /* 0x0000003004082810 */ /* 0x000fe20007f1e0ff */
[----:B------:R-:W-:Y:S02]  /*6100*/  @P3 IMAD R7, R11, c[0x0][0x258], RZ ;  /* 0x000096000b073a24 */ /* 0x000fe400078e02ff */
[C---:B------:R-:W-:Y:S01]  /*6110*/  @P3 IMAD.WIDE.U32 R2, R10.reuse, c[0x0][0x258], R2 ;  /* 0x000096000a023a25 */ /* 0x040fe200078e0002 */
[----:B------:R-:W-:Y:S03]  /*6120*/  @P2 IADD3.X R9, RZ, R5, RZ, P0, !PT ;  /* 0x00000005ff092210 */ /* 0x000fe600007fe4ff */
[----:B------:R-:W-:Y:S01]  /*6130*/  @P3 IMAD R7, R10, c[0x0][0x25c], R7 ;  /* 0x000097000a073a24 */ /* 0x000fe200078e0207 */
[C---:B------:R-:W-:Y:S03]  /*6140*/  @P3 LEA R12, P0, R2.reuse, c[0x0][0x250], 0x1 ;  /* 0x00009400020c3a11 */ /* 0x040fe600078008ff */
[----:B------:R-:W-:Y:S02]  /*6150*/  @P3 IMAD.IADD R7, R3, 0x1, R7 ;  /* 0x0000000103073824 */ /* 0x000fe400078e0207 */
[----:B------:R-:W-:Y:S03]  /*6160*/  @P2 IMAD.MOV.U32 R3, RZ, RZ, R93 ;  /* 0x000000ffff032224 */ /* 0x000fe600078e005d */
[----:B------:R-:W-:Y:S01]  /*6170*/  @P3 LEA.HI.X R13, R2, c[0x0][0x254], R7, 0x1, P0 ;  /* 0x00009500020d3a11 */ /* 0x000fe200000f0c07 */
[----:B------:R-:W-:Y:S01]  /*6180*/  @P2 IMAD R7, R9, c[0x0][0x258], RZ ;  /* 0x0000960009072a24 */ /* 0x000fe200078e02ff */
[-C--:B------:R-:W-:Y:S03]  /*6190*/  @P2 MOV R2, R90.reuse ;  /* 0x0000005a00022202 */ /* 0x080fe60000000f00 */
[C---:B------:R-:W-:Y:S02]  /*61a0*/  @P2 IMAD R7, R8.reuse, c[0x0][0x25c], R7 ;  /* 0x0000970008072a24 */ /* 0x040fe400078e0207 */
[----:B------:R-:W-:Y:S05]  /*61b0*/  @P2 IMAD.WIDE.U32 R2, R8, c[0x0][0x258], R2 ;  /* 0x0000960008022a25 */ /* 0x000fea00078e0002 */
[C---:B------:R-:W-:Y:S02]  /*61c0*/  @P2 LEA R8, P0, R2.reuse, c[0x0][0x250], 0x1 ;  /* 0x0000940002082a11 */ /* 0x040fe400078008ff */
[----:B------:R-:W-:Y:S02]  /*61d0*/  @P2 IADD3 R7, R3, R7, RZ ;  /* 0x0000000703072210 */ /* 0x000fe40007ffe0ff */
[----:B------:R-:W-:Y:S02]  /*61e0*/  @P1 MOV R3, R93 ;  /* 0x0000005d00031202 */ /* 0x000fe40000000f00 */
[----:B------:R-:W-:Y:S02]  /*61f0*/  @P2 LEA.HI.X R9, R2, c[0x0][0x254], R7, 0x1, P0 ;  /* 0x0000950002092a11 */ /* 0x000fe400000f0c07 */
[----:B------:R-:W-:Y:S05]  /*6200*/  @P1 IADD3 R7, P0, R4, 0x40, RZ ;  /* 0x0000004004071810 */ /* 0x000fea0007f1e0ff */
        /* <DEDUP_REMOVED lines=8> */
[----:B------:R-:W-:Y:S04]  /*6290*/  @P1 IMAD.WIDE.U32 R2, R7, c[0x0][0x258], R2 ;  /* 0x0000960007021a25 */ /* 0x000fe800078e0002 */
[----:B------:R-:W-:Y:S01]  /*62a0*/  @P1 IMAD.IADD R4, R3, 0x1, R4 ;  /* 0x0000000103041824 */ /* 0x000fe200078e0204 */
[C---:B------:R-:W-:Y:S01]  /*62b0*/  @P1 LEA R6, P6, R2.reuse, c[0x0][0x250], 0x1 ;  /* 0x0000940002061a11 */ /* 0x040fe200078c08ff */
[----:B------:R-:W-:Y:S03]  /*62c0*/  @P0 IMAD.MOV.U32 R3, RZ, RZ, R93 ;  /* 0x000000ffff030224 */ /* 0x000fe600078e005d */
[----:B------:R-:W-:Y:S01]  /*62d0*/  @P1 LEA.HI.X R7, R2, c[0x0][0x254], R4, 0x1, P6 ;  /* 0x0000950002071a11 */ /* 0x000fe200030f0c04 */
[----:B------:R-:W-:Y:S01]  /*62e0*/  @P0 IMAD R4, R5, c[0x0][0x258], RZ ;  /* 0x0000960005040a24 */ /* 0x000fe200078e02ff */
[----:B------:R-:W-:Y:S03]  /*62f0*/  @P0 MOV R2, R90 ;  /* 0x0000005a00020202 */ /* 0x000fe60000000f00 */
        /* <DEDUP_REMOVED lines=11> */
[----:B------:R1:W-:Y:S08]  /*63b0*/  @P4 LDGSTS.E.BYPASS.LTC128B.128 [R81+0x100], [R16.64], !P6 ;  /* 0x0010000010514fae */ /* 0x0003f0000f101d48 */
[----:B------:R2:W-:Y:S08]  /*63c0*/  @P5 LDGSTS.E.BYPASS.LTC128B.128 [R81+0x900], [R14.64], !P6 ;  /* 0x009000000e515fae */ /* 0x0005f0000f101d48 */
[----:B------:R3:W-:Y:S08]  /*63d0*/  @P3 LDGSTS.E.BYPASS.LTC128B.128 [R81+0x1100], [R12.64], !P6 ;  /* 0x011000000c513fae */ /* 0x0007f0000f101d48 */
[----:B------:R1:W-:Y:S08]  /*63e0*/  @P2 LDGSTS.E.BYPASS.LTC128B.128 [R81+0x1900], [R8.64], !P6 ;  /* 0x0190000008512fae */ /* 0x0003f0000f101d48 */
[----:B------:R1:W-:Y:S08]  /*63f0*/  @P1 LDGSTS.E.BYPASS.LTC128B.128 [R81+0x2100], [R6.64], !P6 ;  /* 0x0210000006511fae */ /* 0x0003f0000f101d48 */
[----:B------:R1:W-:Y:S01]  /*6400*/  @P0 LDGSTS.E.BYPASS.LTC128B.128 [R81+0x2900], [R4.64], !P6 ;  /* 0x0290000004510fae */ /* 0x0003e2000f101d48 */
[----:B---3--:R-:W-:Y:S02]  /*6410*/  IMNMX R13, R2, 0x60, PT ;  /* 0x00000060020d7817 */ /* 0x008fe40003800200 */
[----:B------:R-:W-:Y:S02]  /*6420*/  IADD3 R12, P0, R142, R18, RZ ;  /* 0x000000128e0c7210 */ /* 0x000fe40007f1e0ff */
[----:B------:R-:W-:Y:S03]  /*6430*/  ISETP.GE.AND P1, PT, R88, R13, PT ;  /* 0x0000000d5800720c */ /* 0x000fe60003f26270 */
[----:B------:R-:W0:Y:S01]  /*6440*/  LDGDEPBAR ;  /* 0x00000000000079af */ /* 0x000e220000000000 */
[----:B--2---:R-:W-:Y:S01]  /*6450*/  IADD3.X R14, R19, R141, RZ, P0, !PT ;  /* 0x0000008d130e7210 */ /* 0x004fe200007fe4ff */
[----:B------:R-:W-:Y:S06]  /*6460*/  DEPBAR.LE SB0, 0x0 ;  /* 0x000080000000791a */ /* 0x000fec0000000000 */
[----:B------:R-:W-:Y:S06]  /*6470*/  BAR.SYNC.DEFER_BLOCKING 0x0 ;  /* 0x0000000000007b1d */ /* 0x000fec0000010000 */
[----:B------:R-:W-:-:S05]  /*6480*/  @P1 BRA `(.L_x_355) ;  /* 0x000000f000001947 */ /* 0x000fca0003800000 */
[----:B-1----:R-:W-:Y:S01]  /*6490*/  MOV R5, R95 ;  /* 0x0000005f00057202 */ /* 0x002fe20000000f00 */
[----:B------:R-:W-:Y:S01]  /*64a0*/  IMAD.MOV.U32 R4, RZ, RZ, R96 ;  /* 0x000000ffff047224 */ /* 0x000fe200078e0060 */
[----:B------:R-:W-:Y:S01]  /*64b0*/  ISETP.GE.AND P1, PT, R28, c[0x0][0x1d4], PT ;  /* 0x000075001c007a0c */ /* 0x000fe20003f26270 */
[----:B------:R-:W-:Y:S02]  /*64c0*/  IMAD R2, R14, c[0x0][0x208], RZ ;  /* 0x000082000e027a24 */ /* 0x000fe400078e02ff */
[C---:B------:R-:W-:Y:S04]  /*64d0*/  IMAD.WIDE.U32 R4, R12.reuse, c[0x0][0x208], R4 ;  /* 0x000082000c047a25 */ /* 0x040fe800078e0004 */
[----:B------:R-:W-:Y:S04]  /*64e0*/  IMAD R2, R12, c[0x0][0x20c], R2 ;  /* 0x000083000c027a24 */ /* 0x000fe800078e0202 */
[----:B------:R-:W-:Y:S01]  /*64f0*/  IMAD.IADD R3, R5, 0x1, R2 ;  /* 0x0000000105037824 */ /* 0x000fe200078e0202 */
[C---:B------:R-:W-:Y:S01]  /*6500*/  LEA R2, P0, R4.reuse, c[0x0][0x1f8], 0x1 ;  /* 0x00007e0004027a11 */ /* 0x040fe200078008ff */
[----:B------:R-:W1:Y:S03]  /*6510*/  @!P1 LDS.128 R8, [R86+0x100] ;  /* 0x0001000056089984 */ /* 0x000e660000000c00 */
[----:B------:R-:W-:Y:S02]  /*6520*/  LEA.HI.X R3, R4, c[0x0][0x1fc], R3, 0x1, P0 ;  /* 0x00007f0004037a11 */ /* 0x000fe400000f0c03 */
[----:B------:R-:W-:Y:S11]  /*6530*/  ISETP.GE.AND P0, PT, R106, c[0x0][0x1d4], PT ;  /* 0x000075006a007a0c */ /* 0x000ff60003f06270 */
[----:B------:R-:W-:Y:S02]  /*6540*/  @!UPT UIADD3 URZ, URZ, URZ, URZ ;  /* 0x0000003f3f3ff290 */ /* 0x000fe4000fffe03f */
[----:B------:R-:W2:Y:S04]  /*6550*/  @!P0 LDS.128 R4, [R85+0x100] ;  /* 0x0001000055048984 */ /* 0x000ea80000000c00 */
[----:B-1----:R1:W-:Y:S04]  /*6560*/  @!P1 STG.E.128 [R2.64], R8 ;  /* 0x0000000802009986 */ /* 0x0023e8000c101d08 */
[----:B--2---:R1:W-:Y:S02]  /*6570*/  @!P0 STG.E.128 [R2.64+0x40], R4 ;  /* 0x0000400402008986 */ /* 0x0043e4000c101d08 */
.L_x_355:
[----:B-1----:R-:W-:Y:S05]  /*6580*/  BSYNC B0 ;  /* 0x0000000000007941 */ /* 0x002fea0003800000 */
.L_x_354:
[----:B------:R-:W-:Y:S01]  /*6590*/  ISETP.GE.AND P0, PT, R151, R13, PT ;  /* 0x0000000d9700720c */ /* 0x000fe20003f06270 */
[----:B------:R-:W-:Y:S01]  /*65a0*/  @!UPT UIADD3 URZ, URZ, URZ, URZ ;  /* 0x0000003f3f3ff290 */ /* 0x000fe2000fffe03f */
[----:B------:R-:W-:Y:S11]  /*65b0*/  BSSY B0, `(.L_x_356) ;  /* 0x0000013000007945 */ /* 0x000ff60003800000 */
[----:B------:R-:W-:-:S05]  /*65c0*/  @P0 BRA `(.L_x_357) ;  /* 0x0000011000000947 */ /* 0x000fca0003800000 */
[----:B------:R-:W-:Y:S01]  /*65d0*/  IADD3 R2, P0, R12, 0x20, RZ ;  /* 0x000000200c027810 */ /* 0x000fe20007f1e0ff */
[----:B------:R-:W-:Y:S01]  /*65e0*/  IMAD.MOV.U32 R4, RZ, RZ, R96 ;  /* 0x000000ffff047224 */ /* 0x000fe200078e0060 */
[----:B------:R-:W-:Y:S02]  /*65f0*/  MOV R5, R95 ;  /* 0x0000005f00057202 */ /* 0x000fe40000000f00 */
[----:B------:R-:W-:Y:S01]  /*6600*/  ISETP.GE.AND P1, PT, R28, c[0x0][0x1d4], PT ;  /* 0x000075001c007a0c */ /* 0x000fe20003f26270 */
[----:B------:R-:W-:Y:S02]  /*6610*/  IMAD.X R3, RZ, RZ, R14, P0 ;  /* 0x000000ffff037224 */ /* 0x000fe400000e060e */
[C---:B------:R-:W-:Y:S04]  /*6620*/  IMAD.WIDE.U32 R4, R2.reuse, c[0x0][0x208], R4 ;  /* 0x0000820002047a25 */ /* 0x040fe800078e0004 */
[----:B------:R-:W-:Y:S04]  /*6630*/  IMAD R3, R3, c[0x0][0x208], RZ ;  /* 0x0000820003037a24 */ /* 0x000fe800078e02ff */
[----:B------:R-:W-:Y:S01]  /*6640*/  IMAD R3, R2, c[0x0][0x20c], R3 ;  /* 0x0000830002037a24 */ /* 0x000fe200078e0203 */
[C---:B------:R-:W-:Y:S01]  /*6650*/  LEA R2, P0, R4.reuse, c[0x0][0x1f8], 0x1 ;  /* 0x00007e0004027a11 */ /* 0x040fe200078008ff */
[----:B------:R-:W1:Y:S02]  /*6660*/  @!P1 LDS.128 R8, [R86+0x1100] ;  /* 0x0011000056089984 */ /* 0x000e640000000c00 */
[----:B------:R-:W-:Y:S05]  /*6670*/  IMAD.IADD R3, R5, 0x1, R3 ;  /* 0x0000000105037824 */ /* 0x000fea00078e0203 */
[----:B------:R-:W-:Y:S02]  /*6680*/  LEA.HI.X R3, R4, c[0x0][0x1fc], R3, 0x1, P0 ;  /* 0x00007f0004037a11 */ /* 0x000fe400000f0c03 */
[----:B------:R-:W-:Y:S11]  /*6690*/  ISETP.GE.AND P0, PT, R106, c[0x0][0x1d4], PT ;  /* 0x000075006a007a0c */ /* 0x000ff60003f06270 */
[----:B------:R-:W-:Y:S02]  /*66a0*/  @!UPT UIADD3 URZ, URZ, URZ, URZ ;  /* 0x0000003f3f3ff290 */ /* 0x000fe4000fffe03f */
[----:B------:R-:W2:Y:S04]  /*66b0*/  @!P0 LDS.128 R4, [R85+0x1100] ;  /* 0x0011000055048984 */ /* 0x000ea80000000c00 */
[----:B-1----:R1:W-:Y:S04]  /*66c0*/  @!P1 STG.E.128 [R2.64], R8 ;  /* 0x0000000802009986 */ /* 0x0023e8000c101d08 */
[----:B--2---:R1:W-:Y:S02]  /*66d0*/  @!P0 STG.E.128 [R2.64+0x40], R4 ;  /* 0x0000400402008986 */ /* 0x0043e4000c101d08 */
.L_x_357:
[----:B------:R-:W-:Y:S05]  /*66e0*/  BSYNC B0 ;  /* 0x0000000000007941 */ /* 0x000fea0003800000 */
.L_x_356:
[----:B------:R-:W-:Y:S01]  /*66f0*/  ISETP.GE.AND P0, PT, R150, R13, PT ;  /* 0x0000000d9600720c */ /* 0x000fe20003f06270 */
[----:B------:R-:W-:Y:S01]  /*6700*/  @!UPT UIADD3 URZ, URZ, URZ, URZ ;  /* 0x0000003f3f3ff290 */ /* 0x000fe2000fffe03f */
[----:B------:R-:W-:Y:S11]  /*6710*/  BSSY B0, `(.L_x_358) ;  /* 0x0000013000007945 */ /* 0x000ff60003800000 */
[----:B------:R-:W-:-:S05]  /*6720*/  @P0 BRA `(.L_x_359) ;  /* 0x0000011000000947 */ /* 0x000fca0003800000 */
[----:B-1----:R-:W-:Y:S01]  /*6730*/  IADD3 R2, P0, R12, 0x40, RZ ;  /* 0x000000400c027810 */ /* 0x002fe20007f1e0ff */
        /* <DEDUP_REMOVED lines=16> */
.L_x_359:
[----:B------:R-:W-:Y:S05]  /*6840*/  BSYNC B0 ;  /* 0x0000000000007941 */ /* 0x000fea0003800000 */
.L_x_358:
[C---:B------:R-:W-:Y:S02]  /*6850*/  ISETP.GT.AND P0, PT, R36.reuse, R145, PT ;  /* 0x000000912400720c */ /* 0x040fe40003f04270 */
[----:B------:R-:W-:Y:S11]  /*6860*/  IADD3 R36, R36, -0x1, RZ ;  /* 0xffffffff24247810 */ /* 0x000ff60007ffe0ff */
[----:B-1----:R-:W-:Y:S01]  /*6870*/  @P0 SHF.R.S32.HI R5, RZ, 0x1f, R36 ;  /* 0x0000001fff050819 */ /* 0x002fe20000011424 */
[----:B------:R-:W-:Y:S02]  /*6880*/  @P0 IMAD R4, R181, R36, RZ ;  /* 0x00000024b5040224 */ /* 0x000fe400078e02ff */
[----:B------:R-:W-:Y:S02]  /*6890*/  @P0 IMAD.MOV.U32 R2, RZ, RZ, R124 ;  /* 0x000000ffff020224 */ /* 0x000fe400078e007c */
        /* <DEDUP_REMOVED lines=10> */
[----:B------:R1:W-:Y:S02]  /*6940*/  @P0 LDGSTS.E.BYPASS.LTC128B.128 [R81+0x3100], [R10.64], !P6 ;  /* 0x031000000a510fae */ /* 0x0003e4000f101d48 */
[--C-:B------:R-:W-:Y:S01]  /*6950*/  @P0 IMAD.X R9, R11, 0x1, R148.reuse, P1 ;  /* 0x000000010b090824 */ /* 0x100fe200008e0694 */
[----:B------:R-:W-:Y:S04]  /*6960*/  @P0 IADD3 R6, P1, R8, R160, RZ ;  /* 0x000000a008060210 */ /* 0x000fe80007f3e0ff */
[----:B------:R2:W-:Y:S01]  /*6970*/  @P0 LDGSTS.E.BYPASS.LTC128B.128 [R81+0x3900], [R8.64], !P6 ;  /* 0x0390000008510fae */ /* 0x0005e2000f101d48 */
[----:B------:R-:W-:Y:S02]  /*6980*/  @P0 IADD3.X R7, R9, R148, RZ, P1, !PT ;  /* 0x0000009409070210 */ /* 0x000fe40000ffe4ff */
[-C--:B------:R-:W-:Y:S03]  /*6990*/  @P0 IADD3 R4, P1, R6, R160.reuse, RZ ;  /* 0x000000a006040210 */ /* 0x080fe60007f3e0ff */
[----:B------:R2:W-:Y:S02]  /*69a0*/  @P0 LDGSTS.E.BYPASS.LTC128B.128 [R81+0x4100], [R6.64], !P6 ;  /* 0x0410000006510fae */ /* 0x0005e4000f101d48 */
[--C-:B------:R-:W-:Y:S01]  /*69b0*/  @P0 IMAD.X R5, R7, 0x1, R148.reuse, P1 ;  /* 0x0000000107050824 */ /* 0x100fe200008e0694 */
[-C--:B------:R-:W-:Y:S04]  /*69c0*/  @P0 IADD3 R2, P1, R4, R160.reuse, RZ ;  /* 0x000000a004020210 */ /* 0x080fe80007f3e0ff */
[----:B------:R2:W-:Y:S01]  /*69d0*/  @P0 LDGSTS.E.BYPASS.LTC128B.128 [R81+0x4900], [R4.64], !P6 ;  /* 0x0490000004510fae */ /* 0x0005e2000f101d48 */
[----:B------:R-:W-:Y:S05]  /*69e0*/  @P0 IMAD.X R3, R5, 0x1, R148, P1 ;  /* 0x0000000105030824 */ /* 0x000fea00008e0694 */
[----:B------:R2:W-:Y:S01]  /*69f0*/  @P0 LDGSTS.E.BYPASS.LTC128B.128 [R81+0x5100], [R2.64], !P6 ;  /* 0x0510000002510fae */ /* 0x0005e2000f101d48 */
[----:B-1----:R-:W-:Y:S04]  /*6a00*/  @P0 IADD3 R10, P1, R2, R160, RZ ;  /* 0x000000a0020a0210 */ /* 0x002fe80007f3e0ff */
[----:B------:R-:W-:Y:S05]  /*6a10*/  @P0 IADD3.X R11, R3, R148, RZ, P1, !PT ;  /* 0x00000094030b0210 */ /* 0x000fea0000ffe4ff */
[----:B------:R2:W-:Y:S04]  /*6a20*/  @P0 LDGSTS.E.BYPASS.LTC128B.128 [R81+0x5900], [R10.64], !P6 ;  /* 0x059000000a510fae */ /* 0x0005e8000f101d48 */
[----:B------:R-:W0:Y:S01]  /*6a30*/  LDGDEPBAR ;  /* 0x00000000000079af */ /* 0x000e220000000000 */
[----:B------:R-:W-:-:S05]  /*6a40*/  @P0 BRA `(.L_x_360) ;  /* 0xffffb59000000947 */ /* 0x000fca000383ffff */
[----:B------:R-:W-:Y:S06]  /*6a50*/  BAR.SYNC.DEFER_BLOCKING 0x0 ;  /* 0x0000000000007b1d */ /* 0x000fec0000010000 */
.L_x_325:
[----:B------:R-:W-:Y:S01]  /*6a60*/  IMAD.MOV.U32 R237, RZ, RZ, c[0x0][0x2c4] ;  /* 0x0000b100ffed7624 */ /* 0x000fe200078e00ff */
[----:B------:R-:W-:Y:S01]  /*6a70*/  IADD3 R0, R209, 0x7f, RZ ;  /* 0x0000007fd1007810 */ /* 0x000fe20007ffe0ff */
[----:B------:R-:W-:-:S02]  /*6a80*/  IMAD.MOV.U32 R236, RZ, RZ, c[0x0][0x32c] ;  /* 0x0000cb00ffec7624 */ /* 0x000fc400078e00ff */
[----:B--2---:R-:W-:Y:S01]  /*6a90*/  IMAD.IADD R8, R168, 0x1, R169 ;  /* 0x00000001a8087824 */ /* 0x004fe200078e02a9 */
[----:B------:R-:W-:Y:S02]  /*6aa0*/  ISETP.NE.AND P1, PT, R237, 0x1, PT ;  /* 0x00000001ed00780c */ /* 0x000fe40003f25270 */
[----:B------:R-:W-:-:S11]  /*6ab0*/  ISETP.GE.AND P6, PT, R236, 0x1, PT ;  /* 0x00000001ec00780c */ /* 0x000fd60003fc6270 */
[----:B------:R-:W-:-:S05]  /*6ac0*/  @P1 IMAD.HI.U32 R2, R0, c[0x0][0x2c8], RZ ;  /* 0x0000b20000021a27 */ /* 0x000fca00078e00ff */
[----:B------:R-:W-:-:S05]  /*6ad0*/  @P1 SHF.R.U32.HI R0, RZ, c[0x0][0x2cc], R2 ;  /* 0x0000b300ff001a19 */ /* 0x000fca0000011602 */
[----:B------:R-:W-:-:S05]  /*6ae0*/  IMAD.IADD R0, R179, 0x1, R0 ;  /* 0x00000001b3007824 */ /* 0x000fca00078e0200 */
[----:B------:R-:W-:Y:S01]  /*6af0*/  IADD3 R3, R0, c[0x0][0x328], RZ ;  /* 0x0000ca0000037a10 */ /* 0x000fe20007ffe0ff */
[----:B------:R-:W-:Y:S05]  /*6b00*/  @!P6 BRA `(.L_x_361) ;  /* 0x000000f00000e947 */ /* 0x000fea0003800000 */
[C---:B------:R-:W-:Y:S01]  /*6b10*/  ISETP.GT.AND P0, PT, R0.reuse, RZ, PT ;  /* 0x000000ff0000720c */ /* 0x040fe20003f04270 */
[----:B------:R-:W-:Y:S01]  /*6b20*/  IMAD.MOV.U32 R4, RZ, RZ, c[0x0][0x32c] ;  /* 0x0000cb00ff047624 */ /* 0x000fe200078e00ff */
        /* <DEDUP_REMOVED lines=8> */
.L_x_362:
[----:B------:R-:W-:-:S13]  /*6bb0*/  ISETP.NE.AND P0, PT, R4, 0x1, PT ;  /* 0x000000010400780c */ /* 0x000fda0003f05270 */
[----:B------:R-:W-:-:S05]  /*6bc0*/  @P0 IMAD.HI.U32 R0, R2, c[0x0][0x330], RZ ;  /* 0x0000cc0002000a27 */ /* 0x000fca00078e00ff */
[----:B------:R-:W-:-:S05]  /*6bd0*/  @P0 SHF.R.U32.HI R2, RZ, c[0x0][0x334], R0 ;  /* 0x0000cd00ff020a19 */ /* 0x000fca0000011600 */
.L_x_363:
[----:B------:R-:W-:-:S05]  /*6be0*/  IMAD R2, R2, R4, c[0x0][0x32c] ;  /* 0x0000cb0002027624 */ /* 0x000fca00078e0204 */
[----:B------:R-:W-:-:S03]  /*6bf0*/  IMNMX R3, R3, R2, PT ;  /* 0x0000000203037217 */ /* 0x000fc60003800200 */
.L_x_361:
[----:B------:R-:W2:Y:S01]  /*6c00*/  LDL R4, [R1+0x20] ;  /* 0x0000200001047983 */ /* 0x000ea20000100800 */
[----:B------:R-:W-:Y:S01]  /*6c10*/  IADD3 R3, R3, 0x5f, RZ ;  /* 0x0000005f03037810 */ /* 0x000fe20007ffe0ff */
[----:B------:R-:W-:-:S04]  /*6c20*/  @P1 IMAD.HI.U32 R2, R209, c[0x0][0x2c8], RZ ;  /* 0x0000b200d1021a27 */ /* 0x000fc800078e00ff */
[----:B------:R-:W-:-:S04]  /*6c30*/  IMAD.HI R3, R3, 0x2aaaaaab, RZ ;  /* 0x2aaaaaab03037827 */ /* 0x000fc800078e02ff */
[----:B------:R-:W-:Y:S01]  /*6c40*/  IMAD.MOV.U32 R0, RZ, RZ, R209 ;  /* 0x000000ffff007224 */ /* 0x000fe200078e00d1 */
[----:B------:R-:W-:Y:S02]  /*6c50*/  @P1 SHF.R.U32.HI R0, RZ, c[0x0][0x2cc], R2 ;  /* 0x0000b300ff001a19 */ /* 0x000fe40000011602 */
[----:B------:R-:W-:-:S04]  /*6c60*/  SHF.R.U32.HI R2, RZ, 0x1f, R3 ;  /* 0x0000001fff027819 */ /* 0x000fc80000011603 */
[----:B------:R-:W-:-:S04]  /*6c70*/  LEA.HI.SX32 R2, R3, R2, 0x1c ;  /* 0x0000000203027211 */ /* 0x000fc800078fe2ff */
[----:B------:R-:W-:Y:S01]  /*6c80*/  IMNMX R245, R2, R180, PT ;  /* 0x000000b402f57217 */ /* 0x000fe20003800200 */
[----:B--2---:R-:W-:-:S05]  /*6c90*/  IMAD.IADD R0, R4, 0x1, R0 ;  /* 0x0000000104007824 */ /* 0x004fca00078e0200 */
[----:B------:R-:W-:Y:S01]  /*6ca0*/  IADD3 R3, R0, -c[0x0][0x324], RZ ;  /* 0x8000c90000037a10 */ /* 0x000fe20007ffe0ff */
[----:B------:R-:W-:Y:S05]  /*6cb0*/  @!P6 BRA `(.L_x_364) ;  /* 0x000000f00000e947 */ /* 0x000fea0003800000 */
        /* <DEDUP_REMOVED lines=9> */
.L_x_365:
[----:B------:R-:W-:-:S04]  /*6d50*/  MOV R2, c[0x0][0x32c] ;  /* 0x0000cb0000027a02 */ /* 0x000fc80000000f00 */
[----:B------:R-:W-:-:S13]  /*6d60*/  ISETP.NE.AND P0, PT, R2, 0x1, PT ;  /* 0x000000010200780c */ /* 0x000fda0003f05270 */
[----:B------:R-:W-:-:S05]  /*6d70*/  @P0 IMAD.HI.U32 R2, R0, c[0x0][0x330], RZ ;  /* 0x0000cc0000020a27 */ /* 0x000fca00078e00ff */
[----:B------:R-:W-:-:S05]  /*6d80*/  @P0 SHF.R.U32.HI R0, RZ, c[0x0][0x334], R2 ;  /* 0x0000cd00ff000a19 */ /* 0x000fca0000011602 */
.L_x_366:
[----:B------:R-:W-:-:S05]  /*6d90*/  IMAD R0, R0, c[0x0][0x32c], RZ ;  /* 0x0000cb0000007a24 */ /* 0x000fca00078e02ff */
[----:B------:R-:W-:-:S05]  /*6da0*/  IMNMX R3, R3, R0, !PT ;  /* 0x0000000003037217 */ /* 0x000fca0007800200 */
.L_x_364:
[----:B------:R-:W-:Y:S01]  /*6db0*/  IMAD.HI R0, R3, 0x2aaaaaab, RZ ;  /* 0x2aaaaaab03007827 */ /* 0x000fe200078e02ff */
[----:B------:R-:W-:Y:S01]  /*6dc0*/  PLOP3.LUT P4, PT, PT, PT, PT, 0x80, 0x0 ;  /* 0x000000000000781c */ /* 0x000fe20003f8f070 */
[----:B------:R-:W-:Y:S01]  /*6dd0*/  CS2R R170, SRZ ;  /* 0x0000000000aa7805 */ /* 0x000fe2000001ff00 */
[----:B------:R-:W-:Y:S01]  /*6de0*/  CS2R R168, SRZ ;  /* 0x0000000000a87805 */ /* 0x000fe2000001ff00 */
[----:B------:R-:W-:Y:S01]  /*6df0*/  CS2R R122, SRZ ;  /* 0x00000000007a7805 */ /* 0x000fe2000001ff00 */
[----:B------:R-:W-:Y:S01]  /*6e00*/  SHF.R.U32.HI R2, RZ, 0x1f, R0 ;  /* 0x0000001fff027819 */ /* 0x000fe20000011600 */
[----:B------:R-:W-:Y:S01]  /*6e10*/  CS2R R12, SRZ ;  /* 0x00000000000c7805 */ /* 0x000fe2000001ff00 */
[----:B------:R-:W-:Y:S01]  /*6e20*/  IMAD.MOV.U32 R120, RZ, RZ, RZ ;  /* 0x000000ffff787224 */ /* 0x000fe200078e00ff */
[----:B------:R-:W-:Y:S01]  /*6e30*/  CS2R R14, SRZ ;  /* 0x00000000000e7805 */ /* 0x000fe2000001ff00 */
[----:B------:R-:W-:Y:S01]  /*6e40*/  LEA.HI.SX32 R0, R0, R2, 0x1c ;  /* 0x0000000200007211 */ /* 0x000fe200078fe2ff */
[----:B------:R-:W-:Y:S01]  /*6e50*/  IMAD.MOV.U32 R118, RZ, RZ, RZ ;  /* 0x000000ffff767224 */ /* 0x000fe200078e00ff */
[----:B------:R-:W-:Y:S01]  /*6e60*/  MOV R116, RZ ;  /* 0x000000ff00747202 */ /* 0x000fe20000000f00 */
[----:B------:R-:W-:Y:S01]  /*6e70*/  CS2R R16, SRZ ;  /* 0x0000000000107805 */ /* 0x000fe2000001ff00 */
[----:B------:R-:W-:Y:S01]  /*6e80*/  IMNMX R224, RZ, R0, !PT ;  /* 0x00000000ffe07217 */ /* 0x000fe20007800200 */
[----:B------:R-:W-:Y:S01]  /*6e90*/  IMAD.MOV.U32 R166, RZ, RZ, RZ ;  /* 0x000000ffffa67224 */ /* 0x000fe200078e00ff */
[----:B------:R-:W-:Y:S01]  /*6ea0*/  CS2R R18, SRZ ;  /* 0x0000000000127805 */ /* 0x000fe2000001ff00 */
[----:B------:R-:W-:Y:S01]  /*6eb0*/  IMAD.MOV.U32 R164, RZ, RZ, RZ ;  /* 0x000000ffffa47224 */ /* 0x000fe200078e00ff */
[----:B------:R-:W-:Y:S01]  /*6ec0*/  ISETP.GT.AND P0, PT, R245, R224, PT ;  /* 0x000000e0f500720c */ /* 0x000fe20003f04270 */
[----:B------:R2:W-:Y:S01]  /*6ed0*/  STL [R1+0x4], R224 ;  /* 0x000004e001007387 */ /* 0x0005e20000100800 */
[----:B------:R-:W-:Y:S01]  /*6ee0*/  MOV R26, RZ ;  /* 0x000000ff001a7202 */ /* 0x000fe20000000f00 */
[----:B------:R-:W-:Y:S01]  /*6ef0*/  IMAD.MOV.U32 R110, RZ, RZ, RZ ;  /* 0x000000ffff6e7224 */ /* 0x000fe200078e00ff */
[----:B------:R-:W-:Y:S01]  /*6f00*/  MOV R108, RZ ;  /* 0x000000ff006c7202 */ /* 0x000fe20000000f00 */
        /* <DEDUP_REMOVED lines=33> */
[----:B--2---:R-:W2:Y:S01]  /*7120*/  LDL R27, [R1+0x64] ;  /* 0x00006400011b7983 */ /* 0x004ea20000100800 */
[----:B------:R-:W-:-:S03]  /*7130*/  ISETP.NE.U32.AND P0, PT, RZ, c[0x0][0x340], PT ;  /* 0x0000d000ff007a0c */ /* 0x000fc60003f05070 */
[----:B------:R-:W2:Y:S01]  /*7140*/  LDL R234, [R1+0x2c] ;  /* 0x00002c0001ea7983 */ /* 0x000ea20000100800 */
[----:B------:R-:W-:-:S13]  /*7150*/  ISETP.NE.AND.EX P2, PT, RZ, c[0x0][0x344], PT, P0 ;  /* 0x0000d100ff007a0c */ /* 0x000fda0003f45300 */
[----:B------:R-:W-:Y:S01]  /*7160*/  @P2 IMAD.MOV.U32 R2, RZ, RZ, 0x4 ;  /* 0x00000004ff022424 */ /* 0x000fe200078e00ff */
[----:B------:R-:W4:Y:S01]  /*7170*/  S2R R35, SR_CTAID.Y ;  /* 0x0000000000237919 */ /* 0x000f220000002600 */
[----:B------:R-:W-:Y:S02]  /*7180*/  SHF.R.S32.HI R0, RZ, 0x1f, R165 ;  /* 0x0000001fff007819 */ /* 0x000fe400000114a5 */
[----:B------:R-:W-:-:S03]  /*7190*/  SHF.R.S32.HI R214, RZ, 0x1f, R215 ;  /* 0x0000001fffd67819 */ /* 0x000fc600000114d7 */
[----:B------:R-:W-:Y:S01]  /*71a0*/  IMAD R0, R0, c[0x0][0x178], RZ ;  /* 0x00005e0000007a24 */ /* 0x000fe200078e02ff */
[----:B------:R-:W-:-:S03]  /*71b0*/  LEA.HI R5, R214, R215, RZ, 0x3 ;  /* 0x000000d7d6057211 */ /* 0x000fc600078f18ff */
[----:B------:R-:W-:Y:S01]  /*71c0*/  IMAD R0, R165, c[0x0][0x17c], R0 ;  /* 0x00005f00a5007a24 */ /* 0x000fe200078e0200 */
[----:B------:R-:W-:Y:S02]  /*71d0*/  LOP3.LUT R4, R5, 0xfffffff8, RZ, 0xc0, !PT ;  /* 0xfffffff805047812 */ /* 0x000fe400078ec0ff */
[----:B------:R-:W-:-:S03]  /*71e0*/  SHF.R.S32.HI R74, RZ, 0x3, R5 ;  /* 0x00000003ff4a7819 */ /* 0x000fc60000011405 */
[----:B------:R-:W-:Y:S02]  /*71f0*/  IMAD.IADD R83, R215, 0x1, -R4 ;  /* 0x00000001d7537824 */ /* 0x000fe400078e0a04 */
[----:B------:R-:W-:Y:S02]  /*7200*/  IMAD R5, R189, c[0x0][0x1b8], RZ ;  /* 0x00006e00bd057a24 */ /* 0x000fe400078e02ff */
[----:B------:R-:W-:Y:S02]  /*7210*/  IMAD.SHL.U32 R52, R83, 0x8, RZ ;  /* 0x0000000853347824 */ /* 0x000fe400078e00ff */
[----:B--2---:R-:W-:-:S05]  /*7220*/  @P2 IMAD.WIDE R2, R27, R2, c[0x0][0x340] ;  /* 0x0000d0001b022625 */ /* 0x004fca00078e0202 */
[----:B------:R2:W3:Y:S01]  /*7230*/  @P2 LDG.E R16, [R2.64] ;  /* 0x0000000802102981 */ /* 0x0004e2000c1e1900 */
[----:B----4-:R-:W-:Y:S01]  /*7240*/  IMAD R4, R35, c[0x0][0x1bc], R5 ;  /* 0x00006f0023047a24 */ /* 0x010fe200078e0205 */
[----:B------:R-:W-:Y:S02]  /*7250*/  ISETP.NE.U32.AND P0, PT, RZ, c[0x0][0x348], PT ;  /* 0x0000d200ff007a0c */ /* 0x000fe40003f05070 */
[----:B------:R-:W-:Y:S02]  /*7260*/  SHF.R.S32.HI R15, RZ, 0x1f, R27 ;  /* 0x0000001fff0f7819 */ /* 0x000fe4000001141b */
[----:B------:R-:W-:Y:S02]  /*7270*/  ISETP.NE.AND.EX P0, PT, RZ, c[0x0][0x34c], PT, P0 ;  /* 0x0000d300ff007a0c */ /* 0x000fe40003f05300 */
[----:B------:R-:W-:Y:S02]  /*7280*/  LEA.HI R88, R214, R215, RZ, 0x4 ;  /* 0x000000d7d6587211 */ /* 0x000fe400078f20ff */
[----:B------:R-:W-:-:S02]  /*7290*/  SEL R6, R15, RZ, !P0 ;  /* 0x000000ff0f067207 */ /* 0x000fc40004000000 */
[----:B-1----:R-:W-:Y:S02]  /*72a0*/  SHF.R.S32.HI R9, RZ, 0x1f, R8 ;  /* 0x0000001fff097819 */ /* 0x002fe40000011408 */
[----:B------:R-:W-:Y:S01]  /*72b0*/  LOP3.LUT R7, R88, 0xfffffff0, RZ, 0xc0, !PT ;  /* 0xfffffff058077812 */ /* 0x000fe200078ec0ff */
[----:B------:R-:W-:Y:S01]  /*72c0*/  IMAD R6, R6, c[0x0][0x1c0], RZ ;  /* 0x0000700006067a24 */ /* 0x000fe200078e02ff */
[----:B------:R-:W-:-:S03]  /*72d0*/  SHF.R.S32.HI R53, RZ, 0x1f, R52 ;  /* 0x0000001fff357819 */ /* 0x000fc60000011434 */
[----:B------:R-:W-:Y:S02]  /*72e0*/  IMAD.IADD R10, R215, 0x1, -R7 ;  /* 0x00000001d70a7824 */ /* 0x000fe400078e0a07 */
[----:B--2---:R-:W-:-:S04]  /*72f0*/  IMAD.WIDE.U32 R2, R165, c[0x0][0x178], RZ ;  /* 0x00005e00a5027a25 */ /* 0x004fc800078e00ff */
[----:B------:R-:W-:Y:S01]  /*7300*/  IMAD.IADD R3, R3, 0x1, R0 ;  /* 0x0000000103037824 */ /* 0x000fe200078e0200 */
[----:B------:R-:W-:-:S03]  /*7310*/  SHF.L.U32 R0, R74, 0x6, RZ ;  /* 0x000000064a007819 */ /* 0x000fc600000006ff */
[----:B------:R-:W-:Y:S01]  /*7320*/  IMAD.WIDE.U32 R2, R35, c[0x0][0x1b8], R2 ;  /* 0x00006e0023027a25 */ /* 0x000fe200078e0002 */
[----:B------:R-:W-:-:S04]  /*7330*/  LOP3.LUT R0, R0, 0x1c0, RZ, 0xc0, !PT ;  /* 0x000001c000007812 */ /* 0x000fc800078ec0ff */
[----:B------:R-:W-:Y:S02]  /*7340*/  LOP3.LUT R5, R0, 0x38, R52, 0xf8, !PT ;  /* 0x0000003800057812 */ /* 0x000fe400078ef834 */
[----:B------:R-:W-:Y:S02]  /*7350*/  SHF.R.U32.HI R0, RZ, 0x3, R0 ;  /* 0x00000003ff007819 */ /* 0x000fe40000011600 */
[----:B------:R-:W-:Y:S02]  /*7360*/  IADD3 R3, R3, R4, RZ ;  /* 0x0000000403037210 */ /* 0x000fe40007ffe0ff */
[----:B------:R-:W-:Y:S01]  /*7370*/  LOP3.LUT R17, R5, R0, RZ, 0x3c, !PT ;  /* 0x0000000005117212 */ /* 0x000fe200078e3cff */
[----:B------:R-:W-:-:S04]  /*7380*/  IMAD R0, R83, 0x10, R74 ;  /* 0x0000001053007824 */ /* 0x000fc800078e024a */
[----:B------:R-:W-:Y:S01]  /*7390*/  IMAD.IADD R11, R209, 0x1, R0 ;  /* 0x00000001d10b7824 */ /* 0x000fe200078e0200 */
[----:B------:R-:W-:Y:S02]  /*73a0*/  SEL R0, R27, RZ, !P0 ;  /* 0x000000ff1b007207 */ /* 0x000fe40004000000 */
[C---:B------:R-:W-:Y:S01]  /*73b0*/  IADD3 R5, P0, R74.reuse, R8, RZ ;  /* 0x000000084a057210 */ /* 0x040fe20007f1e0ff */
[----:B------:R-:W-:Y:S01]  /*73c0*/  @P1 IMAD.HI.U32 R8, R11, c[0x0][0x2c8], RZ ;  /* 0x0000b2000b081a27 */ /* 0x000fe200078e00ff */
[----:B------:R-:W-:Y:S02]  /*73d0*/  MOV R4, R11 ;  /* 0x0000000b00047202 */ /* 0x000fe40000000f00 */
[----:B------:R-:W-:Y:S01]  /*73e0*/  LEA.HI.X.SX32 R9, R74, R9, 0x1, P0 ;  /* 0x000000094a097211 */ /* 0x000fe200000f0eff */
[C---:B------:R-:W-:Y:S01]  /*73f0*/  IMAD R7, R0.reuse, c[0x0][0x1c4], R6 ;  /* 0x0000710000077a24 */ /* 0x040fe200078e0206 */
[----:B------:R-:W-:Y:S01]  /*7400*/  @P1 SHF.R.U32.HI R4, RZ, c[0x0][0x2cc], R8 ;  /* 0x0000b300ff041a19 */ /* 0x000fe20000011608 */
[----:B------:R-:W-:Y:S01]  /*7410*/  IMAD.WIDE.U32 R2, R0, c[0x0][0x1c0], R2 ;  /* 0x0000700000027a25 */ /* 0x000fe200078e0002 */
[----:B------:R-:W-:-:S03]  /*7420*/  SHF.R.S32.HI R8, RZ, 0x1f, R10 ;  /* 0x0000001fff087819 */ /* 0x000fc6000001140a */
[----:B------:R-:W-:Y:S01]  /*7430*/  IMAD R0, R9, c[0x0][0x208], RZ ;  /* 0x0000820009007a24 */ /* 0x000fe200078e02ff */
[----:B------:R-:W-:Y:S01]  /*7440*/  IADD3 R3, R3, R7, RZ ;  /* 0x0000000703037210 */ /* 0x000fe20007ffe0ff */
[----:B------:R-:W-:Y:S01]  /*7450*/  IMAD R6, R9, c[0x0][0x1e0], RZ ;  /* 0x0000780009067a24 */ /* 0x000fe200078e02ff */
[----:B------:R-:W-:Y:S01]  /*7460*/  LEA.HI R86, R8, R10, RZ, 0x3 ;  /* 0x0000000a08567211 */ /* 0x000fe200078f18ff */
[C---:B------:R-:W-:Y:S01]  /*7470*/  IMAD R14, R5.reuse, c[0x0][0x20c], R0 ;  /* 0x00008300050e7a24 */ /* 0x040fe200078e0200 */
[----:B------:R-:W-:Y:S01]  /*7480*/  SHF.R.S32.HI R0, RZ, 0x1f, R4 ;  /* 0x0000001fff007819 */ /* 0x000fe20000011404 */
[C---:B------:R-:W-:Y:S01]  /*7490*/  IMAD R13, R5.reuse, c[0x0][0x1e4], R6 ;  /* 0x00007900050d7a24 */ /* 0x040fe200078e0206 */
[----:B------:R-:W-:Y:S01]  /*74a0*/  LOP3.LUT R12, R86, 0xfffffff8, RZ, 0xc0, !PT ;  /* 0xfffffff8560c7812 */ /* 0x000fe200078ec0ff */
[----:B------:R-:W-:-:S04]  /*74b0*/  IMAD.WIDE.U32 R6, R5, c[0x0][0x1e0], R52 ;  /* 0x0000780005067a25 */ /* 0x000fc800078e0034 */
[----:B------:R-:W-:Y:S01]  /*74c0*/  IMAD.WIDE.U32 R8, R5, c[0x0][0x208], R52 ;  /* 0x0000820005087a25 */ /* 0x000fe200078e0034 */
[----:B------:R-:W-:-:S03]  /*74d0*/  IADD3 R7, R7, R13, RZ ;  /* 0x0000000d07077210 */ /* 0x000fc60007ffe0ff */
[----:B------:R-:W-:Y:S02]  /*74e0*/  IMAD R0, R0, c[0x0][0x1b0], RZ ;  /* 0x00006c0000007a24 */ /* 0x000fe400078e02ff */
[----:B------:R-:W-:Y:S02]  /*74f0*/  IMAD.MOV R5, RZ, RZ, -R4 ;  /* 0x000000ffff057224 */ /* 0x000fe400078e0a04 */
[C---:B------:R-:W-:Y:S02]  /*7500*/  IMAD R13, R4.reuse, c[0x0][0x1b4], R0 ;  /* 0x00006d00040d7a24 */ /* 0x040fe400078e0200 */
[----:B------:R-:W-:Y:S01]  /*7510*/  IMAD.WIDE.U32 R2, R4, c[0x0][0x1b0], R2 ;  /* 0x00006c0004027a25 */ /* 0x000fe200078e0002 */
[----:B------:R-:W-:-:S03]  /*7520*/  MOV R4, R8 ;  /* 0x0000000800047202 */ /* 0x000fc60000000f00 */
[----:B------:R-:W-:Y:S01]  /*7530*/  IMAD R0, R5, c[0x0][0x2c4], R11 ;  /* 0x0000b10005007a24 */ /* 0x000fe200078e020b */
[----:B------:R-:W-:Y:S01]  /*7540*/  IADD3 R5, R9, R14, RZ ;  /* 0x0000000e09057210 */ /* 0x000fe20007ffe0ff */
[----:B------:R-:W-:Y:S02]  /*7550*/  IMAD.IADD R85, R10, 0x1, -R12 ;  /* 0x000000010a557824 */ /* 0x000fe400078e0a0c */
[----:B------:R-:W-:Y:S01]  /*7560*/  IMAD.IADD R3, R3, 0x1, R13 ;  /* 0x0000000103037824 */ /* 0x000fe200078e020d */
[----:B------:R-:W-:Y:S01]  /*7570*/  SHF.R.S32.HI R10, RZ, 0x1f, R0 ;  /* 0x0000001fff0a7819 */ /* 0x000fe20000011400 */
[----:B------:R-:W-:Y:S01]  /*7580*/  IMAD.WIDE.U32 R8, R35, c[0x0][0x1e8], R6 ;  /* 0x00007a0023087a25 */ /* 0x000fe200078e0006 */
[----:B------:R-:W-:-:S03]  /*7590*/  ISETP.NE.U32.AND P1, PT, RZ, c[0x0][0x350], PT ;  /* 0x0000d400ff007a0c */ /* 0x000fc60003f25070 */
[----:B------:R-:W-:Y:S01]  /*75a0*/  IMAD.WIDE.U32 R6, R35, c[0x0][0x210], R4 ;  /* 0x0000840023067a25 */ /* 0x000fe200078e0004 */
[----:B------:R-:W-:-:S03]  /*75b0*/  ISETP.NE.AND.EX P1, PT, RZ, c[0x0][0x354], PT, P1 ;  /* 0x0000d500ff007a0c */ /* 0x000fc60003f25310 */
[----:B------:R-:W-:-:S04]  /*75c0*/  IMAD.WIDE.U32 R4, R0, c[0x0][0x1a8], R2 ;  /* 0x00006a0000047a25 */ /* 0x000fc800078e0002 */
[----:B------:R-:W-:Y:S02]  /*75d0*/  IMAD R10, R10, c[0x0][0x1a8], RZ ;  /* 0x00006a000a0a7a24 */ /* 0x000fe400078e02ff */
[C---:B------:R-:W-:Y:S02]  /*75e0*/  IMAD R12, R189.reuse, c[0x0][0x210], RZ ;  /* 0x00008400bd0c7a24 */ /* 0x040fe400078e02ff */
[----:B------:R-:W-:Y:S02]  /*75f0*/  IMAD R10, R0, c[0x0][0x1ac], R10 ;  /* 0x00006b00000a7a24 */ /* 0x000fe400078e020a */
[----:B------:R-:W-:Y:S02]  /*7600*/  IMAD R11, R189, c[0x0][0x1e8], RZ ;  /* 0x00007a00bd0b7a24 */ /* 0x000fe400078e02ff */
[C---:B------:R-:W-:Y:S02]  /*7610*/  IMAD R12, R35.reuse, c[0x0][0x214], R12 ;  /* 0x00008500230c7a24 */ /* 0x040fe400078e020c */
[----:B------:R-:W-:-:S03]  /*7620*/  IMAD R11, R35, c[0x0][0x1ec], R11 ;  /* 0x00007b00230b7a24 */ /* 0x000fc600078e020b */
[----:B------:R-:W-:Y:S01]  /*7630*/  IADD3 R7, R12, R7, RZ ;  /* 0x000000070c077210 */ /* 0x000fe20007ffe0ff */
[----:B------:R-:W-:Y:S01]  /*7640*/  IMAD.IADD R9, R11, 0x1, R9 ;  /* 0x000000010b097824 */ /* 0x000fe200078e0209 */
[----:B------:R-:W-:Y:S01]  /*7650*/  LEA R11, P0, R4, c[0x0][0x160], 0x1 ;  /* 0x00005800040b7a11 */ /* 0x000fe200078008ff */
[----:B------:R-:W-:Y:S02]  /*7660*/  IMAD.IADD R10, R5, 0x1, R10 ;  /* 0x00000001050a7824 */ /* 0x000fe400078e020a */
[----:B------:R-:W-:Y:S02]  /*7670*/  IMAD R25, R234, c[0x0][0x2c4], RZ ;  /* 0x0000b100ea197a24 */ /* 0x000fe400078e02ff */
[----:B------:R-:W-:Y:S01]  /*7680*/  IMAD.IADD R5, R209, 0x1, R74 ;  /* 0x00000001d1057824 */ /* 0x000fe200078e024a */
[----:B------:R-:W-:-:S04]  /*7690*/  LEA.HI.X R10, R4, c[0x0][0x164], R10, 0x1, P0 ;  /* 0x00005900040a7a11 */ /* 0x000fc800000f0c0a */
[----:B------:R-:W-:Y:S02]  /*76a0*/  ISETP.GE.AND P0, PT, R5, R25, PT ;  /* 0x000000190500720c */ /* 0x000fe40003f06270 */
[----:B------:R-:W-:Y:S02]  /*76b0*/  LEA.HI R4, R214, R215, RZ, 0x6 ;  /* 0x000000d7d6047211 */ /* 0x000fe400078f30ff */
[----:B------:R-:W-:Y:S02]  /*76c0*/  ISETP.GE.AND P3, PT, R52, c[0x0][0x198], PT ;  /* 0x0000660034007a0c */ /* 0x000fe40003f66270 */
[----:B------:R-:W-:Y:S01]  /*76d0*/  SHF.L.U32 R4, R4, 0x3, RZ ;  /* 0x0000000304047819 */ /* 0x000fe200000006ff */
[----:B------:R1:W2:Y:S01]  /*76e0*/  SHFL.IDX PT, R13, R11, RZ, 0x181f ;  /* 0x00181fff0b0d7589 */ /* 0x0002a200000e0000 */
[----:B------:R-:W-:Y:S03]  /*76f0*/  BSSY B0, `(.L_x_368) ;  /* 0x0000020000007945 */ /* 0x000fe60003800000 */
[----:B------:R1:W4:Y:S01]  /*7700*/  SHFL.IDX PT, R14, R10, RZ, 0x181f ;  /* 0x00181fff0a0e7589 */ /* 0x00032200000e0000 */
[----:B------:R-:W-:-:S02]  /*7710*/  LOP3.LUT R72, R17, 0xfffffe00, R4, 0xf8, !PT ;  /* 0xfffffe0011487812 */ /* 0x000fc400078ef804 */
[----:B---3--:R-:W-:Y:S01]  /*7720*/  @P2 MOV R2, R16 ;  /* 0x0000001000022202 */ /* 0x008fe20000000f00 */
[----:B------:R-:W-:Y:S01]  /*7730*/  @!P2 IMAD.MOV.U32 R2, RZ, RZ, R27 ;  /* 0x000000ffff02a224 */ /* 0x000fe200078e001b */
[----:B------:R-:W-:Y:S02]  /*7740*/  @P2 SHF.R.S32.HI R3, RZ, 0x1f, R16 ;  /* 0x0000001fff032819 */ /* 0x000fe40000011410 */
[----:B------:R-:W-:Y:S02]  /*7750*/  @!P2 MOV R3, R15 ;  /* 0x0000000f0003a202 */ /* 0x000fe40000000f00 */
[----:B------:R-:W-:Y:S02]  /*7760*/  SEL R0, R2, RZ, !P1 ;  /* 0x000000ff02007207 */ /* 0x000fe40004800000 */
[----:B------:R-:W-:-:S05]  /*7770*/  SEL R2, R3, RZ, !P1 ;  /* 0x000000ff03027207 */ /* 0x000fca0004800000 */
[C---:B------:R-:W-:Y:S02]  /*7780*/  IMAD R3, R2.reuse, c[0x0][0x1f0], RZ ;  /* 0x00007c0002037a24 */ /* 0x040fe400078e02ff */
[----:B------:R-:W-:Y:S02]  /*7790*/  IMAD R2, R2, c[0x0][0x218], RZ ;  /* 0x0000860002027a24 */ /* 0x000fe400078e02ff */
[C---:B------:R-:W-:Y:S02]  /*77a0*/  IMAD R12, R0.reuse, c[0x0][0x1f4], R3 ;  /* 0x00007d00000c7a24 */ /* 0x040fe400078e0203 */
[C---:B------:R-:W-:Y:S02]  /*77b0*/  IMAD R3, R0.reuse, c[0x0][0x21c], R2 ;  /* 0x0000870000037a24 */ /* 0x040fe400078e0202 */
[----:B------:R-:W-:-:S04]  /*77c0*/  IMAD.WIDE.U32 R90, R0, c[0x0][0x218], R6 ;  /* 0x00008600005a7a25 */ /* 0x000fc800078e0006 */
[----:B------:R-:W-:Y:S01]  /*77d0*/  IMAD.WIDE.U32 R18, R0, c[0x0][0x1f0], R8 ;  /* 0x00007c0000127a25 */ /* 0x000fe200078e0008 */
[----:B------:R-:W-:-:S03]  /*77e0*/  IADD3 R93, R91, R3, RZ ;  /* 0x000000035b5d7210 */ /* 0x000fc60007ffe0ff */
[----:B------:R-:W-:Y:S01]  /*77f0*/  IMAD.IADD R21, R19, 0x1, R12 ;  /* 0x0000000113157824 */ /* 0x000fe200078e020c */
[----:B------:R1:W-:Y:S04]  /*7800*/  STL.64 [R1+0x48], R18 ;  /* 0x0000481201007387 */ /* 0x0003e80000100a00 */
[----:B------:R1:W-:Y:S04]  /*7810*/  STL.64 [R1+0x58], R90 ;  /* 0x0000585a01007387 */ /* 0x0003e80000100a00 */
[----:B------:R1:W-:Y:S04]  /*7820*/  STL [R1+0x54], R93 ;  /* 0x0000545d01007387 */ /* 0x0003e80000100800 */
[----:B------:R1:W-:Y:S01]  /*7830*/  STL [R1+0x44], R21 ;  /* 0x0000441501007387 */ /* 0x0003e20000100800 */
[----:B------:R-:W-:Y:S01]  /*7840*/  IMAD.MOV.U32 R16, RZ, RZ, 0x20 ;  /* 0x00000020ff107424 */ /* 0x000fe200078e00ff */
[----:B------:R-:W-:-:S02]  /*7850*/  R2P PR, R85, 0x6 ;  /* 0x0000000655007804 */ /* 0x000fc40000000000 */
[----:B------:R-:W-:-:S03]  /*7860*/  MOV R15, 0x10 ;  /* 0x00000010000f7802 */ /* 0x000fc60000000f00 */
[----:B------:R-:W-:Y:S02]  /*7870*/  SEL R4, R16, 0xffffffe0, !P2 ;  /* 0xffffffe010047807 */ /* 0x000fe40005000000 */
[----:B------:R-:W-:Y:S01]  /*7880*/  SEL R2, R15, 0xfffffff0, !P1 ;  /* 0xfffffff00f027807 */ /* 0x000fe20004800000 */
[----:B------:R-:W-:Y:S05]  /*7890*/  @P0 BRA `(.L_x_369) ;  /* 0x0000005000000947 */ /* 0x000fea0003800000 */
[----:B--2-4-:R-:W-:Y:S01]  /*78a0*/  LEA R6, P0, R52, R13, 0x1 ;  /* 0x0000000d34067211 */ /* 0x014fe200078008ff */
[----:B------:R-:W-:-:S03]  /*78b0*/  IMAD.SHL.U32 R0, R72, 0x2, RZ ;  /* 0x0000000248007824 */ /* 0x000fc600078e00ff */
[----:B------:R-:W-:-:S05]  /*78c0*/  LEA.HI.X R7, R52, R14, R53, 0x1, P0 ;  /* 0x0000000e34077211 */ /* 0x000fca00000f0c35 */
[----:B------:R-:W-:Y:S01]  /*78d0*/  @!PT LDS RZ, [RZ] ;  /* 0x00000000fffff984 */ /* 0x000fe20000000800 */
[----:B------:R2:W-:Y:S04]  /*78e0*/  LDGSTS.E.BYPASS.LTC128B.128 [R0+0x6100], [R6.64], !P3 ;  /* 0x0610000006007fae */ /* 0x0005e8000d901d48 */
.L_x_369:
[----:B--2-4-:R-:W-:Y:S05]  /*78f0*/  BSYNC B0 ;  /* 0x0000000000007941 */ /* 0x014fea0003800000 */
.L_x_368:
[----:B------:R-:W-:Y:S01]  /*7900*/  IADD3 R0, R5, 0x10, RZ ;  /* 0x0000001005007810 */ /* 0x000fe20007ffe0ff */
[----:B------:R2:W3:Y:S01]  /*7910*/  SHFL.IDX PT, R3, R10, 0x1, 0x181f ;  /* 0x00381f000a037f89 */ /* 0x0004e200000e0000 */
[----:B------:R-:W-:Y:S02]  /*7920*/  BSSY B0, `(.L_x_370) ;  /* 0x0000009000007945 */ /* 0x000fe40003800000 */
[----:B------:R-:W-:Y:S01]  /*7930*/  ISETP.GE.AND P0, PT, R0, R25, PT ;  /* 0x000000190000720c */ /* 0x000fe20003f06270 */
[----:B------:R2:W4:-:S12]  /*7940*/  SHFL.IDX PT, R6, R11, 0x1, 0x181f ;  /* 0x00381f000b067f89 */ /* 0x00051800000e0000 */
[----:B------:R-:W-:Y:S05]  /*7950*/  @P0 BRA `(.L_x_371) ;  /* 0x0000005000000947 */ /* 0x000fea0003800000 */
[----:B----4-:R-:W-:Y:S01]  /*7960*/  LEA R6, P0, R52, R6, 0x1 ;  /* 0x0000000634067211 */ /* 0x010fe200078008ff */
[----:B------:R-:W-:-:S03]  /*7970*/  IMAD.SHL.U32 R0, R72, 0x2, RZ ;  /* 0x0000000248007824 */ /* 0x000fc600078e00ff */
[----:B---3--:R-:W-:-:S05]  /*7980*/  LEA.HI.X R7, R52, R3, R53, 0x1, P0 ;  /* 0x0000000334077211 */ /* 0x008fca00000f0c35 */
[----:B------:R-:W-:Y:S01]  /*7990*/  @!PT LDS RZ, [RZ] ;  /* 0x00000000fffff984 */ /* 0x000fe20000000800 */
[----:B------:R3:W-:Y:S04]  /*79a0*/  LDGSTS.E.BYPASS.LTC128B.128 [R0+0x6900], [R6.64], !P3 ;  /* 0x0690000006007fae */ /* 0x0007e8000d901d48 */
.L_x_371:
[----:B------:R-:W-:Y:S05]  /*79b0*/  BSYNC B0 ;  /* 0x0000000000007941 */ /* 0x000fea0003800000 */
.L_x_370:
[----:B---3--:R-:W-:Y:S01]  /*79c0*/  IADD3 R0, R5, 0x20, RZ ;  /* 0x0000002005007810 */ /* 0x008fe20007ffe0ff */
[----:B------:R3:W1:Y:S01]  /*79d0*/  SHFL.IDX PT, R3, R10, 0x2, 0x181f ;  /* 0x00581f000a037f89 */ /* 0x00066200000e0000 */
[----:B------:R-:W-:Y:S02]  /*79e0*/  BSSY B0, `(.L_x_372) ;  /* 0x0000009000007945 */ /* 0x000fe40003800000 */
[----:B------:R-:W-:Y:S01]  /*79f0*/  ISETP.GE.AND P0, PT, R0, R25, PT ;  /* 0x000000190000720c */ /* 0x000fe20003f06270 */
[----:B----4-:R3:W4:-:S12]  /*7a00*/  SHFL.IDX PT, R6, R11, 0x2, 0x181f ;  /* 0x00581f000b067f89 */ /* 0x01071800000e0000 */
[----:B------:R-:W-:Y:S05]  /*7a10*/  @P0 BRA `(.L_x_373) ;  /* 0x0000005000000947 */ /* 0x000fea0003800000 */
[----:B----4-:R-:W-:Y:S01]  /*7a20*/  LEA R6, P0, R52, R6, 0x1 ;  /* 0x0000000634067211 */ /* 0x010fe200078008ff */
[----:B------:R-:W-:-:S03]  /*7a30*/  IMAD.SHL.U32 R0, R72, 0x2, RZ ;  /* 0x0000000248007824 */ /* 0x000fc600078e00ff */
[----:B-1----:R-:W-:-:S05]  /*7a40*/  LEA.HI.X R7, R52, R3, R53, 0x1, P0 ;  /* 0x0000000334077211 */ /* 0x002fca00000f0c35 */
[----:B------:R-:W-:Y:S01]  /*7a50*/  @!PT LDS RZ, [RZ] ;  /* 0x00000000fffff984 */ /* 0x000fe20000000800 */
[----:B------:R1:W-:Y:S04]  /*7a60*/  LDGSTS.E.BYPASS.LTC128B.128 [R0+0x7100], [R6.64], !P3 ;  /* 0x0710000006007fae */ /* 0x0003e8000d901d48 */
.L_x_373:
[----:B------:R-:W-:Y:S05]  /*7a70*/  BSYNC B0 ;  /* 0x0000000000007941 */ /* 0x000fea0003800000 */
.L_x_372:
[----:B-1----:R-:W-:Y:S01]  /*7a80*/  IADD3 R0, R5, 0x30, RZ ;  /* 0x0000003005007810 */ /* 0x002fe20007ffe0ff */
[----:B------:R1:W2:Y:S01]  /*7a90*/  SHFL.IDX PT, R3, R10, 0x3, 0x181f ;  /* 0x00781f000a037f89 */ /* 0x0002a200000e0000 */
[----:B------:R-:W-:Y:S02]  /*7aa0*/  BSSY B0, `(.L_x_374) ;  /* 0x0000009000007945 */ /* 0x000fe40003800000 */
[----:B------:R-:W-:Y:S01]  /*7ab0*/  ISETP.GE.AND P0, PT, R0, R25, PT ;  /* 0x000000190000720c */ /* 0x000fe20003f06270 */
[----:B----4-:R1:W4:-:S12]  /*7ac0*/  SHFL.IDX PT, R6, R11, 0x3, 0x181f ;  /* 0x00781f000b067f89 */ /* 0x01031800000e0000 */
[----:B------:R-:W-:Y:S05]  /*7ad0*/  @P0 BRA `(.L_x_375) ;  /* 0x0000005000000947 */ /* 0x000fea0003800000 */
[----:B----4-:R-:W-:Y:S01]  /*7ae0*/  LEA R6, P0, R52, R6, 0x1 ;  /* 0x0000000634067211 */ /* 0x010fe200078008ff */
[----:B------:R-:W-:-:S03]  /*7af0*/  IMAD.SHL.U32 R0, R72, 0x2, RZ ;  /* 0x0000000248007824 */ /* 0x000fc600078e00ff */
[----:B--2---:R-:W-:-:S05]  /*7b00*/  LEA.HI.X R7, R52, R3, R53, 0x1, P0 ;  /* 0x0000000334077211 */ /* 0x004fca00000f0c35 */
[----:B------:R-:W-:Y:S01]  /*7b10*/  @!PT LDS RZ, [RZ] ;  /* 0x00000000fffff984 */ /* 0x000fe20000000800 */
[----:B------:R2:W-:Y:S04]  /*7b20*/  LDGSTS.E.BYPASS.LTC128B.128 [R0+0x7900], [R6.64], !P3 ;  /* 0x0790000006007fae */ /* 0x0005e8000d901d48 */
.L_x_375:
[----:B------:R-:W-:Y:S05]  /*7b30*/  BSYNC B0 ;  /* 0x0000000000007941 */ /* 0x000fea0003800000 */
.L_x_374:
[----:B--2---:R-:W-:Y:S01]  /*7b40*/  IADD3 R0, R5, 0x40, RZ ;  /* 0x0000004005007810 */ /* 0x004fe20007ffe0ff */
        /* <DEDUP_REMOVED lines=10> */
.L_x_377:
[----:B------:R-:W-:Y:S05]  /*7bf0*/  BSYNC B0 ;  /* 0x0000000000007941 */ /* 0x000fea0003800000 */
.L_x_376:
        /* <DEDUP_REMOVED lines=11> */
.L_x_379:
[----:B------:R-:W-:Y:S05]  /*7cb0*/  BSYNC B0 ;  /* 0x0000000000007941 */ /* 0x000fea0003800000 */
.L_x_378:
        /* <DEDUP_REMOVED lines=11> */
.L_x_381:
[----:B------:R-:W-:Y:S05]  /*7d70*/  BSYNC B0 ;  /* 0x0000000000007941 */ /* 0x000fea0003800000 */
.L_x_380:
[----:B--2---:R-:W2:Y:S01]  /*7d80*/  LDL R235, [R1+0x28] ;  /* 0x0000280001eb7983 */ /* 0x004ea20000100800 */
[----:B------:R-:W-:Y:S02]  /*7d90*/  IMAD.MOV.U32 R238, RZ, RZ, R20 ;  /* 0x000000ffffee7224 */ /* 0x000fe400078e0014 */
[----:B------:R-:W-:Y:S01]  /*7da0*/  IMAD.MOV.U32 R239, RZ, RZ, R21 ;  /* 0x000000ffffef7224 */ /* 0x000fe200078e0015 */
[----:B------:R-:W3:Y:S01]  /*7db0*/  SHFL.IDX PT, R8, R11, 0x7, 0x181f ;  /* 0x00f81f000b087f89 */ /* 0x000ee200000e0000 */
[----:B-1----:R-:W-:-:S03]  /*7dc0*/  IADD3 R0, R5, 0x70, RZ ;  /* 0x0000007005007810 */ /* 0x002fc60007ffe0ff */
[----:B------:R-:W1:Y:S01]  /*7dd0*/  SHFL.IDX PT, R3, R10, 0x7, 0x181f ;  /* 0x00f81f000a037f89 */ /* 0x000e6200000e0000 */
[----:B------:R-:W-:Y:S01]  /*7de0*/  ISETP.GE.AND P0, PT, R0, R25, PT ;  /* 0x000000190000720c */ /* 0x000fe20003f06270 */
[----:B------:R-:W-:-:S04]  /*7df0*/  IMAD.MOV.U32 R0, RZ, RZ, 0x60 ;  /* 0x00000060ff007424 */ /* 0x000fc800078e00ff */
[C---:B------:R-:W-:Y:S02]  /*7e00*/  IMAD R80, R245.reuse, -0x60, R0 ;  /* 0xffffffa0f5507824 */ /* 0x040fe400078e0200 */
[C---:B------:R-:W-:Y:S02]  /*7e10*/  IMAD R5, R0.reuse, c[0x0][0x1e4], RZ ;  /* 0x0000790000057a24 */ /* 0x040fe400078e02ff */
[----:B------:R-:W-:Y:S01]  /*7e20*/  IMAD.WIDE.U32 R232, R0, c[0x0][0x1e0], RZ ;  /* 0x0000780000e87a25 */ /* 0x000fe200078e00ff */
[----:B------:R-:W-:-:S03]  /*7e30*/  IADD3 R208, R245, -0x1, RZ ;  /* 0xfffffffff5d07810 */ /* 0x000fc60007ffe0ff */
[----:B------:R-:W-:Y:S01]  /*7e40*/  @!P0 IMAD.SHL.U32 R0, R72, 0x2, RZ ;  /* 0x0000000248008824 */ /* 0x000fe200078e00ff */
[----:B---3--:R-:W-:Y:S01]  /*7e50*/  @!P0 LEA R8, P1, R52, R8, 0x1 ;  /* 0x0000000834088211 */ /* 0x008fe200078208ff */
[----:B------:R-:W-:-:S03]  /*7e60*/  IMAD.IADD R216, R233, 0x1, R5 ;  /* 0x00000001e9d87824 */ /* 0x000fc600078e0205 */
[----:B-1----:R-:W-:Y:S01]  /*7e70*/  @!P0 LEA.HI.X R9, R52, R3, R53, 0x1, P1 ;  /* 0x0000000334098211 */ /* 0x002fe200008f0c35 */
[----:B------:R-:W-:Y:S01]  /*7e80*/  IMAD R3, R216, R208, RZ ;  /* 0x000000d0d8037224 */ /* 0x000fe200078e02ff */
[----:B------:R-:W-:Y:S01]  /*7e90*/  SHF.R.S32.HI R87, RZ, 0x1f, R208 ;  /* 0x0000001fff577819 */ /* 0x000fe200000114d0 */
[----:B------:R-:W-:Y:S02]  /*7ea0*/  IMAD.MOV.U32 R238, RZ, RZ, R18 ;  /* 0x000000ffffee7224 */ /* 0x000fe400078e0012 */
[----:B------:R-:W-:Y:S01]  /*7eb0*/  @!PT LDS RZ, [RZ] ;  /* 0x00000000fffff984 */ /* 0x000fe20000000800 */
[----:B------:R1:W-:Y:S04]  /*7ec0*/  @!P0 LDGSTS.E.BYPASS.LTC128B.128 [R0+0x9900], [R8.64], !P3 ;  /* 0x0990000008008fae */ /* 0x0003e8000d901d48 */
[----:B------:R-:W0:Y:S01]  /*7ed0*/  LDGDEPBAR ;  /* 0x00000000000079af */ /* 0x000e220000000000 */
[----:B----4-:R-:W-:-:S04]  /*7ee0*/  IMAD.WIDE.U32 R6, R208, R232, R238 ;  /* 0x000000e8d0067225 */ /* 0x010fc800078e00ee */
[----:B------:R-:W-:Y:S02]  /*7ef0*/  IMAD R3, R87, R232, R3 ;  /* 0x000000e857037224 */ /* 0x000fe400078e0203 */
[----:B------:R-:W-:Y:S02]  /*7f00*/  IMAD.MOV.U32 R230, RZ, RZ, c[0x0][0x1e0] ;  /* 0x00007800ffe67624 */ /* 0x000fe400078e00ff */
[----:B------:R-:W-:Y:S02]  /*7f10*/  IMAD.IADD R7, R7, 0x1, R3 ;  /* 0x0000000107077824 */ /* 0x000fe400078e0203 */
[----:B------:R-:W-:Y:S01]  /*7f20*/  IMAD.MOV.U32 R14, RZ, RZ, c[0x0][0x1e4] ;  /* 0x00007900ff0e7624 */ /* 0x000fe200078e00ff */
[----:B------:R-:W-:Y:S01]  /*7f30*/  BAR.SYNC.DEFER_BLOCKING 0x0 ;  /* 0x0000000000007b1d */ /* 0x000fe20000010000 */
[----:B------:R-:W-:Y:S01]  /*7f40*/  ISETP.GE.AND P5, PT, R52, c[0x0][0x1d4], PT ;  /* 0x0000750034007a0c */ /* 0x000fe20003fa6270 */
[----:B------:R-:W-:-:S04]  /*7f50*/  IMAD.WIDE.U32 R10, R230, 0x20, RZ ;  /* 0x00000020e60a7825 */ /* 0x000fc800078e00ff */
[----:B------:R-:W-:Y:S01]  /*7f60*/  IMAD.SHL.U32 R5, R14, 0x20, RZ ;  /* 0x000000200e057824 */ /* 0x000fe200078e00ff */
[----:B------:R3:W-:Y:S01]  /*7f70*/  STL.64 [R1+0x40], R238 ;  /* 0x000040ee01007387 */ /* 0x0007e20000100a00 */
[----:B------:R-:W-:-:S04]  /*7f80*/  LEA.HI R210, R214, R215, RZ, 0x5 ;  /* 0x000000d7d6d27211 */ /* 0x000fc800078f28ff */
[----:B------:R-:W-:Y:S02]  /*7f90*/  SHF.R.S32.HI R213, RZ, 0x5, R210 ;  /* 0x00000005ffd57819 */ /* 0x000fe400000114d2 */
[----:B--2---:R-:W-:-:S04]  /*7fa0*/  IADD3 R73, R80, R235, -R74 ;  /* 0x000000eb50497210 */ /* 0x004fc80007ffe84a */
[C---:B------:R-:W-:Y:S02]  /*7fb0*/  ISETP.GE.AND P4, PT, R73.reuse, 0x1, PT ;  /* 0x000000014900780c */ /* 0x040fe40003f86270 */
[C---:B------:R-:W-:Y:S02]  /*7fc0*/  ISETP.GE.AND P2, PT, R73.reuse, 0x11, PT ;  /* 0x000000114900780c */ /* 0x040fe40003f46270 */
[----:B------:R-:W-:-:S09]  /*7fd0*/  ISETP.GE.AND P3, PT, R73, 0x21, PT ;  /* 0x000000214900780c */ /* 0x000fd20003f66270 */
[----:B-1----:R-:W-:Y:S02]  /*7fe0*/  @P4 LEA R8, P0, R6, c[0x0][0x1c8], 0x1 ;  /* 0x0000720006084a11 */ /* 0x002fe400078008ff */
[----:B------:R-:W-:Y:S02]  /*7ff0*/  @P2 LEA R0, P1, R230, R6, 0x4 ;  /* 0x00000006e6002211 */ /* 0x000fe400078220ff */
[----:B------:R-:W-:Y:S02]  /*8000*/  @P4 LEA.HI.X R9, R6, c[0x0][0x1cc], R7, 0x1, P0 ;  /* 0x0000730006094a11 */ /* 0x000fe400000f0c07 */
[----:B------:R-:W-:Y:S02]  /*8010*/  @P2 LEA.HI.X R3, R230, R7, R14, 0x4, P1 ;  /* 0x00000007e6032211 */ /* 0x000fe400008f240e */
[----:B------:R-:W-:-:S04]  /*8020*/  @P2 LEA R12, P0, R0, c[0x0][0x1c8], 0x1 ;  /* 0x00007200000c2a11 */ /* 0x000fc800078008ff */
[----:B------:R-:W-:Y:S01]  /*8030*/  @P2 LEA.HI.X R13, R0, c[0x0][0x1cc], R3, 0x1, P0 ;  /* 0x00007300000d2a11 */ /* 0x000fe200000f0c03 */
[----:B------:R-:W-:Y:S01]  /*8040*/  @P4 IMAD.SHL.U32 R0, R72, 0x2, RZ ;  /* 0x0000000248004824 */ /* 0x000fe200078e00ff */
[----:B------:R-:W-:-:S04]  /*8050*/  ISETP.GE.AND P1, PT, R73, 0x31, PT ;  /* 0x000000314900780c */ /* 0x000fc80003f26270 */
[----:B------:R-:W-:Y:S01]  /*8060*/  @!PT LDS RZ, [RZ] ;  /* 0x00000000fffff984 */ /* 0x000fe20000000800 */
[----:B------:R-:W-:Y:S01]  /*8070*/  @!PT LDS RZ, [RZ] ;  /* 0x00000000fffff984 */ /* 0x000fe20000000800 */
[----:B------:R-:W-:Y:S01]  /*8080*/  @!PT LDS RZ, [RZ] ;  /* 0x00000000fffff984 */ /* 0x000fe20000000800 */
[----:B------:R1:W-:Y:S01]  /*8090*/  @P4 LDGSTS.E.BYPASS.LTC128B.128 [R0+0x3100], [R8.64], !P5 ;  /* 0x0310000008004fae */ /* 0x0003e2000e901d48 */
[----:B------:R-:W-:-:S05]  /*80a0*/  @P2 IMAD.SHL.U32 R3, R72, 0x2, RZ ;  /* 0x0000000248032824 */ /* 0x000fca00078e00ff */
[----:B------:R2:W-:Y:S01]  /*80b0*/  @P2 LDGSTS.E.BYPASS.LTC128B.128 [R3+0x3900], [R12.64], !P5 ;  /* 0x039000000c032fae */ /* 0x0005e2000e901d48 */
[----:B------:R-:W-:Y:S02]  /*80c0*/  ISETP.GE.AND P2, PT, R73, 0x41, PT ;  /* 0x000000414900780c */ /* 0x000fe40003f46270 */
[----:B-1----:R-:W-:-:S04]  /*80d0*/  @P3 IADD3 R0, P0, R6, R10, RZ ;  /* 0x0000000a06003210 */ /* 0x002fc80007f1e0ff */
[----:B------:R-:W-:Y:S02]  /*80e0*/  @P3 IADD3.X R5, R7, R11, R5, P0, !PT ;  /* 0x0000000b07053210 */ /* 0x000fe400007fe405 */
[----:B------:R-:W-:Y:S01]  /*80f0*/  @P3 LEA R10, P0, R0, c[0x0][0x1c8], 0x1 ;  /* 0x00007200000a3a11 */ /* 0x000fe200078008ff */
[----:B--2---:R-:W-:-:S03]  /*8100*/  @P1 IMAD R3, R14, 0x30, RZ ;  /* 0x000000300e031824 */ /* 0x004fc600078e02ff */
[----:B------:R-:W-:Y:S01]  /*8110*/  @P3 LEA.HI.X R11, R0, c[0x0][0x1cc], R5, 0x1, P0 ;  /* 0x00007300000b3a11 */ /* 0x000fe200000f0c05 */
[----:B------:R-:W-:Y:S02]  /*8120*/  @P3 IMAD.SHL.U32 R0, R72, 0x2, RZ ;  /* 0x0000000248003824 */ /* 0x000fe400078e00ff */
[----:B------:R-:W-:Y:S01]  /*8130*/  @P1 IMAD.WIDE.U32 R8, R230, 0x30, R6 ;  /* 0x00000030e6081825 */ /* 0x000fe200078e0006 */
[----:B------:R-:W-:Y:S02]  /*8140*/  ISETP.GE.AND P0, PT, R73, 0x51, PT ;  /* 0x000000514900780c */ /* 0x000fe40003f06270 */
[----:B------:R1:W-:Y:S02]  /*8150*/  @P3 LDGSTS.E.BYPASS.LTC128B.128 [R0+0x4100], [R10.64], !P5 ;  /* 0x041000000a003fae */ /* 0x0003e4000e901d48 */
[----:B------:R-:W-:-:S09]  /*8160*/  @P1 LEA R12, P3, R8, c[0x0][0x1c8], 0x1 ;  /* 0x00007200080c1a11 */ /* 0x000fd200078608ff */
[----:B------:R-:W-:Y:S02]  /*8170*/  @P0 IMAD R5, R14, 0x50, RZ ;  /* 0x000000500e050824 */ /* 0x000fe400078e02ff */
[----:B-1----:R-:W-:-:S05]  /*8180*/  @P1 IMAD.IADD R0, R9, 0x1, R3 ;  /* 0x0000000109001824 */ /* 0x002fca00078e0203 */
[----:B------:R-:W-:Y:S02]  /*8190*/  @P1 LEA.HI.X R13, R8, c[0x0][0x1cc], R0, 0x1, P3 ;  /* 0x00007300080d1a11 */ /* 0x000fe400018f0c00 */
[----:B------:R-:W-:-:S04]  /*81a0*/  @P2 LEA R0, P3, R230, R6, 0x6 ;  /* 0x00000006e6002211 */ /* 0x000fc800078630ff */
[C---:B------:R-:W-:Y:S01]  /*81b0*/  @P2 LEA.HI.X R3, R230.reuse, R7, R14, 0x6, P3 ;  /* 0x00000007e6032211 */ /* 0x040fe200018f340e */
[----:B------:R-:W-:Y:S01]  /*81c0*/  @P0 IMAD.WIDE.U32 R6, R230, 0x50, R6 ;  /* 0x00000050e6060825 */ /* 0x000fe200078e0006 */
[----:B------:R-:W-:-:S04]  /*81d0*/  @P2 LEA R10, P3, R0, c[0x0][0x1c8], 0x1 ;  /* 0x00007200000a2a11 */ /* 0x000fc800078608ff */
[----:B------:R-:W-:Y:S01]  /*81e0*/  @P2 LEA.HI.X R11, R0, c[0x0][0x1cc], R3, 0x1, P3 ;  /* 0x00007300000b2a11 */ /* 0x000fe200018f0c03 */
[----:B------:R-:W-:Y:S01]  /*81f0*/  @P0 IMAD.IADD R0, R7, 0x1, R5 ;  /* 0x0000000107000824 */ /* 0x000fe200078e0205 */
[----:B------:R-:W-:Y:S01]  /*8200*/  @P0 LEA R8, P3, R6, c[0x0][0x1c8], 0x1 ;  /* 0x0000720006080a11 */ /* 0x000fe200078608ff */
[C---:B------:R-:W-:Y:S02]  /*8210*/  @P1 IMAD.SHL.U32 R5, R72.reuse, 0x2, RZ ;  /* 0x0000000248051824 */ /* 0x040fe400078e00ff */
[----:B------:R-:W-:Y:S01]  /*8220*/  @P2 IMAD.SHL.U32 R3, R72, 0x2, RZ ;  /* 0x0000000248032824 */ /* 0x000fe200078e00ff */
[----:B------:R-:W-:Y:S01]  /*8230*/  @P0 LEA.HI.X R9, R6, c[0x0][0x1cc], R0, 0x1, P3 ;  /* 0x0000730006090a11 */ /* 0x000fe200018f0c00 */
[----:B------:R-:W-:Y:S01]  /*8240*/  @P0 IMAD.SHL.U32 R0, R72, 0x2, RZ ;  /* 0x0000000248000824 */ /* 0x000fe200078e00ff */
[----:B------:R3:W-:Y:S04]  /*8250*/  @P1 LDGSTS.E.BYPASS.LTC128B.128 [R5+0x4900], [R12.64], !P5 ;  /* 0x049000000c051fae */ /* 0x0007e8000e901d48 */
[----:B------:R3:W-:Y:S04]  /*8260*/  @P2 LDGSTS.E.BYPASS.LTC128B.128 [R3+0x5100], [R10.64], !P5 ;  /* 0x051000000a032fae */ /* 0x0007e8000e901d48 */
[----:B------:R3:W-:Y:S01]  /*8270*/  @P0 LDGSTS.E.BYPASS.LTC128B.128 [R0+0x5900], [R8.64], !P5 ;  /* 0x0590000008000fae */ /* 0x0007e2000e901d48 */
[----:B------:R-:W-:-:S03]  /*8280*/  ISETP.LT.AND P0, PT, RZ, c[0x0][0x27c], PT ;  /* 0x00009f00ff007a0c */ /* 0x000fc60003f01270 */
[----:B------:R-:W0:Y:S10]  /*8290*/  LDGDEPBAR ;  /* 0x00000000000079af */ /* 0x000e340000000000 */
[----:B------:R-:W-:Y:S05]  /*82a0*/  @P0 BRA `(.L_x_382) ;  /* 0x0000002000000947 */ /* 0x000fea0003800000 */
[----:B------:R-:W-:-:S04]  /*82b0*/  DEPBAR.LE SB0, 0x1 ;  /* 0x000080400000791a */ /* 0x000fc80000000000 */
[----:B------:R-:W-:Y:S05]  /*82c0*/  BRA `(.L_x_383) ;  /* 0x00004ac000007947 */ /* 0x000fea0003800000 */
.L_x_382:
[----:B------:R-:W-:Y:S01]  /*82d0*/  ULDC.U8 UR4, c[0x0][0x298] ;  /* 0x0000a60000047ab9 */ /* 0x000fe20000000000 */
[----:B---3-5:R-:W-:Y:S01]  /*82e0*/  SHF.R.S32.HI R0, RZ, 0x1f, R149 ;  /* 0x0000001fff007819 */ /* 0x028fe20000011495 */
[C---:B------:R-:W-:Y:S01]  /*82f0*/  IMAD.WIDE.U32 R12, R149.reuse, c[0x0][0x280], RZ ;  /* 0x0000a000950c7a25 */ /* 0x040fe200078e00ff */
[----:B------:R-:W-:Y:S01]  /*8300*/  ISETP.NE.AND P0, PT, RZ, UR4, PT ;  /* 0x00000004ff007c0c */ /* 0x000fe2000bf05270 */
[----:B------:R-:W-:Y:S01]  /*8310*/  BSSY B2, `(.L_x_383) ;  /* 0x00004a7000027945 */ /* 0x000fe20003800000 */
[-C--:B------:R-:W-:Y:S01]  /*8320*/  LEA.HI R6, R214, R215.reuse, RZ, 0x2 ;  /* 0x000000d7d6067211 */ /* 0x080fe200078f10ff */
[C---:B------:R-:W-:Y:S02]  /*8330*/  IMAD R3, R0.reuse, c[0x0][0x280], RZ ;  /* 0x0000a00000037a24 */ /* 0x040fe400078e02ff */
[----:B------:R-:W-:Y:S01]  /*8340*/  IMAD R0, R0, c[0x0][0x290], RZ ;  /* 0x0000a40000007a24 */ /* 0x000fe200078e02ff */
[----:B------:R-:W-:Y:S01]  /*8350*/  LOP3.LUT R5, R6, 0xfffffffc, RZ, 0xc0, !PT ;  /* 0xfffffffc06057812 */ /* 0x000fe200078ec0ff */
[C---:B------:R-:W-:Y:S01]  /*8360*/  IMAD R3, R149.reuse, c[0x0][0x284], R3 ;  /* 0x0000a10095037a24 */ /* 0x040fe200078e0203 */
[----:B------:R-:W-:Y:S01]  /*8370*/  SHF.R.S32.HI R54, RZ, 0x2, R6 ;  /* 0x00000002ff367819 */ /* 0x000fe20000011406 */
[----:B------:R-:W-:Y:S01]  /*8380*/  IMAD R0, R149, c[0x0][0x294], R0 ;  /* 0x0000a50095007a24 */ /* 0x000fe200078e0200 */
[----:B------:R-:W-:Y:S01]  /*8390*/  IADD3 R5, -R5, R215, RZ ;  /* 0x000000d705057210 */ /* 0x000fe20007ffe1ff */
[----:B------:R-:W-:Y:S01]  /*83a0*/  IMAD.WIDE.U32 R10, R149, c[0x0][0x290], RZ ;  /* 0x0000a400950a7a25 */ /* 0x000fe200078e00ff */
[----:B------:R-:W-:-:S02]  /*83b0*/  IADD3 R24, R209, R54, RZ ;  /* 0x00000036d1187210 */ /* 0x000fc40007ffe0ff */
[----:B------:R-:W-:Y:S01]  /*83c0*/  IADD3 R9, R3, R13, RZ ;  /* 0x0000000d03097210 */ /* 0x000fe20007ffe0ff */
[----:B------:R-:W-:Y:S01]  /*83d0*/  IMAD.IADD R7, R0, 0x1, R11 ;  /* 0x0000000100077824 */ /* 0x000fe200078e020b */
[C---:B------:R-:W-:Y:S01]  /*83e0*/  SHF.L.U32 R26, R5.reuse, 0x3, RZ ;  /* 0x00000003051a7819 */ /* 0x040fe200000006ff */
[----:B------:R-:W-:Y:S01]  /*83f0*/  IMAD R0, R5, 0x20, R24 ;  /* 0x0000002005007824 */ /* 0x000fe200078e0218 */
[----:B------:R-:W-:Y:S05]  /*8400*/  @!P0 BRA `(.L_x_384) ;  /* 0x000025c000008947 */ /* 0x000fea0003800000 */
[----:B------:R-:W-:Y:S01]  /*8410*/  ISETP.NE.AND P1, PT, R237, 0x1, PT ;  /* 0x00000001ed00780c */ /* 0x000fe20003f25270 */
[----:B------:R-:W-:Y:S01]  /*8420*/  IMAD.MOV.U32 R8, RZ, RZ, R12 ;  /* 0x000000ffff087224 */ /* 0x000fe200078e000c */
[----:B------:R-:W-:Y:S01]  /*8430*/  MOV R6, R10 ;  /* 0x0000000a00067202 */ /* 0x000fe20000000f00 */
[----:B------:R-:W-:Y:S01]  /*8440*/  BSSY B0, `(.L_x_385) ;  /* 0x000002e000007945 */ /* 0x000fe20003800000 */
[----:B------:R-:W-:Y:S01]  /*8450*/  IMAD.SHL.U32 R16, R5, 0x4, RZ ;  /* 0x0000000405107824 */ /* 0x000fe200078e00ff */
[----:B------:R-:W-:Y:S01]  /*8460*/  CS2R R38, SRZ ;  /* 0x0000000000267805 */ /* 0x000fe2000001ff00 */
[----:B------:R-:W-:Y:S01]  /*8470*/  CS2R R28, SRZ ;  /* 0x00000000001c7805 */ /* 0x000fe2000001ff00 */
[----:B------:R-:W-:Y:S01]  /*8480*/  CS2R R14, SRZ ;  /* 0x00000000000e7805 */ /* 0x000fe2000001ff00 */
[----:B------:R-:W-:Y:S01]  /*8490*/  CS2R R30, SRZ ;  /* 0x00000000001e7805 */ /* 0x000fe2000001ff00 */
[----:B------:R-:W-:-:S04]  /*84a0*/  CS2R R18, SRZ ;  /* 0x0000000000127805 */ /* 0x000fc8000001ff00 */
[----:B------:R-:W-:-:S05]  /*84b0*/  @P1 IMAD.HI.U32 R3, R0, c[0x0][0x2c8], RZ ;  /* 0x0000b20000031a27 */ /* 0x000fca00078e00ff */
[----:B------:R-:W-:-:S04]  /*84c0*/  @P1 SHF.R.U32.HI R0, RZ, c[0x0][0x2cc], R3 ;  /* 0x0000b300ff001a19 */ /* 0x000fc80000011603 */
[----:B------:R-:W-:Y:S01]  /*84d0*/  SHF.R.S32.HI R3, RZ, 0x1f, R0 ;  /* 0x0000001fff037819 */ /* 0x000fe20000011400 */
[----:B------:R-:W-:-:S04]  /*84e0*/  IMAD.WIDE.U32 R8, R0, c[0x0][0x280], R8 ;  /* 0x0000a00000087a25 */ /* 0x000fc800078e0008 */
[C---:B------:R-:W-:Y:S01]  /*84f0*/  IMAD R11, R3.reuse, c[0x0][0x280], RZ ;  /* 0x0000a000030b7a24 */ /* 0x040fe200078e02ff */
[----:B------:R-:W-:Y:S01]  /*8500*/  LEA R21, P1, R8, c[0x0][0x270], 0x1 ;  /* 0x00009c0008157a11 */ /* 0x000fe200078208ff */
[----:B------:R-:W-:Y:S02]  /*8510*/  IMAD R10, R3, c[0x0][0x290], RZ ;  /* 0x0000a400030a7a24 */ /* 0x000fe400078e02ff */
[----:B------:R-:W-:-:S04]  /*8520*/  IMAD.WIDE.U32 R6, R0, c[0x0][0x290], R6 ;  /* 0x0000a40000067a25 */ /* 0x000fc800078e0006 */
[----:B------:R-:W-:Y:S01]  /*8530*/  IMAD R3, R0, c[0x0][0x284], R11 ;  /* 0x0000a10000037a24 */ /* 0x000fe200078e020b */
[----:B------:R-:W-:Y:S01]  /*8540*/  LEA R22, P0, R6, c[0x0][0x288], 0x1 ;  /* 0x0000a20006167a11 */ /* 0x000fe200078008ff */
[----:B------:R-:W-:Y:S02]  /*8550*/  IMAD R0, R0, c[0x0][0x294], R10 ;  /* 0x0000a50000007a24 */ /* 0x000fe400078e020a */
[----:B------:R-:W-:-:S03]  /*8560*/  IMAD.IADD R3, R9, 0x1, R3 ;  /* 0x0000000109037824 */ /* 0x000fc600078e0203 */
[----:B------:R-:W-:Y:S02]  /*8570*/  IADD3 R0, R7, R0, RZ ;  /* 0x0000000007007210 */ /* 0x000fe40007ffe0ff */
[----:B------:R-:W-:Y:S02]  /*8580*/  LEA.HI.X R20, R8, c[0x0][0x274], R3, 0x1, P1 ;  /* 0x00009d0008147a11 */ /* 0x000fe400008f0c03 */
[----:B------:R-:W-:Y:S01]  /*8590*/  LEA.HI.X R17, R6, c[0x0][0x28c], R0, 0x1, P0 ;  /* 0x0000a30006117a11 */ /* 0x000fe200000f0c00 */
[----:B------:R1:W2:Y:S01]  /*85a0*/  SHFL.IDX PT, R8, R21, RZ, 0x1c1f ;  /* 0x001c1fff15087589 */ /* 0x0002a200000e0000 */
[----:B------:R-:W-:-:S03]  /*85b0*/  ISETP.GE.AND P0, PT, R24, R25, PT ;  /* 0x000000191800720c */ /* 0x000fc60003f06270 */
[----:B------:R1:W3:Y:S04]  /*85c0*/  SHFL.IDX PT, R6, R22, RZ, 0x1c1f ;  /* 0x001c1fff16067589 */ /* 0x0002e800000e0000 */
[----:B------:R1:W4:Y:S04]  /*85d0*/  SHFL.IDX PT, R9, R20, RZ, 0x1c1f ;  /* 0x001c1fff14097589 */ /* 0x00032800000e0000 */
[----:B------:R1:W1:Y:S02]  /*85e0*/  SHFL.IDX PT, R7, R17, RZ, 0x1c1f ;  /* 0x001c1fff11077589 */ /* 0x00026400000e0000 */
[----:B------:R-:W-:Y:S05]  /*85f0*/  @P0 BRA `(.L_x_386) ;  /* 0x0000012000000947 */ /* 0x000fea0003800000 */
[C---:B------:R-:W-:Y:S01]  /*8600*/  IADD3 R3, R16.reuse, 0x10, RZ ;  /* 0x0000001010037810 */ /* 0x040fe20007ffe0ff */
[----:B------:R-:W-:Y:S01]  /*8610*/  CS2R R14, SRZ ;  /* 0x00000000000e7805 */ /* 0x000fe2000001ff00 */
[----:B------:R-:W-:Y:S01]  /*8620*/  ISETP.GE.AND P1, PT, R16, c[0x0][0x27c], PT ;  /* 0x00009f0010007a0c */ /* 0x000fe20003f26270 */
[----:B------:R-:W-:Y:S01]  /*8630*/  CS2R R18, SRZ ;  /* 0x0000000000127805 */ /* 0x000fe2000001ff00 */
[----:B------:R-:W-:Y:S01]  /*8640*/  ISETP.GE.AND P0, PT, R3, c[0x0][0x27c], PT ;  /* 0x00009f0003007a0c */ /* 0x000fe20003f06270 */
[----:B------:R-:W-:Y:S01]  /*8650*/  CS2R R28, SRZ ;  /* 0x00000000001c7805 */ /* 0x000fe2000001ff00 */
[----:B------:R-:W-:-:S09]  /*8660*/  CS2R R30, SRZ ;  /* 0x00000000001e7805 */ /* 0x000fd2000001ff00 */
[----:B--2-4-:R-:W-:Y:S02]  /*8670*/  @!P1 IMAD.WIDE R12, R16, 0x2, R8 ;  /* 0x00000002100c9825 */ /* 0x014fe400078e0208 */
[----:B------:R-:W-:-:S03]  /*8680*/  @!P0 SHF.R.S32.HI R0, RZ, 0x1f, R3 ;  /* 0x0000001fff008819 */ /* 0x000fc60000011403 */
[----:B------:R2:W5:Y:S01]  /*8690*/  @!P1 LD.E.64 R14, [R12.64] ;  /* 0x000000080c0e9980 */ /* 0x000562000c101b00 */
[----:B------:R-:W-:-:S04]  /*86a0*/  @!P0 LEA.HI R0, R0, R3, RZ, 0x2 ;  /* 0x0000000300008211 */ /* 0x000fc800078f10ff */
[----:B------:R-:W-:-:S05]  /*86b0*/  @!P0 LOP3.LUT R0, R0, 0xfffffffc, RZ, 0xc0, !PT ;  /* 0xfffffffc00008812 */ /* 0x000fca00078ec0ff */
[----:B------:R-:W-:-:S04]  /*86c0*/  @!P0 IMAD.WIDE R10, R0, 0x2, R8 ;  /* 0x00000002000a8825 */ /* 0x000fc800078e0208 */
[--C-:B-1-3--:R-:W-:Y:S01]  /*86d0*/  @!P0 IMAD.WIDE R8, R0, 0x2, R6.reuse ;  /* 0x0000000200088825 */ /* 0x10afe200078e0206 */
[----:B------:R2:W5:Y:S03]  /*86e0*/  @!P0 LD.E.64 R28, [R10.64] ;  /* 0x000000080a1c8980 */ /* 0x000566000c101b00 */
[----:B------:R-:W-:Y:S01]  /*86f0*/  @!P1 IMAD.WIDE R6, R16, 0x2, R6 ;  /* 0x0000000210069825 */ /* 0x000fe200078e0206 */
[----:B------:R2:W5:Y:S04]  /*8700*/  @!P0 LD.E.64 R30, [R8.64] ;  /* 0x00000008081e8980 */ /* 0x000568000c101b00 */
[----:B------:R2:W5:Y:S02]  /*8710*/  @!P1 LD.E.64 R18, [R6.64] ;  /* 0x0000000806129980 */ /* 0x000564000c101b00 */
.L_x_386:
[----:B------:R-:W-:Y:S05]  /*8720*/  BSYNC B0 ;  /* 0x0000000000007941 */ /* 0x000fea0003800000 */
.L_x_385:
[----:B------:R-:W-:Y:S01]  /*8730*/  IADD3 R0, R24, 0x20, RZ ;  /* 0x0000002018007810 */ /* 0x000fe20007ffe0ff */
[----:B--2--5:R-:W-:Y:S01]  /*8740*/  IMAD.MOV.U32 R10, RZ, RZ, R28 ;  /* 0x000000ffff0a7224 */ /* 0x024fe200078e001c */
[----:B----4-:R2:W4:Y:S01]  /*8750*/  SHFL.IDX PT, R9, R20, 0x1, 0x1c1f ;  /* 0x003c1f0014097f89 */ /* 0x01052200000e0000 */
[----:B------:R-:W-:Y:S01]  /*8760*/  IMAD.MOV.U32 R5, RZ, RZ, R29 ;  /* 0x000000ffff057224 */ /* 0x000fe200078e001d */
[----:B------:R-:W-:Y:S01]  /*8770*/  ISETP.GE.AND P0, PT, R0, R25, PT ;  /* 0x000000190000720c */ /* 0x000fe20003f06270 */
[----:B------:R-:W-:Y:S01]  /*8780*/  IMAD.MOV.U32 R3, RZ, RZ, R14 ;  /* 0x000000ffff037224 */ /* 0x000fe200078e000e */
[----:B------:R-:W-:Y:S01]  /*8790*/  PRMT R60, R60, 0x5410, R10 ;  /* 0x000054103c3c7816 */ /* 0x000fe2000000000a */
[----:B------:R-:W-:Y:S01]  /*87a0*/  IMAD.MOV.U32 R0, RZ, RZ, R15 ;  /* 0x000000ffff007224 */ /* 0x000fe200078e000f */
[----:B------:R-:W-:Y:S01]  /*87b0*/  PRMT R61, R61, 0x5410, R5 ;  /* 0x000054103d3d7816 */ /* 0x000fe20000000005 */
[----:B------:R-:W-:Y:S01]  /*87c0*/  IMAD.MOV.U32 R10, RZ, RZ, R30 ;  /* 0x000000ffff0a7224 */ /* 0x000fe200078e001e */
[----:B------:R-:W-:Y:S01]  /*87d0*/  PRMT R27, R27, 0x5410, R3 ;  /* 0x000054101b1b7816 */ /* 0x000fe20000000003 */
[----:B------:R-:W-:Y:S01]  /*87e0*/  IMAD.MOV.U32 R5, RZ, RZ, R31 ;  /* 0x000000ffff057224 */ /* 0x000fe200078e001f */
[----:B------:R-:W-:Y:S01]  /*87f0*/  PRMT R55, R55, 0x5410, R0 ;  /* 0x0000541037377816 */ /* 0x000fe20000000000 */
[----:B------:R-:W-:Y:S01]  /*8800*/  IMAD.MOV.U32 R3, RZ, RZ, R18 ;  /* 0x000000ffff037224 */ /* 0x000fe200078e0012 */
[----:B------:R2:W3:Y:S01]  /*8810*/  SHFL.IDX PT, R8, R21, 0x1, 0x1c1f ;  /* 0x003c1f0015087f89 */ /* 0x0004e200000e0000 */
[----:B------:R-:W-:Y:S01]  /*8820*/  IMAD.MOV.U32 R0, RZ, RZ, R19 ;  /* 0x000000ffff007224 */ /* 0x000fe200078e0013 */
[----:B------:R-:W-:Y:S01]  /*8830*/  BSSY B0, `(.L_x_387) ;  /* 0x000001d000007945 */ /* 0x000fe20003800000 */
[----:B------:R-:W-:Y:S01]  /*8840*/  PRMT R60, R10, 0x7610, R60 ;  /* 0x000076100a3c7816 */ /* 0x000fe2000000003c */
[----:B-1----:R2:W1:Y:S01]  /*8850*/  SHFL.IDX PT, R7, R17, 0x1, 0x1c1f ;  /* 0x003c1f0011077f89 */ /* 0x00246200000e0000 */
[----:B------:R-:W-:Y:S01]  /*8860*/  PRMT R61, R5, 0x7610, R61 ;  /* 0x00007610053d7816 */ /* 0x000fe2000000003d */
[----:B------:R-:W-:Y:S01]  /*8870*/  CS2R R32, SRZ ;  /* 0x0000000000207805 */ /* 0x000fe2000001ff00 */
[----:B------:R-:W-:Y:S01]  /*8880*/  PRMT R27, R3, 0x7610, R27 ;  /* 0x00007610031b7816 */ /* 0x000fe2000000001b */
[----:B---3--:R2:W3:Y:S01]  /*8890*/  SHFL.IDX PT, R6, R22, 0x1, 0x1c1f ;  /* 0x003c1f0016067f89 */ /* 0x0084e200000e0000 */
[----:B------:R-:W-:Y:S01]  /*88a0*/  PRMT R55, R0, 0x7610, R55 ;  /* 0x0000761000377816 */ /* 0x000fe20000000037 */
[----:B------:R-:W-:Y:S01]  /*88b0*/  CS2R R36, SRZ ;  /* 0x0000000000247805 */ /* 0x000fe2000001ff00 */
[----:B------:R-:W-:Y:S01]  /*88c0*/  CS2R R34, SRZ ;  /* 0x0000000000227805 */ /* 0x000fe2000001ff00 */
[----:B------:R-:W-:Y:S05]  /*88d0*/  @P0 BRA `(.L_x_388) ;  /* 0x0000012000000947 */ /* 0x000fea0003800000 */
[C---:B----4-:R-:W-:Y:S01]  /*88e0*/  IADD3 R3, R16.reuse, 0x10, RZ ;  /* 0x0000001010037810 */ /* 0x050fe20007ffe0ff */
[----:B------:R-:W-:Y:S01]  /*88f0*/  CS2R R32, SRZ ;  /* 0x0000000000207805 */ /* 0x000fe2000001ff00 */
[----:B------:R-:W-:Y:S01]  /*8900*/  ISETP.GE.AND P1, PT, R16, c[0x0][0x27c], PT ;  /* 0x00009f0010007a0c */ /* 0x000fe20003f26270 */
[----:B------:R-:W-:Y:S01]  /*8910*/  CS2R R34, SRZ ;  /* 0x0000000000227805 */ /* 0x000fe2000001ff00 */
[----:B------:R-:W-:Y:S01]  /*8920*/  ISETP.GE.AND P0, PT, R3, c[0x0][0x27c], PT ;  /* 0x00009f0003007a0c */ /* 0x000fe20003f06270 */
[----:B------:R-:W-:Y:S01]  /*8930*/  CS2R R38, SRZ ;  /* 0x0000000000267805 */ /* 0x000fe2000001ff00 */
[----:B------:R-:W-:-:S09]  /*8940*/  CS2R R36, SRZ ;  /* 0x0000000000247805 */ /* 0x000fd2000001ff00 */
[----:B------:R-:W-:Y:S02]  /*8950*/  @!P1 IMAD.WIDE R12, R16, 0x2, R8 ;  /* 0x00000002100c9825 */ /* 0x000fe400078e0208 */
        /* <DEDUP_REMOVED lines=10> */
.L_x_388:
[----:B----4-:R-:W-:Y:S05]  /*8a00*/  BSYNC B0 ;  /* 0x0000000000007941 */ /* 0x010fea0003800000 */
.L_x_387:
[----:B------:R-:W-:Y:S01]  /*8a10*/  IADD3 R0, R24, 0x40, RZ ;  /* 0x0000004018007810 */ /* 0x000fe20007ffe0ff */
[----:B-----5:R-:W-:Y:S01]  /*8a20*/  IMAD.MOV.U32 R10, RZ, RZ, R38 ;  /* 0x000000ffff0a7224 */ /* 0x020fe200078e0026 */
[----:B------:R4:W2:Y:S01]  /*8a30*/  SHFL.IDX PT, R9, R20, 0x2, 0x1c1f ;  /* 0x005c1f0014097f89 */ /* 0x0008a200000e0000 */
        /* <DEDUP_REMOVED lines=23> */
[----:B------:R-:W-:Y:S01]  /*8bb0*/  CS2R R46, SRZ ;  /* 0x00000000002e7805 */ /* 0x000fe2000001ff00 */
[----:B------:R-:W-:Y:S01]  /*8bc0*/  CS2R R42, SRZ ;  /* 0x00000000002a7805 */ /* 0x000fe2000001ff00 */
[----:B------:R-:W-:Y:S05]  /*8bd0*/  @P0 BRA `(.L_x_390) ;  /* 0x0000012000000947 */ /* 0x000fea0003800000 */
[C---:B--2---:R-:W-:Y:S01]  /*8be0*/  IADD3 R3, R16.reuse, 0x10, RZ ;  /* 0x0000001010037810 */ /* 0x044fe20007ffe0ff */
        /* <DEDUP_REMOVED lines=17> */
.L_x_390:
[----:B--2---:R-:W-:Y:S05]  /*8d00*/  BSYNC B0 ;  /* 0x0000000000007941 */ /* 0x004fea0003800000 */
.L_x_389:
[----:B------:R-:W-:Y:S01]  /*8d10*/  IADD3 R0, R24, 0x60, RZ ;  /* 0x0000006018007810 */ /* 0x000fe20007ffe0ff */
[----:B-----5:R-:W-:Y:S01]  /*8d20*/  IMAD.MOV.U32 R10, RZ, RZ, R44 ;  /* 0x000000ffff0a7224 */ /* 0x020fe200078e002c */
[----:B------:R2:W4:Y:S01]  /*8d30*/  SHFL.IDX PT, R9, R20, 0x3, 0x1c1f ;  /* 0x007c1f0014097f89 */ /* 0x00052200000e0000 */
        /* <DEDUP_REMOVED lines=42> */
.L_x_392:
[----:B----4-:R-:W-:Y:S05]  /*8fe0*/  BSYNC B0 ;  /* 0x0000000000007941 */ /* 0x010fea0003800000 */
.L_x_391:
[----:B------:R-:W-:Y:S01]  /*8ff0*/  SHF.R.S32.HI R0, RZ, 0x1f, R54 ;  /* 0x0000001fff007819 */ /* 0x000fe20000011436 */
[----:B---3-5:R-:W-:Y:S01]  /*9000*/  IMAD.MOV.U32 R6, RZ, RZ, R58 ;  /* 0x000000ffff067224 */ /* 0x028fe200078e003a */
[----:B------:R-:W-:-:S04]  /*9010*/  DEPBAR.LE SB0, 0x1 ;  /* 0x000080400000791a */ /* 0x000fc80000000000 */
[----:B------:R-:W-:Y:S01]  /*9020*/  LEA.HI R0, R0, R54, RZ, 0x3 ;  /* 0x0000003600007211 */ /* 0x000fe200078f18ff */
[----:B------:R-:W-:Y:S01]  /*9030*/  IMAD.MOV.U32 R5, RZ, RZ, R59 ;  /* 0x000000ffff057224 */ /* 0x000fe200078e003b */
[----:B------:R-:W-:Y:S01]  /*9040*/  BSSY B1, `(.L_x_393) ;  /* 0x0000079000017945 */ /* 0x000fe20003800000 */
[----:B------:R-:W-:Y:S01]  /*9050*/  IMAD.MOV.U32 R3, RZ, RZ, R48 ;  /* 0x000000ffff037224 */ /* 0x000fe200078e0030 */
[----:B------:R-:W-:Y:S01]  /*9060*/  LOP3.LUT R0, R0, 0xfffffff8, RZ, 0xc0, !PT ;  /* 0xfffffff800007812 */ /* 0x000fe200078ec0ff */
[----:B-1----:R-:W-:Y:S01]  /*9070*/  IMAD.MOV.U32 R7, RZ, RZ, R57 ;  /* 0x000000ffff077224 */ /* 0x002fe200078e0039 */
[----:B------:R-:W-:Y:S02]  /*9080*/  PRMT R70, R6, 0x5410, R5 ;  /* 0x0000541006467816 */ /* 0x000fe40000000005 */
[----:B------:R-:W-:Y:S01]  /*9090*/  PRMT R69, R3, 0x7610, R69 ;  /* 0x0000761003457816 */ /* 0x000fe20000000045 */
[----:B------:R-:W-:-:S03]  /*90a0*/  IMAD.IADD R0, R54, 0x1, -R0 ;  /* 0x0000000136007824 */ /* 0x000fc600078e0a00 */
[----:B------:R-:W-:Y:S01]  /*90b0*/  PRMT R69, R69, 0x5410, R7 ;  /* 0x0000541045457816 */ /* 0x000fe20000000007 */
[C---:B------:R-:W-:Y:S01]  /*90c0*/  IMAD.SHL.U32 R6, R0.reuse, 0x40, RZ ;  /* 0x0000004000067824 */ /* 0x040fe200078e00ff */
[----:B------:R-:W-:Y:S01]  /*90d0*/  BAR.SYNC.DEFER_BLOCKING 0x0 ;  /* 0x0000000000007b1d */ /* 0x000fe20000010000 */
[----:B------:R-:W-:-:S03]  /*90e0*/  LOP3.LUT P1, RZ, R0, 0x4, RZ, 0xc0, !PT ;  /* 0x0000000400ff7812 */ /* 0x000fc6000782c0ff */
[----:B------:R-:W-:Y:S01]  /*90f0*/  LOP3.LUT R0, R6, 0x1c0, RZ, 0xc0, !PT ;  /* 0x000001c006007812 */ /* 0x000fe200078ec0ff */
[----:B------:R-:W-:-:S03]  /*9100*/  IMAD.MOV.U32 R6, RZ, RZ, R56 ;  /* 0x000000ffff067224 */ /* 0x000fc600078e0038 */
[----:B------:R-:W-:Y:S02]  /*9110*/  LOP3.LUT R5, R0, 0x18, R26, 0xf8, !PT ;  /* 0x0000001800057812 */ /* 0x000fe400078ef81a */
[----:B------:R-:W-:Y:S01]  /*9120*/  SHF.R.U32.HI R3, RZ, 0x3, R0 ;  /* 0x00000003ff037819 */ /* 0x000fe20000011600 */
[----:B------:R-:W-:-:S03]  /*9130*/  IMAD.MOV.U32 R0, RZ, RZ, R49 ;  /* 0x000000ffff007224 */ /* 0x000fc600078e0031 */
[----:B------:R-:W-:Y:S01]  /*9140*/  LOP3.LUT R5, R5, R3, RZ, 0x3c, !PT ;  /* 0x0000000305057212 */ /* 0x000fe200078e3cff */
[----:B------:R-:W-:Y:S01]  /*9150*/  IMAD.IADD R3, R25, 0x1, -R209 ;  /* 0x0000000119037824 */ /* 0x000fe200078e0ad1 */
[----:B------:R-:W-:Y:S01]  /*9160*/  PRMT R26, R0, 0x5410, R6 ;  /* 0x00005410001a7816 */ /* 0x000fe20000000006 */
[----:B------:R-:W-:Y:S02]  /*9170*/  IMAD.MOV.U32 R6, RZ, RZ, R50 ;  /* 0x000000ffff067224 */ /* 0x000fe400078e0032 */
[----:B------:R-:W-:Y:S01]  /*9180*/  IMAD R0, R213, 0x200, R5 ;  /* 0x00000200d5007824 */ /* 0x000fe200078e0205 */
[----:B------:R-:W-:Y:S01]  /*9190*/  IMNMX R23, R3, 0x80, PT ;  /* 0x0000008003177817 */ /* 0x000fe20003800200 */
[----:B------:R-:W-:-:S03]  /*91a0*/  IMAD.MOV.U32 R5, RZ, RZ, R51 ;  /* 0x000000ffff057224 */ /* 0x000fc600078e0033 */
[----:B------:R-:W-:Y:S02]  /*91b0*/  ISETP.GE.AND P0, PT, R54, R23, PT ;  /* 0x000000173600720c */ /* 0x000fe40003f06270 */
[C---:B------:R-:W-:Y:S02]  /*91c0*/  IADD3 R3, R0.reuse, 0x20, RZ ;  /* 0x0000002000037810 */ /* 0x040fe40007ffe0ff */
[----:B------:R-:W-:Y:S02]  /*91d0*/  @P1 IADD3 R3, R0, -0x20, RZ ;  /* 0xffffffe000031810 */ /* 0x000fe40007ffe0ff */
[----:B------:R-:W-:Y:S02]  /*91e0*/  PRMT R25, R6, 0x5410, R5 ;  /* 0x0000541006197816 */ /* 0x000fe40000000005 */
[----:B--2---:R-:W-:Y:S02]  /*91f0*/  LEA R21, R0, 0x6100, 0x1 ;  /* 0x0000610000157811 */ /* 0x004fe400078e08ff */
[----:B------:R-:W-:-:S03]  /*9200*/  LEA R22, R3, 0x6100, 0x1 ;  /* 0x0000610003167811 */ /* 0x000fc600078e08ff */
[----:B------:R-:W-:Y:S05]  /*9210*/  @P0 BRA `(.L_x_394) ;  /* 0x000005b000000947 */ /* 0x000fea0003800000 */
[----:B------:R-:W-:Y:S01]  /*9220*/  ISETP.GE.AND P0, PT, R16, c[0x0][0x27c], PT ;  /* 0x00009f0010007a0c */ /* 0x000fe20003f06270 */
[----:B------:R-:W-:-:S12]  /*9230*/  BSSY B0, `(.L_x_395) ;  /* 0x000002c000007945 */ /* 0x000fd80003800000 */
[----:B------:R-:W-:Y:S05]  /*9240*/  @P0 BRA `(.L_x_396) ;  /* 0x000002a000000947 */ /* 0x000fea0003800000 */
[----:B------:R-:W1:Y:S01]  /*9250*/  LDS.128 R8, [R21] ;  /* 0x0000000015087984 */ /* 0x000e620000000c00 */
[----:B------:R-:W-:Y:S02]  /*9260*/  SHF.R.U32.HI R0, RZ, 0x10, R19 ;  /* 0x00000010ff007819 */ /* 0x000fe40000011613 */
[----:B------:R-:W-:Y:S02]  /*9270*/  SHF.R.U32.HI R3, RZ, 0x10, R15 ;  /* 0x00000010ff037819 */ /* 0x000fe4000001160f */
[----:B------:R-:W-:Y:S02]  /*9280*/  SHF.R.U64 R18, R18, 0x10, R19 ;  /* 0x0000001012127819 */ /* 0x000fe40000001213 */
[----:B------:R-:W-:Y:S01]  /*9290*/  SHF.R.U64 R20, R14, 0x10, R15 ;  /* 0x000000100e147819 */ /* 0x000fe2000000120f */
[----:B------:R-:W-:Y:S02]  /*92a0*/  HADD2.F32 R19, -RZ, R3.H0_H0 ;  /* 0x20000003ff137230 */ /* 0x000fe40000004100 */
[----:B------:R-:W-:-:S02]  /*92b0*/  HADD2.F32 R3, -RZ, R27.H1_H1 ;  /* 0x3000001bff037230 */ /* 0x000fc40000004100 */
[--C-:B-1----:R-:W-:Y:S02]  /*92c0*/  HADD2.F32 R6, -RZ, R11.reuse.H0_H0 ;  /* 0x2000000bff067230 */ /* 0x102fe40000004100 */
[--C-:B------:R-:W-:Y:S02]  /*92d0*/  HADD2.F32 R13, -RZ, R10.reuse.H0_H0 ;  /* 0x2000000aff0d7230 */ /* 0x100fe40000004100 */
[----:B------:R-:W-:Y:S02]  /*92e0*/  HADD2.F32 R12, -RZ, R10.H1_H1 ;  /* 0x3000000aff0c7230 */ /* 0x000fe40000004100 */
[----:B------:R-:W-:Y:S02]  /*92f0*/  HADD2.F32 R11, -RZ, R11.H1_H1 ;  /* 0x3000000bff0b7230 */ /* 0x000fe40000004100 */
[----:B------:R-:W-:Y:S02]  /*9300*/  HADD2.F32 R10, -RZ, R0.H0_H0 ;  /* 0x20000000ff0a7230 */ /* 0x000fe40000004100 */
[----:B------:R-:W-:-:S02]  /*9310*/  HADD2.F32 R5, -RZ, R8.H0_H0 ;  /* 0x20000008ff057230 */ /* 0x000fc40000004100 */
[----:B------:R-:W-:Y:S01]  /*9320*/  HADD2.F32 R8, -RZ, R8.H1_H1 ;  /* 0x30000008ff087230 */ /* 0x000fe20000004100 */
[-C--:B------:R-:W-:Y:S01]  /*9330*/  FMUL.FTZ R7, R11, R10.reuse ;  /* 0x0000000a0b077220 */ /* 0x080fe20000410000 */
[----:B------:R-:W-:Y:S02]  /*9340*/  HADD2.F32 R0, -RZ, R27.H0_H0 ;  /* 0x2000001bff007230 */ /* 0x000fe40000004100 */
[--C-:B------:R-:W-:Y:S01]  /*9350*/  HADD2.F32 R15, -RZ, R9.reuse.H0_H0 ;  /* 0x20000009ff0f7230 */ /* 0x100fe20000004100 */
[CC--:B------:R-:W-:Y:S01]  /*9360*/  FFMA.FTZ R17, R6.reuse, R19.reuse, -R7 ;  /* 0x0000001306117223 */ /* 0x0c0fe20000010807 */
[----:B------:R-:W-:Y:S01]  /*9370*/  HADD2.F32 R14, -RZ, R9.H1_H1 ;  /* 0x30000009ff0e7230 */ /* 0x000fe20000004100 */
[----:B------:R-:W-:Y:S02]  /*9380*/  FMUL.FTZ R9, R6, R10 ;  /* 0x0000000a06097220 */ /* 0x000fe40000410000 */
[-C--:B------:R-:W-:Y:S02]  /*9390*/  FMUL.FTZ R10, R8, R0.reuse ;  /* 0x00000000080a7220 */ /* 0x080fe40000410000 */
[----:B------:R-:W-:Y:S01]  /*93a0*/  FMUL.FTZ R6, R5, R0 ;  /* 0x0000000005067220 */ /* 0x000fe20000410000 */
[----:B------:R-:W-:Y:S01]  /*93b0*/  HADD2.F32 R0, -RZ, R55.H0_H0 ;  /* 0x20000037ff007230 */ /* 0x000fe20000004100 */
[----:B------:R-:W-:Y:S01]  /*93c0*/  FFMA.FTZ R11, R11, R19, R9 ;  /* 0x000000130b0b7223 */ /* 0x000fe20000010009 */
[----:B------:R-:W-:Y:S01]  /*93d0*/  HADD2.F32 R9, -RZ, R18.H0_H0 ;  /* 0x20000012ff097230 */ /* 0x000fe20000004100 */
[----:B------:R-:W-:-:S02]  /*93e0*/  FFMA.FTZ R7, R5, R3, -R10 ;  /* 0x0000000305077223 */ /* 0x000fc4000001080a */
[----:B------:R-:W-:Y:S01]  /*93f0*/  FFMA.FTZ R8, R8, R3, R6 ;  /* 0x0000000308087223 */ /* 0x000fe20000010006 */
[----:B------:R-:W-:Y:S01]  /*9400*/  HADD2.F32 R3, -RZ, R55.H1_H1 ;  /* 0x30000037ff037230 */ /* 0x000fe20000004100 */
[-C--:B------:R-:W-:Y:S01]  /*9410*/  FMUL.FTZ R5, R12, R0.reuse ;  /* 0x000000000c057220 */ /* 0x080fe20000410000 */
[----:B------:R-:W-:Y:S01]  /*9420*/  HADD2.F32 R6, -RZ, R20.H0_H0 ;  /* 0x20000014ff067230 */ /* 0x000fe20000004100 */
[----:B------:R-:W-:Y:S01]  /*9430*/  FMUL.FTZ R10, R13, R0 ;  /* 0x000000000d0a7220 */ /* 0x000fe20000410000 */
[----:B------:R-:W-:Y:S01]  /*9440*/  F2FP.PACK_AB R11, R11, R17 ;  /* 0x000000110b0b723e */ /* 0x000fe200000000ff */
[----:B------:R-:W-:Y:S01]  /*9450*/  FMUL.FTZ R0, R14, R9 ;  /* 0x000000090e007220 */ /* 0x000fe20000410000 */
[----:B------:R-:W-:Y:S01]  /*9460*/  F2FP.PACK_AB R8, R8, R7 ;  /* 0x000000070808723e */ /* 0x000fe200000000ff */
[----:B------:R-:W-:Y:S02]  /*9470*/  FMUL.FTZ R9, R15, R9 ;  /* 0x000000090f097220 */ /* 0x000fe40000410000 */
[----:B------:R-:W-:-:S02]  /*9480*/  FFMA.FTZ R5, R13, R3, -R5 ;  /* 0x000000030d057223 */ /* 0x000fc40000010805 */
[----:B------:R-:W-:Y:S02]  /*9490*/  FFMA.FTZ R10, R12, R3, R10 ;  /* 0x000000030c0a7223 */ /* 0x000fe4000001000a */
[-C--:B------:R-:W-:Y:S02]  /*94a0*/  FFMA.FTZ R0, R15, R6.reuse, -R0 ;  /* 0x000000060f007223 */ /* 0x080fe40000010800 */
[----:B------:R-:W-:Y:S01]  /*94b0*/  FFMA.FTZ R9, R14, R6, R9 ;  /* 0x000000060e097223 */ /* 0x000fe20000010009 */
[----:B------:R-:W-:-:S04]  /*94c0*/  F2FP.PACK_AB R10, R10, R5 ;  /* 0x000000050a0a723e */ /* 0x000fc800000000ff */
[----:B------:R-:W-:-:S05]  /*94d0*/  F2FP.PACK_AB R9, R9, R0 ;  /* 0x000000000909723e */ /* 0x000fca00000000ff */
[----:B------:R1:W-:Y:S02]  /*94e0*/  STS.128 [R21], R8 ;  /* 0x0000000815007388 */ /* 0x0003e40000000c00 */
.L_x_396:
[----:B------:R-:W-:Y:S05]  /*94f0*/  BSYNC B0 ;  /* 0x0000000000007941 */ /* 0x000fea0003800000 */
.L_x_395:
[----:B------:R-:W-:-:S04]  /*9500*/  IADD3 R0, R16, 0x10, RZ ;  /* 0x0000001010007810 */ /* 0x000fc80007ffe0ff */
[----:B------:R-:W-:-:S13]  /*9510*/  ISETP.GE.AND P0, PT, R0, c[0x0][0x27c], PT ;  /* 0x00009f0000007a0c */ /* 0x000fda0003f06270 */
[----:B------:R-:W-:Y:S05]  /*9520*/  @P0 BRA `(.L_x_394) ;  /* 0x000002a000000947 */ /* 0x000fea0003800000 */
[----:B-1----:R-:W1:Y:S01]  /*9530*/  LDS.128 R8, [R22] ;  /* 0x0000000016087984 */ /* 0x002e620000000c00 */
[----:B------:R-:W-:Y:S02]  /*9540*/  SHF.R.U32.HI R0, RZ, 0x10, R31 ;  /* 0x00000010ff007819 */ /* 0x000fe4000001161f */
[----:B------:R-:W-:Y:S02]  /*9550*/  SHF.R.U32.HI R3, RZ, 0x10, R29 ;  /* 0x00000010ff037819 */ /* 0x000fe4000001161d */
[----:B------:R-:W-:Y:S02]  /*9560*/  SHF.R.U64 R17, R30, 0x10, R31 ;  /* 0x000000101e117819 */ /* 0x000fe4000000121f */
[----:B------:R-:W-:Y:S01]  /*9570*/  SHF.R.U64 R19, R28, 0x10, R29 ;  /* 0x000000101c137819 */ /* 0x000fe2000000121d */
[----:B------:R-:W-:Y:S02]  /*9580*/  HADD2.F32 R20, -RZ, R3.H0_H0 ;  /* 0x20000003ff147230 */ /* 0x000fe40000004100 */
[----:B------:R-:W-:-:S02]  /*9590*/  HADD2.F32 R3, -RZ, R60.H1_H1 ;  /* 0x3000003cff037230 */ /* 0x000fc40000004100 */
[----:B------:R-:W-:Y:S02]  /*95a0*/  HADD2.F32 R19, -RZ, R19.H0_H0 ;  /* 0x20000013ff137230 */ /* 0x000fe40000004100 */
[--C-:B-1----:R-:W-:Y:S02]  /*95b0*/  HADD2.F32 R6, -RZ, R11.reuse.H0_H0 ;  /* 0x2000000bff067230 */ /* 0x102fe40000004100 */
[--C-:B------:R-:W-:Y:S02]  /*95c0*/  HADD2.F32 R13, -RZ, R10.reuse.H0_H0 ;  /* 0x2000000aff0d7230 */ /* 0x100fe40000004100 */
[----:B------:R-:W-:Y:S02]  /*95d0*/  HADD2.F32 R12, -RZ, R10.H1_H1 ;  /* 0x3000000aff0c7230 */ /* 0x000fe40000004100 */
[----:B------:R-:W-:Y:S02]  /*95e0*/  HADD2.F32 R11, -RZ, R11.H1_H1 ;  /* 0x3000000bff0b7230 */ /* 0x000fe40000004100 */
[----:B------:R-:W-:-:S02]  /*95f0*/  HADD2.F32 R10, -RZ, R0.H0_H0 ;  /* 0x20000000ff0a7230 */ /* 0x000fc40000004100 */
[--C-:B------:R-:W-:Y:S02]  /*9600*/  HADD2.F32 R5, -RZ, R8.reuse.H0_H0 ;  /* 0x20000008ff057230 */ /* 0x100fe40000004100 */
[----:B------:R-:W-:Y:S01]  /*9610*/  HADD2.F32 R8, -RZ, R8.H1_H1 ;  /* 0x30000008ff087230 */ /* 0x000fe20000004100 */
[----:B------:R-:W-:Y:S01]  /*9620*/  FMUL.FTZ R7, R11, R10 ;  /* 0x0000000a0b077220 */ /* 0x000fe20000410000 */
[----:B------:R-:W-:Y:S02]  /*9630*/  HADD2.F32 R0, -RZ, R60.H0_H0 ;  /* 0x2000003cff007230 */ /* 0x000fe40000004100 */
[--C-:B------:R-:W-:Y:S01]  /*9640*/  HADD2.F32 R15, -RZ, R9.reuse.H0_H0 ;  /* 0x20000009ff0f7230 */ /* 0x100fe20000004100 */
[C---:B------:R-:W-:Y:S01]  /*9650*/  FFMA.FTZ R18, R6.reuse, R20, -R7 ;  /* 0x0000001406127223 */ /* 0x040fe20000010807 */
[----:B------:R-:W-:Y:S01]  /*9660*/  HADD2.F32 R14, -RZ, R9.H1_H1 ;  /* 0x30000009ff0e7230 */ /* 0x000fe20000004100 */
[----:B------:R-:W-:Y:S02]  /*9670*/  FMUL.FTZ R9, R6, R10 ;  /* 0x0000000a06097220 */ /* 0x000fe40000410000 */
[----:B------:R-:W-:-:S02]  /*9680*/  FMUL.FTZ R10, R8, R0 ;  /* 0x00000000080a7220 */ /* 0x000fc40000410000 */
[----:B------:R-:W-:Y:S01]  /*9690*/  FMUL.FTZ R6, R5, R0 ;  /* 0x0000000005067220 */ /* 0x000fe20000410000 */
[----:B------:R-:W-:Y:S01]  /*96a0*/  HADD2.F32 R0, -RZ, R61.H0_H0 ;  /* 0x2000003dff007230 */ /* 0x000fe20000004100 */
[----:B------:R-:W-:Y:S01]  /*96b0*/  FFMA.FTZ R11, R11, R20, R9 ;  /* 0x000000140b0b7223 */ /* 0x000fe20000010009 */
[----:B------:R-:W-:Y:S01]  /*96c0*/  HADD2.F32 R9, -RZ, R17.H0_H0 ;  /* 0x20000011ff097230 */ /* 0x000fe20000004100 */
[-C--:B------:R-:W-:Y:S02]  /*96d0*/  FFMA.FTZ R7, R5, R3.reuse, -R10 ;  /* 0x0000000305077223 */ /* 0x080fe4000001080a */
[----:B------:R-:W-:Y:S01]  /*96e0*/  FFMA.FTZ R8, R8, R3, R6 ;  /* 0x0000000308087223 */ /* 0x000fe20000010006 */
[----:B------:R-:W-:Y:S01]  /*96f0*/  HADD2.F32 R3, -RZ, R61.H1_H1 ;  /* 0x3000003dff037230 */ /* 0x000fe20000004100 */
[----:B------:R-:W-:Y:S01]  /*9700*/  FMUL.FTZ R5, R12, R0 ;  /* 0x000000000c057220 */ /* 0x000fe20000410000 */
[----:B------:R-:W-:Y:S01]  /*9710*/  F2FP.PACK_AB R11, R11, R18 ;  /* 0x000000120b0b723e */ /* 0x000fe200000000ff */
[----:B------:R-:W-:Y:S01]  /*9720*/  FMUL.FTZ R10, R13, R0 ;  /* 0x000000000d0a7220 */ /* 0x000fe20000410000 */
[----:B------:R-:W-:Y:S01]  /*9730*/  F2FP.PACK_AB R8, R8, R7 ;  /* 0x000000070808723e */ /* 0x000fe200000000ff */
[----:B------:R-:W-:-:S02]  /*9740*/  FMUL.FTZ R0, R14, R9 ;  /* 0x000000090e007220 */ /* 0x000fc40000410000 */
[----:B------:R-:W-:Y:S02]  /*9750*/  FMUL.FTZ R9, R15, R9 ;  /* 0x000000090f097220 */ /* 0x000fe40000410000 */
[-C--:B------:R-:W-:Y:S02]  /*9760*/  FFMA.FTZ R5, R13, R3.reuse, -R5 ;  /* 0x000000030d057223 */ /* 0x080fe40000010805 */
[----:B------:R-:W-:Y:S02]  /*9770*/  FFMA.FTZ R10, R12, R3, R10 ;  /* 0x000000030c0a7223 */ /* 0x000fe4000001000a */
[-C--:B------:R-:W-:Y:S02]  /*9780*/  FFMA.FTZ R0, R15, R19.reuse, -R0 ;  /* 0x000000130f007223 */ /* 0x080fe40000010800 */
[----:B------:R-:W-:Y:S01]  /*9790*/  FFMA.FTZ R9, R14, R19, R9 ;  /* 0x000000130e097223 */ /* 0x000fe20000010009 */
[----:B------:R-:W-:-:S04]  /*97a0*/  F2FP.PACK_AB R10, R10, R5 ;  /* 0x000000050a0a723e */ /* 0x000fc800000000ff */
[----:B------:R-:W-:-:S05]  /*97b0*/  F2FP.PACK_AB R9, R9, R0 ;  /* 0x000000000909723e */ /* 0x000fca00000000ff */
[----:B------:R1:W-:Y:S02]  /*97c0*/  STS.128 [R22], R8 ;  /* 0x0000000816007388 */ /* 0x0003e40000000c00 */
.L_x_394:
[----:B------:R-:W-:Y:S05]  /*97d0*/  BSYNC B1 ;  /* 0x0000000000017941 */ /* 0x000fea0003800000 */
.L_x_393:
        /* <DEDUP_REMOVED lines=48> */
[----:B------:R1:W-:Y:S02]  /*9ae0*/  STS.128 [R21+0x1000], R8 ;  /* 0x0010000815007388 */ /* 0x0003e40000000c00 */
.L_x_400:
[----:B------:R-:W-:Y:S05]  /*9af0*/  BSYNC B0 ;  /* 0x0000000000007941 */ /* 0x000fea0003800000 */
.L_x_399:
[----:B------:R-:W-:-:S04]  /*9b00*/  IADD3 R0, R16, 0x10, RZ ;  /* 0x0000001010007810 */ /* 0x000fc80007ffe0ff */
[----:B------:R-:W-:-:S13]  /*9b10*/  ISETP.GE.AND P0, PT, R0, c[0x0][0x27c], PT ;  /* 0x00009f0000007a0c */ /* 0x000fda0003f06270 */
        /* <DEDUP_REMOVED lines=43> */
.L_x_398:
[----:B------:R-:W-:Y:S05]  /*9dd0*/  BSYNC B1 ;  /* 0x0000000000017941 */ /* 0x000fea0003800000 */
.L_x_397:
        /* <DEDUP_REMOVED lines=30> */
[--C-:B------:R-:W-:Y:S01]  /*9fc0*/  HADD2.F32 R0, -RZ, R66.reuse.H0_H0 ;  /* 0x20000042ff007230 */ /* 0x100fe20000004100 */
        /* <DEDUP_REMOVED lines=18> */
.L_x_404:
[----:B------:R-:W-:Y:S05]  /*a0f0*/  BSYNC B0 ;  /* 0x0000000000007941 */ /* 0x000fea0003800000 */
.L_x_403:
        /* <DEDUP_REMOVED lines=45> */
.L_x_402:
[----:B------:R-:W-:Y:S05]  /*a3d0*/  BSYNC B1 ;  /* 0x0000000000017941 */ /* 0x000fea0003800000 */
.L_x_401:
[----:B------:R-:W-:-:S04]  /*a3e0*/  IADD3 R0, R54, 0x60, RZ ;  /* 0x0000006036007810 */ /* 0x000fc80007ffe0ff */
        /* <DEDUP_REMOVED lines=11> */
[----:B------:R-:W-:-:S02]  /*a4a0*/  HADD2.F32 R3, -RZ, R69.H0_H0 ;  /* 0x20000045ff037230 */ /* 0x000fc40000004100 */
        /* <DEDUP_REMOVED lines=16> */
[----:B------:R-:W-:Y:S01]  /*a5b0*/  HADD2.F32 R0, -RZ, R25.H1_H1 ;  /* 0x30000019ff007230 */ /* 0x000fe20000004100 */
[----:B------:R-:W-:Y:S01]  /*a5c0*/  FFMA.FTZ R11, R11, R20, R9 ;  /* 0x000000140b0b7223 */ /* 0x000fe20000010009 */
[----:B------:R-:W-:Y:S01]  /*a5d0*/  HADD2.F32 R9, -RZ, R17.H0_H0 ;  /* 0x20000011ff097230 */ /* 0x000fe20000004100 */
[-C--:B------:R-:W-:Y:S02]  /*a5e0*/  FFMA.FTZ R7, R5, R3.reuse, -R10 ;  /* 0x0000000305077223 */ /* 0x080fe4000001080a */
[----:B------:R-:W-:Y:S01]  /*a5f0*/  FFMA.FTZ R8, R8, R3, R6 ;  /* 0x0000000308087223 */ /* 0x000fe20000010006 */
[----:B------:R-:W-:Y:S01]  /*a600*/  HADD2.F32 R3, -RZ, R26.H0_H0 ;  /* 0x2000001aff037230 */ /* 0x000fe20000004100 */
        /* <DEDUP_REMOVED lines=13> */
.L_x_407:
[----:B------:R-:W-:Y:S05]  /*a6e0*/  BSYNC B0 ;  /* 0x0000000000007941 */ /* 0x000fea0003800000 */
.L_x_406:
        /* <DEDUP_REMOVED lines=18> */
[-C--:B------:R-:W-:Y:S01]  /*a810*/  FMUL.FTZ R7, R11, R10.reuse ;  /* 0x0000000a0b077220 */ /* 0x080fe20000410000 */
[----:B------:R-:W-:Y:S02]  /*a820*/  HADD2.F32 R0, -RZ, R26.H1_H1 ;  /* 0x3000001aff007230 */ /* 0x000fe40000004100 */
        /* <DEDUP_REMOVED lines=11> */
[----:B------:R-:W-:Y:S01]  /*a8e0*/  HADD2.F32 R3, -RZ, R70.H1_H1 ;  /* 0x30000046ff037230 */ /* 0x000fe20000004100 */
[-C--:B------:R-:W-:Y:S01]  /*a8f0*/  FMUL.FTZ R5, R12, R0.reuse ;  /* 0x000000000c057220 */ /* 0x080fe20000410000 */
        /* <DEDUP_REMOVED lines=11> */
[----:B------:R1:W-:Y:S01]  /*a9b0*/  STS.128 [R22+0x3000], R8 ;  /* 0x0030000816007388 */ /* 0x0003e20000000c00 */
[----:B------:R-:W-:Y:S05]  /*a9c0*/  BRA `(.L_x_405) ;  /* 0x000023b000007947 */ /* 0x000fea0003800000 */
.L_x_384:
[----:B------:R-:W-:Y:S01]  /*a9d0*/  ISETP.NE.AND P0, PT, R237, 0x1, PT ;  /* 0x00000001ed00780c */ /* 0x000fe20003f05270 */
[----:B------:R-:W-:Y:S01]  /*a9e0*/  IMAD.MOV.U32 R8, RZ, RZ, R12 ;  /* 0x000000ffff087224 */ /* 0x000fe200078e000c */
[----:B------:R-:W-:Y:S01]  /*a9f0*/  ISETP.GE.AND P2, PT, R26, c[0x0][0x27c], PT ;  /* 0x00009f001a007a0c */ /* 0x000fe20003f46270 */
[----:B------:R-:W-:Y:S01]  /*aa00*/  IMAD.MOV.U32 R6, RZ, RZ, R10 ;  /* 0x000000ffff067224 */ /* 0x000fe200078e000a */
[----:B------:R-:W-:Y:S01]  /*aa10*/  SHF.R.S32.HI R27, RZ, 0x1f, R26 ;  /* 0x0000001fff1b7819 */ /* 0x000fe2000001141a */
[----:B------:R-:W-:Y:S01]  /*aa20*/  CS2R R22, SRZ ;  /* 0x0000000000167805 */ /* 0x000fe2000001ff00 */
[----:B------:R-:W-:-:S07]  /*aa30*/  CS2R R20, SRZ ;  /* 0x0000000000147805 */ /* 0x000fce000001ff00 */
[----:B------:R-:W-:-:S05]  /*aa40*/  @P0 IMAD.HI.U32 R3, R0, c[0x0][0x2c8], RZ ;  /* 0x0000b20000030a27 */ /* 0x000fca00078e00ff */
[----:B------:R-:W-:-:S04]  /*aa50*/  @P0 SHF.R.U32.HI R0, RZ, c[0x0][0x2cc], R3 ;  /* 0x0000b300ff000a19 */ /* 0x000fc80000011603 */
[----:B------:R-:W-:Y:S01]  /*aa60*/  SHF.R.S32.HI R3, RZ, 0x1f, R0 ;  /* 0x0000001fff037819 */ /* 0x000fe20000011400 */
[----:B------:R-:W-:-:S04]  /*aa70*/  IMAD.WIDE.U32 R8, R0, c[0x0][0x280], R8 ;  /* 0x0000a00000087a25 */ /* 0x000fc800078e0008 */
[C---:B------:R-:W-:Y:S01]  /*aa80*/  IMAD R5, R3.reuse, c[0x0][0x280], RZ ;  /* 0x0000a00003057a24 */ /* 0x040fe200078e02ff */
[----:B------:R-:W-:Y:S01]  /*aa90*/  LEA R14, P0, R8, c[0x0][0x270], 0x1 ;  /* 0x00009c00080e7a11 */ /* 0x000fe200078008ff */
[----:B------:R-:W-:Y:S02]  /*aaa0*/  IMAD R3, R3, c[0x0][0x290], RZ ;  /* 0x0000a40003037a24 */ /* 0x000fe400078e02ff */
[C---:B------:R-:W-:Y:S02]  /*aab0*/  IMAD R5, R0.reuse, c[0x0][0x284], R5 ;  /* 0x0000a10000057a24 */ /* 0x040fe400078e0205 */
[----:B------:R-:W-:-:S04]  /*aac0*/  IMAD.WIDE.U32 R6, R0, c[0x0][0x290], R6 ;  /* 0x0000a40000067a25 */ /* 0x000fc800078e0006 */
[----:B------:R-:W-:Y:S02]  /*aad0*/  IMAD.IADD R5, R9, 0x1, R5 ;  /* 0x0000000109057824 */ /* 0x000fe400078e0205 */
[----:B------:R-:W-:-:S03]  /*aae0*/  IMAD R0, R0, c[0x0][0x294], R3 ;  /* 0x0000a50000007a24 */ /* 0x000fc600078e0203 */
[----:B------:R-:W-:Y:S01]  /*aaf0*/  LEA.HI.X R12, R8, c[0x0][0x274], R5, 0x1, P0 ;  /* 0x00009d00080c7a11 */ /* 0x000fe200000f0c05 */
[----:B------:R-:W-:Y:S01]  /*ab00*/  IMAD.IADD R0, R7, 0x1, R0 ;  /* 0x0000000107007824 */ /* 0x000fe200078e0200 */
[----:B------:R-:W1:Y:S01]  /*ab10*/  SHFL.IDX PT, R8, R14, RZ, 0x1c1f ;  /* 0x001c1fff0e087589 */ /* 0x000e6200000e0000 */
[----:B------:R-:W-:-:S03]  /*ab20*/  LEA R13, P0, R6, c[0x0][0x288], 0x1 ;  /* 0x0000a200060d7a11 */ /* 0x000fc600078008ff */
[----:B------:R-:W2:Y:S01]  /*ab30*/  SHFL.IDX PT, R7, R12, RZ, 0x1c1f ;  /* 0x001c1fff0c077589 */ /* 0x000ea200000e0000 */
[----:B------:R-:W-:Y:S02]  /*ab40*/  LEA.HI.X R11, R6, c[0x0][0x28c], R0, 0x1, P0 ;  /* 0x0000a300060b7a11 */ /* 0x000fe400000f0c00 */
[----:B------:R-:W-:Y:S01]  /*ab50*/  ISETP.GE.OR P0, PT, R24, R25, P2 ;  /* 0x000000191800720c */ /* 0x000fe20001706670 */
[----:B------:R-:W3:Y:S04]  /*ab60*/  SHFL.IDX PT, R6, R13, RZ, 0x1c1f ;  /* 0x001c1fff0d067589 */ /* 0x000ee800000e0000 */
[----:B------:R-:W4:Y:S08]  /*ab70*/  SHFL.IDX PT, R5, R11, RZ, 0x1c1f ;  /* 0x001c1fff0b057589 */ /* 0x000f3000000e0000 */
[C---:B------:R-:W-:Y:S01]  /*ab80*/  @!P0 IMAD.SHL.U32 R0, R26.reuse, 0x2, RZ ;  /* 0x000000021a008824 */ /* 0x040fe200078e00ff */
[----:B------:R-:W-:-:S04]  /*ab90*/  @!P0 SHF.L.U64.HI R3, R26, 0x1, R27 ;  /* 0x000000011a038819 */ /* 0x000fc8000001021b */
[----:B-1----:R-:W-:-:S05]  /*aba0*/  @!P0 IADD3 R8, P1, R8, R0, RZ ;  /* 0x0000000008088210 */ /* 0x002fca0007f3e0ff */
[--C-:B--2---:R-:W-:Y:S01]  /*abb0*/  @!P0 IMAD.X R9, R7, 0x1, R3.reuse, P1 ;  /* 0x0000000107098824 */ /* 0x104fe200008e0603 */
[----:B---3--:R-:W-:Y:S01]  /*abc0*/  @!P0 IADD3 R6, P1, R6, R0, RZ ;  /* 0x0000000006068210 */ /* 0x008fe20007f3e0ff */
[----:B------:R-:W-:Y:S01]  /*abd0*/  CS2R R18, SRZ ;  /* 0x0000000000127805 */ /* 0x000fe2000001ff00 */
[----:B------:R-:W-:Y:S02]  /*abe0*/  CS2R R16, SRZ ;  /* 0x0000000000107805 */ /* 0x000fe4000001ff00 */
[----:B------:R1:W2:Y:S01]  /*abf0*/  @!P0 LD.E.128 R20, [R8.64] ;  /* 0x0000000808148980 */ /* 0x0002a2000c101d00 */
[----:B----4-:R-:W-:-:S05]  /*ac00*/  @!P0 IMAD.X R7, R5, 0x1, R3, P1 ;  /* 0x0000000105078824 */ /* 0x010fca00008e0603 */
[----:B------:R3:W4:Y:S01]  /*ac10*/  @!P0 LD.E.128 R16, [R6.64] ;  /* 0x0000000806108980 */ /* 0x000722000c101d00 */
[----:B------:R-:W-:Y:S01]  /*ac20*/  IADD3 R0, R24, 0x20, RZ ;  /* 0x0000002018007810 */ /* 0x000fe20007ffe0ff */
[----:B------:R-:W-:Y:S01]  /*ac30*/  BSSY B0, `(.L_x_408) ;  /* 0x0000025000007945 */ /* 0x000fe20003800000 */
[----:B------:R-:W-:Y:S01]  /*ac40*/  CS2R R34, SRZ ;  /* 0x0000000000227805 */ /* 0x000fe2000001ff00 */
[----:B------:R2:W2:Y:S01]  /*ac50*/  SHFL.IDX PT, R15, R12, 0x1, 0x1c1f ;  /* 0x003c1f000c0f7f89 */ /* 0x0004a200000e0000 */
[----:B------:R-:W-:Y:S01]  /*ac60*/  ISETP.GE.AND P0, PT, R0, R25, PT ;  /* 0x000000190000720c */ /* 0x000fe20003f06270 */
[----:B------:R-:W-:Y:S01]  /*ac70*/  CS2R R32, SRZ ;  /* 0x0000000000207805 */ /* 0x000fe2000001ff00 */
[----:B------:R-:W-:Y:S01]  /*ac80*/  CS2R R30, SRZ ;  /* 0x00000000001e7805 */ /* 0x000fe2000001ff00 */
[----:B------:R2:W2:Y:S01]  /*ac90*/  SHFL.IDX PT, R10, R11, 0x1, 0x1c1f ;  /* 0x003c1f000b0a7f89 */ /* 0x0004a200000e0000 */
[----:B------:R-:W-:-:S03]  /*aca0*/  CS2R R28, SRZ ;  /* 0x00000000001c7805 */ /* 0x000fc6000001ff00 */
[----:B-1----:R1:W1:Y:S04]  /*acb0*/  SHFL.IDX PT, R9, R13, 0x1, 0x1c1f ;  /* 0x003c1f000d097f89 */ /* 0x00226800000e0000 */
[----:B---3--:R3:W1:Y:S01]  /*acc0*/  SHFL.IDX PT, R7, R14, 0x1, 0x1c1f ;  /* 0x003c1f000e077f89 */ /* 0x00866200000e0000 */
[----:B--2---:R-:W-:Y:S01]  /*acd0*/  IMAD.MOV.U32 R3, RZ, RZ, R20 ;  /* 0x000000ffff037224 */ /* 0x004fe200078e0014 */
[----:B------:R-:W-:Y:S01]  /*ace0*/  MOV R6, R22 ;  /* 0x0000001600067202 */ /* 0x000fe20000000f00 */
[----:B------:R-:W-:Y:S02]  /*acf0*/  IMAD.MOV.U32 R0, RZ, RZ, R21 ;  /* 0x000000ffff007224 */ /* 0x000fe400078e0015 */
[----:B------:R-:W-:Y:S01]  /*ad00*/  IMAD.MOV.U32 R5, RZ, RZ, R23 ;  /* 0x000000ffff057224 */ /* 0x000fe200078e0017 */
[----:B------:R-:W-:-:S02]  /*ad10*/  PRMT R67, R3, 0x5410, R6 ;  /* 0x0000541003437816 */ /* 0x000fc40000000006 */
[----:B------:R-:W-:Y:S01]  /*ad20*/  PRMT R37, R37, 0x5410, R0 ;  /* 0x0000541025257816 */ /* 0x000fe20000000000 */
[----:B----4-:R-:W-:Y:S01]  /*ad30*/  IMAD.MOV.U32 R6, RZ, RZ, R18 ;  /* 0x000000ffff067224 */ /* 0x010fe200078e0012 */
[----:B------:R-:W-:Y:S01]  /*ad40*/  PRMT R65, R65, 0x5410, R5 ;  /* 0x0000541041417816 */ /* 0x000fe20000000005 */
[----:B------:R-:W-:Y:S01]  /*ad50*/  IMAD.MOV.U32 R3, RZ, RZ, R16 ;  /* 0x000000ffff037224 */ /* 0x000fe200078e0010 */
[----:B------:R-:W-:Y:S01]  /*ad60*/  MOV R5, R19 ;  /* 0x0000001300057202 */ /* 0x000fe20000000f00 */
[----:B------:R-:W-:-:S03]  /*ad70*/  IMAD.MOV.U32 R0, RZ, RZ, R17 ;  /* 0x000000ffff007224 */ /* 0x000fc600078e0011 */
[----:B------:R-:W-:Y:S02]  /*ad80*/  PRMT R66, R3, 0x5410, R6 ;  /* 0x0000541003427816 */ /* 0x000fe40000000006 */
[----:B------:R-:W-:Y:S02]  /*ad90*/  PRMT R65, R5, 0x7610, R65 ;  /* 0x0000761005417816 */ /* 0x000fe40000000041 */
[----:B------:R-:W-:Y:S01]  /*ada0*/  PRMT R37, R0, 0x7610, R37 ;  /* 0x0000761000257816 */ /* 0x000fe20000000025 */
[----:B------:R-:W-:Y:S05]  /*adb0*/  @P0 BRA `(.L_x_409) ;  /* 0x000000c000000947 */ /* 0x000fea0003800000 */
[----:B-1-3--:R-:W-:Y:S01]  /*adc0*/  CS2R R32, SRZ ;  /* 0x0000000000207805 */ /* 0x00afe2000001ff00 */
[----:B------:R-:W-:Y:S01]  /*add0*/  CS2R R30, SRZ ;  /* 0x00000000001e7805 */ /* 0x000fe2000001ff00 */
[----:B------:R-:W-:Y:S01]  /*ade0*/  CS2R R28, SRZ ;  /* 0x00000000001c7805 */ /* 0x000fe2000001ff00 */
[----:B------:R-:W-:Y:S05]  /*adf0*/  @P2 BRA `(.L_x_409) ;  /* 0x0000008000002947 */ /* 0x000fea0003800000 */
[C---:B------:R-:W-:Y:S01]  /*ae00*/  IMAD.SHL.U32 R6, R26.reuse, 0x2, RZ ;  /* 0x000000021a067824 */ /* 0x040fe200078e00ff */
[----:B------:R-:W-:-:S04]  /*ae10*/  SHF.L.U64.HI R0, R26, 0x1, R27 ;  /* 0x000000011a007819 */ /* 0x000fc8000001021b */
[-C--:B------:R-:W-:Y:S02]  /*ae20*/  IADD3 R8, P1, R7, R6.reuse, RZ ;  /* 0x0000000607087210 */ /* 0x080fe40007f3e0ff */
[----:B------:R-:W-:-:S03]  /*ae30*/  IADD3 R6, P0, R9, R6, RZ ;  /* 0x0000000609067210 */ /* 0x000fc60007f1e0ff */
[--C-:B------:R-:W-:Y:S02]  /*ae40*/  IMAD.X R9, R15, 0x1, R0.reuse, P1 ;  /* 0x000000010f097824 */ /* 0x100fe400008e0600 */
[----:B------:R-:W-:-:S03]  /*ae50*/  IMAD.X R7, R10, 0x1, R0, P0 ;  /* 0x000000010a077824 */ /* 0x000fc600000e0600 */
[----:B------:R1:W5:Y:S04]  /*ae60*/  LD.E.128 R32, [R8.64] ;  /* 0x0000000808207980 */ /* 0x000368000c101d00 */
[----:B------:R1:W5:Y:S02]  /*ae70*/  LD.E.128 R28, [R6.64] ;  /* 0x00000008061c7980 */ /* 0x000364000c101d00 */
.L_x_409:
[----:B-1-3--:R-:W-:Y:S05]  /*ae80*/  BSYNC B0 ;  /* 0x0000000000007941 */ /* 0x00afea0003800000 */
.L_x_408:
[----:B------:R-:W1:Y:S01]  /*ae90*/  SHFL.IDX PT, R5, R14, 0x2, 0x1c1f ;  /* 0x005c1f000e057f89 */ /* 0x000e6200000e0000 */
[----:B------:R-:W-:Y:S01]  /*aea0*/  IADD3 R0, R24, 0x40, RZ ;  /* 0x0000004018007810 */ /* 0x000fe20007ffe0ff */
[----:B------:R-:W-:Y:S01]  /*aeb0*/  CS2R R50, SRZ ;  /* 0x0000000000327805 */ /* 0x000fe2000001ff00 */
[----:B------:R-:W-:Y:S01]  /*aec0*/  CS2R R48, SRZ ;  /* 0x0000000000307805 */ /* 0x000fe2000001ff00 */
[----:B------:R-:W2:Y:S01]  /*aed0*/  SHFL.IDX PT, R7, R12, 0x2, 0x1c1f ;  /* 0x005c1f000c077f89 */ /* 0x000ea200000e0000 */
[----:B------:R-:W-:-:S03]  /*aee0*/  ISETP.GE.OR P0, PT, R0, R25, P2 ;  /* 0x000000190000720c */ /* 0x000fc60001706670 */
[----:B------:R-:W3:Y:S04]  /*aef0*/  SHFL.IDX PT, R6, R13, 0x2, 0x1c1f ;  /* 0x005c1f000d067f89 */ /* 0x000ee800000e0000 */
[----:B------:R-:W4:Y:S06]  /*af00*/  SHFL.IDX PT, R10, R11, 0x2, 0x1c1f ;  /* 0x005c1f000b0a7f89 */ /* 0x000f2c00000e0000 */
[C---:B------:R-:W-:Y:S01]  /*af10*/  @!P0 IMAD.SHL.U32 R0, R26.reuse, 0x2, RZ ;  /* 0x000000021a008824 */ /* 0x040fe200078e00ff */
[----:B------:R-:W-:-:S04]  /*af20*/  @!P0 SHF.L.U64.HI R3, R26, 0x1, R27 ;  /* 0x000000011a038819 */ /* 0x000fc8000001021b */
[----:B-1----:R-:W-:-:S05]  /*af30*/  @!P0 IADD3 R8, P1, R5, R0, RZ ;  /* 0x0000000005088210 */ /* 0x002fca0007f3e0ff */
[----:B--2---:R-:W-:Y:S01]  /*af40*/  @!P0 IMAD.X R9, R7, 0x1, R3, P1 ;  /* 0x0000000107098824 */ /* 0x004fe200008e0603 */
[----:B---3--:R-:W-:Y:S01]  /*af50*/  @!P0 IADD3 R6, P1, R6, R0, RZ ;  /* 0x0000000006068210 */ /* 0x008fe20007f3e0ff */
[----:B------:R-:W-:-:S03]  /*af60*/  CS2R R46, SRZ ;  /* 0x00000000002e7805 */ /* 0x000fc6000001ff00 */
[----:B------:R1:W2:Y:S01]  /*af70*/  @!P0 LD.E.128 R48, [R8.64] ;  /* 0x0000000808308980 */ /* 0x0002a2000c101d00 */
[----:B------:R-:W-:Y:S01]  /*af80*/  CS2R R44, SRZ ;  /* 0x00000000002c7805 */ /* 0x000fe2000001ff00 */
[----:B----4-:R-:W-:-:S05]  /*af90*/  @!P0 IMAD.X R7, R10, 0x1, R3, P1 ;  /* 0x000000010a078824 */ /* 0x010fca00008e0603 */
[----:B------:R3:W4:Y:S01]  /*afa0*/  @!P0 LD.E.128 R44, [R6.64] ;  /* 0x00000008062c8980 */ /* 0x000722000c101d00 */
[----:B------:R-:W-:Y:S01]  /*afb0*/  IADD3 R0, R24, 0x60, RZ ;  /* 0x0000006018007810 */ /* 0x000fe20007ffe0ff */
[----:B-----5:R-:W-:Y:S01]  /*afc0*/  IMAD.MOV.U32 R5, RZ, RZ, R35 ;  /* 0x000000ffff057224 */ /* 0x020fe200078e0023 */
[----:B------:R-:W-:Y:S01]  /*afd0*/  BSSY B0, `(.L_x_410) ;  /* 0x0000031000007945 */ /* 0x000fe20003800000 */
[----:B------:R-:W-:Y:S01]  /*afe0*/  IMAD.MOV.U32 R3, RZ, RZ, R32 ;  /* 0x000000ffff037224 */ /* 0x000fe200078e0020 */
[----:B------:R-:W-:Y:S01]  /*aff0*/  ISETP.GE.AND P0, PT, R0, R25, PT ;  /* 0x000000190000720c */ /* 0x000fe20003f06270 */
[----:B------:R-:W-:Y:S01]  /*b000*/  IMAD.MOV.U32 R0, RZ, RZ, R33 ;  /* 0x000000ffff007224 */ /* 0x000fe200078e0021 */
[----:B------:R-:W-:Y:S01]  /*b010*/  PRMT R68, R68, 0x5410, R5 ;  /* 0x0000541044447816 */ /* 0x000fe20000000005 */
[----:B------:R-:W-:Y:S01]  /*b020*/  IMAD.MOV.U32 R5, RZ, RZ, R31 ;  /* 0x000000ffff057224 */ /* 0x000fe200078e001f */
[----:B------:R-:W2:Y:S01]  /*b030*/  SHFL.IDX PT, R12, R12, 0x3, 0x1c1f ;  /* 0x007c1f000c0c7f89 */ /* 0x000ea200000e0000 */
[----:B------:R-:W-:Y:S01]  /*b040*/  CS2R R62, SRZ ;  /* 0x00000000003e7805 */ /* 0x000fe2000001ff00 */
[----:B------:R-:W-:Y:S01]  /*b050*/  PRMT R69, R69, 0x5410, R0 ;  /* 0x0000541045457816 */ /* 0x000fe20000000000 */
[----:B------:R-:W-:Y:S01]  /*b060*/  IMAD.MOV.U32 R0, RZ, RZ, R29 ;  /* 0x000000ffff007224 */ /* 0x000fe200078e001d */
[----:B------:R-:W-:Y:S01]  /*b070*/  PRMT R68, R5, 0x7610, R68 ;  /* 0x0000761005447816 */ /* 0x000fe20000000044 */
[----:B------:R2:W2:Y:S01]  /*b080*/  SHFL.IDX PT, R10, R11, 0x3, 0x1c1f ;  /* 0x007c1f000b0a7f89 */ /* 0x0004a200000e0000 */
[----:B------:R-:W-:Y:S01]  /*b090*/  CS2R R60, SRZ ;  /* 0x00000000003c7805 */ /* 0x000fe2000001ff00 */
[----:B------:R-:W-:Y:S01]  /*b0a0*/  CS2R R58, SRZ ;  /* 0x00000000003a7805 */ /* 0x000fe2000001ff00 */
[----:B------:R-:W-:Y:S01]  /*b0b0*/  PRMT R69, R0, 0x7610, R69 ;  /* 0x0000761000457816 */ /* 0x000fe20000000045 */
[----:B-1----:R1:W1:Y:S01]  /*b0c0*/  SHFL.IDX PT, R9, R13, 0x3, 0x1c1f ;  /* 0x007c1f000d097f89 */ /* 0x00226200000e0000 */
[----:B------:R-:W-:Y:S01]  /*b0d0*/  CS2R R56, SRZ ;  /* 0x0000000000387805 */ /* 0x000fe2000001ff00 */
[----:B---3--:R-:W-:-:S02]  /*b0e0*/  IMAD.MOV.U32 R6, RZ, RZ, R34 ;  /* 0x000000ffff067224 */ /* 0x008fc400078e0022 */
[----:B------:R3:W1:Y:S03]  /*b0f0*/  SHFL.IDX PT, R7, R14, 0x3, 0x1c1f ;  /* 0x007c1f000e077f89 */ /* 0x00066600000e0000 */
[----:B------:R-:W-:Y:S01]  /*b100*/  PRMT R71, R3, 0x5410, R6 ;  /* 0x0000541003477816 */ /* 0x000fe20000000006 */
[----:B------:R-:W-:Y:S02]  /*b110*/  IMAD.MOV.U32 R6, RZ, RZ, R30 ;  /* 0x000000ffff067224 */ /* 0x000fe400078e001e */
[----:B------:R-:W-:-:S05]  /*b120*/  IMAD.MOV.U32 R3, RZ, RZ, R28 ;  /* 0x000000ffff037224 */ /* 0x000fca00078e001c */
[----:B------:R-:W-:Y:S01]  /*b130*/  PRMT R70, R3, 0x5410, R6 ;  /* 0x0000541003467816 */ /* 0x000fe20000000006 */
[----:B--2---:R-:W-:Y:S02]  /*b140*/  IMAD.MOV.U32 R6, RZ, RZ, R50 ;  /* 0x000000ffff067224 */ /* 0x004fe400078e0032 */
[----:B------:R-:W-:Y:S02]  /*b150*/  IMAD.MOV.U32 R5, RZ, RZ, R51 ;  /* 0x000000ffff057224 */ /* 0x000fe400078e0033 */
[----:B------:R-:W-:Y:S02]  /*b160*/  IMAD.MOV.U32 R3, RZ, RZ, R48 ;  /* 0x000000ffff037224 */ /* 0x000fe400078e0030 */
[----:B------:R-:W-:Y:S01]  /*b170*/  IMAD.MOV.U32 R0, RZ, RZ, R49 ;  /* 0x000000ffff007224 */ /* 0x000fe200078e0031 */
[----:B------:R-:W-:Y:S01]  /*b180*/  PRMT R75, R75, 0x5410, R5 ;  /* 0x000054104b4b7816 */ /* 0x000fe20000000005 */
[----:B----4-:R-:W-:Y:S01]  /*b190*/  IMAD.MOV.U32 R5, RZ, RZ, R47 ;  /* 0x000000ffff057224 */ /* 0x010fe200078e002f */
[----:B------:R-:W-:Y:S01]  /*b1a0*/  PRMT R78, R3, 0x5410, R6 ;  /* 0x00005410034e7816 */ /* 0x000fe20000000006 */
[----:B------:R-:W-:Y:S01]  /*b1b0*/  IMAD.MOV.U32 R6, RZ, RZ, R46 ;  /* 0x000000ffff067224 */ /* 0x000fe200078e002e */
[----:B------:R-:W-:Y:S01]  /*b1c0*/  PRMT R76, R76, 0x5410, R0 ;  /* 0x000054104c4c7816 */ /* 0x000fe20000000000 */
[----:B------:R-:W-:Y:S01]  /*b1d0*/  IMAD.MOV.U32 R3, RZ, RZ, R44 ;  /* 0x000000ffff037224 */ /* 0x000fe200078e002c */
[----:B------:R-:W-:Y:S01]  /*b1e0*/  PRMT R75, R5, 0x7610, R75 ;  /* 0x00007610054b7816 */ /* 0x000fe2000000004b */
[----:B------:R-:W-:-:S03]  /*b1f0*/  IMAD.MOV.U32 R0, RZ, RZ, R45 ;  /* 0x000000ffff007224 */ /* 0x000fc600078e002d */
[----:B------:R-:W-:Y:S02]  /*b200*/  PRMT R77, R3, 0x5410, R6 ;  /* 0x00005410034d7816 */ /* 0x000fe40000000006 */
[----:B------:R-:W-:Y:S01]  /*b210*/  PRMT R76, R0, 0x7610, R76 ;  /* 0x00007610004c7816 */ /* 0x000fe2000000004c */
[----:B------:R-:W-:Y:S05]  /*b220*/  @P0 BRA `(.L_x_411) ;  /* 0x000000b000000947 */ /* 0x000fea0003800000 */
[C---:B-1-3--:R-:W-:Y:S01]  /*b230*/  IMAD.SHL.U32 R3, R26.reuse, 0x2, RZ ;  /* 0x000000021a037824 */ /* 0x04afe200078e00ff */
[----:B------:R-:W-:Y:S01]  /*b240*/  SHF.L.U64.HI R0, R26, 0x1, R27 ;  /* 0x000000011a007819 */ /* 0x000fe2000001021b */
[----:B------:R-:W-:Y:S01]  /*b250*/  CS2R R60, SRZ ;  /* 0x00000000003c7805 */ /* 0x000fe2000001ff00 */
[----:B------:R-:W-:Y:S01]  /*b260*/  CS2R R58, SRZ ;  /* 0x00000000003a7805 */ /* 0x000fe2000001ff00 */
[----:B------:R-:W-:Y:S01]  /*b270*/  CS2R R56, SRZ ;  /* 0x0000000000387805 */ /* 0x000fe2000001ff00 */
[-C--:B------:R-:W-:Y:S02]  /*b280*/  IADD3 R8, P1, R7, R3.reuse, RZ ;  /* 0x0000000307087210 */ /* 0x080fe40007f3e0ff */
[----:B------:R-:W-:-:S03]  /*b290*/  IADD3 R6, P0, R9, R3, RZ ;  /* 0x0000000309067210 */ /* 0x000fc60007f1e0ff */
[--C-:B------:R-:W-:Y:S02]  /*b2a0*/  IMAD.X R9, R12, 0x1, R0.reuse, P1 ;  /* 0x000000010c097824 */ /* 0x100fe400008e0600 */
[----:B------:R-:W-:-:S03]  /*b2b0*/  IMAD.X R7, R10, 0x1, R0, P0 ;  /* 0x000000010a077824 */ /* 0x000fc600000e0600 */
[----:B------:R1:W5:Y:S04]  /*b2c0*/  @!P2 LD.E.128 R60, [R8.64] ;  /* 0x00000008083ca980 */ /* 0x000368000c101d00 */
[----:B------:R1:W5:Y:S02]  /*b2d0*/  @!P2 LD.E.128 R56, [R6.64] ;  /* 0x000000080638a980 */ /* 0x000364000c101d00 */
.L_x_411:
[----:B-1-3--:R-:W-:Y:S05]  /*b2e0*/  BSYNC B0 ;  /* 0x0000000000007941 */ /* 0x00afea0003800000 */
.L_x_410:
[----:B------:R-:W-:Y:S01]  /*b2f0*/  IMAD.IADD R5, R25, 0x1, -R209 ;  /* 0x0000000119057824 */ /* 0x000fe200078e0ad1 */
[----:B------:R-:W-:-:S04]  /*b300*/  DEPBAR.LE SB0, 0x1 ;  /* 0x000080400000791a */ /* 0x000fc80000000000 */
[----:B------:R-:W-:Y:S01]  /*b310*/  IMNMX R64, R5, 0x80, PT ;  /* 0x0000008005407817 */ /* 0x000fe20003800200 */
[----:B-----5:R-:W-:Y:S01]  /*b320*/  IMAD.MOV.U32 R0, RZ, RZ, R62 ;  /* 0x000000ffff007224 */ /* 0x020fe200078e003e */
[----:B------:R-:W-:Y:S01]  /*b330*/  BSSY B0, `(.L_x_412) ;  /* 0x0000071000007945 */ /* 0x000fe20003800000 */
[----:B------:R-:W-:Y:S01]  /*b340*/  IMAD.MOV.U32 R6, RZ, RZ, R63 ;  /* 0x000000ffff067224 */ /* 0x000fe200078e003f */
[----:B------:R-:W-:Y:S01]  /*b350*/  BAR.SYNC.DEFER_BLOCKING 0x0 ;  /* 0x0000000000007b1d */ /* 0x000fe20000010000 */
[----:B------:R-:W-:Y:S01]  /*b360*/  ISETP.GE.OR P0, PT, R54, R64, P2 ;  /* 0x000000403600720c */ /* 0x000fe20001706670 */
        /* <DEDUP_REMOVED lines=8> */
[----:B------:R-:W-:-:S02]  /*b3f0*/  IMAD.MOV.U32 R3, RZ, RZ, R56 ;  /* 0x000000ffff037224 */ /* 0x000fc400078e0038 */
[----:B------:R-:W-:Y:S01]  /*b400*/  IMAD.MOV.U32 R0, RZ, RZ, R57 ;  /* 0x000000ffff007224 */ /* 0x000fe200078e0039 */
[----:B------:R-:W-:Y:S02]  /*b410*/  PRMT R79, R5, 0x7610, R79 ;  /* 0x00007610054f7816 */ /* 0x000fe4000000004f */
[----:B------:R-:W-:Y:S02]  /*b420*/  PRMT R82, R3, 0x5410, R6 ;  /* 0x0000541003527816 */ /* 0x000fe40000000006 */
[----:B------:R-:W-:Y:S01]  /*b430*/  PRMT R81, R0, 0x7610, R81 ;  /* 0x0000761000517816 */ /* 0x000fe20000000051 */
[----:B------:R-:W-:Y:S05]  /*b440*/  @P0 BRA `(.L_x_413) ;  /* 0x000005f000000947 */ /* 0x000fea0003800000 */
[----:B------:R-:W-:Y:S02]  /*b450*/  SHF.L.U32 R0, R54, 0x6, RZ ;  /* 0x0000000636007819 */ /* 0x000fe400000006ff */
[----:B------:R-:W-:Y:S02]  /*b460*/  IADD3 R6, R26, c[0x0][0x27c], RZ ;  /* 0x00009f001a067a10 */ /* 0x000fe40007ffe0ff */
[----:B------:R-:W-:-:S02]  /*b470*/  LOP3.LUT R0, R0, 0x1c0, RZ, 0xc0, !PT ;  /* 0x000001c000007812 */ /* 0x000fc400078ec0ff */
[----:B------:R-:W-:Y:S02]  /*b480*/  SHF.L.U32 R7, R213, 0x9, RZ ;  /* 0x00000009d5077819 */ /* 0x000fe400000006ff */
[C---:B------:R-:W-:Y:S02]  /*b490*/  LOP3.LUT R3, R0.reuse, 0x38, R26, 0xf8, !PT ;  /* 0x0000003800037812 */ /* 0x040fe400078ef81a */
[----:B------:R-:W-:Y:S02]  /*b4a0*/  SHF.R.U32.HI R5, RZ, 0x3, R0 ;  /* 0x00000003ff057819 */ /* 0x000fe40000011600 */
[----:B------:R-:W-:Y:S02]  /*b4b0*/  LOP3.LUT R0, R0, 0x38, R6, 0xf8, !PT ;  /* 0x0000003800007812 */ /* 0x000fe400078ef806 */
[C-C-:B------:R-:W-:Y:S02]  /*b4c0*/  LOP3.LUT R3, R7.reuse, R3, R5.reuse, 0xf6, !PT ;  /* 0x0000000307037212 */ /* 0x140fe400078ef605 */
[----:B------:R-:W-:-:S02]  /*b4d0*/  LOP3.LUT R0, R7, R0, R5, 0xf6, !PT ;  /* 0x0000000007007212 */ /* 0x000fc400078ef605 */
[----:B------:R-:W-:Y:S01]  /*b4e0*/  SHF.L.U32 R38, R3, 0x1, RZ ;  /* 0x0000000103267819 */ /* 0x000fe200000006ff */
[--C-:B------:R-:W-:Y:S01]  /*b4f0*/  HADD2.F32 R3, -RZ, R37.reuse.H1_H1 ;  /* 0x30000025ff037230 */ /* 0x100fe20000004100 */
[----:B------:R-:W-:Y:S01]  /*b500*/  SHF.L.U32 R36, R0, 0x1, RZ ;  /* 0x0000000100247819 */ /* 0x000fe200000006ff */
[----:B------:R-:W-:Y:S01]  /*b510*/  HADD2.F32 R0, -RZ, R37.H0_H0 ;  /* 0x20000025ff007230 */ /* 0x000fe20000004100 */
[----:B------:R-:W-:Y:S01]  /*b520*/  SHF.R.U32.HI R5, RZ, 0x10, R17 ;  /* 0x00000010ff057819 */ /* 0x000fe20000011611 */
[----:B------:R-:W1:Y:S01]  /*b530*/  LDS.128 R8, [R38+0x6100] ;  /* 0x0061000026087984 */ /* 0x000e620000000c00 */
[--C-:B------:R-:W-:Y:S02]  /*b540*/  SHF.R.U64 R43, R20, 0x10, R21.reuse ;  /* 0x00000010142b7819 */ /* 0x100fe40000001215 */
[----:B------:R-:W-:Y:S01]  /*b550*/  SHF.R.U32.HI R24, RZ, 0x10, R21 ;  /* 0x00000010ff187819 */ /* 0x000fe20000011615 */
[----:B------:R-:W2:Y:S01]  /*b560*/  LDS.128 R12, [R36+0x6100] ;  /* 0x00610000240c7984 */ /* 0x000ea20000000c00 */
[----:B------:R-:W-:Y:S01]  /*b570*/  HADD2.F32 R55, -RZ, R5.H0_H0 ;  /* 0x20000005ff377230 */ /* 0x000fe20000004100 */
[----:B------:R-:W-:-:S02]  /*b580*/  SHF.R.U64 R41, R16, 0x10, R17 ;  /* 0x0000001010297819 */ /* 0x000fc40000001211 */
[--C-:B------:R-:W-:Y:S02]  /*b590*/  SHF.R.U64 R42, R22, 0x10, R23.reuse ;  /* 0x00000010162a7819 */ /* 0x100fe40000001217 */
[----:B------:R-:W-:Y:S02]  /*b5a0*/  SHF.R.U32.HI R27, RZ, 0x10, R23 ;  /* 0x00000010ff1b7819 */ /* 0x000fe40000011617 */
[--C-:B------:R-:W-:Y:S02]  /*b5b0*/  SHF.R.U64 R40, R18, 0x10, R19.reuse ;  /* 0x0000001012287819 */ /* 0x100fe40000001213 */
[----:B------:R-:W-:Y:S01]  /*b5c0*/  SHF.R.U32.HI R21, RZ, 0x10, R19 ;  /* 0x00000010ff157819 */ /* 0x000fe20000011613 */
[----:B-1----:R-:W-:Y:S02]  /*b5d0*/  HADD2.F32 R16, -RZ, R9.H0_H0 ;  /* 0x20000009ff107230 */ /* 0x002fe40000004100 */
[--C-:B------:R-:W-:Y:S02]  /*b5e0*/  HADD2.F32 R19, -RZ, R8.reuse.H0_H0 ;  /* 0x20000008ff137230 */ /* 0x100fe40000004100 */
[----:B--2---:R-:W-:Y:S01]  /*b5f0*/  HADD2.F32 R5, -RZ, R13.H0_H0 ;  /* 0x2000000dff057230 */ /* 0x004fe20000004100 */
[----:B------:R-:W-:Y:S01]  /*b600*/  FMUL.FTZ R7, R16, R0 ;  /* 0x0000000010077220 */ /* 0x000fe20000410000 */
[----:B------:R-:W-:-:S02]  /*b610*/  HADD2.F32 R23, -RZ, R8.H1_H1 ;  /* 0x30000008ff177230 */ /* 0x000fc40000004100 */
[----:B------:R-:W-:Y:S01]  /*b620*/  HADD2.F32 R8, -RZ, R13.H1_H1 ;  /* 0x3000000dff087230 */ /* 0x000fe20000004100 */
[C---:B------:R-:W-:Y:S01]  /*b630*/  FMUL.FTZ R6, R5.reuse, R0 ;  /* 0x0000000005067220 */ /* 0x040fe20000410000 */
[----:B------:R-:W-:Y:S01]  /*b640*/  HADD2.F32 R17, -RZ, R9.H1_H1 ;  /* 0x30000009ff117230 */ /* 0x000fe20000004100 */
[-C--:B------:R-:W-:Y:S01]  /*b650*/  FFMA.FTZ R37, R5, R3.reuse, R7 ;  /* 0x0000000305257223 */ /* 0x080fe20000010007 */
[--C-:B------:R-:W-:Y:S01]  /*b660*/  HADD2.F32 R20, -RZ, R10.reuse.H0_H0 ;  /* 0x2000000aff147230 */ /* 0x100fe20000004100 */
[----:B------:R-:W-:Y:S01]  /*b670*/  FFMA.FTZ R39, R16, R3, -R6 ;  /* 0x0000000310277223 */ /* 0x000fe20000010806 */
[----:B------:R-:W-:Y:S01]  /*b680*/  HADD2.F32 R25, -RZ, R10.H1_H1 ;  /* 0x3000000aff197230 */ /* 0x000fe20000004100 */
[-C--:B------:R-:W-:Y:S01]  /*b690*/  FMUL.FTZ R6, R8, R55.reuse ;  /* 0x0000003708067220 */ /* 0x080fe20000410000 */
[----:B------:R-:W-:Y:S01]  /*b6a0*/  HADD2.F32 R16, -RZ, R24.H0_H0 ;  /* 0x20000018ff107230 */ /* 0x000fe20000004100 */
[----:B------:R-:W-:Y:S01]  /*b6b0*/  FMUL.FTZ R5, R17, R55 ;  /* 0x0000003711057220 */ /* 0x000fe20000410000 */
[----:B------:R-:W-:-:S02]  /*b6c0*/  HADD2.F32 R10, -RZ, R15.H0_H0 ;  /* 0x2000000fff0a7230 */ /* 0x000fc40000004100 */
[----:B------:R-:W-:Y:S01]  /*b6d0*/  HADD2.F32 R0, -RZ, R65.H0_H0 ;  /* 0x20000041ff007230 */ /* 0x000fe20000004100 */
[----:B------:R-:W-:Y:S01]  /*b6e0*/  FFMA.FTZ R24, R17, R16, -R6 ;  /* 0x0000001011187223 */ /* 0x000fe20000010806 */
[----:B------:R-:W-:Y:S02]  /*b6f0*/  HADD2.F32 R18, -RZ, R11.H0_H0 ;  /* 0x2000000bff127230 */ /* 0x000fe40000004100 */
[----:B------:R-:W-:Y:S01]  /*b700*/  HADD2.F32 R9, -RZ, R15.H1_H1 ;  /* 0x3000000fff097230 */ /* 0x000fe20000004100 */
[-C--:B------:R-:W-:Y:S01]  /*b710*/  FMUL.FTZ R6, R10, R0.reuse ;  /* 0x000000000a067220 */ /* 0x080fe20000410000 */
[--C-:B------:R-:W-:Y:S01]  /*b720*/  HADD2.F32 R13, -RZ, R12.reuse.H0_H0 ;  /* 0x2000000cff0d7230 */ /* 0x100fe20000004100 */
[----:B------:R-:W-:Y:S01]  /*b730*/  FMUL.FTZ R0, R18, R0 ;  /* 0x0000000012007220 */ /* 0x000fe20000410000 */
[----:B------:R-:W-:Y:S02]  /*b740*/  HADD2.F32 R15, -RZ, R12.H1_H1 ;  /* 0x3000000cff0f7230 */ /* 0x000fe40000004100 */
[----:B------:R-:W-:-:S02]  /*b750*/  HADD2.F32 R12, -RZ, R14.H0_H0 ;  /* 0x2000000eff0c7230 */ /* 0x000fc40000004100 */
[----:B------:R-:W-:Y:S02]  /*b760*/  HADD2.F32 R22, -RZ, R14.H1_H1 ;  /* 0x3000000eff167230 */ /* 0x000fe40000004100 */
[----:B------:R-:W-:Y:S02]  /*b770*/  HADD2.F32 R3, -RZ, R65.H1_H1 ;  /* 0x30000041ff037230 */ /* 0x000fe40000004100 */
[----:B------:R-:W-:Y:S01]  /*b780*/  HADD2.F32 R14, -RZ, R21.H0_H0 ;  /* 0x20000015ff0e7230 */ /* 0x000fe20000004100 */
[----:B------:R-:W-:Y:S01]  /*b790*/  FFMA.FTZ R21, R8, R16, R5 ;  /* 0x0000001008157223 */ /* 0x000fe20000010005 */
[----:B------:R-:W-:Y:S01]  /*b7a0*/  HADD2.F32 R11, -RZ, R11.H1_H1 ;  /* 0x3000000bff0b7230 */ /* 0x000fe20000004100 */
[-C--:B------:R-:W-:Y:S01]  /*b7b0*/  FFMA.FTZ R18, R18, R3.reuse, -R6 ;  /* 0x0000000312127223 */ /* 0x080fe20000010806 */
[----:B------:R-:W-:Y:S01]  /*b7c0*/  HADD2.F32 R7, -RZ, R27.H0_H0 ;  /* 0x2000001bff077230 */ /* 0x000fe20000004100 */
[-C--:B------:R-:W-:Y:S02]  /*b7d0*/  FMUL.FTZ R6, R9, R14.reuse ;  /* 0x0000000e09067220 */ /* 0x080fe40000410000 */
[----:B------:R-:W-:Y:S01]  /*b7e0*/  FFMA.FTZ R17, R10, R3, R0 ;  /* 0x000000030a117223 */ /* 0x000fe20000010000 */
[--C-:B------:R-:W-:Y:S01]  /*b7f0*/  HADD2.F32 R3, -RZ, R66.reuse.H0_H0 ;  /* 0x20000042ff037230 */ /* 0x100fe20000004100 */
[C---:B------:R-:W-:Y:S01]  /*b800*/  FMUL.FTZ R5, R11.reuse, R14 ;  /* 0x0000000e0b057220 */ /* 0x040fe20000410000 */
[----:B------:R-:W-:Y:S01]  /*b810*/  HADD2.F32 R0, -RZ, R66.H1_H1 ;  /* 0x30000042ff007230 */ /* 0x000fe20000004100 */
[-C--:B------:R-:W-:Y:S01]  /*b820*/  FFMA.FTZ R16, R11, R7.reuse, -R6 ;  /* 0x000000070b107223 */ /* 0x080fe20000010806 */
[--C-:B------:R-:W-:Y:S01]  /*b830*/  HADD2.F32 R6, -RZ, R67.reuse.H0_H0 ;  /* 0x20000043ff067230 */ /* 0x100fe20000004100 */
[----:B------:R-:W-:Y:S01]  /*b840*/  FFMA.FTZ R11, R9, R7, R5 ;  /* 0x00000007090b7223 */ /* 0x000fe20000010005 */
[----:B------:R-:W-:Y:S01]  /*b850*/  HADD2.F32 R5, -RZ, R67.H1_H1 ;  /* 0x30000043ff057230 */ /* 0x000fe20000004100 */
[-C--:B------:R-:W-:Y:S01]  /*b860*/  FMUL.FTZ R8, R13, R3.reuse ;  /* 0x000000030d087220 */ /* 0x080fe20000410000 */
[----:B------:R-:W-:Y:S01]  /*b870*/  HADD2.F32 R9, -RZ, R42.H0_H0 ;  /* 0x2000002aff097230 */ /* 0x000fe20000004100 */
[----:B------:R-:W-:Y:S01]  /*b880*/  FMUL.FTZ R7, R19, R3 ;  /* 0x0000000313077220 */ /* 0x000fe20000410000 */
[----:B------:R-:W-:Y:S01]  /*b890*/  F2FP.PACK_AB R11, R11, R17 ;  /* 0x000000110b0b723e */ /* 0x000fe200000000ff */
[----:B------:R-:W-:-:S02]  /*b8a0*/  FMUL.FTZ R3, R12, R0 ;  /* 0x000000000c037220 */ /* 0x000fc40000410000 */
[C---:B------:R-:W-:Y:S02]  /*b8b0*/  FMUL.FTZ R0, R20.reuse, R0 ;  /* 0x0000000014007220 */ /* 0x040fe40000410000 */
[-C--:B------:R-:W-:Y:S01]  /*b8c0*/  FFMA.FTZ R14, R20, R5.reuse, -R3 ;  /* 0x00000005140e7223 */ /* 0x080fe20000010803 */
[----:B------:R-:W-:Y:S01]  /*b8d0*/  HADD2.F32 R3, -RZ, R41.H0_H0 ;  /* 0x20000029ff037230 */ /* 0x000fe20000004100 */
[----:B------:R-:W-:Y:S01]  /*b8e0*/  FFMA.FTZ R10, R12, R5, R0 ;  /* 0x000000050c0a7223 */ /* 0x000fe20000010000 */
[----:B------:R-:W-:Y:S01]  /*b8f0*/  HADD2.F32 R0, -RZ, R40.H0_H0 ;  /* 0x20000028ff007230 */ /* 0x000fe20000004100 */
[-C--:B------:R-:W-:Y:S02]  /*b900*/  FFMA.FTZ R19, R19, R6.reuse, -R8 ;  /* 0x0000000613137223 */ /* 0x080fe40000010808 */
[----:B------:R-:W-:Y:S01]  /*b910*/  FFMA.FTZ R8, R13, R6, R7 ;  /* 0x000000060d087223 */ /* 0x000fe20000010007 */
[----:B------:R-:W-:Y:S01]  /*b920*/  HADD2.F32 R7, -RZ, R43.H0_H0 ;  /* 0x2000002bff077230 */ /* 0x000fe20000004100 */
[----:B------:R-:W-:Y:S01]  /*b930*/  FMUL.FTZ R6, R15, R3 ;  /* 0x000000030f067220 */ /* 0x000fe20000410000 */
[----:B------:R-:W-:Y:S01]  /*b940*/  F2FP.PACK_AB R13, R24, R39 ;  /* 0x00000027180d723e */ /* 0x000fe200000000ff */
[----:B------:R-:W-:-:S02]  /*b950*/  FMUL.FTZ R5, R23, R3 ;  /* 0x0000000317057220 */ /* 0x000fc40000410000 */
[-C--:B------:R-:W-:Y:S02]  /*b960*/  FMUL.FTZ R3, R22, R0.reuse ;  /* 0x0000000016037220 */ /* 0x080fe40000410000 */
[----:B------:R-:W-:Y:S02]  /*b970*/  FMUL.FTZ R0, R25, R0 ;  /* 0x0000000019007220 */ /* 0x000fe40000410000 */
[----:B------:R-:W-:Y:S02]  /*b980*/  FFMA.FTZ R6, R23, R7, -R6 ;  /* 0x0000000717067223 */ /* 0x000fe40000010806 */
[----:B------:R-:W-:Y:S02]  /*b990*/  FFMA.FTZ R3, R25, R9, -R3 ;  /* 0x0000000919037223 */ /* 0x000fe40000010803 */
[----:B------:R-:W-:Y:S01]  /*b9a0*/  FFMA.FTZ R5, R15, R7, R5 ;  /* 0x000000070f057223 */ /* 0x000fe20000010005 */
[----:B------:R-:W-:Y:S01]  /*b9b0*/  F2FP.PACK_AB R15, R16, R18 ;  /* 0x00000012100f723e */ /* 0x000fe200000000ff */
[----:B------:R-:W-:Y:S01]  /*b9c0*/  FFMA.FTZ R0, R22, R9, R0 ;  /* 0x0000000916007223 */ /* 0x000fe20000010000 */
[----:B------:R-:W-:-:S02]  /*b9d0*/  F2FP.PACK_AB R12, R6, R19 ;  /* 0x00000013060c723e */ /* 0x000fc400000000ff */
[----:B------:R-:W-:Y:S02]  /*b9e0*/  F2FP.PACK_AB R14, R3, R14 ;  /* 0x0000000e030e723e */ /* 0x000fe400000000ff */
[----:B------:R-:W-:Y:S02]  /*b9f0*/  F2FP.PACK_AB R9, R21, R37 ;  /* 0x000000251509723e */ /* 0x000fe400000000ff */
[----:B------:R-:W-:Y:S01]  /*ba00*/  F2FP.PACK_AB R8, R5, R8 ;  /* 0x000000080508723e */ /* 0x000fe200000000ff */
[----:B------:R1:W-:Y:S01]  /*ba10*/  STS.128 [R38+0x6100], R12 ;  /* 0x0061000c26007388 */ /* 0x0003e20000000c00 */
[----:B------:R-:W-:-:S05]  /*ba20*/  F2FP.PACK_AB R10, R0, R10 ;  /* 0x0000000a000a723e */ /* 0x000fca00000000ff */
[----:B------:R1:W-:Y:S02]  /*ba30*/  STS.128 [R36+0x6100], R8 ;  /* 0x0061000824007388 */ /* 0x0003e40000000c00 */
.L_x_413:
[----:B------:R-:W-:Y:S05]  /*ba40*/  BSYNC B0 ;  /* 0x0000000000007941 */ /* 0x000fea0003800000 */
.L_x_412:
        /* <DEDUP_REMOVED lines=9> */
[----:B------:R-:W-:-:S02]  /*bae0*/  LOP3.LUT R5, R0, 0x38, R26, 0xf8, !PT ;  /* 0x0000003800057812 */ /* 0x000fc400078ef81a */
[----:B------:R-:W-:Y:S02]  /*baf0*/  SHF.R.U32.HI R7, RZ, 0x3, R0 ;  /* 0x00000003ff077819 */ /* 0x000fe40000011600 */
[----:B------:R-:W-:Y:S02]  /*bb00*/  LOP3.LUT R6, R3, 0xfffffe00, RZ, 0xc0, !PT ;  /* 0xfffffe0003067812 */ /* 0x000fe400078ec0ff */
[----:B-1----:R-:W-:Y:S02]  /*bb10*/  SHF.R.U64 R38, R34, 0x10, R35 ;  /* 0x0000001022267819 */ /* 0x002fe40000001223 */
[----:B------:R-:W-:Y:S02]  /*bb20*/  LOP3.LUT R3, R6, R5, R7, 0xf6, !PT ;  /* 0x0000000506037212 */ /* 0x000fe400078ef607 */
[----:B------:R-:W-:Y:S02]  /*bb30*/  IADD3 R5, R26, c[0x0][0x27c], RZ ;  /* 0x00009f001a057a10 */ /* 0x000fe40007ffe0ff */
[----:B------:R-:W-:Y:S01]  /*bb40*/  SHF.L.U32 R37, R3, 0x1, RZ ;  /* 0x0000000103257819 */ /* 0x000fe200000006ff */
[----:B------:R-:W-:Y:S01]  /*bb50*/  HADD2.F32 R3, -RZ, R68.H1_H1 ;  /* 0x30000044ff037230 */ /* 0x000fe20000004100 */
[----:B------:R-:W-:-:S02]  /*bb60*/  LOP3.LUT R0, R0, 0x38, R5, 0xf8, !PT ;  /* 0x0000003800007812 */ /* 0x000fc400078ef805 */
[----:B------:R-:W-:Y:S01]  /*bb70*/  SHF.R.U32.HI R5, RZ, 0x10, R31 ;  /* 0x00000010ff057819 */ /* 0x000fe2000001161f */
[----:B------:R-:W1:Y:S01]  /*bb80*/  LDS.128 R8, [R37+0x6100] ;  /* 0x0061000025087984 */ /* 0x000e620000000c00 */
[----:B------:R-:W-:Y:S02]  /*bb90*/  LOP3.LUT R0, R6, R0, R7, 0xf6, !PT ;  /* 0x0000000006007212 */ /* 0x000fe400078ef607 */
[----:B------:R-:W-:Y:S02]  /*bba0*/  SHF.R.U64 R34, R32, 0x10, R33 ;  /* 0x0000001020227819 */ /* 0x000fe40000001221 */
[----:B------:R-:W-:Y:S01]  /*bbb0*/  SHF.L.U32 R36, R0, 0x1, RZ ;  /* 0x0000000100247819 */ /* 0x000fe200000006ff */
[----:B------:R-:W-:Y:S01]  /*bbc0*/  HADD2.F32 R0, -RZ, R68.H0_H0 ;  /* 0x20000044ff007230 */ /* 0x000fe20000004100 */
[----:B------:R-:W-:Y:S01]  /*bbd0*/  SHF.R.U64 R32, R28, 0x10, R29 ;  /* 0x000000101c207819 */ /* 0x000fe2000000121d */
[----:B------:R-:W-:Y:S01]  /*bbe0*/  HADD2.F32 R28, -RZ, R5.H0_H0 ;  /* 0x20000005ff1c7230 */ /* 0x000fe20000004100 */
[----:B------:R-:W-:Y:S01]  /*bbf0*/  SHF.R.U32.HI R19, RZ, 0x10, R35 ;  /* 0x00000010ff137819 */ /* 0x000fe20000011623 */
[----:B------:R-:W2:Y:S01]  /*bc00*/  LDS.128 R12, [R36+0x6100] ;  /* 0x00610000240c7984 */ /* 0x000ea20000000c00 */
[----:B------:R-:W-:-:S02]  /*bc10*/  SHF.R.U64 R35, R30, 0x10, R31 ;  /* 0x000000101e237819 */ /* 0x000fc4000000121f */
[----:B------:R-:W-:Y:S02]  /*bc20*/  SHF.R.U32.HI R22, RZ, 0x10, R29 ;  /* 0x00000010ff167819 */ /* 0x000fe4000001161d */
[----:B------:R-:W-:Y:S01]  /*bc30*/  SHF.R.U32.HI R24, RZ, 0x10, R33 ;  /* 0x00000010ff187819 */ /* 0x000fe20000011621 */
[----:B-1----:R-:W-:Y:S02]  /*bc40*/  HADD2.F32 R16, -RZ, R11.H0_H0 ;  /* 0x2000000bff107230 */ /* 0x002fe40000004100 */
[--C-:B------:R-:W-:Y:S02]  /*bc50*/  HADD2.F32 R20, -RZ, R8.reuse.H0_H0 ;  /* 0x20000008ff147230 */ /* 0x100fe40000004100 */
[----:B------:R-:W-:Y:S01]  /*bc60*/  HADD2.F32 R25, -RZ, R8.H1_H1 ;  /* 0x30000008ff197230 */ /* 0x000fe20000004100 */
[----:B------:R-:W-:Y:S01]  /*bc70*/  FMUL.FTZ R7, R16, R0 ;  /* 0x0000000010077220 */ /* 0x000fe20000410000 */
[--C-:B------:R-:W-:Y:S02]  /*bc80*/  HADD2.F32 R17, -RZ, R9.reuse.H0_H0 ;  /* 0x20000009ff117230 */ /* 0x100fe40000004100 */
[----:B------:R-:W-:-:S02]  /*bc90*/  HADD2.F32 R18, -RZ, R9.H1_H1 ;  /* 0x30000009ff127230 */ /* 0x000fc40000004100 */
[--C-:B--2---:R-:W-:Y:S02]  /*bca0*/  HADD2.F32 R5, -RZ, R15.reuse.H0_H0 ;  /* 0x2000000fff057230 */ /* 0x104fe40000004100 */
[--C-:B------:R-:W-:Y:S02]  /*bcb0*/  HADD2.F32 R21, -RZ, R10.reuse.H0_H0 ;  /* 0x2000000aff157230 */ /* 0x100fe40000004100 */
[----:B------:R-:W-:Y:S01]  /*bcc0*/  HADD2.F32 R27, -RZ, R10.H1_H1 ;  /* 0x3000000aff1b7230 */ /* 0x000fe20000004100 */
[C---:B------:R-:W-:Y:S01]  /*bcd0*/  FMUL.FTZ R6, R5.reuse, R0 ;  /* 0x0000000005067220 */ /* 0x040fe20000410000 */
[----:B------:R-:W-:Y:S01]  /*bce0*/  HADD2.F32 R8, -RZ, R15.H1_H1 ;  /* 0x3000000fff087230 */ /* 0x000fe20000004100 */
[-C--:B------:R-:W-:Y:S01]  /*bcf0*/  FFMA.FTZ R30, R5, R3.reuse, R7 ;  /* 0x00000003051e7223 */ /* 0x080fe20000010007 */
[--C-:B------:R-:W-:Y:S01]  /*bd00*/  HADD2.F32 R10, -RZ, R13.reuse.H0_H0 ;  /* 0x2000000dff0a7230 */ /* 0x100fe20000004100 */
[----:B------:R-:W-:Y:S01]  /*bd10*/  FFMA.FTZ R31, R16, R3, -R6 ;  /* 0x00000003101f7223 */ /* 0x000fe20000010806 */
[----:B------:R-:W-:Y:S01]  /*bd20*/  HADD2.F32 R9, -RZ, R13.H1_H1 ;  /* 0x3000000dff097230 */ /* 0x000fe20000004100 */
[----:B------:R-:W-:Y:S01]  /*bd30*/  FMUL.FTZ R6, R8, R28 ;  /* 0x0000001c08067220 */ /* 0x000fe20000410000 */
[----:B------:R-:W-:-:S02]  /*bd40*/  HADD2.F32 R13, -RZ, R12.H0_H0 ;  /* 0x2000000cff0d7230 */ /* 0x000fc40000004100 */
[----:B------:R-:W-:Y:S02]  /*bd50*/  HADD2.F32 R15, -RZ, R12.H1_H1 ;  /* 0x3000000cff0f7230 */ /* 0x000fe40000004100 */
[--C-:B------:R-:W-:Y:S02]  /*bd60*/  HADD2.F32 R12, -RZ, R14.reuse.H0_H0 ;  /* 0x2000000eff0c7230 */ /* 0x100fe40000004100 */
[----:B------:R-:W-:Y:S02]  /*bd70*/  HADD2.F32 R23, -RZ, R14.H1_H1 ;  /* 0x3000000eff177230 */ /* 0x000fe40000004100 */
[----:B------:R-:W-:Y:S02]  /*bd80*/  HADD2.F32 R11, -RZ, R11.H1_H1 ;  /* 0x3000000bff0b7230 */ /* 0x000fe40000004100 */
[----:B------:R-:W-:Y:S02]  /*bd90*/  HADD2.F32 R14, -RZ, R19.H0_H0 ;  /* 0x20000013ff0e7230 */ /* 0x000fe40000004100 */
[--C-:B------:R-:W-:Y:S01]  /*bda0*/  HADD2.F32 R0, -RZ, R69.reuse.H0_H0 ;  /* 0x20000045ff007230 */ /* 0x100fe20000004100 */
[C---:B------:R-:W-:Y:S01]  /*bdb0*/  FMUL.FTZ R5, R11.reuse, R28 ;  /* 0x0000001c0b057220 */ /* 0x040fe20000410000 */
[----:B------:R-:W-:Y:S01]  /*bdc0*/  HADD2.F32 R3, -RZ, R69.H1_H1 ;  /* 0x30000045ff037230 */ /* 0x000fe20000004100 */
[----:B------:R-:W-:Y:S01]  /*bdd0*/  FFMA.FTZ R29, R11, R14, -R6 ;  /* 0x0000000e0b1d7223 */ /* 0x000fe20000010806 */
[----:B------:R-:W-:Y:S01]  /*bde0*/  HADD2.F32 R11, -RZ, R22.H0_H0 ;  /* 0x20000016ff0b7230 */ /* 0x000fe20000004100 */
[-C--:B------:R-:W-:Y:S01]  /*bdf0*/  FMUL.FTZ R6, R10, R0.reuse ;  /* 0x000000000a067220 */ /* 0x080fe20000410000 */
[----:B------:R-:W-:Y:S01]  /*be00*/  HADD2.F32 R7, -RZ, R24.H0_H0 ;  /* 0x20000018ff077230 */ /* 0x000fe20000004100 */
[----:B------:R-:W-:-:S02]  /*be10*/  FMUL.FTZ R0, R17, R0 ;  /* 0x0000000011007220 */ /* 0x000fc40000410000 */
[----:B------:R-:W-:Y:S02]  /*be20*/  FFMA.FTZ R28, R8, R14, R5 ;  /* 0x0000000e081c7223 */ /* 0x000fe40000010005 */
[-C--:B------:R-:W-:Y:S02]  /*be30*/  FFMA.FTZ R22, R17, R3.reuse, -R6 ;  /* 0x0000000311167223 */ /* 0x080fe40000010806 */
[----:B------:R-:W-:Y:S01]  /*be40*/  FFMA.FTZ R19, R10, R3, R0 ;  /* 0x000000030a137223 */ /* 0x000fe20000010000 */
[--C-:B------:R-:W-:Y:S01]  /*be50*/  HADD2.F32 R3, -RZ, R70.reuse.H0_H0 ;  /* 0x20000046ff037230 */ /* 0x100fe20000004100 */
[CC--:B------:R-:W-:Y:S01]  /*be60*/  FMUL.FTZ R6, R9.reuse, R11.reuse ;  /* 0x0000000b09067220 */ /* 0x0c0fe20000410000 */
[----:B------:R-:W-:Y:S01]  /*be70*/  HADD2.F32 R0, -RZ, R70.H1_H1 ;  /* 0x30000046ff007230 */ /* 0x000fe20000004100 */
[----:B------:R-:W-:Y:S01]  /*be80*/  FMUL.FTZ R5, R18, R11 ;  /* 0x0000000b12057220 */ /* 0x000fe20000410000 */
[----:B------:R-:W-:Y:S01]  /*be90*/  F2FP.PACK_AB R11, R28, R30 ;  /* 0x0000001e1c0b723e */ /* 0x000fe200000000ff */
[-C--:B------:R-:W-:Y:S01]  /*bea0*/  FFMA.FTZ R18, R18, R7.reuse, -R6 ;  /* 0x0000000712127223 */ /* 0x080fe20000010806 */
[--C-:B------:R-:W-:Y:S01]  /*beb0*/  HADD2.F32 R6, -RZ, R71.reuse.H0_H0 ;  /* 0x20000047ff067230 */ /* 0x100fe20000004100 */
[----:B------:R-:W-:Y:S01]  /*bec0*/  FFMA.FTZ R9, R9, R7, R5 ;  /* 0x0000000709097223 */ /* 0x000fe20000010005 */
[----:B------:R-:W-:Y:S01]  /*bed0*/  HADD2.F32 R5, -RZ, R71.H1_H1 ;  /* 0x30000047ff057230 */ /* 0x000fe20000004100 */
[----:B------:R-:W-:-:S02]  /*bee0*/  FMUL.FTZ R8, R13, R3 ;  /* 0x000000030d087220 */ /* 0x000fc40000410000 */
[----:B------:R-:W-:Y:S01]  /*bef0*/  FMUL.FTZ R7, R20, R3 ;  /* 0x0000000314077220 */ /* 0x000fe20000410000 */
[----:B------:R-:W-:Y:S01]  /*bf00*/  F2FP.PACK_AB R9, R9, R19 ;  /* 0x000000130909723e */ /* 0x000fe200000000ff */
[CC--:B------:R-:W-:Y:S02]  /*bf10*/  FMUL.FTZ R3, R12.reuse, R0.reuse ;  /* 0x000000000c037220 */ /* 0x0c0fe40000410000 */
[C---:B------:R-:W-:Y:S02]  /*bf20*/  FMUL.FTZ R0, R21.reuse, R0 ;  /* 0x0000000015007220 */ /* 0x040fe40000410000 */
[-C--:B------:R-:W-:Y:S01]  /*bf30*/  FFMA.FTZ R14, R21, R5.reuse, -R3 ;  /* 0x00000005150e7223 */ /* 0x080fe20000010803 */
[----:B------:R-:W-:Y:S01]  /*bf40*/  HADD2.F32 R3, -RZ, R32.H0_H0 ;  /* 0x20000020ff037230 */ /* 0x000fe20000004100 */
[----:B------:R-:W-:Y:S01]  /*bf50*/  FFMA.FTZ R10, R12, R5, R0 ;  /* 0x000000050c0a7223 */ /* 0x000fe20000010000 */
[----:B------:R-:W-:Y:S01]  /*bf60*/  HADD2.F32 R0, -RZ, R35.H0_H0 ;  /* 0x20000023ff007230 */ /* 0x000fe20000004100 */
[-C--:B------:R-:W-:Y:S01]  /*bf70*/  FFMA.FTZ R17, R20, R6.reuse, -R8 ;  /* 0x0000000614117223 */ /* 0x080fe20000010808 */
[----:B------:R-:W-:Y:S01]  /*bf80*/  HADD2.F32 R8, -RZ, R38.H0_H0 ;  /* 0x20000026ff087230 */ /* 0x000fe20000004100 */
[----:B------:R-:W-:Y:S01]  /*bf90*/  FFMA.FTZ R16, R13, R6, R7 ;  /* 0x000000060d107223 */ /* 0x000fe20000010007 */
[----:B------:R-:W-:Y:S01]  /*bfa0*/  HADD2.F32 R7, -RZ, R34.H0_H0 ;  /* 0x20000022ff077230 */ /* 0x000fe20000004100 */
[-C--:B------:R-:W-:Y:S01]  /*bfb0*/  FMUL.FTZ R6, R15, R3.reuse ;  /* 0x000000030f067220 */ /* 0x080fe20000410000 */
[----:B------:R-:W-:Y:S01]  /*bfc0*/  F2FP.PACK_AB R13, R18, R22 ;  /* 0x00000016120d723e */ /* 0x000fe200000000ff */
[----:B------:R-:W-:-:S02]  /*bfd0*/  FMUL.FTZ R5, R25, R3 ;  /* 0x0000000319057220 */ /* 0x000fc40000410000 */
[-C--:B------:R-:W-:Y:S02]  /*bfe0*/  FMUL.FTZ R3, R23, R0.reuse ;  /* 0x0000000017037220 */ /* 0x080fe40000410000 */
[----:B------:R-:W-:Y:S02]  /*bff0*/  FMUL.FTZ R0, R27, R0 ;  /* 0x000000001b007220 */ /* 0x000fe40000410000 */
[-C--:B------:R-:W-:Y:S02]  /*c000*/  FFMA.FTZ R6, R25, R7.reuse, -R6 ;  /* 0x0000000719067223 */ /* 0x080fe40000010806 */
[-C--:B------:R-:W-:Y:S02]  /*c010*/  FFMA.FTZ R3, R27, R8.reuse, -R3 ;  /* 0x000000081b037223 */ /* 0x080fe40000010803 */
[----:B------:R-:W-:Y:S01]  /*c020*/  FFMA.FTZ R5, R15, R7, R5 ;  /* 0x000000070f057223 */ /* 0x000fe20000010005 */
[----:B------:R-:W-:Y:S01]  /*c030*/  F2FP.PACK_AB R15, R29, R31 ;  /* 0x0000001f1d0f723e */ /* 0x000fe200000000ff */
[----:B------:R-:W-:Y:S01]  /*c040*/  FFMA.FTZ R0, R23, R8, R0 ;  /* 0x0000000817007223 */ /* 0x000fe20000010000 */
[----:B------:R-:W-:-:S02]  /*c050*/  F2FP.PACK_AB R12, R6, R17 ;  /* 0x00000011060c723e */ /* 0x000fc400000000ff */
[----:B------:R-:W-:Y:S02]  /*c060*/  F2FP.PACK_AB R14, R3, R14 ;  /* 0x0000000e030e723e */ /* 0x000fe400000000ff */
[----:B------:R-:W-:Y:S02]  /*c070*/  F2FP.PACK_AB R8, R5, R16 ;  /* 0x000000100508723e */ /* 0x000fe400000000ff */
[----:B------:R-:W-:Y:S01]  /*c080*/  F2FP.PACK_AB R10, R0, R10 ;  /* 0x0000000a000a723e */ /* 0x000fe200000000ff */
[----:B------:R1:W-:Y:S04]  /*c090*/  STS.128 [R37+0x6100], R12 ;  /* 0x0061000c25007388 */ /* 0x0003e80000000c00 */
[----:B------:R1:W-:Y:S02]  /*c0a0*/  STS.128 [R36+0x6100], R8 ;  /* 0x0061000824007388 */ /* 0x0003e40000000c00 */
.L_x_415:
[----:B------:R-:W-:Y:S05]  /*c0b0*/  BSYNC B0 ;  /* 0x0000000000007941 */ /* 0x000fea0003800000 */
.L_x_414:
        /* <DEDUP_REMOVED lines=12> */
[----:B------:R-:W-:Y:S02]  /*c180*/  SHF.R.U32.HI R19, RZ, 0x10, R51 ;  /* 0x00000010ff137819 */ /* 0x000fe40000011633 */
[----:B------:R-:W-:Y:S02]  /*c190*/  LOP3.LUT R3, R6, R5, R7, 0xf6, !PT ;  /* 0x0000000506037212 */ /* 0x000fe400078ef607 */
[----:B------:R-:W-:Y:S02]  /*c1a0*/  IADD3 R5, R26, c[0x0][0x27c], RZ ;  /* 0x00009f001a057a10 */ /* 0x000fe40007ffe0ff */
[----:B------:R-:W-:Y:S01]  /*c1b0*/  SHF.L.U32 R31, R3, 0x1, RZ ;  /* 0x00000001031f7819 */ /* 0x000fe200000006ff */
[----:B------:R-:W-:Y:S01]  /*c1c0*/  HADD2.F32 R3, -RZ, R75.H1_H1 ;  /* 0x3000004bff037230 */ /* 0x000fe20000004100 */
[----:B------:R-:W-:-:S02]  /*c1d0*/  LOP3.LUT R0, R0, 0x38, R5, 0xf8, !PT ;  /* 0x0000003800007812 */ /* 0x000fc400078ef805 */
[----:B------:R-:W-:Y:S01]  /*c1e0*/  SHF.R.U32.HI R5, RZ, 0x10, R47 ;  /* 0x00000010ff057819 */ /* 0x000fe2000001162f */
[----:B-1----:R-:W1:Y:S01]  /*c1f0*/  LDS.128 R8, [R31+0x6100] ;  /* 0x006100001f087984 */ /* 0x002e620000000c00 */
[----:B------:R-:W-:Y:S02]  /*c200*/  LOP3.LUT R0, R6, R0, R7, 0xf6, !PT ;  /* 0x0000000006007212 */ /* 0x000fe400078ef607 */
[----:B------:R-:W-:Y:S01]  /*c210*/  SHF.R.U32.HI R22, RZ, 0x10, R45 ;  /* 0x00000010ff167819 */ /* 0x000fe2000001162d */
[----:B------:R-:W-:Y:S01]  /*c220*/  HADD2.F32 R28, -RZ, R5.H0_H0 ;  /* 0x20000005ff1c7230 */ /* 0x000fe20000004100 */
[----:B------:R-:W-:Y:S01]  /*c230*/  SHF.L.U32 R29, R0, 0x1, RZ ;  /* 0x00000001001d7819 */ /* 0x000fe200000006ff */
[----:B------:R-:W-:Y:S01]  /*c240*/  HADD2.F32 R0, -RZ, R75.H0_H0 ;  /* 0x2000004bff007230 */ /* 0x000fe20000004100 */
[----:B------:R-:W-:Y:S02]  /*c250*/  SHF.R.U32.HI R24, RZ, 0x10, R49 ;  /* 0x00000010ff187819 */ /* 0x000fe40000011631 */
[----:B------:R-:W-:Y:S01]  /*c260*/  SHF.R.U64 R33, R44, 0x10, R45 ;  /* 0x000000102c217819 */ /* 0x000fe2000000122d */
[----:B------:R-:W2:Y:S01]  /*c270*/  LDS.128 R12, [R29+0x6100] ;  /* 0x006100001d0c7984 */ /* 0x000ea20000000c00 */
[----:B------:R-:W-:-:S02]  /*c280*/  SHF.R.U64 R35, R46, 0x10, R47 ;  /* 0x000000102e237819 */ /* 0x000fc4000000122f */
[----:B------:R-:W-:Y:S02]  /*c290*/  SHF.R.U64 R36, R50, 0x10, R51 ;  /* 0x0000001032247819 */ /* 0x000fe40000001233 */
[----:B------:R-:W-:Y:S01]  /*c2a0*/  SHF.R.U64 R37, R48, 0x10, R49 ;  /* 0x0000001030257819 */ /* 0x000fe20000001231 */
        /* <DEDUP_REMOVED lines=71> */
.L_x_417:
[----:B------:R-:W-:Y:S05]  /*c720*/  BSYNC B0 ;  /* 0x0000000000007941 */ /* 0x000fea0003800000 */
.L_x_416:
        /* <DEDUP_REMOVED lines=13> */
[----:B------:R-:W-:Y:S01]  /*c800*/  IADD3 R5, R26, c[0x0][0x27c], RZ ;  /* 0x00009f001a057a10 */ /* 0x000fe20007ffe0ff */
[----:B------:R-:W-:Y:S01]  /*c810*/  HADD2.F32 R19, -RZ, R19.H0_H0 ;  /* 0x20000013ff137230 */ /* 0x000fe20000004100 */
        /* <DEDUP_REMOVED lines=16> */
[--C-:B-1----:R-:W-:Y:S02]  /*c920*/  HADD2.F32 R16, -RZ, R11.reuse.H0_H0 ;  /* 0x2000000bff107230 */ /* 0x102fe40000004100 */
[----:B------:R-:W-:Y:S02]  /*c930*/  HADD2.F32 R11, -RZ, R11.H1_H1 ;  /* 0x3000000bff0b7230 */ /* 0x000fe40000004100 */
[--C-:B------:R-:W-:Y:S01]  /*c940*/  HADD2.F32 R20, -RZ, R8.reuse.H0_H0 ;  /* 0x20000008ff147230 */ /* 0x100fe20000004100 */
[----:B------:R-:W-:Y:S01]  /*c950*/  FMUL.FTZ R7, R16, R0 ;  /* 0x0000000010077220 */ /* 0x000fe20000410000 */
[----:B------:R-:W-:Y:S02]  /*c960*/  HADD2.F32 R26, -RZ, R8.H1_H1 ;  /* 0x30000008ff1a7230 */ /* 0x000fe40000004100 */
[----:B------:R-:W-:-:S02]  /*c970*/  HADD2.F32 R17, -RZ, R9.H0_H0 ;  /* 0x20000009ff117230 */ /* 0x000fc40000004100 */
[--C-:B--2---:R-:W-:Y:S02]  /*c980*/  HADD2.F32 R5, -RZ, R15.reuse.H0_H0 ;  /* 0x2000000fff057230 */ /* 0x104fe40000004100 */
[----:B------:R-:W-:Y:S02]  /*c990*/  HADD2.F32 R15, -RZ, R15.H1_H1 ;  /* 0x3000000fff0f7230 */ /* 0x000fe40000004100 */
[----:B------:R-:W-:Y:S01]  /*c9a0*/  HADD2.F32 R8, -RZ, R13.H0_H0 ;  /* 0x2000000dff087230 */ /* 0x000fe20000004100 */
[C---:B------:R-:W-:Y:S01]  /*c9b0*/  FMUL.FTZ R6, R5.reuse, R0 ;  /* 0x0000000005067220 */ /* 0x040fe20000410000 */
[----:B------:R-:W-:Y:S01]  /*c9c0*/  HADD2.F32 R0, -RZ, R81.H0_H0 ;  /* 0x20000051ff007230 */ /* 0x000fe20000004100 */
[-C--:B------:R-:W-:Y:S01]  /*c9d0*/  FFMA.FTZ R31, R5, R3.reuse, R7 ;  /* 0x00000003051f7223 */ /* 0x080fe20000010007 */
[----:B------:R-:W-:Y:S01]  /*c9e0*/  HADD2.F32 R13, -RZ, R13.H1_H1 ;  /* 0x3000000dff0d7230 */ /* 0x000fe20000004100 */
[----:B------:R-:W-:Y:S01]  /*c9f0*/  FFMA.FTZ R33, R16, R3, -R6 ;  /* 0x0000000310217223 */ /* 0x000fe20000010806 */
[----:B------:R-:W-:Y:S01]  /*ca00*/  HADD2.F32 R3, -RZ, R81.H1_H1 ;  /* 0x30000051ff037230 */ /* 0x000fe20000004100 */
[-C--:B------:R-:W-:Y:S01]  /*ca10*/  FMUL.FTZ R6, R15, R28.reuse ;  /* 0x0000001c0f067220 */ /* 0x080fe20000410000 */
[----:B------:R-:W-:Y:S01]  /*ca20*/  HADD2.F32 R9, -RZ, R9.H1_H1 ;  /* 0x30000009ff097230 */ /* 0x000fe20000004100 */
[C---:B------:R-:W-:Y:S01]  /*ca30*/  FMUL.FTZ R5, R11.reuse, R28 ;  /* 0x0000001c0b057220 */ /* 0x040fe20000410000 */
[----:B------:R-:W-:Y:S01]  /*ca40*/  HADD2.F32 R7, -RZ, R25.H0_H0 ;  /* 0x20000019ff077230 */ /* 0x000fe20000004100 */
[-C--:B------:R-:W-:Y:S01]  /*ca50*/  FFMA.FTZ R28, R11, R19.reuse, -R6 ;  /* 0x000000130b1c7223 */ /* 0x080fe20000010806 */
[----:B------:R-:W-:Y:S01]  /*ca60*/  HADD2.F32 R11, -RZ, R22.H0_H0 ;  /* 0x20000016ff0b7230 */ /* 0x000fe20000004100 */
[CC--:B------:R-:W-:Y:S01]  /*ca70*/  FMUL.FTZ R6, R8.reuse, R0.reuse ;  /* 0x0000000008067220 */ /* 0x0c0fe20000410000 */
[--C-:B------:R-:W-:Y:S01]  /*ca80*/  HADD2.F32 R21, -RZ, R10.reuse.H0_H0 ;  /* 0x2000000aff157230 */ /* 0x100fe20000004100 */
[----:B------:R-:W-:Y:S01]  /*ca90*/  FMUL.FTZ R0, R17, R0 ;  /* 0x0000000011007220 */ /* 0x000fe20000410000 */
[----:B------:R-:W-:Y:S01]  /*caa0*/  HADD2.F32 R27, -RZ, R10.H1_H1 ;  /* 0x3000000aff1b7230 */ /* 0x000fe20000004100 */
[----:B------:R-:W-:Y:S01]  /*cab0*/  FFMA.FTZ R22, R15, R19, R5 ;  /* 0x000000130f167223 */ /* 0x000fe20000010005 */
[----:B------:R-:W-:Y:S01]  /*cac0*/  HADD2.F32 R18, -RZ, R12.H0_H0 ;  /* 0x2000000cff127230 */ /* 0x000fe20000004100 */
[----:B------:R-:W-:Y:S01]  /*cad0*/  FFMA.FTZ R19, R17, R3, -R6 ;  /* 0x0000000311137223 */ /* 0x000fe20000010806 */
[--C-:B------:R-:W-:Y:S01]  /*cae0*/  HADD2.F32 R10, -RZ, R14.reuse.H0_H0 ;  /* 0x2000000eff0a7230 */ /* 0x100fe20000004100 */
[----:B------:R-:W-:Y:S01]  /*caf0*/  FMUL.FTZ R6, R13, R11 ;  /* 0x0000000b0d067220 */ /* 0x000fe20000410000 */
[----:B------:R-:W-:Y:S01]  /*cb00*/  HADD2.F32 R24, -RZ, R14.H1_H1 ;  /* 0x3000000eff187230 */ /* 0x000fe20000004100 */
        /* <DEDUP_REMOVED lines=9> */
[----:B------:R-:W-:Y:S01]  /*cba0*/  HADD2.F32 R23, -RZ, R12.H1_H1 ;  /* 0x3000000cff177230 */ /* 0x000fe20000004100 */
[----:B------:R-:W-:Y:S01]  /*cbb0*/  FMUL.FTZ R7, R20, R3 ;  /* 0x0000000314077220 */ /* 0x000fe20000410000 */
[----:B------:R-:W-:Y:S01]  /*cbc0*/  F2FP.PACK_AB R15, R28, R33 ;  /* 0x000000211c0f723e */ /* 0x000fe200000000ff */
[-C--:B------:R-:W-:Y:S01]  /*cbd0*/  FMUL.FTZ R3, R10, R0.reuse ;  /* 0x000000000a037220 */ /* 0x080fe20000410000 */
[----:B------:R-:W-:Y:S01]  /*cbe0*/  F2FP.PACK_AB R13, R16, R19 ;  /* 0x00000013100d723e */ /* 0x000fe200000000ff */
[C---:B------:R-:W-:Y:S01]  /*cbf0*/  FMUL.FTZ R0, R21.reuse, R0 ;  /* 0x0000000015007220 */ /* 0x040fe20000410000 */
[----:B------:R-:W-:Y:S01]  /*cc00*/  F2FP.PACK_AB R11, R22, R31 ;  /* 0x0000001f160b723e */ /* 0x000fe200000000ff */
        /* <DEDUP_REMOVED lines=8> */
[----:B------:R-:W-:Y:S01]  /*cc90*/  FMUL.FTZ R6, R23, R3 ;  /* 0x0000000317067220 */ /* 0x000fe20000410000 */
[----:B------:R-:W-:Y:S01]  /*cca0*/  F2FP.PACK_AB R9, R9, R17 ;  /* 0x000000110909723e */ /* 0x000fe200000000ff */
[----:B------:R-:W-:-:S02]  /*ccb0*/  FMUL.FTZ R5, R26, R3 ;  /* 0x000000031a057220 */ /* 0x000fc40000410000 */
[-C--:B------:R-:W-:Y:S02]  /*ccc0*/  FMUL.FTZ R3, R24, R0.reuse ;  /* 0x0000000018037220 */ /* 0x080fe40000410000 */
[C---:B------:R-:W-:Y:S02]  /*ccd0*/  FMUL.FTZ R0, R27.reuse, R0 ;  /* 0x000000001b007220 */ /* 0x040fe40000410000 */
[-C--:B------:R-:W-:Y:S02]  /*cce0*/  FFMA.FTZ R6, R26, R7.reuse, -R6 ;  /* 0x000000071a067223 */ /* 0x080fe40000010806 */
[----:B------:R-:W-:Y:S02]  /*ccf0*/  FFMA.FTZ R3, R27, R8, -R3 ;  /* 0x000000081b037223 */ /* 0x000fe40000010803 */
[----:B------:R-:W-:Y:S01]  /*cd00*/  FFMA.FTZ R5, R23, R7, R5 ;  /* 0x0000000717057223 */ /* 0x000fe20000010005 */
[----:B------:R-:W-:Y:S01]  /*cd10*/  F2FP.PACK_AB R12, R6, R12 ;  /* 0x0000000c060c723e */ /* 0x000fe200000000ff */
[----:B------:R-:W-:Y:S01]  /*cd20*/  FFMA.FTZ R0, R24, R8, R0 ;  /* 0x0000000818007223 */ /* 0x000fe20000010000 */
[----:B------:R-:W-:-:S02]  /*cd30*/  F2FP.PACK_AB R14, R3, R14 ;  /* 0x0000000e030e723e */ /* 0x000fc400000000ff */
[----:B------:R-:W-:Y:S02]  /*cd40*/  F2FP.PACK_AB R8, R5, R18 ;  /* 0x000000120508723e */ /* 0x000fe400000000ff */
[----:B------:R-:W-:Y:S01]  /*cd50*/  F2FP.PACK_AB R10, R0, R10 ;  /* 0x0000000a000a723e */ /* 0x000fe200000000ff */
[----:B------:R1:W-:Y:S04]  /*cd60*/  STS.128 [R30+0x6100], R12 ;  /* 0x0061000c1e007388 */ /* 0x0003e80000000c00 */
[----:B------:R1:W-:Y:S02]  /*cd70*/  STS.128 [R29+0x6100], R8 ;  /* 0x006100081d007388 */ /* 0x0003e40000000c00 */
.L_x_405:
[----:B------:R-:W-:Y:S05]  /*cd80*/  BSYNC B2 ;  /* 0x0000000000027941 */ /* 0x000fea0003800000 */
.L_x_383:
[----:B------:R-:W-:Y:S01]  /*cd90*/  SHF.R.S32.HI R6, RZ, 0x4, R88 ;  /* 0x00000004ff067819 */ /* 0x000fe20000011458 */
[----:B------:R-:W-:Y:S01]  /*cda0*/  IMAD.SHL.U32 R7, R83, 0x40, RZ ;  /* 0x0000004053077824 */ /* 0x000fe200078e00ff */
[----:B------:R-:W-:-:S04]  /*cdb0*/  DEPBAR.LE SB0, 0x0 ;  /* 0x000080000000791a */ /* 0x000fc80000000000 */
[----:B---3--:R-:W-:Y:S01]  /*cdc0*/  LEA.HI R0, R88, R6, RZ, 0x1 ;  /* 0x0000000658007211 */ /* 0x008fe200078f08ff */
        /* <DEDUP_REMOVED lines=10> */
[----:B------:R-:W-:Y:S01]  /*ce70*/  IMAD.MOV.U32 R37, RZ, RZ, R93 ;  /* 0x000000ffff257224 */ /* 0x000fe200078e005d */
[----:B------:R-:W-:Y:S01]  /*ce80*/  BAR.SYNC.DEFER_BLOCKING 0x0 ;  /* 0x0000000000007b1d */ /* 0x000fe20000010000 */
        /* <DEDUP_REMOVED lines=11> */
[----:B------:R-:W-:-:S02]  /*cf40*/  LOP3.LUT R81, R8, R7, RZ, 0x3c, !PT ;  /* 0x0000000708517212 */ /* 0x000fc400078e3cff */
[----:B------:R-:W-:Y:S01]  /*cf50*/  ISETP.GE.AND P1, PT, R52, c[0x0][0x1d4], PT ;  /* 0x0000750034007a0c */ /* 0x000fe20003f26270 */
[----:B------:R-:W-:Y:S02]  /*cf60*/  IMAD R0, R6, 0x200, R0 ;  /* 0x0000020006007824 */ /* 0x000fe400078e0200 */
[----:B------:R-:W-:Y:S01]  /*cf70*/  IMAD.IADD R3, R81, 0x1, R3 ;  /* 0x0000000151037824 */ /* 0x000fe200078e0203 */
[C---:B------:R-:W-:Y:S01]  /*cf80*/  ISETP.LT.OR P3, PT, R73.reuse, 0x1, P1 ;  /* 0x000000014900780c */ /* 0x040fe20000f61670 */
[----:B------:R-:W-:Y:S01]  /*cf90*/  IMAD.SHL.U32 R212, R0, 0x2, RZ ;  /* 0x0000000200d47824 */ /* 0x000fe200078e00ff */
[----:B------:R-:W-:Y:S01]  /*cfa0*/  ISETP.LT.OR P4, PT, R73, 0x11, P1 ;  /* 0x000000114900780c */ /* 0x000fe20000f81670 */
[----:B------:R-:W-:Y:S01]  /*cfb0*/  IMAD.SHL.U32 R219, R3, 0x2, RZ ;  /* 0x0000000203db7824 */ /* 0x000fe200078e00ff */
[----:B------:R-:W-:Y:S01]  /*cfc0*/  ISETP.LT.OR P2, PT, R73, 0x21, P1 ;  /* 0x000000214900780c */ /* 0x000fe20000f41670 */
[----:B------:R-:W-:Y:S01]  /*cfd0*/  IMAD.WIDE.U32 R6, R208, c[0x0][0x208], RZ ;  /* 0x00008200d0067a25 */ /* 0x000fe200078e00ff */
[----:B------:R-:W-:Y:S01]  /*cfe0*/  LDSM.16.M88.4 R24, [R212+0x3900] ;  /* 0x00390000d418783b */ /* 0x000fe20000000200 */
[----:B------:R-:W-:-:S02]  /*cff0*/  IADD3 R0, R212, 0x3100, RZ ;  /* 0x00003100d4007810 */ /* 0x000fc40007ffe0ff */
[----:B------:R-:W-:Y:S01]  /*d000*/  IADD3 R223, R212, 0x3120, RZ ;  /* 0x00003120d4df7810 */ /* 0x000fe20007ffe0ff */
[----:B------:R-:W1:Y:S01]  /*d010*/  LDSM.16.M88.4 R12, [R219+0x6100] ;  /* 0x00610000db0c783b */ /* 0x000e620000000200 */
[----:B------:R-:W-:Y:S01]  /*d020*/  @P0 IADD3 R223, R0, -0x20, RZ ;  /* 0xffffffe000df0810 */ /* 0x000fe20007ffe0ff */
[----:B------:R-:W-:Y:S02]  /*d030*/  IMAD R0, R87, c[0x0][0x208], RZ ;  /* 0x0000820057007a24 */ /* 0x000fe400078e02ff */
[----:B------:R-:W2:Y:S01]  /*d040*/  LDSM.16.M88.4 R8, [R219+0x8100] ;  /* 0x00810000db08783b */ /* 0x000ea20000000200 */
[----:B------:R-:W-:Y:S01]  /*d050*/  IMAD.MOV.U32 R3, RZ, RZ, c[0x0][0x208] ;  /* 0x00008200ff037624 */ /* 0x000fe200078e00ff */
[----:B------:R-:W-:Y:S01]  /*d060*/  IADD3 R228, R223, 0x800, RZ ;  /* 0x00000800dfe47810 */ /* 0x000fe20007ffe0ff */
[----:B------:R-:W-:Y:S01]  /*d070*/  IMAD R0, R208, c[0x0][0x20c], R0 ;  /* 0x00008300d0007a24 */ /* 0x000fe200078e0200 */
[----:B------:R-:W3:Y:S01]  /*d080*/  LDSM.16.M88.4 R20, [R212+0x4100] ;  /* 0x00410000d414783b */ /* 0x000ee20000000200 */
[C---:B------:R-:W-:Y:S01]  /*d090*/  IMAD.SHL.U32 R54, R3.reuse, 0x20, RZ ;  /* 0x0000002003367824 */ /* 0x040fe200078e00ff */
[----:B------:R-:W-:Y:S01]  /*d0a0*/  SHF.L.U64.HI R5, R3, R211, c[0x0][0x20c] ;  /* 0x0000830003057619 */ /* 0x000fe200000102d3 */
[----:B------:R-:W-:Y:S01]  /*d0b0*/  IMAD.IADD R0, R7, 0x1, R0 ;  /* 0x0000000107007824 */ /* 0x000fe200078e0200 */
[----:B------:R-:W4:Y:S01]  /*d0c0*/  LDSM.16.M88.4 R28, [R212+0x3100] ;  /* 0x00310000d41c783b */ /* 0x000f220000000200 */
[----:B------:R-:W-:Y:S01]  /*d0d0*/  IMAD.WIDE.U32 R6, R6, 0x60, R36 ;  /* 0x0000006006067825 */ /* 0x000fe200078e0024 */
[----:B------:R-:W-:-:S02]  /*d0e0*/  IADD3 R227, R223, 0x1000, RZ ;  /* 0x00001000dfe37810 */ /* 0x000fc40007ffe0ff */
[----:B------:R-:W3:Y:S01]  /*d0f0*/  LDSM.16.M88.4 R16, [R212+0x4900] ;  /* 0x00490000d410783b */ /* 0x000ee20000000200 */
[----:B------:R-:W-:Y:S01]  /*d100*/  IMAD R0, R0, 0x60, RZ ;  /* 0x0000006000007824 */ /* 0x000fe200078e02ff */
[----:B------:R-:W-:Y:S01]  /*d110*/  IADD3 R226, R223, 0x1800, RZ ;  /* 0x00001800dfe27810 */ /* 0x000fe20007ffe0ff */
[--C-:B------:R-:W-:Y:S01]  /*d120*/  IMAD R222, R2, 0x2, R219.reuse ;  /* 0x0000000202de7824 */ /* 0x100fe200078e02db */
[----:B------:R-:W3:Y:S01]  /*d130*/  LDSM.16.M88.4 R32, [R212+0x5100] ;  /* 0x00510000d420783b */ /* 0x000ee20000000200 */
[----:B------:R-:W-:Y:S01]  /*d140*/  IMAD.IADD R0, R7, 0x1, R0 ;  /* 0x0000000107007824 */ /* 0x000fe200078e0200 */
[----:B------:R-:W-:Y:S01]  /*d150*/  IADD3 R225, R223, 0x2000, RZ ;  /* 0x00002000dfe17810 */ /* 0x000fe20007ffe0ff */
[----:B------:R-:W-:Y:S01]  /*d160*/  IMAD R220, R4, 0x2, R219 ;  /* 0x0000000204dc7824 */ /* 0x000fe200078e02db */
[----:B------:R-:W-:Y:S03]  /*d170*/  LDSM.16.M88.4 R44, [R223] ;  /* 0x00000000df2c783b */ /* 0x000fe60000000200 */
[----:B------:R-:W-:Y:S01]  /*d180*/  IMAD R221, R2, 0x2, R220 ;  /* 0x0000000202dd7824 */ /* 0x000fe200078e02dc */
[----:B------:R-:W-:Y:S04]  /*d190*/  LDSM.16.M88.4 R40, [R223+0x800] ;  /* 0x00080000df28783b */ /* 0x000fe80000000200 */
[----:B------:R-:W-:Y:S01]  /*d1a0*/  LDSM.16.M88.4 R36, [R223+0x1000] ;  /* 0x00100000df24783b */ /* 0x000fe20000000200 */
[-C--:B-1----:R-:W-:Y:S08]  /*d1b0*/  HMMA.16816.F32 R140, R12, R24.reuse, RZ ;  /* 0x000000180c8c723c */ /* 0x082ff000000018ff */
[C---:B--2---:R-:W-:Y:S08]  /*d1c0*/  HMMA.16816.F32 R48, R8.reuse, R24, RZ ;  /* 0x000000180830723c */ /* 0x044ff000000018ff */
[-C--:B------:R-:W-:Y:S08]  /*d1d0*/  HMMA.16816.F32 R100, R8, R26.reuse, RZ ;  /* 0x0000001a0864723c */ /* 0x080ff000000018ff */
[----:B-----5:R-:W-:Y:S01]  /*d1e0*/  HMMA.16816.F32 R148, R12, R26, RZ ;  /* 0x0000001a0c94723c */ /* 0x020fe200000018ff */
[----:B------:R-:W1:Y:S07]  /*d1f0*/  LDSM.16.M88.4 R24, [R212+0x5900] ;  /* 0x00590000d418783b */ /* 0x000e6e0000000200 */
[-C--:B---3--:R-:W-:Y:S08]  /*d200*/  HMMA.16816.F32 R96, R8, R22.reuse, RZ ;  /* 0x000000160860723c */ /* 0x088ff000000018ff */
[C---:B------:R-:W-:Y:S07]  /*d210*/  HMMA.16816.F32 R144, R12.reuse, R22, RZ ;  /* 0x000000160c90723c */ /* 0x040fee00000018ff */
[C---:B------:R-:W-:Y:S01]  /*d220*/  LEA R22, P0, R6.reuse, c[0x0][0x1f8], 0x1 ;  /* 0x00007e0006167a11 */ /* 0x040fe200078008ff */
[----:B------:R-:W-:Y:S03]  /*d230*/  HMMA.16816.F32 R136, R12, R20, RZ ;  /* 0x000000140c88723c */ /* 0x000fe600000018ff */
[----:B------:R-:W-:Y:S01]  /*d240*/  LEA.HI.X R23, R6, c[0x0][0x1fc], R0, 0x1, P0 ;  /* 0x00007f0006177a11 */ /* 0x000fe200000f0c00 */
[----:B------:R-:W-:-:S04]  /*d250*/  IMAD.MOV.U32 R0, RZ, RZ, 0x40 ;  /* 0x00000040ff007424 */ /* 0x000fc800078e00ff */
[----:B------:R-:W-:Y:S07]  /*d260*/  HMMA.16816.F32 R68, R8, R20, RZ ;  /* 0x000000140844723c */ /* 0x000fee00000018ff */
[----:B------:R-:W-:Y:S01]  /*d270*/  IADD3 R20, P0, R54, R22, RZ ;  /* 0x0000001636147210 */ /* 0x000fe20007f1e0ff */
[----:B----4-:R-:W-:Y:S04]  /*d280*/  HMMA.16816.F32 R180, R12, R28, RZ ;  /* 0x0000001c0cb4723c */ /* 0x010fe800000018ff */
[----:B------:R-:W-:-:S04]  /*d290*/  IMAD.X R21, R5, 0x1, R23, P0 ;  /* 0x0000000105157824 */ /* 0x000fc800000e0617 */
[C---:B------:R-:W-:Y:S08]  /*d2a0*/  HMMA.16816.F32 R152, R12.reuse, R30, RZ ;  /* 0x0000001e0c98723c */ /* 0x040ff000000018ff */
[C---:B------:R-:W-:Y:S08]  /*d2b0*/  HMMA.16816.F32 R132, R12.reuse, R16, RZ ;  /* 0x000000100c84723c */ /* 0x040ff000000018ff */
[C---:B------:R-:W-:Y:S08]  /*d2c0*/  HMMA.16816.F32 R156, R12.reuse, R18, RZ ;  /* 0x000000120c9c723c */ /* 0x040ff000000018ff */
[C---:B------:R-:W-:Y:S08]  /*d2d0*/  HMMA.16816.F32 R124, R12.reuse, R32, RZ ;  /* 0x000000200c7c723c */ /* 0x040ff000000018ff */
[C---:B------:R-:W-:Y:S08]  /*d2e0*/  HMMA.16816.F32 R168, R12.reuse, R34, RZ ;  /* 0x000000220ca8723c */ /* 0x040ff000000018ff */
[C---:B-1----:R-:W-:Y:S08]  /*d2f0*/  HMMA.16816.F32 R116, R12.reuse, R24, RZ ;  /* 0x000000180c74723c */ /* 0x042ff000000018ff */
[----:B------:R-:W-:Y:S07]  /*d300*/  HMMA.16816.F32 R108, R12, R26, RZ ;  /* 0x0000001a0c6c723c */ /* 0x000fee00000018ff */
[-C--:B------:R-:W-:Y:S01]  /*d310*/  IADD3 R12, P0, R20, R54.reuse, RZ ;  /* 0x00000036140c7210 */ /* 0x080fe20007f1e0ff */
[----:B------:R-:W-:Y:S04]  /*d320*/  HMMA.16816.F32 R56, R8, R28, RZ ;  /* 0x0000001c0838723c */ /* 0x000fe800000018ff */
[----:B------:R-:W-:Y:S01]  /*d330*/  IMAD.X R13, R21, 0x1, R5, P0 ;  /* 0x00000001150d7824 */ /* 0x000fe200000e0605 */
[----:B------:R-:W-:-:S03]  /*d340*/  IADD3 R6, P0, R12, R54, RZ ;  /* 0x000000360c067210 */ /* 0x000fc60007f1e0ff */
[----:B------:R-:W-:Y:S01]  /*d350*/  HMMA.16816.F32 R92, R8, R30, RZ ;  /* 0x0000001e085c723c */ /* 0x000fe200000018ff */
[----:B------:R-:W-:Y:S01]  /*d360*/  LDSM.16.M88.4 R28, [R223+0x2000] ;  /* 0x00200000df1c783b */ /* 0x000fe20000000200 */
[----:B------:R-:W-:Y:S01]  /*d370*/  IMAD.X R7, R13, 0x1, R5, P0 ;  /* 0x000000010d077824 */ /* 0x000fe200000e0605 */
[----:B------:R-:W-:-:S05]  /*d380*/  IADD3 R14, P0, R6, R54, RZ ;  /* 0x00000036060e7210 */ /* 0x000fca0007f1e0ff */
[----:B------:R-:W-:Y:S01]  /*d390*/  HMMA.16816.F32 R64, R8, R16, RZ ;  /* 0x000000100840723c */ /* 0x000fe200000018ff */
[----:B------:R-:W-:-:S07]  /*d3a0*/  IMAD.X R15, R7, 0x1, R5, P0 ;  /* 0x00000001070f7824 */ /* 0x000fce00000e0605 */
[C---:B------:R-:W-:Y:S01]  /*d3b0*/  HMMA.16816.F32 R128, R8.reuse, R18, RZ ;  /* 0x000000120880723c */ /* 0x040fe200000018ff */
[----:B------:R-:W1:Y:S07]  /*d3c0*/  LDSM.16.M88.4 R16, [R222+0x8100] ;  /* 0x00810000de10783b */ /* 0x000e6e0000000200 */
[C---:B------:R-:W-:Y:S08]  /*d3d0*/  HMMA.16816.F32 R60, R8.reuse, R32, RZ ;  /* 0x00000020083c723c */ /* 0x040ff000000018ff */
[C---:B------:R-:W-:Y:S01]  /*d3e0*/  HMMA.16816.F32 R120, R8.reuse, R34, RZ ;  /* 0x000000220878723c */ /* 0x040fe200000018ff */
[----:B------:R-:W2:Y:S07]  /*d3f0*/  LDSM.16.M88.4 R32, [R223+0x1800] ;  /* 0x00180000df20783b */ /* 0x000eae0000000200 */
[C---:B------:R-:W-:Y:S08]  /*d400*/  HMMA.16816.F32 R76, R8.reuse, R24, RZ ;  /* 0x00000018084c723c */ /* 0x040ff000000018ff */
[----:B------:R-:W-:Y:S01]  /*d410*/  HMMA.16816.F32 R112, R8, R26, RZ ;  /* 0x0000001a0870723c */ /* 0x000fe200000018ff */
[----:B------:R-:W3:Y:S04]  /*d420*/  LDSM.16.M88.4 R24, [R223+0x2800] ;  /* 0x00280000df18783b */ /* 0x000ee80000000200 */
[----:B------:R-:W4:Y:S04]  /*d430*/  LDSM.16.M88.4 R8, [R222+0x6100] ;  /* 0x00610000de08783b */ /* 0x000f280000000200 */
[----:B------:R-:W-:Y:S01]  /*d440*/  @!PT LDS RZ, [RZ] ;  /* 0x00000000fffff984 */ /* 0x000fe20000000800 */
[----:B------:R-:W-:Y:S01]  /*d450*/  @!PT LDS RZ, [RZ] ;  /* 0x00000000fffff984 */ /* 0x000fe20000000800 */
[----:B------:R-:W-:Y:S01]  /*d460*/  @!PT LDS RZ, [RZ] ;  /* 0x00000000fffff984 */ /* 0x000fe20000000800 */
[----:B------:R2:W-:Y:S01]  /*d470*/  LDGSTS.E.BYPASS.LTC128B.128 [R231+0x100], [R22.64], !P3 ;  /* 0x0010000016e77fae */ /* 0x0005e2000d901d48 */
[C---:B------:R-:W-:Y:S01]  /*d480*/  ISETP.LT.OR P3, PT, R73.reuse, 0x41, P1 ;  /* 0x000000414900780c */ /* 0x040fe20000f61670 */
[----:B-1----:R-:W-:Y:S02]  /*d490*/  HMMA.16816.F32 R104, R16, R44, R56 ;  /* 0x0000002c1068723c */ /* 0x002fe40000001838 */
[----:B------:R1:W-:Y:S01]  /*d4a0*/  LDGSTS.E.BYPASS.LTC128B.128 [R231+0x900], [R20.64], !P4 ;  /* 0x0090000014e77fae */ /* 0x0003e2000e101d48 */
[----:B------:R-:W-:-:S02]  /*d4b0*/  ISETP.LT.OR P4, PT, R73, 0x31, P1 ;  /* 0x000000314900780c */ /* 0x000fc40000f81670 */
[----:B------:R-:W-:Y:S01]  /*d4c0*/  ISETP.LT.OR P1, PT, R73, 0x51, P1 ;  /* 0x000000514900780c */ /* 0x000fe20000f21670 */
[----:B------:R1:W-:Y:S01]  /*d4d0*/  LDGSTS.E.BYPASS.LTC128B.128 [R231+0x1100], [R12.64], !P2 ;  /* 0x011000000ce77fae */ /* 0x0003e2000d101d48 */
[----:B------:R-:W-:Y:S01]  /*d4e0*/  LOP3.LUT P2, RZ, R83, 0x4, RZ, 0xc0, !PT ;  /* 0x0000000453ff7812 */ /* 0x000fe2000784c0ff */
[----:B------:R-:W-:Y:S03]  /*d4f0*/  HMMA.16816.F32 R84, R16, R40, R48 ;  /* 0x000000281054723c */ /* 0x000fe60000001830 */
[----:B------:R-:W-:-:S05]  /*d500*/  SEL R0, R0, 0xffffffc0, !P2 ;  /* 0xffffffc000007807 */ /* 0x000fca0005000000 */
[----:B------:R1:W-:Y:S01]  /*d510*/  LDGSTS.E.BYPASS.LTC128B.128 [R231+0x1900], [R6.64], !P4 ;  /* 0x0190000006e77fae */ /* 0x0003e2000e101d48 */
[----:B------:R-:W-:Y:S01]  /*d520*/  IMAD.IADD R218, R212, 0x1, R0 ;  /* 0x00000001d4da7824 */ /* 0x000fe200078e0200 */
[C---:B------:R-:W-:Y:S01]  /*d530*/  HMMA.16816.F32 R68, R16.reuse, R36, R68 ;  /* 0x000000241044723c */ /* 0x040fe20000001844 */
[----:B------:R-:W-:Y:S01]  /*d540*/  IMAD.IADD R217, R0, 0x1, R223 ;  /* 0x0000000100d97824 */ /* 0x000fe200078e02df */
[----:B------:R4:W-:Y:S06]  /*d550*/  LDGSTS.E.BYPASS.LTC128B.128 [R231+0x2100], [R14.64], !P3 ;  /* 0x021000000ee77fae */ /* 0x0009ec000d901d48 */
[C---:B--2---:R-:W-:Y:S08]  /*d560*/  HMMA.16816.F32 R64, R16.reuse, R32, R64 ;  /* 0x000000201040723c */ /* 0x044ff00000001840 */
[C---:B---3--:R-:W-:Y:S08]  /*d570*/  HMMA.16816.F32 R76, R16.reuse, R24, R76 ;  /* 0x00000018104c723c */ /* 0x048ff0000000184c */
[----:B------:R-:W-:Y:S01]  /*d580*/  HMMA.16816.F32 R92, R16, R46, R92 ;  /* 0x0000002e105c723c */ /* 0x000fe2000000185c */
[----:B-1----:R-:W-:-:S05]  /*d590*/  IADD3 R6, P0, R14, R54, RZ ;  /* 0x000000360e067210 */ /* 0x002fca0007f1e0ff */
[----:B------:R-:W-:Y:S01]  /*d5a0*/  IMAD.X R7, R15, 0x1, R5, P0 ;  /* 0x000000010f077824 */ /* 0x000fe200000e0605 */
[----:B------:R-:W-:Y:S01]  /*d5b0*/  ISETP.GT.AND P0, PT, R208, R224, PT ;  /* 0x000000e0d000720c */ /* 0x000fe20003f04270 */
[C---:B----4-:R-:W-:Y:S01]  /*d5c0*/  HMMA.16816.F32 R12, R16.reuse, R28, R60 ;  /* 0x0000001c100c723c */ /* 0x050fe2000000183c */
[----:B------:R-:W-:Y:S02]  /*d5d0*/  IADD3 R224, R223, 0x2800, RZ ;  /* 0x00002800dfe07810 */ /* 0x000fe40007ffe0ff */
[----:B------:R1:W-:Y:S04]  /*d5e0*/  LDGSTS.E.BYPASS.LTC128B.128 [R231+0x2900], [R6.64], !P1 ;  /* 0x0290000006e77fae */ /* 0x0003e8000c901d48 */
[----:B------:R-:W-:Y:S01]  /*d5f0*/  LDSM.16.M88.4 R20, [R220+0x8100] ;  /* 0x00810000dc14783b */ /* 0x000fe20000000200 */
[C---:B------:R-:W-:Y:S03]  /*d600*/  HMMA.16816.F32 R100, R16.reuse, R42, R100 ;  /* 0x0000002a1064723c */ /* 0x040fe60000001864 */
[----:B------:R-:W2:Y:S04]  /*d610*/  LDSM.16.M88.4 R72, [R218+0x5100] ;  /* 0x00510000da48783b */ /* 0x000ea80000000200 */
[----:B------:R-:W3:Y:S01]  /*d620*/  LDSM.16.M88.4 R56, [R218+0x3900] ;  /* 0x00390000da38783b */ /* 0x000ee20000000200 */
[C---:B------:R-:W-:Y:S03]  /*d630*/  HMMA.16816.F32 R96, R16.reuse, R38, R96 ;  /* 0x000000261060723c */ /* 0x040fe60000001860 */
[----:B------:R-:W4:Y:S04]  /*d640*/  LDSM.16.M88.4 R88, [R218+0x5900] ;  /* 0x00590000da58783b */ /* 0x000f280000000200 */
[----:B------:R-:W-:Y:S01]  /*d650*/  LDSM.16.M88.4 R60, [R218+0x3100] ;  /* 0x00310000da3c783b */ /* 0x000fe20000000200 */
[C---:B------:R-:W-:Y:S03]  /*d660*/  HMMA.16816.F32 R176, R16.reuse, R34, R128 ;  /* 0x0000002210b0723c */ /* 0x040fe60000001880 */
[----:B------:R-:W-:Y:S04]  /*d670*/  LDSM.16.M88.4 R52, [R218+0x4100] ;  /* 0x00410000da34783b */ /* 0x000fe80000000200 */
[----:B------:R-:W-:Y:S01]  /*d680*/  LDSM.16.M88.4 R48, [R218+0x4900] ;  /* 0x00490000da30783b */ /* 0x000fe20000000200 */
[C---:B------:R-:W-:Y:S03]  /*d690*/  HMMA.16816.F32 R192, R16.reuse, R30, R120 ;  /* 0x0000001e10c0723c */ /* 0x040fe60000001878 */
[----:B------:R-:W0:Y:S05]  /*d6a0*/  LDGDEPBAR ;  /* 0x00000000000079af */ /* 0x000e2a0000000000 */
[----:B------:R-:W-:Y:S01]  /*d6b0*/  HMMA.16816.F32 R172, R16, R26, R112 ;  /* 0x0000001a10ac723c */ /* 0x000fe20000001870 */
[----:B------:R-:W1:Y:S07]  /*d6c0*/  LDSM.16.M88.4 R16, [R220+0x6100] ;  /* 0x00610000dc10783b */ /* 0x000e6e0000000200 */
[C---:B------:R-:W-:Y:S08]  /*d6d0*/  HMMA.16816.F32 R184, R8.reuse, R40, R140 ;  /* 0x0000002808b8723c */ /* 0x040ff0000000188c */
[C---:B------:R-:W-:Y:S08]  /*d6e0*/  HMMA.16816.F32 R188, R8.reuse, R36, R136 ;  /* 0x0000002408bc723c */ /* 0x040ff00000001888 */
[C---:B------:R-:W-:Y:S08]  /*d6f0*/  HMMA.16816.F32 R200, R8.reuse, R28, R124 ;  /* 0x0000001c08c8723c */ /* 0x040ff0000000187c */
[C---:B------:R-:W-:Y:S01]  /*d700*/  HMMA.16816.F32 R136, R8.reuse, R42, R148 ;  /* 0x0000002a0888723c */ /* 0x040fe20000001894 */
[----:B------:R-:W-:Y:S07]  /*d710*/  LDSM.16.M88.4 R40, [R217+0x800] ;  /* 0x00080000d928783b */ /* 0x000fee0000000200 */
        /* <DEDUP_REMOVED lines=8> */
[C---:B------:R-:W-:Y:S08]  /*d7a0*/  HMMA.16816.F32 R204, R8.reuse, R24, R116 ;  /* 0x0000001808cc723c */ /* 0x040ff00000001874 */
[C---:B------:R-:W-:Y:S01]  /*d7b0*/  HMMA.16816.F32 R168, R8.reuse, R30, R168 ;  /* 0x0000001e08a8723c */ /* 0x040fe200000018a8 */
[----:B------:R-:W-:Y:S07]  /*d7c0*/  LDSM.16.M88.4 R28, [R217+0x2000] ;  /* 0x00200000d91c783b */ /* 0x000fee0000000200 */
[----:B------:R-:W-:Y:S01]  /*d7d0*/  HMMA.16816.F32 R164, R8, R26, R108 ;  /* 0x0000001a08a4723c */ /* 0x000fe2000000186c */
[----:B------:R-:W-:Y:S04]  /*d7e0*/  LDSM.16.M88.4 R8, [R221+0x8100] ;  /* 0x00810000dd08783b */ /* 0x000fe80000000200 */
[----:B------:R-:W-:Y:S03]  /*d7f0*/  LDSM.16.M88.4 R24, [R217+0x2800] ;  /* 0x00280000d918783b */ /* 0x000fe60000000200 */
[----:B--2---:R-:W-:Y:S01]  /*d800*/  HMMA.16816.F32 R132, R20, R72, R12 ;  /* 0x000000481484723c */ /* 0x004fe2000000180c */
[----:B------:R-:W2:Y:S01]  /*d810*/  LDSM.16.M88.4 R12, [R221+0x6100] ;  /* 0x00610000dd0c783b */ /* 0x000ea20000000200 */
[----:B------:R-:W-:-:S06]  /*d820*/  DEPBAR.LE SB0, 0x0 ;  /* 0x000080000000791a */ /* 0x000fcc0000000000 */
[C---:B---3--:R-:W-:Y:S08]  /*d830*/  HMMA.16816.F32 R152, R20.reuse, R56, R84 ;  /* 0x000000381498723c */ /* 0x048ff00000001854 */
[----:B----4-:R-:W-:Y:S08]  /*d840*/  HMMA.16816.F32 R128, R20, R88, R76 ;  /* 0x000000581480723c */ /* 0x010ff0000000184c */
[----:B-1----:R-:W-:Y:S08]  /*d850*/  HMMA.16816.F32 R84, R16, R56, R184 ;  /* 0x000000381054723c */ /* 0x002ff000000018b8 */
[C---:B------:R-:W-:Y:S08]  /*d860*/  HMMA.16816.F32 R148, R20.reuse, R52, R68 ;  /* 0x000000341494723c */ /* 0x040ff00000001844 */
[C---:B------:R-:W-:Y:S08]  /*d870*/  HMMA.16816.F32 R140, R20.reuse, R48, R64 ;  /* 0x00000030148c723c */ /* 0x040ff00000001840 */
        /* <DEDUP_REMOVED lines=18> */
[C---:B--2---:R-:W-:Y:S08]  /*d9a0*/  HMMA.16816.F32 R88, R12.reuse, R40, R84 ;  /* 0x000000280c58723c */ /* 0x044ff00000001854 */
        /* <DEDUP_REMOVED lines=22> */
[----:B------:R-:W-:Y:S01]  /*db10*/  HMMA.16816.F32 R48, R12, R26, R16 ;  /* 0x0000001a0c30723c */ /* 0x000fe20000001810 */
[----:B------:R-:W-:Y:S06]  /*db20*/  BAR.SYNC.DEFER_BLOCKING 0x0 ;  /* 0x0000000000007b1d */ /* 0x000fec0000010000 */
[----:B------:R-:W-:Y:S05]  /*db30*/  @!P0 BRA `(.L_x_418) ;  /* 0x000001d000008947 */ /* 0x000fea0003800000 */
[----:B------:R-:W-:-:S04]  /*db40*/  IADD3 R0, R245, -0x2, RZ ;  /* 0xfffffffef5007810 */ /* 0x000fc80007ffe0ff */
[----:B------:R-:W-:Y:S01]  /*db50*/  SHF.R.S32.HI R5, RZ, 0x1f, R0 ;  /* 0x0000001fff057819 */ /* 0x000fe20000011400 */
[----:B------:R-:W-:Y:S02]  /*db60*/  IMAD R3, R216, R0, RZ ;  /* 0x00000000d8037224 */ /* 0x000fe400078e02ff */
[----:B------:R-:W-:Y:S01]  /*db70*/  IMAD.WIDE.U32 R6, R0, R232, R238 ;  /* 0x000000e800067225 */ /* 0x000fe200078e00ee */
[----:B------:R-:W-:-:S03]  /*db80*/  SHF.L.U64.HI R0, R230, R211, c[0x0][0x1e4] ;  /* 0x00007900e6007619 */ /* 0x000fc600000102d3 */
[----:B------:R-:W-:Y:S01]  /*db90*/  IMAD R3, R5, R232, R3 ;  /* 0x000000e805037224 */ /* 0x000fe200078e0203 */
[----:B------:R-:W-:Y:S01]  /*dba0*/  LEA R14, P0, R6, c[0x0][0x1c8], 0x1 ;  /* 0x00007200060e7a11 */ /* 0x000fe200078008ff */
[----:B------:R-:W-:Y:S02]  /*dbb0*/  IMAD.SHL.U32 R5, R230, 0x20, RZ ;  /* 0x00000020e6057824 */ /* 0x000fe400078e00ff */
[----:B------:R-:W-:-:S03]  /*dbc0*/  IMAD.IADD R3, R7, 0x1, R3 ;  /* 0x0000000107037824 */ /* 0x000fc600078e0203 */
[C---:B------:R-:W-:Y:S02]  /*dbd0*/  IADD3 R12, P1, R5.reuse, R14, RZ ;  /* 0x0000000e050c7210 */ /* 0x040fe40007f3e0ff */
        /* <DEDUP_REMOVED lines=16> */
[----:B-1----:R-:W-:-:S05]  /*dce0*/  IADD3 R14, P0, R5, R6, RZ ;  /* 0x00000006050e7210 */ /* 0x002fca0007f1e0ff */
[----:B------:R-:W-:-:S05]  /*dcf0*/  IMAD.X R15, R0, 0x1, R7, P0 ;  /* 0x00000001000f7824 */ /* 0x000fca00000e0607 */
[----:B------:R2:W-:Y:S03]  /*dd00*/  LDGSTS.E.BYPASS.LTC128B.128 [R231+0x5900], [R14.64], !P5 ;  /* 0x059000000ee77fae */ /* 0x0005e6000e901d48 */
.L_x_418:
[----:B------:R-:W-:Y:S01]  /*dd10*/  LOP3.LUT R0, R210, 0xffffffe0, RZ, 0xc0, !PT ;  /* 0xffffffe0d2007812 */ /* 0x000fe200078ec0ff */
[----:B------:R-:W-:Y:S01]  /*dd20*/  ULDC UR7, c[0x0][0x324] ;  /* 0x0000c90000077ab9 */ /* 0x000fe20000000800 */
[----:B------:R-:W-:Y:S01]  /*dd30*/  LEA.HI R3, R214, R215, RZ, 0x2 ;  /* 0x000000d7d6037211 */ /* 0x000fe200078f10ff */
[----:B------:R-:W-:Y:S01]  /*dd40*/  ULOP3.LUT UR7, URZ, UR7, URZ, 0x33, !UPT ;  /* 0x000000073f077292 */ /* 0x000fe2000f8e333f */
[----:B------:R-:W-:Y:S01]  /*dd50*/  SHF.R.S32.HI R5, RZ, 0x1f, R213 ;  /* 0x0000001fff057819 */ /* 0x000fe200000114d5 */
[----:B------:R-:W-:Y:S01]  /*dd60*/  IMAD.IADD R0, R215, 0x1, -R0 ;  /* 0x00000001d7007824 */ /* 0x000fe200078e0a00 */
[----:B------:R-:W-:Y:S01]  /*dd70*/  LOP3.LUT R3, R3, 0xfffffffc, RZ, 0xc0, !PT ;  /* 0xfffffffc03037812 */ /* 0x000fe200078ec0ff */
[----:B------:R-:W0:Y:S01]  /*dd80*/  LDGDEPBAR ;  /* 0x00000000000079af */ /* 0x000e220000000000 */
[----:B------:R-:W-:Y:S02]  /*dd90*/  LEA.HI R5, R5, R213, RZ, 0x2 ;  /* 0x000000d505057211 */ /* 0x000fe400078f10ff */
[----:B--2---:R-:W-:Y:S01]  /*dda0*/  SHF.R.S32.HI R7, RZ, 0x1f, R0 ;  /* 0x0000001fff077819 */ /* 0x004fe20000011400 */
[----:B------:R-:W-:Y:S01]  /*ddb0*/  IMAD.IADD R3, R215, 0x1, -R3 ;  /* 0x00000001d7037824 */ /* 0x000fe200078e0a03 */
[----:B------:R-:W-:-:S02]  /*ddc0*/  LOP3.LUT R6, R5, 0xffffffc, RZ, 0xc0, !PT ;  /* 0x0ffffffc05067812 */ /* 0x000fc400078ec0ff */
[----:B------:R-:W-:Y:S02]  /*ddd0*/  LEA.HI R7, R7, R0, RZ, 0x2 ;  /* 0x0000000007077211 */ /* 0x000fe400078f10ff */
[----:B------:R-:W-:Y:S01]  /*dde0*/  LEA.HI R5, R3, R3, RZ, 0x1 ;  /* 0x0000000303057211 */ /* 0x000fe200078f08ff */
[----:B------:R-:W-:Y:S01]  /*ddf0*/  IMAD.IADD R8, R213, 0x1, -R6 ;  /* 0x00000001d5087824 */ /* 0x000fe200078e0a06 */
[----:B------:R-:W-:Y:S02]  /*de00*/  LEA.HI.SX32 R6, R7, R209, 0x1e ;  /* 0x000000d107067211 */ /* 0x000fe400078ff2ff */
[C---:B------:R-:W-:Y:S01]  /*de10*/  LOP3.LUT R10, R5.reuse, 0x1ffffffe, RZ, 0xc0, !PT ;  /* 0x1ffffffe050a7812 */ /* 0x040fe200078ec0ff */
[----:B------:R-:W-:Y:S01]  /*de20*/  IMAD.SHL.U32 R9, R5, 0x20, RZ ;  /* 0x0000002005097824 */ /* 0x000fe200078e00ff */
[----:B------:R-:W-:Y:S01]  /*de30*/  ISETP.NE.AND P0, PT, R237, 0x1, PT ;  /* 0x00000001ed00780c */ /* 0x000fe20003f05270 */
[----:B------:R-:W-:Y:S02]  /*de40*/  IMAD R5, R8, 0x10, R6 ;  /* 0x0000001008057824 */ /* 0x000fe400078e0206 */
[----:B------:R-:W-:Y:S01]  /*de50*/  IMAD.IADD R8, R3, 0x1, -R10 ;  /* 0x0000000103087824 */ /* 0x000fe200078e0a0a */
[----:B------:R-:W-:-:S05]  /*de60*/  LOP3.LUT R6, R9, 0xffffffc0, RZ, 0xc0, !PT ;  /* 0xffffffc009067812 */ /* 0x000fca00078ec0ff */
[----:B------:R-:W-:-:S04]  /*de70*/  IMAD.IADD R3, R6, 0x1, R5 ;  /* 0x0000000106037824 */ /* 0x000fc800078e0205 */
[----:B------:R-:W-:-:S04]  /*de80*/  IMAD R9, R8, 0x8, R3 ;  /* 0x0000000808097824 */ /* 0x000fc800078e0203 */
[----:B------:R-:W-:Y:S01]  /*de90*/  @P0 IMAD.HI.U32 R3, R9, c[0x0][0x2c8], RZ ;  /* 0x0000b20009030a27 */ /* 0x000fe200078e00ff */
[----:B------:R1:W-:Y:S04]  /*dea0*/  STL [R1+0x60], R9 ;  /* 0x0000600901007387 */ /* 0x0003e80000100800 */
[----:B-1----:R-:W-:Y:S02]  /*deb0*/  @P0 SHF.R.U32.HI R9, RZ, c[0x0][0x2cc], R3 ;  /* 0x0000b300ff090a19 */ /* 0x002fe40000011603 */
[----:B------:R-:W-:-:S03]  /*dec0*/  LOP3.LUT R3, R7, 0x7ffffffc, RZ, 0xc0, !PT ;  /* 0x7ffffffc07037812 */ /* 0x000fc600078ec0ff */
[----:B------:R-:W1:Y:S02]  /*ded0*/  SHFL.IDX PT, R6, R9, RZ, 0x1c1f ;  /* 0x001c1fff09067589 */ /* 0x000e6400000e0000 */
[----:B------:R-:W-:Y:S01]  /*dee0*/  IMAD.IADD R3, R0, 0x1, -R3 ;  /* 0x0000000100037824 */ /* 0x000fe200078e0a03 */
[----:B------:R-:W-:-:S03]  /*def0*/  IADD3 R0, R235, 0x1, R80 ;  /* 0x00000001eb007810 */ /* 0x000fc60007ffe050 */
[----:B------:R-:W-:-:S04]  /*df00*/  IMAD.SHL.U32 R8, R3, 0x2, RZ ;  /* 0x0000000203087824 */ /* 0x000fc800078e00ff */
[--C-:B------:R-:W-:Y:S01]  /*df10*/  IMAD.IADD R13, R80, 0x1, -R8.reuse ;  /* 0x00000001500d7824 */ /* 0x100fe200078e0a08 */
[----:B------:R2:W-:Y:S01]  /*df20*/  STL [R1+0x30], R8 ;  /* 0x0000300801007387 */ /* 0x0005e20000100800 */
[----:B------:R-:W-:Y:S02]  /*df30*/  IADD3 R0, -R234, R0, -R8 ;  /* 0x00000000ea007210 */ /* 0x000fe40007ffe908 */
[----:B------:R-:W-:Y:S02]  /*df40*/  IADD3 R11, -R8, R235, R80 ;  /* 0x000000eb080b7210 */ /* 0x000fe40007ffe150 */
[C---:B------:R-:W-:Y:S02]  /*df50*/  IADD3 R10, R0.reuse, c[0x0][0x328], RZ ;  /* 0x0000ca00000a7a10 */ /* 0x040fe40007ffe0ff */
[----:B------:R-:W-:Y:S01]  /*df60*/  IADD3 R12, R0, UR7, RZ ;  /* 0x00000007000c7c10 */ /* 0x000fe2000fffe0ff */
[----:B------:R-:W-:Y:S02]  /*df70*/  IMAD.IADD R0, R82, 0x1, R81 ;  /* 0x0000000152007824 */ /* 0x000fe400078e0251 */
[----:B-1----:R-:W-:-:S02]  /*df80*/  IMAD.IADD R5, R10, 0x1, R6 ;  /* 0x000000010a057824 */ /* 0x002fc400078e0206 */
[----:B------:R-:W-:-:S03]  /*df90*/  IMAD.IADD R3, R12, 0x1, R6 ;  /* 0x000000010c037824 */ /* 0x000fc600078e0206 */
[----:B------:R-:W-:Y:S01]  /*dfa0*/  IMNMX R5, R5, R11, PT ;  /* 0x0000000b05057217 */ /* 0x000fe20003800200 */
[----:B------:R-:W-:Y:S05]  /*dfb0*/  @!P6 BRA `(.L_x_419) ;  /* 0x000001400000e947 */ /* 0x000fea0003800000 */
[----:B------:R-:W-:Y:S01]  /*dfc0*/  IADD3 R6, -R234, R235, R6 ;  /* 0x000000ebea067210 */ /* 0x000fe20007ffe106 */
[----:B------:R-:W-:Y:S03]  /*dfd0*/  BSSY B0, `(.L_x_420) ;  /* 0x000000e000007945 */ /* 0x000fe60003800000 */
        /* <DEDUP_REMOVED lines=9> */
.L_x_421:
[----:B------:R-:W-:-:S04]  /*e070*/  MOV R7, c[0x0][0x32c] ;  /* 0x0000cb0000077a02 */ /* 0x000fc80000000f00 */
[----:B------:R-:W-:-:S13]  /*e080*/  ISETP.NE.AND P0, PT, R7, 0x1, PT ;  /* 0x000000010700780c */ /* 0x000fda0003f05270 */
[----:B------:R-:W-:-:S05]  /*e090*/  @P0 IMAD.HI.U32 R7, R6, c[0x0][0x330], RZ ;  /* 0x0000cc0006070a27 */ /* 0x000fca00078e00ff */
[----:B------:R-:W-:Y:S02]  /*e0a0*/  @P0 SHF.R.U32.HI R6, RZ, c[0x0][0x334], R7 ;  /* 0x0000cd00ff060a19 */ /* 0x000fe40000011607 */
.L_x_422:
[----:B------:R-:W-:Y:S05]  /*e0b0*/  BSYNC B0 ;  /* 0x0000000000007941 */ /* 0x000fea0003800000 */
.L_x_420:
[----:B------:R-:W-:-:S05]  /*e0c0*/  IMAD R6, R6, c[0x0][0x32c], R13 ;  /* 0x0000cb0006067a24 */ /* 0x000fca00078e020d */
[----:B------:R-:W-:Y:S02]  /*e0d0*/  IADD3 R7, R6, c[0x0][0x32c], RZ ;  /* 0x0000cb0006077a10 */ /* 0x000fe40007ffe0ff */
[----:B------:R-:W-:Y:S02]  /*e0e0*/  IMNMX R3, R3, R6, !PT ;  /* 0x0000000603037217 */ /* 0x000fe40007800200 */
[----:B------:R-:W-:Y:S02]  /*e0f0*/  IMNMX R5, R5, R7, PT ;  /* 0x0000000705057217 */ /* 0x000fe40003800200 */
.L_x_419:
[----:B--2---:R-:W1:Y:S02]  /*e100*/  SHFL.IDX PT, R8, R9, 0x1, 0x1c1f ;  /* 0x003c1f0009087f89 */ /* 0x004e6400000e0000 */
[----:B-1----:R-:W-:Y:S01]  /*e110*/  IMAD.IADD R7, R10, 0x1, R8 ;  /* 0x000000010a077824 */ /* 0x002fe200078e0208 */
[----:B------:R-:W-:-:S04]  /*e120*/  IADD3 R6, R12, R8, RZ ;  /* 0x000000080c067210 */ /* 0x000fc80007ffe0ff */
        /* <DEDUP_REMOVED lines=13> */
.L_x_425:
[----:B------:R-:W-:-:S04]  /*e200*/  MOV R14, c[0x0][0x32c] ;  /* 0x0000cb00000e7a02 */ /* 0x000fc80000000f00 */
[----:B------:R-:W-:-:S13]  /*e210*/  ISETP.NE.AND P0, PT, R14, 0x1, PT ;  /* 0x000000010e00780c */ /* 0x000fda0003f05270 */
[----:B------:R-:W-:-:S05]  /*e220*/  @P0 IMAD.HI.U32 R14, R8, c[0x0][0x330], RZ ;  /* 0x0000cc00080e0a27 */ /* 0x000fca00078e00ff */
[----:B------:R-:W-:Y:S02]  /*e230*/  @P0 SHF.R.U32.HI R8, RZ, c[0x0][0x334], R14 ;  /* 0x0000cd00ff080a19 */ /* 0x000fe4000001160e */
.L_x_426:
[----:B------:R-:W-:Y:S05]  /*e240*/  BSYNC B0 ;  /* 0x0000000000007941 */ /* 0x000fea0003800000 */
.L_x_424:
[----:B------:R-:W-:-:S05]  /*e250*/  IMAD R8, R8, c[0x0][0x32c], R13 ;  /* 0x0000cb0008087a24 */ /* 0x000fca00078e020d */
[----:B------:R-:W-:Y:S02]  /*e260*/  IADD3 R14, R8, c[0x0][0x32c], RZ ;  /* 0x0000cb00080e7a10 */ /* 0x000fe40007ffe0ff */
[----:B------:R-:W-:Y:S02]  /*e270*/  IMNMX R6, R6, R8, !PT ;  /* 0x0000000806067217 */ /* 0x000fe40007800200 */
[----:B------:R-:W-:Y:S02]  /*e280*/  IMNMX R7, R7, R14, PT ;  /* 0x0000000e07077217 */ /* 0x000fe40003800200 */
.L_x_423:
[C---:B------:R-:W-:Y:S01]  /*e290*/  ISETP.GE.AND P0, PT, R80.reuse, 0x9, PT ;  /* 0x000000095000780c */ /* 0x040fe20003f06270 */
[----:B------:R-:W1:Y:S01]  /*e2a0*/  SHFL.IDX PT, R8, R9, 0x2, 0x1c1f ;  /* 0x005c1f0009087f89 */ /* 0x000e6200000e0000 */
[----:B------:R-:W-:Y:S02]  /*e2b0*/  ISETP.GE.AND P1, PT, R80, 0x2, PT ;  /* 0x000000025000780c */ /* 0x000fe40003f26270 */
[----:B------:R-:W-:Y:S02]  /*e2c0*/  P2R R28, PR, RZ, 0x1 ;  /* 0x00000001ff1c7803 */ /* 0x000fe40000000000 */
[----:B------:R-:W-:-:S02]  /*e2d0*/  ISETP.GT.AND P0, PT, R3, 0x8, !P0 ;  /* 0x000000080300780c */ /* 0x000fc40004704270 */
[----:B------:R-:W-:Y:S02]  /*e2e0*/  P2R R29, PR, RZ, 0x2 ;  /* 0x00000002ff1d7803 */ /* 0x000fe40000000000 */
[----:B------:R-:W-:Y:S02]  /*e2f0*/  ISETP.LT.OR P0, PT, R5, 0x9, P0 ;  /* 0x000000090500780c */ /* 0x000fe40000701670 */
[----:B------:R-:W-:Y:S02]  /*e300*/  ISETP.GT.AND P1, PT, R3, 0x1, !P1 ;  /* 0x000000010300780c */ /* 0x000fe40004f24270 */
[----:B------:R-:W-:Y:S02]  /*e310*/  ISETP.GE.AND P2, PT, R80, 0xa, PT ;  /* 0x0000000a5000780c */ /* 0x000fe40003f46270 */
[----:B------:R-:W-:Y:S02]  /*e320*/  FSEL R36, R92, -INF , !P0 ;  /* 0xff8000005c247808 */ /* 0x000fe40004000000 */
[----:B------:R-:W-:-:S02]  /*e330*/  ISETP.LT.OR P1, PT, R5, 0x2, P1 ;  /* 0x000000020500780c */ /* 0x000fc40000f21670 */
[----:B------:R-:W-:Y:S02]  /*e340*/  ISETP.GT.AND P0, PT, R3, 0x9, !P2 ;  /* 0x000000090300780c */ /* 0x000fe40005704270 */
[----:B------:R-:W-:Y:S02]  /*e350*/  FSEL R35, R97, -INF , !P1 ;  /* 0xff80000061237808 */ /* 0x000fe40004800000 */
        /* <DEDUP_REMOVED lines=10> */
[----:B------:R-:W-:Y:S02]  /*e400*/  ISETP.LT.OR P0, PT, R5, 0x12, P0 ;  /* 0x000000120500780c */ /* 0x000fe40000701670 */
        /* <DEDUP_REMOVED lines=48> */
[C---:B------:R-:W-:Y:S02]  /*e710*/  ISETP.GE.AND P6, PT, R80.reuse, 0x41, PT ;  /* 0x000000415000780c */ /* 0x040fe40003fc6270 */
[----:B------:R-:W-:Y:S02]  /*e720*/  ISETP.LT.OR P0, PT, R5, 0x3a, P0 ;  /* 0x0000003a0500780c */ /* 0x000fe40000701670 */
[----:B------:R-:W-:Y:S02]  /*e730*/  ISETP.GE.AND P4, PT, R80, 0x42, PT ;  /* 0x000000425000780c */ /* 0x000fe40003f86270 */
        /* <DEDUP_REMOVED lines=13> */
[----:B------:R-:W-:-:S02]  /*e810*/  ISETP.LT.OR P0, PT, R5, 0x49, P0 ;  /* 0x000000490500780c */ /* 0x000fc40000701670 */
[----:B------:R-:W-:Y:S02]  /*e820*/  P2R R14, PR, RZ, 0x2 ;  /* 0x00000002ff0e7803 */ /* 0x000fe40000000000 */
[----:B------:R-:W-:Y:S02]  /*e830*/  FSEL R186, R56, -INF , !P0 ;  /* 0xff80000038ba7808 */ /* 0x000fe40004000000 */
[----:B------:R-:W-:-:S04]  /*e840*/  ISETP.GT.AND P0, PT, R3, 0x49, !P2 ;  /* 0x000000490300780c */ /* 0x000fc80005704270 */
        /* <DEDUP_REMOVED lines=26> */
[----:B------:R-:W-:Y:S02]  /*e9f0*/  ISETP.GE.AND P0, PT, R236, 0x1, PT ;  /* 0x00000001ec00780c */ /* 0x000fe40003f06270 */
[----:B------:R-:W-:-:S11]  /*ea00*/  IMNMX R5, R5, R11, PT ;  /* 0x0000000b05057217 */ /* 0x000fd60003800200 */
        /* <DEDUP_REMOVED lines=12> */
.L_x_429:
[----:B------:R-:W-:-:S04]  /*ead0*/  MOV R30, c[0x0][0x32c] ;  /* 0x0000cb00001e7a02 */ /* 0x000fc80000000f00 */
[----:B------:R-:W-:-:S13]  /*eae0*/  ISETP.NE.AND P0, PT, R30, 0x1, PT ;  /* 0x000000011e00780c */ /* 0x000fda0003f05270 */
[----:B------:R-:W-:-:S05]  /*eaf0*/  @P0 IMAD.HI.U32 R30, R8, c[0x0][0x330], RZ ;  /* 0x0000cc00081e0a27 */ /* 0x000fca00078e00ff */
[----:B------:R-:W-:Y:S02]  /*eb00*/  @P0 SHF.R.U32.HI R8, RZ, c[0x0][0x334], R30 ;  /* 0x0000cd00ff080a19 */ /* 0x000fe4000001161e */
.L_x_430:
[----:B------:R-:W-:Y:S05]  /*eb10*/  BSYNC B0 ;  /* 0x0000000000007941 */ /* 0x000fea0003800000 */
.L_x_428:
[----:B------:R-:W-:-:S05]  /*eb20*/  IMAD R8, R8, c[0x0][0x32c], R13 ;  /* 0x0000cb0008087a24 */ /* 0x000fca00078e020d */
[----:B------:R-:W-:Y:S02]  /*eb30*/  IADD3 R30, R8, c[0x0][0x32c], RZ ;  /* 0x0000cb00081e7a10 */ /* 0x000fe40007ffe0ff */
[----:B------:R-:W-:Y:S02]  /*eb40*/  IMNMX R3, R3, R8, !PT ;  /* 0x0000000803037217 */ /* 0x000fe40007800200 */
[----:B------:R-:W-:Y:S02]  /*eb50*/  IMNMX R5, R5, R30, PT ;  /* 0x0000001e05057217 */ /* 0x000fe40003800200 */
.L_x_427:
        /* <DEDUP_REMOVED lines=201> */
.L_x_433:
[----:B------:R-:W-:-:S04]  /*f7f0*/  MOV R7, c[0x0][0x32c] ;  /* 0x0000cb0000077a02 */ /* 0x000fc80000000f00 */
[----:B------:R-:W-:-:S13]  /*f800*/  ISETP.NE.AND P0, PT, R7, 0x1, PT ;  /* 0x000000010700780c */ /* 0x000fda0003f05270 */
[----:B------:R-:W-:-:S05]  /*f810*/  @P0 IMAD.HI.U32 R7, R6, c[0x0][0x330], RZ ;  /* 0x0000cc0006070a27 */ /* 0x000fca00078e00ff */
[----:B------:R-:W-:Y:S02]  /*f820*/  @P0 SHF.R.U32.HI R6, RZ, c[0x0][0x334], R7 ;  /* 0x0000cd00ff060a19 */ /* 0x000fe40000011607 */
.L_x_434:
[----:B------:R-:W-:Y:S05]  /*f830*/  BSYNC B0 ;  /* 0x0000000000007941 */ /* 0x000fea0003800000 */
.L_x_432:
[----:B------:R-:W-:-:S05]  /*f840*/  IMAD R6, R6, c[0x0][0x32c], R13 ;  /* 0x0000cb0006067a24 */ /* 0x000fca00078e020d */
[----:B------:R-:W-:Y:S02]  /*f850*/  IADD3 R7, R6, c[0x0][0x32c], RZ ;  /* 0x0000cb0006077a10 */ /* 0x000fe40007ffe0ff */
[----:B------:R-:W-:Y:S02]  /*f860*/  IMNMX R3, R3, R6, !PT ;  /* 0x0000000603037217 */ /* 0x000fe40007800200 */
[----:B------:R-:W-:Y:S02]  /*f870*/  IMNMX R5, R5, R7, PT ;  /* 0x0000000705057217 */ /* 0x000fe40003800200 */
.L_x_431:
[----:B------:R-:W-:Y:S01]  /*f880*/  ISETP.NE.AND P0, PT, R28, RZ, PT ;  /* 0x000000ff1c00720c */ /* 0x000fe20003f05270 */
[----:B------:R-:W-:Y:S01]  /*f890*/  STL [R1+0x80], R222 ;  /* 0x000080de01007387 */ /* 0x000fe20000100800 */
[----:B------:R-:W-:Y:S01]  /*f8a0*/  FMNMX.FTZ R125, R34, R37, !PT ;  /* 0x00000025227d7209 */ /* 0x000fe20007810000 */
[----:B------:R-:W-:Y:S01]  /*f8b0*/  IMAD.SHL.U32 R213, R0, 0x2, RZ ;  /* 0x0000000200d57824 */ /* 0x000fe200078e00ff */
[----:B------:R-:W-:Y:S01]  /*f8c0*/  ISETP.GT.AND P0, PT, R3, 0x8, !P0 ;  /* 0x000000080300780c */ /* 0x000fe20004704270 */
[----:B------:R-:W-:Y:S01]  /*f8d0*/  STL [R1+0x7c], R221 ;  /* 0x00007cdd01007387 */ /* 0x000fe20000100800 */
[----:B------:R-:W-:Y:S01]  /*f8e0*/  FMNMX.FTZ R125, R40, R125, !PT ;  /* 0x0000007d287d7209 */ /* 0x000fe20007810000 */
[--C-:B------:R-:W-:Y:S01]  /*f8f0*/  IMAD R214, R4, 0x2, R213.reuse ;  /* 0x0000000204d67824 */ /* 0x100fe200078e02d5 */
[----:B------:R-:W-:Y:S01]  /*f900*/  ISETP.LT.OR P0, PT, R5, 0x9, P0 ;  /* 0x000000090500780c */ /* 0x000fe20000701670 */
[----:B------:R-:W-:Y:S01]  /*f910*/  STL [R1+0x78], R220 ;  /* 0x000078dc01007387 */ /* 0x000fe20000100800 */
[----:B------:R-:W-:Y:S01]  /*f920*/  FMNMX.FTZ R125, R42, R125, !PT ;  /* 0x0000007d2a7d7209 */ /* 0x000fe20007810000 */
[----:B------:R-:W-:Y:S01]  /*f930*/  IMAD R216, R2, 0x2, R213 ;  /* 0x0000000202d87824 */ /* 0x000fe200078e02d5 */
[----:B------:R-:W-:Y:S01]  /*f940*/  FSEL R110, R162, -INF , !P0 ;  /* 0xff800000a26e7808 */ /* 0x000fe20004000000 */
[----:B------:R-:W-:Y:S01]  /*f950*/  STL [R1+0x74], R219 ;  /* 0x000074db01007387 */ /* 0x000fe20000100800 */
[----:B------:R-:W-:-:S02]  /*f960*/  ISETP.NE.AND P0, PT, R27, RZ, PT ;  /* 0x000000ff1b00720c */ /* 0x000fc40003f05270 */
[----:B------:R-:W-:Y:S01]  /*f970*/  FMNMX.FTZ R125, R46, R125, !PT ;  /* 0x0000007d2e7d7209 */ /* 0x000fe20007810000 */
[----:B------:R-:W-:Y:S01]  /*f980*/  STL [R1+0x70], R218 ;  /* 0x000070da01007387 */ /* 0x000fe20000100800 */
[----:B------:R-:W-:Y:S02]  /*f990*/  ISETP.GT.AND P0, PT, R3, 0x9, !P0 ;  /* 0x000000090300780c */ /* 0x000fe40004704270 */
[----:B------:R-:W-:Y:S01]  /*f9a0*/  FMNMX.FTZ R125, R48, R125, !PT ;  /* 0x0000007d307d7209 */ /* 0x000fe20007810000 */
[----:B------:R-:W-:Y:S01]  /*f9b0*/  STL [R1+0x6c], R217 ;  /* 0x00006cd901007387 */ /* 0x000fe20000100800 */
[----:B------:R-:W-:Y:S02]  /*f9c0*/  ISETP.LT.OR P0, PT, R5, 0xa, P0 ;  /* 0x0000000a0500780c */ /* 0x000fe40000701670 */
[----:B------:R-:W-:Y:S01]  /*f9d0*/  FMNMX.FTZ R125, R49, R125, !PT ;  /* 0x0000007d317d7209 */ /* 0x000fe20007810000 */
[----:B------:R-:W-:Y:S01]  /*f9e0*/  STL [R1+0x68], R212 ;  /* 0x000068d401007387 */ /* 0x000fe20000100800 */
        /* <DEDUP_REMOVED lines=10> */
[----:B------:R-:W-:Y:S01]  /*fa90*/  FSEL R112, R158, -INF , !P0 ;  /* 0xff8000009e707808 */ /* 0x000fe20004000000 */
[----:B------:R-:W-:Y:S01]  /*faa0*/  LDSM.16.MT88.4 R84, [R214+0x900] ;  /* 0x00090000d654783b */ /* 0x000fe20000004200 */
[----:B------:R-:W-:Y:S02]  /*fab0*/  ISETP.NE.AND P0, PT, R25, RZ, PT ;  /* 0x000000ff1900720c */ /* 0x000fe40003f05270 */
[----:B------:R-:W-:Y:S01]  /*fac0*/  FMNMX.FTZ R125, R61, R125, !PT ;  /* 0x0000007d3d7d7209 */ /* 0x000fe20007810000 */
[----:B------:R-:W-:Y:S01]  /*fad0*/  LDSM.16.MT88.4 R80, [R213+0x900] ;  /* 0x00090000d550783b */ /* 0x000fe20000004200 */
[----:B------:R-:W-:Y:S02]  /*fae0*/  ISETP.GT.AND P0, PT, R3, 0x11, !P0 ;  /* 0x000000110300780c */ /* 0x000fe40004704270 */
[----:B------:R-:W-:Y:S01]  /*faf0*/  FMNMX.FTZ R125, R69, R125, !PT ;  /* 0x0000007d457d7209 */ /* 0x000fe20007810000 */
[----:B------:R-:W-:Y:S01]  /*fb00*/  LDSM.16.MT88.4 R76, [R216+0x900] ;  /* 0x00090000d84c783b */ /* 0x000fe20000004200 */
[----:B------:R-:W-:-:S02]  /*fb10*/  ISETP.LT.OR P0, PT, R5, 0x12, P0 ;  /* 0x000000120500780c */ /* 0x000fc40000701670 */
[----:B------:R-:W-:Y:S01]  /*fb20*/  FMNMX.FTZ R125, R168, R125, !PT ;  /* 0x0000007da87d7209 */ /* 0x000fe20007810000 */
[----:B------:R-:W-:Y:S01]  /*fb30*/  LDSM.16.MT88.4 R64, [R213+0x1100] ;  /* 0x00110000d540783b */ /* 0x000fe20000004200 */
        /* <DEDUP_REMOVED lines=8> */
[----:B------:R-:W-:Y:S02]  /*fbc0*/  ISETP.NE.AND P0, PT, R23, RZ, PT ;  /* 0x000000ff1700720c */ /* 0x000fe40003f05270 */
[----:B------:R-:W-:Y:S02]  /*fbd0*/  FMNMX.FTZ R126, R33, R35, !PT ;  /* 0x00000023217e7209 */ /* 0x000fe40007810000 */
[----:B------:R-:W-:-:S02]  /*fbe0*/  ISETP.GT.AND P0, PT, R3, 0x19, !P0 ;  /* 0x000000190300780c */ /* 0x000fc40004704270 */
[----:B------:R-:W-:Y:S02]  /*fbf0*/  FMNMX.FTZ R126, R36, R126, !PT ;  /* 0x0000007e247e7209 */ /* 0x000fe40007810000 */
[----:B------:R-:W-:Y:S02]  /*fc00*/  ISETP.LT.OR P0, PT, R5, 0x1a, P0 ;  /* 0x0000001a0500780c */ /* 0x000fe40000701670 */
[----:B------:R-:W-:Y:S02]  /*fc10*/  FMNMX.FTZ R126, R38, R126, !PT ;  /* 0x0000007e267e7209 */ /* 0x000fe40007810000 */
[----:B------:R-:W-:Y:S02]  /*fc20*/  FSEL R117, R127, -INF , !P0 ;  /* 0xff8000007f757808 */ /* 0x000fe40004000000 */
[----:B------:R-:W-:Y:S02]  /*fc30*/  ISETP.NE.AND P0, PT, R22, RZ, PT ;  /* 0x000000ff1600720c */ /* 0x000fe40003f05270 */
[----:B------:R-:W-:-:S02]  /*fc40*/  FMNMX.FTZ R126, R39, R126, !PT ;  /* 0x0000007e277e7209 */ /* 0x000fc40007810000 */
[----:B------:R-:W-:Y:S02]  /*fc50*/  ISETP.GT.AND P0, PT, R3, 0x20, !P0 ;  /* 0x000000200300780c */ /* 0x000fe40004704270 */
[----:B------:R-:W-:Y:S02]  /*fc60*/  FMNMX.FTZ R126, R43, R126, !PT ;  /* 0x0000007e2b7e7209 */ /* 0x000fe40007810000 */
[----:B------:R-:W-:Y:S02]  /*fc70*/  ISETP.LT.OR P0, PT, R5, 0x21, P0 ;  /* 0x000000210500780c */ /* 0x000fe40000701670 */
[----:B------:R-:W-:Y:S02]  /*fc80*/  FMNMX.FTZ R126, R44, R126, !PT ;  /* 0x0000007e2c7e7209 */ /* 0x000fe40007810000 */
[----:B------:R-:W-:Y:S02]  /*fc90*/  FSEL R127, R154, -INF , !P0 ;  /* 0xff8000009a7f7808 */ /* 0x000fe40004000000 */
[----:B------:R-:W-:-:S02]  /*fca0*/  FMNMX.FTZ R126, R45, R126, !PT ;  /* 0x0000007e2d7e7209 */ /* 0x000fc40007810000 */
[----:B------:R-:W-:Y:S02]  /*fcb0*/  ISETP.NE.AND P0, PT, R21, RZ, PT ;  /* 0x000000ff1500720c */ /* 0x000fe40003f05270 */
[----:B------:R-:W-:Y:S02]  /*fcc0*/  FMNMX.FTZ R126, R47, R126, !PT ;  /* 0x0000007e2f7e7209 */ /* 0x000fe40007810000 */
[----:B------:R-:W-:Y:S02]  /*fcd0*/  ISETP.GT.AND P0, PT, R3, 0x21, !P0 ;  /* 0x000000210300780c */ /* 0x000fe40004704270 */
[----:B------:R-:W-:Y:S02]  /*fce0*/  FMNMX.FTZ R126, R92, R126, !PT ;  /* 0x0000007e5c7e7209 */ /* 0x000fe40007810000 */
[----:B------:R-:W-:Y:S02]  /*fcf0*/  ISETP.LT.OR P0, PT, R5, 0x22, P0 ;  /* 0x000000220500780c */ /* 0x000fe40000701670 */
[----:B------:R-:W-:-:S02]  /*fd00*/  FMNMX.FTZ R126, R104, R126, !PT ;  /* 0x0000007e687e7209 */ /* 0x000fc40007810000 */
[----:B------:R-:W-:Y:S02]  /*fd10*/  FSEL R128, R155, -INF , !P0 ;  /* 0xff8000009b807808 */ /* 0x000fe40004000000 */
        /* <DEDUP_REMOVED lines=21> */
[----:B------:R-:W-:Y:S02]  /*fe70*/  FMNMX.FTZ R126, R211, R126, !PT ;  /* 0x0000007ed37e7209 */ /* 0x000fe40007810000 */
[----:B------:R-:W-:-:S02]  /*fe80*/  ISETP.NE.AND P0, PT, R17, RZ, PT ;  /* 0x000000ff1100720c */ /* 0x000fc40003f05270 */
[----:B------:R-:W-:Y:S02]  /*fe90*/  FMNMX.FTZ R126, R210, R126, !PT ;  /* 0x0000007ed27e7209 */ /* 0x000fe40007810000 */
[----:B------:R-:W-:Y:S02]  /*fea0*/  ISETP.GT.AND P0, PT, R3, 0x31, !P0 ;  /* 0x000000310300780c */ /* 0x000fe40004704270 */
[----:B------:R-:W-:Y:S02]  /*feb0*/  FMNMX.FTZ R126, R208, R126, !PT ;  /* 0x0000007ed07e7209 */ /* 0x000fe40007810000 */
[----:B------:R-:W-:Y:S02]  /*fec0*/  ISETP.LT.OR P0, PT, R5, 0x32, P0 ;  /* 0x000000320500780c */ /* 0x000fe40000701670 */
[----:B------:R-:W-:Y:S02]  /*fed0*/  FMNMX.FTZ R126, R207, R126, !PT ;  /* 0x0000007ecf7e7209 */ /* 0x000fe40007810000 */
[----:B------:R-:W-:-:S02]  /*fee0*/  FSEL R157, R147, -INF , !P0 ;  /* 0xff800000939d7808 */ /* 0x000fc40004000000 */
[----:B------:R-:W-:Y:S01]  /*fef0*/  ISETP.NE.AND P0, PT, R16, RZ, PT ;  /* 0x000000ff1000720c */ /* 0x000fe20003f05270 */
[----:B------:R-:W1:Y:S01]  /*ff00*/  SHFL.BFLY PT, R6, R126, 0x2, 0x1f ;  /* 0x0c401f007e067f89 */ /* 0x000e6200000e0000 */
        /* <DEDUP_REMOVED lines=13> */
[----:B------:R-:W-:Y:S02]  /*ffe0*/  ISETP.GT.AND P0, PT, R3, 0x40, !P6 ;  /* 0x000000400300780c */ /* 0x000fe40007704270 */
[----:B-1----:R-:W-:Y:S02]  /*fff0*/  FMNMX.FTZ R126, R126, R6, !PT ;  /* 0x000000067e7e7209 */ /* 0x002fe40007810000 */
[----:B------:R-:W-:Y:S02]  /*10000*/  ISETP.LT.OR P0, PT, R5, 0x41, P0 ;  /* 0x000000410500780c */ /* 0x000fe40000701670 */
[----:B------:R-:W-:Y:S01]  /*10010*/  FMNMX.FTZ R125, R201, R125, !PT ;  /* 0x0000007dc97d7209 */ /* 0x000fe20007810000 */
[----:B------:R-:W1:Y:S01]  /*10020*/  SHFL.BFLY PT, R6, R126, 0x1, 0x1f ;  /* 0x0c201f007e067f89 */ /* 0x000e6200000e0000 */
[----:B------:R-:W-:-:S02]  /*10030*/  FSEL R162, R134, -INF , !P0 ;  /* 0xff80000086a27808 */ /* 0x000fc40004000000 */
[----:B------:R-:W-:Y:S02]  /*10040*/  ISETP.GT.AND P0, PT, R3, 0x41, !P4 ;  /* 0x000000410300780c */ /* 0x000fe40006704270 */
[----:B------:R-:W-:Y:S02]  /*10050*/  FMNMX.FTZ R125, R204, R125, !PT ;  /* 0x0000007dcc7d7209 */ /* 0x000fe40007810000 */
[----:B------:R-:W-:Y:S02]  /*10060*/  ISETP.LT.OR P0, PT, R5, 0x42, P0 ;  /* 0x000000420500780c */ /* 0x000fe40000701670 */
[----:B------:R-:W-:Y:S02]  /*10070*/  ISETP.NE.AND P6, PT, R29, RZ, PT ;  /* 0x000000ff1d00720c */ /* 0x000fe40003fc5270 */
[----:B------:R-:W-:Y:S02]  /*10080*/  FSEL R163, R135, -INF , !P0 ;  /* 0xff80000087a37808 */ /* 0x000fe40004000000 */
[----:B------:R-:W-:-:S02]  /*10090*/  ISETP.GT.AND P0, PT, R3, 0x48, !P3 ;  /* 0x000000480300780c */ /* 0x000fc40005f04270 */
[----:B------:R-:W-:Y:S02]  /*100a0*/  FMNMX.FTZ R9, R57, R68, !PT ;  /* 0x0000004439097209 */ /* 0x000fe40007810000 */
[----:B------:R-:W-:Y:S02]  /*100b0*/  ISETP.LT.OR P0, PT, R5, 0x49, P0 ;  /* 0x000000490500780c */ /* 0x000fe40000701670 */
[----:B------:R-:W-:Y:S02]  /*100c0*/  LEA R215, R2, R214, 0x1 ;  /* 0x000000d602d77211 */ /* 0x000fe400078e08ff */
[----:B------:R-:W-:Y:S02]  /*100d0*/  FSEL R189, R122, -INF , !P0 ;  /* 0xff8000007abd7808 */ /* 0x000fe40004000000 */
[----:B------:R-:W-:Y:S01]  /*100e0*/  ISETP.GT.AND P0, PT, R3, 0x49, !P2 ;  /* 0x000000490300780c */ /* 0x000fe20005704270 */
[----:B------:R-:W-:Y:S01]  /*100f0*/  LDSM.16.MT88.4 R100, [R215+0x100] ;  /* 0x00010000d764783b */ /* 0x000fe20000004200 */
[----:B-1----:R-:W-:-:S02]  /*10100*/  FMNMX.FTZ R126, R126, R6, !PT ;  /* 0x000000067e7e7209 */ /* 0x002fc40007810000 */
[----:B------:R-:W-:Y:S01]  /*10110*/  ISETP.LT.OR P0, PT, R5, 0x4a, P0 ;  /* 0x0000004a0500780c */ /* 0x000fe20000701670 */
[----:B------:R-:W1:Y:S01]  /*10120*/  SHFL.BFLY PT, R6, R125, 0x2, 0x1f ;  /* 0x0c401f007d067f89 */ /* 0x000e6200000e0000 */
[----:B------:R-:W-:Y:S01]  /*10130*/  ISETP.NE.AND P3, PT, R32, RZ, PT ;  /* 0x000000ff2000720c */ /* 0x000fe20003f65270 */
[----:B------:R-:W-:Y:S01]  /*10140*/  FMUL.FTZ R7, R126, c[0x0][0x2d0] ;  /* 0x0000b4007e077a20 */ /* 0x000fe20000410000 */
[----:B------:R-:W-:Y:S02]  /*10150*/  FSEL R190, R123, -INF , !P0 ;  /* 0xff8000007bbe7808 */ /* 0x000fe40004000000 */
[----:B------:R-:W-:Y:S02]  /*10160*/  ISETP.GT.AND P0, PT, R3, 0x1, !P6 ;  /* 0x000000010300780c */ /* 0x000fe40007704270 */
[----:B------:R-:W-:Y:S02]  /*10170*/  ISETP.NE.AND P6, PT, R14, RZ, PT ;  /* 0x000000ff0e00720c */ /* 0x000fe40003fc5270 */
[----:B------:R-:W-:-:S02]  /*10180*/  ISETP.LT.OR P0, PT, R5, 0x2, P0 ;  /* 0x000000020500780c */ /* 0x000fc40000701670 */
[----:B------:R-:W-:Y:S02]  /*10190*/  ISETP.GT.AND P2, PT, R3, 0x50, !P6 ;  /* 0x000000500300780c */ /* 0x000fe40007744270 */
[----:B------:R-:W-:Y:S02]  /*101a0*/  FSEL R106, R167, -INF , !P0 ;  /* 0xff800000a76a7808 */ /* 0x000fe40004000000 */
[----:B------:R-:W-:Y:S02]  /*101b0*/  ISETP.GT.AND P0, PT, R3, RZ, !P1 ;  /* 0x000000ff0300720c */ /* 0x000fe40004f04270 */
[----:B------:R-:W-:Y:S02]  /*101c0*/  ISETP.NE.AND P4, PT, R31, RZ, PT ;  /* 0x000000ff1f00720c */ /* 0x000fe40003f85270 */
[----:B------:R-:W-:Y:S02]  /*101d0*/  ISETP.LT.OR P0, PT, R5, 0x1, P0 ;  /* 0x000000010500780c */ /* 0x000fe40000701670 */
[----:B------:R-:W-:-:S02]  /*101e0*/  ISETP.NE.AND P6, PT, R41, RZ, PT ;  /* 0x000000ff2900720c */ /* 0x000fc40003fc5270 */
[----:B------:R-:W-:Y:S02]  /*101f0*/  FSEL R105, R166, -INF , !P0 ;  /* 0xff800000a6697808 */ /* 0x000fe40004000000 */
[----:B------:R-:W-:Y:S02]  /*10200*/  FSETP.NEU.FTZ.AND P0, PT, R126, -INF , PT ;  /* 0xff8000007e00780b */ /* 0x000fe40003f1d000 */
[----:B-1----:R-:W-:Y:S02]  /*10210*/  FMNMX.FTZ R125, R125, R6, !PT ;  /* 0x000000067d7d7209 */ /* 0x002fe40007810000 */
[----:B------:R-:W-:Y:S02]  /*10220*/  FSEL R7, R7, RZ, P0 ;  /* 0x000000ff07077208 */ /* 0x000fe40000000000 */
[----:B------:R-:W-:Y:S01]  /*10230*/  FMNMX.FTZ R10, R105, R106, !PT ;  /* 0x0000006a690a7209 */ /* 0x000fe20007810000 */
[----:B------:R-:W1:Y:S01]  /*10240*/  SHFL.BFLY PT, R6, R125, 0x1, 0x1f ;  /* 0x0c201f007d067f89 */ /* 0x000e6200000e0000 */
[----:B------:R-:W-:Y:S01]  /*10250*/  ISETP.GT.AND P1, PT, R3, 0x51, !P3 ;  /* 0x000000510300780c */ /* 0x000fe20005f24270 */
[----:B------:R-:W-:Y:S01]  /*10260*/  FFMA.FTZ R8, R33, c[0x0][0x2d0], -R7 ;  /* 0x0000b40021087a23 */ /* 0x000fe20000010807 */
[----:B------:R-:W-:-:S03]  /*10270*/  ISETP.GT.AND P3, PT, R3, 0x59, !P6 ;  /* 0x000000590300780c */ /* 0x000fc60007764270 */
[----:B------:R2:W-:Y:S02]  /*10280*/  MUFU.EX2 R166, R8 ;  /* 0x0000000800a67308 */ /* 0x0005e40000000800 */
[----:B--2---:R-:W-:Y:S01]  /*10290*/  FFMA.FTZ R8, R35, c[0x0][0x2d0], -R7 ;  /* 0x0000b40023087a23 */ /* 0x004fe20000010807 */
[----:B-1----:R-:W-:-:S05]  /*102a0*/  FMNMX.FTZ R125, R125, R6, !PT ;  /* 0x000000067d7d7209 */ /* 0x002fca0007810000 */
[----:B------:R1:W2:Y:S01]  /*102b0*/  MUFU.EX2 R247, R8 ;  /* 0x0000000800f77308 */ /* 0x0002a20000000800 */
[C---:B------:R-:W-:Y:S01]  /*102c0*/  FSETP.NEU.FTZ.AND P0, PT, R125.reuse, -INF , PT ;  /* 0xff8000007d00780b */ /* 0x040fe20003f1d000 */
[----:B------:R-:W-:-:S05]  /*102d0*/  FMUL.FTZ R6, R125, c[0x0][0x2d0] ;  /* 0x0000b4007d067a20 */ /* 0x000fca0000410000 */
[----:B------:R-:W-:Y:S02]  /*102e0*/  FSEL R6, R6, RZ, P0 ;  /* 0x000000ff06067208 */ /* 0x000fe40000000000 */
[----:B------:R-:W-:Y:S01]  /*102f0*/  ISETP.GT.AND P0, PT, R3, 0x58, !P4 ;  /* 0x000000580300780c */ /* 0x000fe20006704270 */
[--C-:B------:R-:W-:Y:S01]  /*10300*/  FFMA.FTZ R3, R47, c[0x0][0x2d0], -R7.reuse ;  /* 0x0000b4002f037a23 */ /* 0x100fe20000010807 */
[C---:B------:R-:W-:Y:S02]  /*10310*/  ISETP.LT.OR P4, PT, R5.reuse, 0x51, P2 ;  /* 0x000000510500780c */ /* 0x040fe40001781670 */
[C---:B------:R-:W-:Y:S01]  /*10320*/  ISETP.LT.OR P2, PT, R5.reuse, 0x52, P1 ;  /* 0x000000520500780c */ /* 0x040fe20000f41670 */
[----:B------:R3:W-:Y:S01]  /*10330*/  MUFU.EX2 R219, R3 ;  /* 0x0000000300db7308 */ /* 0x0007e20000000800 */
[----:B-1----:R-:W-:Y:S01]  /*10340*/  FFMA.FTZ R8, R36, c[0x0][0x2d0], -R7 ;  /* 0x0000b40024087a23 */ /* 0x002fe20000010807 */
[----:B------:R-:W-:Y:S02]  /*10350*/  FSEL R184, R198, -INF , !P4 ;  /* 0xff800000c6b87808 */ /* 0x000fe40006000000 */
[----:B------:R-:W-:-:S02]  /*10360*/  ISETP.LT.OR P1, PT, R5, 0x59, P0 ;  /* 0x000000590500780c */ /* 0x000fc40000721670 */
[----:B------:R-:W-:Y:S02]  /*10370*/  FSEL R182, R199, -INF , !P2 ;  /* 0xff800000c7b67808 */ /* 0x000fe40005000000 */
[----:B------:R1:W-:Y:S01]  /*10380*/  MUFU.EX2 R212, R8 ;  /* 0x0000000800d47308 */ /* 0x0003e20000000800 */
[----:B------:R-:W-:Y:S02]  /*10390*/  ISETP.LT.OR P0, PT, R5, 0x5a, P3 ;  /* 0x0000005a0500780c */ /* 0x000fe40001f01670 */
[----:B------:R-:W-:Y:S02]  /*103a0*/  FSEL R183, R194, -INF , !P1 ;  /* 0xff800000c2b77808 */ /* 0x000fe40004800000 */
[----:B------:R-:W-:Y:S02]  /*103b0*/  FSEL R181, R195, -INF , !P0 ;  /* 0xff800000c3b57808 */ /* 0x000fe40004000000 */
[----:B--2---:R-:W-:Y:S01]  /*103c0*/  F2FP.PACK_AB R12, R247, R166 ;  /* 0x000000a6f70c723e */ /* 0x004fe200000000ff */
[----:B---3--:R-:W-:-:S04]  /*103d0*/  FFMA.FTZ R3, R46, c[0x0][0x2d0], -R6 ;  /* 0x0000b4002e037a23 */ /* 0x008fc80000010806 */
[----:B------:R-:W-:Y:S01]  /*103e0*/  MUFU.EX2 R236, R3 ;  /* 0x0000000300ec7308 */ /* 0x000fe20000000800 */
[----:B-1----:R-:W-:Y:S01]  /*103f0*/  FMNMX.FTZ R8, R108, R9, !PT ;  /* 0x000000096c087209 */ /* 0x002fe20007810000 */
[----:B------:R-:W-:-:S03]  /*10400*/  FFMA.FTZ R9, R38, c[0x0][0x2d0], -R7 ;  /* 0x0000b40026097a23 */ /* 0x000fc60000010807 */
[----:B------:R-:W-:-:S03]  /*10410*/  FMNMX.FTZ R8, R111, R8, !PT ;  /* 0x000000086f087209 */ /* 0x000fc60007810000 */
[----:B------:R1:W2:Y:S01]  /*10420*/  MUFU.EX2 R167, R9 ;  /* 0x0000000900a77308 */ /* 0x0002a20000000800 */
[----:B------:R-:W-:-:S04]  /*10430*/  FMNMX.FTZ R8, R114, R8, !PT ;  /* 0x0000000872087209 */ /* 0x000fc80007810000 */
[----:B------:R-:W-:Y:S01]  /*10440*/  FMNMX.FTZ R8, R115, R8, !PT ;  /* 0x0000000873087209 */ /* 0x000fe20007810000 */
[----:B-1----:R-:W-:Y:S01]  /*10450*/  FFMA.FTZ R9, R39, c[0x0][0x2d0], -R7 ;  /* 0x0000b40027097a23 */ /* 0x002fe20000010807 */
[----:B--2---:R-:W-:-:S03]  /*10460*/  F2FP.PACK_AB R14, R167, R212 ;  /* 0x000000d4a70e723e */ /* 0x004fc600000000ff */
[----:B------:R1:W-:Y:S02]  /*10470*/  MUFU.EX2 R238, R9 ;  /* 0x0000000900ee7308 */ /* 0x0003e40000000800 */
[----:B-1----:R-:W-:Y:S01]  /*10480*/  FMNMX.FTZ R9, R118, R8, !PT ;  /* 0x0000000876097209 */ /* 0x002fe20007810000 */
[----:B------:R-:W-:-:S03]  /*10490*/  FFMA.FTZ R8, R34, c[0x0][0x2d0], -R6 ;  /* 0x0000b40022087a23 */ /* 0x000fc60000010806 */
[----:B------:R-:W-:Y:S02]  /*104a0*/  FMNMX.FTZ R9, R119, R9, !PT ;  /* 0x0000000977097209 */ /* 0x000fe40007810000 */
[----:B------:R1:W-:Y:S02]  /*104b0*/  MUFU.EX2 R248, R8 ;  /* 0x0000000800f87308 */ /* 0x0003e40000000800 */
[----:B------:R-:W-:Y:S02]  /*104c0*/  FMNMX.FTZ R0, R131, R9, !PT ;  /* 0x0000000983007209 */ /* 0x000fe40007810000 */
[----:B------:R-:W-:Y:S02]  /*104d0*/  FMNMX.FTZ R9, R110, R10, !PT ;  /* 0x0000000a6e097209 */ /* 0x000fe40007810000 */
[----:B------:R-:W-:-:S04]  /*104e0*/  FMNMX.FTZ R0, R136, R0, !PT ;  /* 0x0000000088007209 */ /* 0x000fc80007810000 */
[----:B------:R-:W-:-:S04]  /*104f0*/  FMNMX.FTZ R0, R137, R0, !PT ;  /* 0x0000000089007209 */ /* 0x000fc80007810000 */
[----:B------:R-:W-:Y:S01]  /*10500*/  FMNMX.FTZ R0, R138, R0, !PT ;  /* 0x000000008a007209 */ /* 0x000fe20007810000 */
[----:B-1----:R-:W-:-:S03]  /*10510*/  FFMA.FTZ R8, R37, c[0x0][0x2d0], -R6 ;  /* 0x0000b40025087a23 */ /* 0x002fc60000010806 */
[----:B------:R-:W-:Y:S01]  /*10520*/  FMNMX.FTZ R0, R160, R0, !PT ;  /* 0x00000000a0007209 */ /* 0x000fe20007810000 */
[----:B------:R1:W2:Y:S03]  /*10530*/  MUFU.EX2 R249, R8 ;  /* 0x0000000800f97308 */ /* 0x0002a60000000800 */
[----:B------:R-:W-:-:S04]  /*10540*/  FMNMX.FTZ R0, R161, R0, !PT ;  /* 0x00000000a1007209 */ /* 0x000fc80007810000 */
[----:B------:R-:W-:-:S04]  /*10550*/  FMNMX.FTZ R0, R164, R0, !PT ;  /* 0x00000000a4007209 */ /* 0x000fc80007810000 */
[----:B------:R-:W-:Y:S02]  /*10560*/  FMNMX.FTZ R0, R165, R0, !PT ;  /* 0x00000000a5007209 */ /* 0x000fe40007810000 */
[----:B-1----:R-:W-:Y:S01]  /*10570*/  FMNMX.FTZ R8, R109, R9, !PT ;  /* 0x000000096d087209 */ /* 0x002fe20007810000 */
[--C-:B------:R-:W-:Y:S01]  /*10580*/  FFMA.FTZ R9, R40, c[0x0][0x2d0], -R6.reuse ;  /* 0x0000b40028097a23 */ /* 0x100fe20000010806 */
[----:B--2---:R-:W-:Y:S02]  /*10590*/  F2FP.PACK_AB R13, R249, R248 ;  /* 0x000000f8f90d723e */ /* 0x004fe400000000ff */
[----:B------:R-:W-:Y:S01]  /*105a0*/  FMNMX.FTZ R4, R112, R8, !PT ;  /* 0x0000000870047209 */ /* 0x000fe20007810000 */
[----:B------:R-:W-:Y:S01]  /*105b0*/  FFMA.FTZ R8, R42, c[0x0][0x2d0], -R6 ;  /* 0x0000b4002a087a23 */ /* 0x000fe20000010806 */
[----:B------:R-:W-:Y:S02]  /*105c0*/  MUFU.EX2 R250, R9 ;  /* 0x0000000900fa7308 */ /* 0x000fe40000000800 */
[----:B------:R-:W-:-:S04]  /*105d0*/  FMNMX.FTZ R4, R113, R4, !PT ;  /* 0x0000000471047209 */ /* 0x000fc80007810000 */
[----:B------:R-:W-:Y:S01]  /*105e0*/  FMNMX.FTZ R2, R116, R4, !PT ;  /* 0x0000000474027209 */ /* 0x000fe20007810000 */
[----:B------:R-:W-:Y:S01]  /*105f0*/  FFMA.FTZ R4, R43, c[0x0][0x2d0], -R7 ;  /* 0x0000b4002b047a23 */ /* 0x000fe20000010807 */
[----:B------:R-:W1:Y:S02]  /*10600*/  MUFU.EX2 R251, R8 ;  /* 0x0000000800fb7308 */ /* 0x000e640000000800 */
[----:B------:R-:W-:-:S04]  /*10610*/  FMNMX.FTZ R2, R117, R2, !PT ;  /* 0x0000000275027209 */ /* 0x000fc80007810000 */
[----:B------:R-:W-:Y:S02]  /*10620*/  FMNMX.FTZ R2, R127, R2, !PT ;  /* 0x000000027f027209 */ /* 0x000fe40007810000 */
[----:B------:R2:W3:Y:S01]  /*10630*/  MUFU.EX2 R230, R4 ;  /* 0x0000000400e67308 */ /* 0x0004e20000000800 */
[----:B-1----:R-:W-:-:S07]  /*10640*/  F2FP.PACK_AB R15, R251, R250 ;  /* 0x000000fafb0f723e */ /* 0x002fce00000000ff */
[C---:B------:R-:W-:Y:S01]  /*10650*/  HMMA.16816.F32 R16, R12.reuse, R88, RZ ;  /* 0x000000580c10723c */ /* 0x040fe200000018ff */
[----:B--2---:R-:W-:Y:S02]  /*10660*/  FMNMX.FTZ R4, R128, R2, !PT ;  /* 0x0000000280047209 */ /* 0x004fe40007810000 */
[----:B------:R-:W-:Y:S01]  /*10670*/  FMNMX.FTZ R2, R191, R0, !PT ;  /* 0x00000000bf027209 */ /* 0x000fe20007810000 */
[----:B------:R-:W-:Y:S01]  /*10680*/  FFMA.FTZ R0, R44, c[0x0][0x2d0], -R7 ;  /* 0x0000b4002c007a23 */ /* 0x000fe20000010807 */
[----:B------:R-:W-:Y:S02]  /*10690*/  FMNMX.FTZ R8, R129, R4, !PT ;  /* 0x0000000481087209 */ /* 0x000fe40007810000 */
[----:B------:R-:W-:Y:S01]  /*106a0*/  FMNMX.FTZ R2, R200, R2, !PT ;  /* 0x00000002c8027209 */ /* 0x000fe20007810000 */
[----:B------:R1:W-:Y:S01]  /*106b0*/  MUFU.EX2 R241, R0 ;  /* 0x0000000000f17308 */ /* 0x0003e20000000800 */
[----:B------:R-:W-:Y:S02]  /*106c0*/  HMMA.16816.F32 R28, R12, R72, RZ ;  /* 0x000000480c1c723c */ /* 0x000fe400000018ff */
[----:B------:R-:W-:-:S02]  /*106d0*/  FMNMX.FTZ R4, R203, R2, !PT ;  /* 0x00000002cb047209 */ /* 0x000fc40007810000 */
[----:B------:R-:W-:Y:S02]  /*106e0*/  FMNMX.FTZ R2, R130, R8, !PT ;  /* 0x0000000882027209 */ /* 0x000fe40007810000 */
[----:B---3--:R-:W-:Y:S02]  /*106f0*/  F2FP.PACK_AB R8, R230, R238 ;  /* 0x000000eee608723e */ /* 0x008fe400000000ff */
[----:B------:R-:W-:Y:S01]  /*10700*/  FMNMX.FTZ R2, R156, R2, !PT ;  /* 0x000000029c027209 */ /* 0x000fe20007810000 */
[----:B------:R-:W-:Y:S03]  /*10710*/  HMMA.16816.F32 R24, R12, R96, RZ ;  /* 0x000000600c18723c */ /* 0x000fe600000018ff */
[----:B------:R-:W-:Y:S01]  /*10720*/  FMNMX.FTZ R2, R157, R2, !PT ;  /* 0x000000029d027209 */ /* 0x000fe20007810000 */
[----:B-1----:R-:W-:-:S03]  /*10730*/  FFMA.FTZ R0, R45, c[0x0][0x2d0], -R7 ;  /* 0x0000b4002d007a23 */ /* 0x002fc60000010807 */
[----:B------:R-:W-:Y:S01]  /*10740*/  FMNMX.FTZ R2, R158, R2, !PT ;  /* 0x000000029e027209 */ /* 0x000fe20007810000 */
[----:B------:R-:W-:Y:S01]  /*10750*/  HMMA.16816.F32 R20, R12, R100, RZ ;  /* 0x000000640c14723c */ /* 0x000fe200000018ff */
[----:B------:R1:W2:Y:S02]  /*10760*/  MUFU.EX2 R244, R0 ;  /* 0x0000000000f47308 */ /* 0x0002a40000000800 */
[----:B------:R-:W-:Y:S01]  /*10770*/  FMNMX.FTZ R3, R159, R2, !PT ;  /* 0x000000029f037209 */ /* 0x000fe20007810000 */
[----:B------:R-:W-:-:S03]  /*10780*/  FFMA.FTZ R2, R48, c[0x0][0x2d0], -R6 ;  /* 0x0000b40030027a23 */ /* 0x000fc60000010806 */
[----:B------:R-:W-:Y:S01]  /*10790*/  FMNMX.FTZ R3, R162, R3, !PT ;  /* 0x00000003a2037209 */ /* 0x000fe20007810000 */
[----:B------:R-:W-:Y:S01]  /*107a0*/  HMMA.16816.F32 R36, R12, R74, RZ ;  /* 0x0000004a0c24723c */ /* 0x000fe200000018ff */
[----:B------:R3:W4:Y:S02]  /*107b0*/  MUFU.EX2 R243, R2 ;  /* 0x0000000200f37308 */ /* 0x0007240000000800 */
[----:B------:R-:W-:-:S04]  /*107c0*/  FMNMX.FTZ R3, R163, R3, !PT ;  /* 0x00000003a3037209 */ /* 0x000fc80007810000 */
[----:B------:R-:W-:Y:S01]  /*107d0*/  FMNMX.FTZ R3, R189, R3, !PT ;  /* 0x00000003bd037209 */ /* 0x000fe20007810000 */
[----:B------:R-:W-:Y:S01]  /*107e0*/  HMMA.16816.F32 R44, R12, R98, RZ ;  /* 0x000000620c2c723c */ /* 0x000fe200000018ff */
[----:B-1----:R-:W-:Y:S02]  /*107f0*/  FMNMX.FTZ R0, R202, R4, !PT ;  /* 0x00000004ca007209 */ /* 0x002fe40007810000 */
[----:B--2---:R-:W-:Y:S02]  /*10800*/  F2FP.PACK_AB R10, R244, R241 ;  /* 0x000000f1f40a723e */ /* 0x004fe400000000ff */
[----:B------:R-:W-:-:S03]  /*10810*/  FMNMX.FTZ R0, R196, R0, !PT ;  /* 0x00000000c4007209 */ /* 0x000fc60007810000 */
[C---:B------:R-:W-:Y:S01]  /*10820*/  HMMA.16816.F32 R40, R12.reuse, R90, RZ ;  /* 0x0000005a0c28723c */ /* 0x040fe200000018ff */
[----:B------:R-:W-:Y:S01]  /*10830*/  FMNMX.FTZ R0, R197, R0, !PT ;  /* 0x00000000c5007209 */ /* 0x000fe20007810000 */
[----:B---3--:R-:W-:Y:S01]  /*10840*/  FFMA.FTZ R2, R49, c[0x0][0x2d0], -R6 ;  /* 0x0000b40031027a23 */ /* 0x008fe20000010806 */
[----:B----4-:R-:W-:Y:S02]  /*10850*/  F2FP.PACK_AB R9, R243, R236 ;  /* 0x000000ecf309723e */ /* 0x010fe400000000ff */
[----:B------:R-:W-:Y:S01]  /*10860*/  FMNMX.FTZ R0, R192, R0, !PT ;  /* 0x00000000c0007209 */ /* 0x000fe20007810000 */
[----:B------:R1:W-:Y:S02]  /*10870*/  MUFU.EX2 R222, R2 ;  /* 0x0000000200de7308 */ /* 0x0003e40000000800 */
[----:B------:R-:W-:Y:S01]  /*10880*/  HMMA.16816.F32 R12, R12, R102, RZ ;  /* 0x000000660c0c723c */ /* 0x000fe200000018ff */
[----:B------:R-:W-:-:S05]  /*10890*/  FMNMX.FTZ R0, R193, R0, !PT ;  /* 0x00000000c1007209 */ /* 0x000fca0007810000 */
[----:B------:R-:W2:Y:S01]  /*108a0*/  SHFL.BFLY PT, R4, R0, 0x2, 0x1f ;  /* 0x0c401f0000047f89 */ /* 0x000ea200000e0000 */
[----:B-1----:R-:W-:Y:S01]  /*108b0*/  FMNMX.FTZ R2, R190, R3, !PT ;  /* 0x00000003be027209 */ /* 0x002fe20007810000 */
[----:B------:R-:W-:-:S03]  /*108c0*/  FFMA.FTZ R3, R52, c[0x0][0x2d0], -R6 ;  /* 0x0000b40034037a23 */ /* 0x000fc60000010806 */
[----:B------:R-:W-:Y:S01]  /*108d0*/  FMNMX.FTZ R2, R184, R2, !PT ;  /* 0x00000002b8027209 */ /* 0x000fe20007810000 */
[----:B------:R1:W3:Y:S03]  /*108e0*/  MUFU.EX2 R246, R3 ;  /* 0x0000000300f67308 */ /* 0x0002e60000000800 */
[----:B------:R-:W-:-:S04]  /*108f0*/  FMNMX.FTZ R2, R182, R2, !PT ;  /* 0x00000002b6027209 */ /* 0x000fc80007810000 */
[----:B------:R-:W-:Y:S02]  /*10900*/  FMNMX.FTZ R2, R183, R2, !PT ;  /* 0x00000002b7027209 */ /* 0x000fe40007810000 */
[----:B--2---:R-:W-:Y:S01]  /*10910*/  FMNMX.FTZ R0, R0, R4, !PT ;  /* 0x0000000400007209 */ /* 0x004fe20007810000 */
[----:B-1----:R-:W-:-:S04]  /*10920*/  FFMA.FTZ R3, R92, c[0x0][0x2d0], -R7 ;  /* 0x0000b4005c037a23 */ /* 0x002fc80000010807 */
[----:B------:R-:W1:Y:S01]  /*10930*/  SHFL.BFLY PT, R4, R0, 0x1, 0x1f ;  /* 0x0c201f0000047f89 */ /* 0x000e6200000e0000 */
[----:B---3--:R-:W-:Y:S01]  /*10940*/  F2FP.PACK_AB R11, R246, R222 ;  /* 0x000000def60b723e */ /* 0x008fe200000000ff */
[----:B------:R2:W3:Y:S02]  /*10950*/  MUFU.EX2 R199, R3 ;  /* 0x0000000300c77308 */ /* 0x0004e40000000800 */
[----:B------:R-:W4:Y:S04]  /*10960*/  LDSM.16.MT88.4 R92, [R215+0x900] ;  /* 0x00090000d75c783b */ /* 0x000f280000004200 */
[C---:B------:R-:W-:Y:S08]  /*10970*/  HMMA.16816.F32 R32, R8.reuse, R84, R16 ;  /* 0x000000540820723c */ /* 0x040ff00000001810 */
[----:B------:R-:W-:Y:S01]  /*10980*/  HMMA.16816.F32 R52, R8, R80, R28 ;  /* 0x000000500834723c */ /* 0x000fe2000000181c */
[----:B--2---:R-:W-:Y:S01]  /*10990*/  FMNMX.FTZ R3, R181, R2, !PT ;  /* 0x00000002b5037209 */ /* 0x004fe20007810000 */
[----:B------:R-:W-:-:S04]  /*109a0*/  FFMA.FTZ R2, R104, c[0x0][0x2d0], -R7 ;  /* 0x0000b40068027a23 */ /* 0x000fc80000010807 */
[----:B------:R-:W2:Y:S01]  /*109b0*/  SHFL.BFLY PT, R5, R3, 0x2, 0x1f ;  /* 0x0c401f0003057f89 */ /* 0x000ea200000e0000 */
[----:B------:R3:W-:Y:S01]  /*109c0*/  MUFU.EX2 R194, R2 ;  /* 0x0000000200c27308 */ /* 0x0007e20000000800 */
[----:B-1----:R-:W-:Y:S01]  /*109d0*/  FMNMX.FTZ R124, R0, R4, !PT ;  /* 0x00000004007c7209 */ /* 0x002fe20007810000 */
[----:B------:R-:W-:Y:S01]  /*109e0*/  FFMA.FTZ R0, R61, c[0x0][0x2d0], -R6 ;  /* 0x0000b4003d007a23 */ /* 0x000fe20000010806 */
[----:B------:R-:W-:Y:S02]  /*109f0*/  HMMA.16816.F32 R48, R8, R76, R24 ;  /* 0x0000004c0830723c */ /* 0x000fe40000001818 */
[----:B------:R-:W-:-:S03]  /*10a00*/  FSETP.NEU.FTZ.AND P0, PT, R124, -INF , PT ;  /* 0xff8000007c00780b */ /* 0x000fc60003f1d000 */
[----:B------:R1:W-:Y:S03]  /*10a10*/  MUFU.EX2 R235, R0 ;  /* 0x0000000000eb7308 */ /* 0x0003e60000000800 */
[----:B------:R-:W-:Y:S01]  /*10a20*/  HMMA.16816.F32 R28, R8, R82, R36 ;  /* 0x00000052081c723c */ /* 0x000fe20000001824 */
[----:B---3--:R-:W-:-:S07]  /*10a30*/  FFMA.FTZ R2, R107, c[0x0][0x2d0], -R7 ;  /* 0x0000b4006b027a23 */ /* 0x008fce0000010807 */
[----:B----4-:R-:W-:Y:S01]  /*10a40*/  HMMA.16816.F32 R16, R8, R92, R20 ;  /* 0x0000005c0810723c */ /* 0x010fe20000001814 */
[----:B------:R3:W4:Y:S01]  /*10a50*/  MUFU.EX2 R198, R2 ;  /* 0x0000000200c67308 */ /* 0x0007220000000800 */
[----:B--2---:R-:W-:Y:S01]  /*10a60*/  FMNMX.FTZ R3, R3, R5, !PT ;  /* 0x0000000503037209 */ /* 0x004fe20007810000 */
[----:B-1----:R-:W-:-:S05]  /*10a70*/  FFMA.FTZ R0, R69, c[0x0][0x2d0], -R6 ;  /* 0x0000b40045007a23 */ /* 0x002fca0000010806 */
[C---:B------:R-:W-:Y:S01]  /*10a80*/  HMMA.16816.F32 R24, R8.reuse, R78, R44 ;  /* 0x0000004e0818723c */ /* 0x040fe2000000182c */
[----:B------:R-:W1:Y:S01]  /*10a90*/  SHFL.BFLY PT, R4, R3, 0x1, 0x1f ;  /* 0x0c201f0003047f89 */ /* 0x000e6200000e0000 */
[----:B------:R-:W2:Y:S06]  /*10aa0*/  MUFU.EX2 R233, R0 ;  /* 0x0000000000e97308 */ /* 0x000eac0000000800 */
[----:B------:R-:W-:Y:S01]  /*10ab0*/  HMMA.16816.F32 R20, R8, R86, R40 ;  /* 0x000000560814723c */ /* 0x000fe20000001828 */
[----:B---3--:R-:W-:-:S04]  /*10ac0*/  FFMA.FTZ R2, R56, c[0x0][0x2d0], -R6 ;  /* 0x0000b40038027a23 */ /* 0x008fc80000010806 */
[----:B------:R3:W-:Y:S03]  /*10ad0*/  MUFU.EX2 R221, R2 ;  /* 0x0000000200dd7308 */ /* 0x0007e60000000800 */
[----:B------:R-:W-:Y:S07]  /*10ae0*/  HMMA.16816.F32 R12, R8, R94, R12 ;  /* 0x0000005e080c723c */ /* 0x000fee000000180c */
[----:B------:R-:W-:-:S02]  /*10af0*/  F2FP.PACK_AB R8, R199, R219 ;  /* 0x000000dbc708723e */ /* 0x000fc400000000ff */
[----:B-1----:R-:W-:Y:S02]  /*10b00*/  FMNMX.FTZ R3, R3, R4, !PT ;  /* 0x0000000403037209 */ /* 0x002fe40007810000 */
[----:B----4-:R-:W-:Y:S01]  /*10b10*/  F2FP.PACK_AB R10, R198, R194 ;  /* 0x000000c2c60a723e */ /* 0x010fe200000000ff */
[----:B---3--:R-:W-:Y:S01]  /*10b20*/  FFMA.FTZ R2, R60, c[0x0][0x2d0], -R6 ;  /* 0x0000b4003c027a23 */ /* 0x008fe20000010806 */
[----:B--2---:R-:W-:Y:S01]  /*10b30*/  F2FP.PACK_AB R11, R233, R235 ;  /* 0x000000ebe90b723e */ /* 0x004fe200000000ff */
[----:B------:R-:W1:Y:S02]  /*10b40*/  LDSM.16.MT88.4 R60, [R214+0x1100] ;  /* 0x00110000d63c783b */ /* 0x000e640000004200 */
[----:B------:R2:W3:Y:S02]  /*10b50*/  MUFU.EX2 R239, R2 ;  /* 0x0000000200ef7308 */ /* 0x0004e40000000800 */
[----:B--2---:R-:W-:Y:S01]  /*10b60*/  FMUL.FTZ R2, R124, c[0x0][0x2d0] ;  /* 0x0000b4007c027a20 */ /* 0x004fe20000410000 */
[----:B---3--:R-:W-:-:S04]  /*10b70*/  F2FP.PACK_AB R9, R239, R221 ;  /* 0x000000ddef09723e */ /* 0x008fc800000000ff */
[----:B------:R-:W-:Y:S02]  /*10b80*/  FSEL R2, R2, RZ, P0 ;  /* 0x000000ff02027208 */ /* 0x000fe40000000000 */
[----:B------:R-:W-:Y:S01]  /*10b90*/  FSETP.NEU.FTZ.AND P0, PT, R3, -INF , PT ;  /* 0xff8000000300780b */ /* 0x000fe20003f1d000 */
[----:B------:R-:W-:Y:S02]  /*10ba0*/  HMMA.16816.F32 R140, R8, R64, R52 ;  /* 0x00000040088c723c */ /* 0x000fe40000001834 */
[--C-:B------:R-:W-:Y:S02]  /*10bb0*/  FFMA.FTZ R0, R57, c[0x0][0x2d0], -R2.reuse ;  /* 0x0000b40039007a23 */ /* 0x100fe40000010802 */
[----:B------:R-:W-:Y:S01]  /*10bc0*/  FFMA.FTZ R4, R115, c[0x0][0x2d0], -R2 ;  /* 0x0000b40073047a23 */ /* 0x000fe20000010802 */
[----:B------:R-:W2:Y:S01]  /*10bd0*/  LDSM.16.MT88.4 R56, [R216+0x1100] ;  /* 0x00110000d838783b */ /* 0x000ea20000004200 */
[----:B------:R3:W-:Y:S01]  /*10be0*/  MUFU.EX2 R217, R0 ;  /* 0x0000000000d97308 */ /* 0x0007e20000000800 */
[----:B------:R-:W-:-:S07]  /*10bf0*/  IMAD.MOV.U32 R115, RZ, RZ, R244 ;  /* 0x000000ffff737224 */ /* 0x000fce00078e00f4 */
[----:B------:R-:W-:Y:S01]  /*10c00*/  MUFU.EX2 R242, R4 ;  /* 0x0000000400f27308 */ /* 0x000fe20000000800 */
[----:B-1----:R-:W-:Y:S01]  /*10c10*/  HMMA.16816.F32 R148, R8, R60, R32 ;  /* 0x0000003c0894723c */ /* 0x002fe20000001820 */
[----:B---3--:R-:W-:-:S07]  /*10c20*/  FFMA.FTZ R0, R68, c[0x0][0x2d0], -R2 ;  /* 0x0000b40044007a23 */ /* 0x008fce0000010802 */
[----:B------:R-:W-:Y:S01]  /*10c30*/  HMMA.16816.F32 R120, R8, R62, R20 ;  /* 0x0000003e0878723c */ /* 0x000fe20000001814 */
[----:B------:R-:W1:Y:S01]  /*10c40*/  LDSM.16.MT88.4 R68, [R215+0x1100] ;  /* 0x00110000d744783b */ /* 0x000e620000004200 */
[----:B------:R3:W4:Y:S02]  /*10c50*/  MUFU.EX2 R218, R0 ;  /* 0x0000000000da7308 */ /* 0x0007240000000800 */
[----:B---3--:R-:W-:-:S04]  /*10c60*/  FFMA.FTZ R0, R108, c[0x0][0x2d0], -R2 ;  /* 0x0000b4006c007a23 */ /* 0x008fc80000010802 */
[----:B--2---:R-:W-:Y:S02]  /*10c70*/  HMMA.16816.F32 R144, R8, R56, R48 ;  /* 0x000000380890723c */ /* 0x004fe40000001830 */
[----:B------:R2:W-:Y:S02]  /*10c80*/  MUFU.EX2 R195, R0 ;  /* 0x0000000000c37308 */ /* 0x0005e40000000800 */
[----:B--2---:R-:W-:-:S04]  /*10c90*/  FFMA.FTZ R0, R111, c[0x0][0x2d0], -R2 ;  /* 0x0000b4006f007a23 */ /* 0x004fc80000010802 */
[C---:B-1----:R-:W-:Y:S02]  /*10ca0*/  HMMA.16816.F32 R152, R8.reuse, R68, R16 ;  /* 0x000000440898723c */ /* 0x042fe40000001810 */
[----:B------:R1:W2:Y:S06]  /*10cb0*/  MUFU.EX2 R240, R0 ;  /* 0x0000000000f07308 */ /* 0x0002ac0000000800 */
[----:B------:R-:W-:Y:S01]  /*10cc0*/  HMMA.16816.F32 R132, R8, R70, R12 ;  /* 0x000000460884723c */ /* 0x000fe2000000180c */
[----:B-1----:R-:W-:Y:S02]  /*10cd0*/  FFMA.FTZ R0, R114, c[0x0][0x2d0], -R2 ;  /* 0x0000b40072007a23 */ /* 0x002fe40000010802 */
[----:B------:R-:W-:-:S02]  /*10ce0*/  IMAD.MOV.U32 R114, RZ, RZ, R246 ;  /* 0x000000ffff727224 */ /* 0x000fc400078e00f6 */
[----:B------:R1:W-:Y:S02]  /*10cf0*/  MUFU.EX2 R234, R0 ;  /* 0x0000000000ea7308 */ /* 0x0003e40000000800 */
[----:B-1----:R-:W-:-:S05]  /*10d00*/  FMUL.FTZ R0, R3, c[0x0][0x2d0] ;  /* 0x0000b40003007a20 */ /* 0x002fca0000410000 */
[----:B------:R-:W-:-:S05]  /*10d10*/  FSEL R0, R0, RZ, P0 ;  /* 0x000000ff00007208 */ /* 0x000fca0000000000 */
[----:B------:R-:W-:-:S04]  /*10d20*/  FFMA.FTZ R4, R105, c[0x0][0x2d0], -R0 ;  /* 0x0000b40069047a23 */ /* 0x000fc80000010800 */
[----:B------:R1:W-:Y:S02]  /*10d30*/  MUFU.EX2 R174, R4 ;  /* 0x0000000400ae7308 */ /* 0x0003e40000000800 */
[--C-:B-1----:R-:W-:Y:S02]  /*10d40*/  FFMA.FTZ R4, R106, c[0x0][0x2d0], -R0.reuse ;  /* 0x0000b4006a047a23 */ /* 0x102fe40000010800 */
[----:B------:R-:W-:Y:S04]  /*10d50*/  HMMA.16816.F32 R104, R8, R66, R28 ;  /* 0x000000420868723c */ /* 0x000fe8000000181c */
[----:B------:R1:W3:Y:S02]  /*10d60*/  MUFU.EX2 R172, R4 ;  /* 0x0000000400ac7308 */ /* 0x0002e40000000800 */
[----:B-1----:R-:W-:-:S06]  /*10d70*/  FFMA.FTZ R4, R110, c[0x0][0x2d0], -R0 ;  /* 0x0000b4006e047a23 */ /* 0x002fcc0000010800 */
[----:B------:R1:W-:Y:S02]  /*10d80*/  MUFU.EX2 R237, R4 ;  /* 0x0000000400ed7308 */ /* 0x0003e40000000800 */
[----:B-1----:R-:W-:Y:S02]  /*10d90*/  FFMA.FTZ R4, R109, c[0x0][0x2d0], -R0 ;  /* 0x0000b4006d047a23 */ /* 0x002fe40000010800 */
[----:B------:R-:W-:Y:S04]  /*10da0*/  HMMA.16816.F32 R108, R8, R58, R24 ;  /* 0x0000003a086c723c */ /* 0x000fe80000001818 */
[----:B------:R1:W1:Y:S03]  /*10db0*/  MUFU.EX2 R232, R4 ;  /* 0x0000000400e87308 */ /* 0x0002660000000800 */
[----:B----4-:R-:W-:-:S02]  /*10dc0*/  F2FP.PACK_AB R8, R218, R217 ;  /* 0x000000d9da08723e */ /* 0x010fc400000000ff */
[----:B--2---:R-:W-:Y:S02]  /*10dd0*/  F2FP.PACK_AB R10, R240, R195 ;  /* 0x000000c3f00a723e */ /* 0x004fe400000000ff */
[----:B---3--:R-:W-:Y:S01]  /*10de0*/  F2FP.PACK_AB R9, R172, R174 ;  /* 0x000000aeac09723e */ /* 0x008fe200000000ff */
[----:B-1----:R-:W-:Y:S01]  /*10df0*/  FFMA.FTZ R4, R118, c[0x0][0x2d0], -R2 ;  /* 0x0000b40076047a23 */ /* 0x002fe20000010802 */
[----:B------:R-:W-:-:S03]  /*10e00*/  F2FP.PACK_AB R11, R232, R237 ;  /* 0x000000ede80b723e */ /* 0x000fc600000000ff */
[----:B------:R1:W-:Y:S04]  /*10e10*/  MUFU.EX2 R118, R4 ;  /* 0x0000000400767308 */ /* 0x0003e80000000800 */
[C---:B------:R-:W-:Y:S07]  /*10e20*/  HMMA.16816.F32 R28, R8.reuse, R74, RZ ;  /* 0x0000004a081c723c */ /* 0x040fee00000018ff */
[----:B------:R-:W-:Y:S01]  /*10e30*/  IMAD.MOV.U32 R75, RZ, RZ, R251 ;  /* 0x000000ffff4b7224 */ /* 0x000fe200078e00fb */
[----:B------:R-:W-:Y:S01]  /*10e40*/  HMMA.16816.F32 R20, R8, R72, RZ ;  /* 0x000000480814723c */ /* 0x000fe200000018ff */
[----:B------:R-:W-:Y:S01]  /*10e50*/  MOV R74, R243 ;  /* 0x000000f3004a7202 */ /* 0x000fe20000000f00 */
[----:B-1----:R-:W-:-:S05]  /*10e60*/  FFMA.FTZ R4, R119, c[0x0][0x2d0], -R2 ;  /* 0x0000b40077047a23 */ /* 0x002fca0000010802 */
[----:B------:R-:W-:Y:S01]  /*10e70*/  MOV R73, R248 ;  /* 0x000000f800497202 */ /* 0x000fe20000000f00 */
[----:B------:R1:W2:Y:S01]  /*10e80*/  MUFU.EX2 R220, R4 ;  /* 0x0000000400dc7308 */ /* 0x0002a20000000800 */
[----:B------:R-:W-:Y:S01]  /*10e90*/  IMAD.MOV.U32 R72, RZ, RZ, R249 ;  /* 0x000000ffff487224 */ /* 0x000fe200078e00f9 */
[C---:B------:R-:W-:Y:S07]  /*10ea0*/  HMMA.16816.F32 R16, R8.reuse, R96, RZ ;  /* 0x000000600810723c */ /* 0x040fee00000018ff */
[----:B------:R-:W-:Y:S01]  /*10eb0*/  IMAD.MOV.U32 R97, RZ, RZ, R242 ;  /* 0x000000ffff617224 */ /* 0x000fe200078e00f2 */
[----:B------:R-:W-:Y:S01]  /*10ec0*/  HMMA.16816.F32 R12, R8, R88, RZ ;  /* 0x00000058080c723c */ /* 0x000fe200000018ff */
[----:B------:R-:W-:-:S02]  /*10ed0*/  IMAD.MOV.U32 R96, RZ, RZ, R241 ;  /* 0x000000ffff607224 */ /* 0x000fc400078e00f1 */
[----:B-1----:R-:W-:Y:S02]  /*10ee0*/  FFMA.FTZ R4, R112, c[0x0][0x2d0], -R0 ;  /* 0x0000b40070047a23 */ /* 0x002fe40000010800 */
[----:B------:R-:W-:-:S03]  /*10ef0*/  IMAD.MOV.U32 R112, RZ, RZ, R247 ;  /* 0x000000ffff707224 */ /* 0x000fc600078e00f7 */
[C---:B------:R-:W-:Y:S01]  /*10f00*/  HMMA.16816.F32 R32, R8.reuse, R98, RZ ;  /* 0x000000620820723c */ /* 0x040fe200000018ff */
[----:B------:R1:W-:Y:S07]  /*10f10*/  MUFU.EX2 R252, R4 ;  /* 0x0000000400fc7308 */ /* 0x0003ee0000000800 */
[C---:B------:R-:W-:Y:S08]  /*10f20*/  HMMA.16816.F32 R36, R8.reuse, R90, RZ ;  /* 0x0000005a0824723c */ /* 0x040ff000000018ff */
[----:B------:R-:W-:Y:S01]  /*10f30*/  HMMA.16816.F32 R24, R8, R100, RZ ;  /* 0x000000640818723c */ /* 0x000fe200000018ff */
[----:B-1----:R-:W-:-:S02]  /*10f40*/  FFMA.FTZ R4, R113, c[0x0][0x2d0], -R0 ;  /* 0x0000b40071047a23 */ /* 0x002fc40000010800 */
[----:B------:R-:W-:Y:S02]  /*10f50*/  IMAD.MOV.U32 R113, RZ, RZ, R250 ;  /* 0x000000ffff717224 */ /* 0x000fe400078e00fa */
[----:B------:R1:W3:Y:S03]  /*10f60*/  MUFU.EX2 R119, R4 ;  /* 0x0000000400777308 */ /* 0x0002e60000000800 */
[----:B------:R-:W-:Y:S07]  /*10f70*/  HMMA.16816.F32 R40, R8, R102, RZ ;  /* 0x000000660828723c */ /* 0x000fee00000018ff */
[----:B------:R-:W-:-:S02]  /*10f80*/  F2FP.PACK_AB R8, R97, R234 ;  /* 0x000000ea6108723e */ /* 0x000fc400000000ff */
[----:B--2---:R-:W-:Y:S01]  /*10f90*/  F2FP.PACK_AB R10, R220, R118 ;  /* 0x00000076dc0a723e */ /* 0x004fe200000000ff */
[----:B-1----:R-:W-:Y:S01]  /*10fa0*/  FFMA.FTZ R4, R116, c[0x0][0x2d0], -R0 ;  /* 0x0000b40074047a23 */ /* 0x002fe20000010800 */
[----:B---3--:R-:W-:-:S03]  /*10fb0*/  F2FP.PACK_AB R9, R119, R252 ;  /* 0x000000fc7709723e */ /* 0x008fc600000000ff */
[----:B------:R1:W-:Y:S02]  /*10fc0*/  MUFU.EX2 R5, R4 ;  /* 0x0000000400057308 */ /* 0x0003e40000000800 */
        /* <DEDUP_REMOVED lines=8> */
[----:B-1----:R-:W-:Y:S01]  /*11050*/  FFMA.FTZ R4, R131, c[0x0][0x2d0], -R2 ;  /* 0x0000b40083047a23 */ /* 0x002fe20000010802 */
[----:B------:R-:W-:-:S03]  /*11060*/  MOV R131, R97 ;  /* 0x0000006100837202 */ /* 0x000fc60000000f00 */
[----:B------:R1:W-:Y:S03]  /*11070*/  MUFU.EX2 R247, R4 ;  /* 0x0000000400f77308 */ /* 0x0003e60000000800 */
[C---:B------:R-:W-:Y:S08]  /*11080*/  HMMA.16816.F32 R52, R8.reuse, R84, R12 ;  /* 0x000000540834723c */ /* 0x040ff0000000180c */
[----:B------:R-:W-:Y:S01]  /*11090*/  HMMA.16816.F32 R12, R8, R82, R28 ;  /* 0x00000052080c723c */ /* 0x000fe2000000181c */
[----:B-1----:R-:W-:-:S07]  /*110a0*/  FFMA.FTZ R4, R136, c[0x0][0x2d0], -R2 ;  /* 0x0000b40088047a23 */ /* 0x002fce0000010802 */
[C---:B------:R-:W-:Y:S01]  /*110b0*/  HMMA.16816.F32 R20, R8.reuse, R78, R32 ;  /* 0x0000004e0814723c */ /* 0x040fe20000001820 */
[----:B------:R1:W2:Y:S07]  /*110c0*/  MUFU.EX2 R248, R4 ;  /* 0x0000000400f87308 */ /* 0x0002ae0000000800 */
[C---:B------:R-:W-:Y:S01]  /*110d0*/  HMMA.16816.F32 R44, R8.reuse, R92, R24 ;  /* 0x0000005c082c723c */ /* 0x040fe20000001818 */
[----:B------:R-:W-:Y:S07]  /*110e0*/  LDSM.16.MT88.4 R24, [R216+0x1900] ;  /* 0x00190000d818783b */ /* 0x000fee0000004200 */
[----:B------:R-:W-:Y:S01]  /*110f0*/  HMMA.16816.F32 R28, R8, R86, R36 ;  /* 0x00000056081c723c */ /* 0x000fe20000001824 */
[----:B-1----:R-:W-:-:S04]  /*11100*/  FFMA.FTZ R4, R137, c[0x0][0x2d0], -R2 ;  /* 0x0000b40089047a23 */ /* 0x002fc80000010802 */
[----:B------:R1:W-:Y:S03]  /*11110*/  MUFU.EX2 R249, R4 ;  /* 0x0000000400f97308 */ /* 0x0003e60000000800 */
[----:B------:R-:W-:Y:S01]  /*11120*/  HMMA.16816.F32 R32, R8, R94, R40 ;  /* 0x0000005e0820723c */ /* 0x000fe20000001828 */
[----:B------:R-:W-:Y:S01]  /*11130*/  IMAD.MOV.U32 R39, RZ, RZ, R236 ;  /* 0x000000ffff277224 */ /* 0x000fe200078e00ec */
[----:B------:R-:W-:Y:S01]  /*11140*/  MOV R38, R235 ;  /* 0x000000eb00267202 */ /* 0x000fe20000000f00 */
[----:B------:R-:W-:Y:S02]  /*11150*/  IMAD.MOV.U32 R37, RZ, RZ, R234 ;  /* 0x000000ffff257224 */ /* 0x000fe400078e00ea */
[----:B------:R-:W-:Y:S02]  /*11160*/  IMAD.MOV.U32 R36, RZ, RZ, R233 ;  /* 0x000000ffff247224 */ /* 0x000fe400078e00e9 */
[----:B--2---:R-:W-:-:S02]  /*11170*/  F2FP.PACK_AB R8, R248, R247 ;  /* 0x000000f7f808723e */ /* 0x004fc400000000ff */
[----:B------:R-:W-:Y:S01]  /*11180*/  MOV R43, R230 ;  /* 0x000000e6002b7202 */ /* 0x000fe20000000f00 */
[----:B-1----:R-:W-:-:S04]  /*11190*/  FFMA.FTZ R4, R138, c[0x0][0x2d0], -R2 ;  /* 0x0000b4008a047a23 */ /* 0x002fc80000010802 */
[----:B------:R1:W2:Y:S02]  /*111a0*/  MUFU.EX2 R250, R4 ;  /* 0x0000000400fa7308 */ /* 0x0002a40000000800 */
[----:B-1----:R-:W-:Y:S01]  /*111b0*/  FFMA.FTZ R4, R127, c[0x0][0x2d0], -R0 ;  /* 0x0000b4007f047a23 */ /* 0x002fe20000010800 */
[----:B------:R-:W-:Y:S02]  /*111c0*/  MOV R127, R239 ;  /* 0x000000ef007f7202 */ /* 0x000fe40000000f00 */
[----:B--2---:R-:W-:-:S03]  /*111d0*/  F2FP.PACK_AB R10, R250, R249 ;  /* 0x000000f9fa0a723e */ /* 0x004fc600000000ff */
        /* <DEDUP_REMOVED lines=8> */
[----:B------:R1:W-:Y:S02]  /*11260*/  MUFU.EX2 R244, R4 ;  /* 0x0000000400f47308 */ /* 0x0003e40000000800 */
[----:B-1----:R-:W-:Y:S02]  /*11270*/  FFMA.FTZ R4, R130, c[0x0][0x2d0], -R0 ;  /* 0x0000b40082047a23 */ /* 0x002fe40000010800 */
[----:B------:R-:W-:-:S04]  /*11280*/  IMAD.MOV.U32 R130, RZ, RZ, R237 ;  /* 0x000000ffff827224 */ /* 0x000fc800078e00ed */
[----:B------:R1:W2:Y:S02]  /*11290*/  MUFU.EX2 R242, R4 ;  /* 0x0000000400f27308 */ /* 0x0002a40000000800 */
[----:B-1----:R-:W-:Y:S01]  /*112a0*/  FFMA.FTZ R4, R173, c[0x0][0x2d0], -R7 ;  /* 0x0000b400ad047a23 */ /* 0x002fe20000010807 */
[----:B--2---:R-:W-:Y:S01]  /*112b0*/  F2FP.PACK_AB R11, R242, R244 ;  /* 0x000000f4f20b723e */ /* 0x004fe200000000ff */
[----:B------:R-:W-:-:S04]  /*112c0*/  IMAD.MOV.U32 R173, RZ, RZ, R232 ;  /* 0x000000ffffad7224 */ /* 0x000fc800078e00e8 */
[----:B------:R1:W2:Y:S02]  /*112d0*/  MUFU.EX2 R241, R4 ;  /* 0x0000000400f17308 */ /* 0x0002a40000000800 */
[C---:B------:R-:W-:Y:S01]  /*112e0*/  HMMA.16816.F32 R100, R8.reuse, R56, R16 ;  /* 0x000000380864723c */ /* 0x040fe20000001810 */
[----:B------:R-:W3:Y:S07]  /*112f0*/  LDSM.16.MT88.4 R16, [R213+0x1900] ;  /* 0x00190000d510783b */ /* 0x000eee0000004200 */
[----:B------:R-:W-:Y:S01]  /*11300*/  HMMA.16816.F32 R136, R8, R64, R48 ;  /* 0x000000400888723c */ /* 0x000fe20000001830 */
[----:B-1----:R-:W-:-:S02]  /*11310*/  FFMA.FTZ R4, R171, c[0x0][0x2d0], -R7 ;  /* 0x0000b400ab047a23 */ /* 0x002fc40000010807 */
[----:B------:R-:W-:Y:S02]  /*11320*/  IMAD.MOV.U32 R171, RZ, RZ, R96 ;  /* 0x000000ffffab7224 */ /* 0x000fe400078e0060 */
[----:B------:R1:W-:Y:S03]  /*11330*/  MUFU.EX2 R239, R4 ;  /* 0x0000000400ef7308 */ /* 0x0003e60000000800 */
[C---:B------:R-:W-:Y:S01]  /*11340*/  HMMA.16816.F32 R96, R8.reuse, R66, R12 ;  /* 0x000000420860723c */ /* 0x040fe2000000180c */
[----:B------:R-:W-:Y:S07]  /*11350*/  LDSM.16.MT88.4 R64, [R216+0x2100] ;  /* 0x00210000d840783b */ /* 0x000fee0000004200 */
[----:B------:R-:W-:Y:S01]  /*11360*/  HMMA.16816.F32 R92, R8, R58, R20 ;  /* 0x0000003a085c723c */ /* 0x000fe20000001814 */
[----:B------:R-:W4:Y:S01]  /*11370*/  LDSM.16.MT88.4 R20, [R215+0x1900] ;  /* 0x00190000d714783b */ /* 0x000f220000004200 */
[----:B-1----:R-:W-:-:S06]  /*11380*/  FFMA.FTZ R4, R176, c[0x0][0x2d0], -R7 ;  /* 0x0000b400b0047a23 */ /* 0x002fcc0000010807 */
[C---:B------:R-:W-:Y:S01]  /*11390*/  HMMA.16816.F32 R88, R8.reuse, R60, R52 ;  /* 0x0000003c0858723c */ /* 0x040fe20000001834 */
[----:B------:R1:W1:Y:S07]  /*113a0*/  MUFU.EX2 R240, R4 ;  /* 0x0000000400f07308 */ /* 0x00026e0000000800 */
[C---:B------:R-:W-:Y:S01]  /*113b0*/  HMMA.16816.F32 R84, R8.reuse, R62, R28 ;  /* 0x0000003e0854723c */ /* 0x040fe2000000181c */
[----:B------:R-:W3:Y:S04]  /*113c0*/  LDSM.16.MT88.4 R28, [R214+0x1900] ;  /* 0x00190000d61c783b */ /* 0x000ee80000004200 */
[----:B------:R-:W3:Y:S03]  /*113d0*/  LDSM.16.MT88.4 R60, [R213+0x2100] ;  /* 0x00210000d53c783b */ /* 0x000ee60000004200 */
[----:B------:R-:W-:Y:S01]  /*113e0*/  HMMA.16816.F32 R80, R8, R68, R44 ;  /* 0x000000440850723c */ /* 0x000fe2000000182c */
[----:B-1----:R-:W-:-:S04]  /*113f0*/  FFMA.FTZ R4, R177, c[0x0][0x2d0], -R7 ;  /* 0x0000b400b1047a23 */ /* 0x002fc80000010807 */
[----:B------:R1:W-:Y:S03]  /*11400*/  MUFU.EX2 R238, R4 ;  /* 0x0000000400ee7308 */ /* 0x0003e60000000800 */
[----:B------:R-:W-:Y:S01]  /*11410*/  HMMA.16816.F32 R76, R8, R70, R32 ;  /* 0x00000046084c723c */ /* 0x000fe20000001820 */
[----:B------:R-:W3:Y:S06]  /*11420*/  LDSM.16.MT88.4 R68, [R214+0x2100] ;  /* 0x00210000d644783b */ /* 0x000eec0000004200 */
[----:B--2---:R-:W-:-:S02]  /*11430*/  F2FP.PACK_AB R8, R241, R251 ;  /* 0x000000fbf108723e */ /* 0x004fc400000000ff */
[----:B------:R-:W-:Y:S01]  /*11440*/  F2FP.PACK_AB R10, R240, R239 ;  /* 0x000000eff00a723e */ /* 0x000fe200000000ff */
[----:B-1----:R-:W-:-:S04]  /*11450*/  FFMA.FTZ R4, R178, c[0x0][0x2d0], -R7 ;  /* 0x0000b400b2047a23 */ /* 0x002fc80000010807 */
[----:B------:R1:W-:Y:S02]  /*11460*/  MUFU.EX2 R237, R4 ;  /* 0x0000000400ed7308 */ /* 0x0003e40000000800 */
[----:B-1----:R-:W-:Y:S02]  /*11470*/  FFMA.FTZ R4, R168, c[0x0][0x2d0], -R6 ;  /* 0x0000b400a8047a23 */ /* 0x002fe40000010806 */
[----:B------:R-:W-:-:S04]  /*11480*/  IMAD.MOV.U32 R168, RZ, RZ, R72 ;  /* 0x000000ffffa87224 */ /* 0x000fc800078e0048 */
[----:B------:R1:W-:Y:S02]  /*11490*/  MUFU.EX2 R236, R4 ;  /* 0x0000000400ec7308 */ /* 0x0003e40000000800 */
[----:B-1----:R-:W-:Y:S01]  /*114a0*/  FFMA.FTZ R4, R170, c[0x0][0x2d0], -R6 ;  /* 0x0000b400aa047a23 */ /* 0x002fe20000010806 */
[----:B------:R-:W-:Y:S01]  /*114b0*/  MOV R170, R113 ;  /* 0x0000007100aa7202 */ /* 0x000fe20000000f00 */
[----:B------:R-:W-:Y:S01]  /*114c0*/  IMAD.MOV.U32 R113, RZ, RZ, R112 ;  /* 0x000000ffff717224 */ /* 0x000fe200078e0070 */
[----:B------:R-:W-:-:S03]  /*114d0*/  MOV R112, R166 ;  /* 0x000000a600707202 */ /* 0x000fc60000000f00 */
[----:B------:R1:W2:Y:S02]  /*114e0*/  MUFU.EX2 R235, R4 ;  /* 0x0000000400eb7308 */ /* 0x0002a40000000800 */
[----:B-1----:R-:W-:Y:S01]  /*114f0*/  FFMA.FTZ R4, R169, c[0x0][0x2d0], -R6 ;  /* 0x0000b400a9047a23 */ /* 0x002fe20000010806 */
[----:B--2---:R-:W-:Y:S01]  /*11500*/  F2FP.PACK_AB R9, R235, R236 ;  /* 0x000000eceb09723e */ /* 0x004fe200000000ff */
[----:B------:R-:W-:-:S04]  /*11510*/  IMAD.MOV.U32 R169, RZ, RZ, R75 ;  /* 0x000000ffffa97224 */ /* 0x000fc800078e004b */
[----:B------:R1:W-:Y:S02]  /*11520*/  MUFU.EX2 R234, R4 ;  /* 0x0000000400ea7308 */ /* 0x0003e40000000800 */
[----:B-1----:R-:W-:-:S06]  /*11530*/  FFMA.FTZ R4, R175, c[0x0][0x2d0], -R6 ;  /* 0x0000b400af047a23 */ /* 0x002fcc0000010806 */
[----:B------:R1:W2:Y:S02]  /*11540*/  MUFU.EX2 R232, R4 ;  /* 0x0000000400e87308 */ /* 0x0002a40000000800 */
[----:B-1----:R-:W-:Y:S01]  /*11550*/  FFMA.FTZ R4, R186, c[0x0][0x2d0], -R7 ;  /* 0x0000b400ba047a23 */ /* 0x002fe20000010807 */
[----:B--2---:R-:W-:-:S05]  /*11560*/  F2FP.PACK_AB R11, R232, R234 ;  /* 0x000000eae80b723e */ /* 0x004fca00000000ff */
[----:B------:R1:W-:Y:S02]  /*11570*/  MUFU.EX2 R233, R4 ;  /* 0x0000000400e97308 */ /* 0x0003e40000000800 */
[C---:B---3--:R-:W-:Y:S07]  /*11580*/  HMMA.16816.F32 R56, R8.reuse, R16, R140 ;  /* 0x000000100838723c */ /* 0x048fee000000188c */
[----:B------:R-:W-:Y:S01]  /*11590*/  MOV R140, R198 ;  /* 0x000000c6008c7202 */ /* 0x000fe20000000f00 */
[----:B------:R-:W-:Y:S01]  /*115a0*/  IMAD.MOV.U32 R141, RZ, RZ, R195 ;  /* 0x000000ffff8d7224 */ /* 0x000fe200078e00c3 */
[----:B------:R-:W-:Y:S01]  /*115b0*/  HMMA.16816.F32 R48, R8, R24, R144 ;  /* 0x000000180830723c */ /* 0x000fe20000001890 */
[----:B------:R-:W-:-:S02]  /*115c0*/  IMAD.MOV.U32 R143, RZ, RZ, R43 ;  /* 0x000000ffff8f7224 */ /* 0x000fc400078e002b */
[----:B-1----:R-:W-:Y:S02]  /*115d0*/  FFMA.FTZ R4, R188, c[0x0][0x2d0], -R7 ;  /* 0x0000b400bc047a23 */ /* 0x002fe40000010807 */
[----:B------:R-:W-:Y:S02]  /*115e0*/  IMAD.MOV.U32 R142, RZ, RZ, R173 ;  /* 0x000000ffff8e7224 */ /* 0x000fe400078e00ad */
[----:B------:R1:W2:Y:S01]  /*115f0*/  MUFU.EX2 R230, R4 ;  /* 0x0000000400e67308 */ /* 0x0002a20000000800 */
[----:B------:R-:W-:Y:S01]  /*11600*/  MOV R144, R194 ;  /* 0x000000c200907202 */ /* 0x000fe20000000f00 */
[----:B------:R-:W-:Y:S01]  /*11610*/  HMMA.16816.F32 R52, R8, R18, R104 ;  /* 0x000000120834723c */ /* 0x000fe20000001868 */
[----:B------:R-:W-:Y:S02]  /*11620*/  IMAD.MOV.U32 R147, RZ, RZ, R36 ;  /* 0x000000ffff937224 */ /* 0x000fe400078e0024 */
[----:B------:R-:W-:Y:S02]  /*11630*/  IMAD.MOV.U32 R146, RZ, RZ, R37 ;  /* 0x000000ffff927224 */ /* 0x000fe400078e0025 */
[----:B------:R-:W-:-:S02]  /*11640*/  IMAD.MOV.U32 R145, RZ, RZ, R38 ;  /* 0x000000ffff917224 */ /* 0x000fc400078e0026 */
[----:B------:R-:W-:Y:S01]  /*11650*/  IMAD.MOV.U32 R106, RZ, RZ, R117 ;  /* 0x000000ffff6a7224 */ /* 0x000fe200078e0075 */
[C---:B------:R-:W-:Y:S01]  /*11660*/  HMMA.16816.F32 R44, R8.reuse, R26, R108 ;  /* 0x0000001a082c723c */ /* 0x040fe2000000186c */
[----:B------:R-:W-:Y:S01]  /*11670*/  IMAD.MOV.U32 R107, RZ, RZ, R74 ;  /* 0x000000ffff6b7224 */ /* 0x000fe200078e004a */
[----:B------:R-:W-:Y:S01]  /*11680*/  MOV R105, R127 ;  /* 0x0000007f00697202 */ /* 0x000fe20000000f00 */
[----:B------:R-:W-:Y:S02]  /*11690*/  IMAD.MOV.U32 R117, RZ, RZ, R73 ;  /* 0x000000ffff757224 */ /* 0x000fe400078e0049 */
[----:B------:R-:W3:Y:S01]  /*116a0*/  LDSM.16.MT88.4 R72, [R215+0x2100] ;  /* 0x00210000d748783b */ /* 0x000ee20000004200 */
[----:B-1----:R-:W-:Y:S02]  /*116b0*/  FFMA.FTZ R4, R179, c[0x0][0x2d0], -R6 ;  /* 0x0000b400b3047a23 */ /* 0x002fe40000010806 */
[----:B------:R-:W-:Y:S01]  /*116c0*/  IMAD.MOV.U32 R111, RZ, RZ, R39 ;  /* 0x000000ffff6f7224 */ /* 0x000fe200078e0027 */
[----:B----4-:R-:W-:Y:S01]  /*116d0*/  HMMA.16816.F32 R32, R8, R20, R152 ;  /* 0x000000140820723c */ /* 0x010fe20000001898 */
[----:B------:R1:W-:Y:S01]  /*116e0*/  MUFU.EX2 R199, R4 ;  /* 0x0000000400c77308 */ /* 0x0003e20000000800 */
[----:B------:R-:W-:-:S02]  /*116f0*/  IMAD.MOV.U32 R104, RZ, RZ, R129 ;  /* 0x000000ffff687224 */ /* 0x000fc400078e0081 */
[----:B------:R-:W-:Y:S02]  /*11700*/  IMAD.MOV.U32 R109, RZ, RZ, R167 ;  /* 0x000000ffff6d7224 */ /* 0x000fe400078e00a7 */
[----:B------:R-:W-:Y:S02]  /*11710*/  IMAD.MOV.U32 R110, RZ, RZ, R130 ;  /* 0x000000ffff6e7224 */ /* 0x000fe400078e0082 */
[C---:B------:R-:W-:Y:S07]  /*11720*/  HMMA.16816.F32 R40, R8.reuse, R28, R148 ;  /* 0x0000001c0828723c */ /* 0x040fee0000001894 */
[----:B------:R-:W-:Y:S01]  /*11730*/  IMAD.MOV.U32 R150, RZ, RZ, R144 ;  /* 0x000000ffff967224 */ /* 0x000fe200078e0090 */
[----:B------:R-:W-:Y:S01]  /*11740*/  HMMA.16816.F32 R36, R8, R30, R120 ;  /* 0x0000001e0824723c */ /* 0x000fe20000001878 */
[----:B-1----:R-:W-:Y:S01]  /*11750*/  FFMA.FTZ R4, R180, c[0x0][0x2d0], -R6 ;  /* 0x0000b400b4047a23 */ /* 0x002fe20000010806 */
[----:B------:R-:W-:Y:S01]  /*11760*/  MOV R151, R111 ;  /* 0x0000006f00977202 */ /* 0x000fe20000000f00 */
[----:B------:R-:W-:-:S02]  /*11770*/  IMAD.MOV.U32 R149, RZ, RZ, R145 ;  /* 0x000000ffff957224 */ /* 0x000fc400078e0091 */
[----:B------:R1:W4:Y:S01]  /*11780*/  MUFU.EX2 R198, R4 ;  /* 0x0000000400c67308 */ /* 0x0003220000000800 */
[----:B------:R-:W-:Y:S01]  /*11790*/  IMAD.MOV.U32 R148, RZ, RZ, R146 ;  /* 0x000000ffff947224 */ /* 0x000fe200078e0092 */
[----:B------:R-:W-:Y:S01]  /*117a0*/  MOV R146, R140 ;  /* 0x0000008c00927202 */ /* 0x000fe20000000f00 */
[----:B------:R-:W-:Y:S01]  /*117b0*/  HMMA.16816.F32 R12, R8, R22, R132 ;  /* 0x00000016080c723c */ /* 0x000fe20000001884 */
[----:B------:R-:W-:Y:S02]  /*117c0*/  IMAD.MOV.U32 R145, RZ, RZ, R141 ;  /* 0x000000ffff917224 */ /* 0x000fe400078e008d */
[----:B------:R-:W-:-:S04]  /*117d0*/  IMAD.MOV.U32 R144, RZ, RZ, R142 ;  /* 0x000000ffff907224 */ /* 0x000fc800078e008e */
[----:B------:R-:W-:Y:S02]  /*117e0*/  F2FP.PACK_AB R8, R237, R238 ;  /* 0x000000eeed08723e */ /* 0x000fe400000000ff */
[----:B--2---:R-:W-:Y:S01]  /*117f0*/  F2FP.PACK_AB R10, R230, R233 ;  /* 0x000000e9e60a723e */ /* 0x004fe200000000ff */
[----:B-1----:R-:W-:Y:S01]  /*11800*/  FFMA.FTZ R4, R185, c[0x0][0x2d0], -R6 ;  /* 0x0000b400b9047a23 */ /* 0x002fe20000010806 */
[----:B----4-:R-:W-:-:S03]  /*11810*/  F2FP.PACK_AB R9, R198, R199 ;  /* 0x000000c7c609723e */ /* 0x010fc600000000ff */
[----:B------:R1:W-:Y:S02]  /*11820*/  MUFU.EX2 R195, R4 ;  /* 0x0000000400c37308 */ /* 0x0003e40000000800 */
[----:B-1----:R-:W-:-:S06]  /*11830*/  FFMA.FTZ R4, R187, c[0x0][0x2d0], -R6 ;  /* 0x0000b400bb047a23 */ /* 0x002fcc0000010806 */
[----:B------:R1:W2:Y:S02]  /*11840*/  MUFU.EX2 R194, R4 ;  /* 0x0000000400c27308 */ /* 0x0002a40000000800 */
[----:B-1----:R-:W-:Y:S01]  /*11850*/  FFMA.FTZ R4, R160, c[0x0][0x2d0], -R2 ;  /* 0x0000b400a0047a23 */ /* 0x002fe20000010802 */
[----:B--2---:R-:W-:Y:S01]  /*11860*/  F2FP.PACK_AB R11, R194, R195 ;  /* 0x000000c3c20b723e */ /* 0x004fe200000000ff */
[----:B------:R-:W-:-:S04]  /*11870*/  IMAD.MOV.U32 R160, RZ, RZ, R110 ;  /* 0x000000ffffa07224 */ /* 0x000fc800078e006e */
[----:B------:R1:W-:Y:S02]  /*11880*/  MUFU.EX2 R188, R4 ;  /* 0x0000000400bc7308 */ /* 0x0003e40000000800 */
[C---:B------:R-:W-:Y:S08]  /*11890*/  HMMA.16816.F32 R56, R8.reuse, R60, R56 ;  /* 0x0000003c0838723c */ /* 0x040ff00000001838 */
[----:B------:R-:W-:Y:S01]  /*118a0*/  HMMA.16816.F32 R52, R8, R62, R52 ;  /* 0x0000003e0834723c */ /* 0x000fe20000001834 */
[----:B-1----:R-:W-:-:S02]  /*118b0*/  FFMA.FTZ R4, R161, c[0x0][0x2d0], -R2 ;  /* 0x0000b400a1047a23 */ /* 0x002fc40000010802 */
[----:B------:R-:W-:Y:S02]  /*118c0*/  IMAD.MOV.U32 R161, RZ, RZ, R143 ;  /* 0x000000ffffa17224 */ /* 0x000fe400078e008f */
[----:B------:R1:W2:Y:S03]  /*118d0*/  MUFU.EX2 R187, R4 ;  /* 0x0000000400bb7308 */ /* 0x0002a60000000800 */
[C---:B------:R-:W-:Y:S01]  /*118e0*/  HMMA.16816.F32 R48, R8.reuse, R64, R48 ;  /* 0x000000400830723c */ /* 0x040fe20000001830 */
[----:B------:R-:W4:Y:S07]  /*118f0*/  LDSM.16.MT88.4 R140, [R213+0x2900] ;  /* 0x00290000d58c783b */ /* 0x000f2e0000004200 */
[----:B------:R-:W-:Y:S01]  /*11900*/  HMMA.16816.F32 R44, R8, R66, R44 ;  /* 0x00000042082c723c */ /* 0x000fe2000000182c */
[----:B-1----:R-:W-:-:S07]  /*11910*/  FFMA.FTZ R4, R164, c[0x0][0x2d0], -R2 ;  /* 0x0000b400a4047a23 */ /* 0x002fce0000010802 */
[C---:B------:R-:W-:Y:S01]  /*11920*/  HMMA.16816.F32 R40, R8.reuse, R68, R40 ;  /* 0x000000440828723c */ /* 0x040fe20000001828 */
[----:B------:R1:W-:Y:S07]  /*11930*/  MUFU.EX2 R186, R4 ;  /* 0x0000000400ba7308 */ /* 0x0003ee0000000800 */
[----:B------:R-:W-:Y:S01]  /*11940*/  HMMA.16816.F32 R36, R8, R70, R36 ;  /* 0x000000460824723c */ /* 0x000fe20000001824 */
[----:B-1----:R-:W-:-:S07]  /*11950*/  FFMA.FTZ R4, R165, c[0x0][0x2d0], -R2 ;  /* 0x0000b400a5047a23 */ /* 0x002fce0000010802 */
[C---:B---3--:R-:W-:Y:S01]  /*11960*/  HMMA.16816.F32 R164, R8.reuse, R72, R32 ;  /* 0x0000004808a4723c */ /* 0x048fe20000001820 */
[----:B------:R1:W3:Y:S07]  /*11970*/  MUFU.EX2 R185, R4 ;  /* 0x0000000400b97308 */ /* 0x0002ee0000000800 */
[----:B------:R-:W-:Y:S01]  /*11980*/  HMMA.16816.F32 R32, R8, R74, R12 ;  /* 0x0000004a0820723c */ /* 0x000fe2000000180c */
[----:B------:R-:W-:Y:S06]  /*11990*/  LDSM.16.MT88.4 R12, [R215+0x2900] ;  /* 0x00290000d70c783b */ /* 0x000fec0000004200 */
[----:B--2---:R-:W-:Y:S01]  /*119a0*/  F2FP.PACK_AB R8, R187, R188 ;  /* 0x000000bcbb08723e */ /* 0x004fe200000000ff */
[----:B-1----:R-:W-:Y:S01]  /*119b0*/  FFMA.FTZ R4, R156, c[0x0][0x2d0], -R0 ;  /* 0x0000b4009c047a23 */ /* 0x002fe20000010800 */
[----:B---3--:R-:W-:-:S03]  /*119c0*/  F2FP.PACK_AB R10, R185, R186 ;  /* 0x000000bab90a723e */ /* 0x008fc600000000ff */
[----:B------:R1:W-:Y:S02]  /*119d0*/  MUFU.EX2 R179, R4 ;  /* 0x0000000400b37308 */ /* 0x0003e40000000800 */
[----:B-1----:R-:W-:-:S06]  /*119e0*/  FFMA.FTZ R4, R157, c[0x0][0x2d0], -R0 ;  /* 0x0000b4009d047a23 */ /* 0x002fcc0000010800 */
        /* <DEDUP_REMOVED lines=8> */
[----:B--2---:R-:W-:-:S02]  /*11a70*/  F2FP.PACK_AB R11, R127, R178 ;  /* 0x000000b27f0b723e */ /* 0x004fc400000000ff */
[----:B------:R-:W-:-:S03]  /*11a80*/  MOV R211, R128 ;  /* 0x0000008000d37202 */ /* 0x000fc60000000f00 */
[----:B------:R1:W-:Y:S02]  /*11a90*/  MUFU.EX2 R175, R4 ;  /* 0x0000000400af7308 */ /* 0x0003e40000000800 */
[C---:B------:R-:W-:Y:S08]  /*11aa0*/  HMMA.16816.F32 R136, R8.reuse, R16, R136 ;  /* 0x000000100888723c */ /* 0x040ff00000001888 */
[----:B------:R-:W-:Y:S01]  /*11ab0*/  HMMA.16816.F32 R96, R8, R18, R96 ;  /* 0x000000120860723c */ /* 0x000fe20000001860 */
[----:B-1----:R-:W-:-:S02]  /*11ac0*/  FFMA.FTZ R4, R210, c[0x0][0x2d0], -R7 ;  /* 0x0000b400d2047a23 */ /* 0x002fc40000010807 */
[----:B------:R-:W-:Y:S02]  /*11ad0*/  IMAD.MOV.U32 R210, RZ, RZ, R131 ;  /* 0x000000ffffd27224 */ /* 0x000fe400078e0083 */
[----:B------:R1:W2:Y:S03]  /*11ae0*/  MUFU.EX2 R176, R4 ;  /* 0x0000000400b07308 */ /* 0x0002a60000000800 */
[C---:B------:R-:W-:Y:S08]  /*11af0*/  HMMA.16816.F32 R16, R8.reuse, R26, R92 ;  /* 0x0000001a0810723c */ /* 0x040ff0000000185c */
[----:B------:R-:W-:Y:S01]  /*11b00*/  HMMA.16816.F32 R152, R8, R24, R100 ;  /* 0x000000180898723c */ /* 0x000fe20000001864 */
[----:B-1----:R-:W-:-:S07]  /*11b10*/  FFMA.FTZ R4, R208, c[0x0][0x2d0], -R7 ;  /* 0x0000b400d0047a23 */ /* 0x002fce0000010807 */
[C---:B------:R-:W-:Y:S01]  /*11b20*/  HMMA.16816.F32 R88, R8.reuse, R28, R88 ;  /* 0x0000001c0858723c */ /* 0x040fe20000001858 */
[----:B------:R-:W-:Y:S01]  /*11b30*/  FFMA.FTZ R7, R207, c[0x0][0x2d0], -R7 ;  /* 0x0000b400cf077a23 */ /* 0x000fe20000010807 */
[----:B--2---:R-:W-:Y:S01]  /*11b40*/  F2FP.PACK_AB R120, R176, R175 ;  /* 0x000000afb078723e */ /* 0x004fe200000000ff */
[----:B------:R1:W-:Y:S01]  /*11b50*/  MUFU.EX2 R177, R4 ;  /* 0x0000000400b17308 */ /* 0x0003e20000000800 */
[----:B------:R-:W-:Y:S02]  /*11b60*/  IMAD.MOV.U32 R208, RZ, RZ, R149 ;  /* 0x000000ffffd07224 */ /* 0x000fe400078e0095 */
[----:B------:R-:W-:Y:S02]  /*11b70*/  IMAD.MOV.U32 R207, RZ, RZ, R150 ;  /* 0x000000ffffcf7224 */ /* 0x000fe400078e0096 */
[C---:B------:R-:W-:Y:S03]  /*11b80*/  HMMA.16816.F32 R84, R8.reuse, R30, R84 ;  /* 0x0000001e0854723c */ /* 0x040fe60000001854 */
[----:B------:R-:W2:Y:S05]  /*11b90*/  MUFU.EX2 R173, R7 ;  /* 0x0000000700ad7308 */ /* 0x000eaa0000000800 */
[----:B------:R-:W-:Y:S01]  /*11ba0*/  HMMA.16816.F32 R80, R8, R20, R80 ;  /* 0x000000140850723c */ /* 0x000fe20000001850 */
[----:B-1----:R-:W-:Y:S01]  /*11bb0*/  FFMA.FTZ R4, R206, c[0x0][0x2d0], -R6 ;  /* 0x0000b400ce047a23 */ /* 0x002fe20000010806 */
[----:B------:R-:W-:-:S03]  /*11bc0*/  MOV R206, R105 ;  /* 0x0000006900ce7202 */ /* 0x000fc60000000f00 */
[----:B------:R1:W-:Y:S03]  /*11bd0*/  MUFU.EX2 R129, R4 ;  /* 0x0000000400817308 */ /* 0x0003e60000000800 */
[----:B------:R-:W-:Y:S01]  /*11be0*/  HMMA.16816.F32 R76, R8, R22, R76 ;  /* 0x00000016084c723c */ /* 0x000fe2000000184c */
[----:B--2---:R-:W-:-:S06]  /*11bf0*/  F2FP.PACK_AB R122, R173, R177 ;  /* 0x000000b1ad7a723e */ /* 0x004fcc00000000ff */
[----:B------:R-:W-:-:S04]  /*11c00*/  FFMA.FTZ R8, R196, c[0x0][0x2d0], -R2 ;  /* 0x0000b400c4087a23 */ /* 0x000fc80000010802 */
[----:B------:R2:W-:Y:S01]  /*11c10*/  MUFU.EX2 R28, R8 ;  /* 0x00000008001c7308 */ /* 0x0005e20000000800 */
[----:B-1----:R-:W-:Y:S02]  /*11c20*/  FFMA.FTZ R4, R205, c[0x0][0x2d0], -R6 ;  /* 0x0000b400cd047a23 */ /* 0x002fe40000010806 */
[----:B------:R-:W-:-:S05]  /*11c30*/  IMAD.MOV.U32 R205, RZ, RZ, R107 ;  /* 0x000000ffffcd7224 */ /* 0x000fca00078e006b */
[----:B------:R1:W3:Y:S01]  /*11c40*/  MUFU.EX2 R130, R4 ;  /* 0x0000000400827308 */ /* 0x0002e20000000800 */
[----:B--2---:R-:W-:-:S07]  /*11c50*/  FFMA.FTZ R8, R197, c[0x0][0x2d0], -R2 ;  /* 0x0000b400c5087a23 */ /* 0x004fce0000010802 */
[----:B------:R2:W-:Y:S01]  /*11c60*/  MUFU.EX2 R30, R8 ;  /* 0x00000008001e7308 */ /* 0x0005e20000000800 */
[----:B-1----:R-:W-:Y:S01]  /*11c70*/  FFMA.FTZ R4, R201, c[0x0][0x2d0], -R6 ;  /* 0x0000b400c9047a23 */ /* 0x002fe20000010806 */
[----:B---3--:R-:W-:Y:S01]  /*11c80*/  F2FP.PACK_AB R121, R130, R129 ;  /* 0x000000818279723e */ /* 0x008fe200000000ff */
[----:B------:R-:W-:-:S05]  /*11c90*/  IMAD.MOV.U32 R201, RZ, RZ, R109 ;  /* 0x000000ffffc97224 */ /* 0x000fca00078e006d */
[----:B------:R1:W-:Y:S01]  /*11ca0*/  MUFU.EX2 R131, R4 ;  /* 0x0000000400837308 */ /* 0x0003e20000000800 */
[----:B------:R-:W3:Y:S01]  /*11cb0*/  LDSM.16.MT88.4 R108, [R214+0x2900] ;  /* 0x00290000d66c783b */ /* 0x000ee20000004200 */
[----:B------:R-:W-:Y:S02]  /*11cc0*/  FFMA.FTZ R6, R204, c[0x0][0x2d0], -R6 ;  /* 0x0000b400cc067a23 */ /* 0x000fe40000010806 */
[----:B------:R-:W-:-:S04]  /*11cd0*/  IMAD.MOV.U32 R204, RZ, RZ, R116 ;  /* 0x000000ffffcc7224 */ /* 0x000fc800078e0074 */
[----:B------:R-:W4:Y:S01]  /*11ce0*/  MUFU.EX2 R128, R6 ;  /* 0x0000000600807308 */ /* 0x000f220000000800 */
[--C-:B--2---:R-:W-:Y:S02]  /*11cf0*/  FFMA.FTZ R8, R192, c[0x0][0x2d0], -R2.reuse ;  /* 0x0000b400c0087a23 */ /* 0x104fe40000010802 */
[----:B-1----:R-:W-:-:S05]  /*11d00*/  FFMA.FTZ R4, R191, c[0x0][0x2d0], -R2 ;  /* 0x0000b400bf047a23 */ /* 0x002fca0000010802 */
[----:B------:R-:W-:Y:S01]  /*11d10*/  MUFU.EX2 R31, R8 ;  /* 0x00000008001f7308 */ /* 0x000fe20000000800 */
[----:B------:R-:W-:Y:S01]  /*11d20*/  IMAD.MOV.U32 R191, RZ, RZ, R5 ;  /* 0x000000ffffbf7224 */ /* 0x000fe200078e0005 */
[----:B----4-:R-:W-:-:S06]  /*11d30*/  F2FP.PACK_AB R123, R128, R131 ;  /* 0x00000083807b723e */ /* 0x010fcc00000000ff */
[----:B------:R1:W-:Y:S01]  /*11d40*/  MUFU.EX2 R95, R4 ;  /* 0x00000004005f7308 */ /* 0x0003e20000000800 */
[C---:B------:R-:W-:Y:S07]  /*11d50*/  HMMA.16816.F32 R132, R120.reuse, R140, R56 ;  /* 0x0000008c7884723c */ /* 0x040fee0000001838 */
[----:B------:R-:W-:Y:S01]  /*11d60*/  IMAD.MOV.U32 R59, RZ, RZ, R210 ;  /* 0x000000ffff3b7224 */ /* 0x000fe200078e00d2 */
[----:B------:R-:W-:Y:S01]  /*11d70*/  MOV R57, R161 ;  /* 0x000000a100397202 */ /* 0x000fe20000000f00 */
[----:B------:R-:W-:Y:S01]  /*11d80*/  IMAD.MOV.U32 R58, RZ, RZ, R211 ;  /* 0x000000ffff3a7224 */ /* 0x000fe200078e00d3 */
[----:B------:R-:W-:Y:S01]  /*11d90*/  MOV R211, R147 ;  /* 0x0000009300d37202 */ /* 0x000fe20000000f00 */
[----:B-1----:R-:W-:Y:S01]  /*11da0*/  FFMA.FTZ R4, R200, c[0x0][0x2d0], -R2 ;  /* 0x0000b400c8047a23 */ /* 0x002fe20000010802 */
[----:B---3--:R-:W-:Y:S01]  /*11db0*/  HMMA.16816.F32 R100, R120, R108, R40 ;  /* 0x0000006c7864723c */ /* 0x008fe20000001828 */
[----:B------:R-:W-:-:S02]  /*11dc0*/  IMAD.MOV.U32 R56, RZ, RZ, R144 ;  /* 0x000000ffff387224 */ /* 0x000fc400078e0090 */
[----:B------:R1:W-:Y:S01]  /*11dd0*/  MUFU.EX2 R94, R4 ;  /* 0x00000004005e7308 */ /* 0x0003e20000000800 */
[----:B------:R-:W-:Y:S02]  /*11de0*/  IMAD.MOV.U32 R210, RZ, RZ, R146 ;  /* 0x000000ffffd27224 */ /* 0x000fe400078e0092 */
[----:B------:R-:W-:Y:S02]  /*11df0*/  IMAD.MOV.U32 R200, RZ, RZ, R114 ;  /* 0x000000ffffc87224 */ /* 0x000fe400078e0072 */
[----:B------:R-:W-:Y:S01]  /*11e00*/  HMMA.16816.F32 R164, R120, R12, R164 ;  /* 0x0000000c78a4723c */ /* 0x000fe200000018a4 */
[----:B-1----:R-:W-:Y:S01]  /*11e10*/  FFMA.FTZ R4, R203, c[0x0][0x2d0], -R2 ;  /* 0x0000b400cb047a23 */ /* 0x002fe20000010802 */
[----:B------:R-:W-:-:S03]  /*11e20*/  MOV R203, R115 ;  /* 0x0000007300cb7202 */ /* 0x000fc60000000f00 */
[----:B------:R1:W-:Y:S02]  /*11e30*/  MUFU.EX2 R93, R4 ;  /* 0x00000004005d7308 */ /* 0x0003e40000000800 */
[--C-:B-1----:R-:W-:Y:S02]  /*11e40*/  FFMA.FTZ R4, R202, c[0x0][0x2d0], -R2.reuse ;  /* 0x0000b400ca047a23 */ /* 0x102fe40000010802 */
[----:B------:R-:W-:-:S04]  /*11e50*/  FFMA.FTZ R2, R193, c[0x0][0x2d0], -R2 ;  /* 0x0000b400c1027a23 */ /* 0x000fc80000010802 */
[----:B------:R1:W2:Y:S01]  /*11e60*/  MUFU.EX2 R92, R4 ;  /* 0x00000004005c7308 */ /* 0x0002a20000000800 */
[----:B------:R-:W-:-:S07]  /*11e70*/  IMAD.MOV.U32 R202, RZ, RZ, R118 ;  /* 0x000000ffffca7224 */ /* 0x000fce00078e0076 */
[----:B------:R3:W-:Y:S01]  /*11e80*/  MUFU.EX2 R29, R2 ;  /* 0x00000002001d7308 */ /* 0x0007e20000000800 */
[----:B-1----:R-:W-:Y:S01]  /*11e90*/  FFMA.FTZ R4, R162, c[0x0][0x2d0], -R0 ;  /* 0x0000b400a2047a23 */ /* 0x002fe20000010800 */
[----:B--2---:R-:W-:-:S06]  /*11ea0*/  F2FP.PACK_AB R6, R92, R93 ;  /* 0x0000005d5c06723e */ /* 0x004fcc00000000ff */
[----:B------:R1:W-:Y:S01]  /*11eb0*/  MUFU.EX2 R24, R4 ;  /* 0x0000000400187308 */ /* 0x0003e20000000800 */
[----:B---3--:R-:W-:-:S07]  /*11ec0*/  FFMA.FTZ R2, R184, c[0x0][0x2d0], -R0 ;  /* 0x0000b400b8027a23 */ /* 0x008fce0000010800 */
[----:B------:R2:W-:Y:S01]  /*11ed0*/  MUFU.EX2 R20, R2 ;  /* 0x0000000200147308 */ /* 0x0005e20000000800 */
[----:B-1----:R-:W-:-:S07]  /*11ee0*/  FFMA.FTZ R4, R163, c[0x0][0x2d0], -R0 ;  /* 0x0000b400a3047a23 */ /* 0x002fce0000010800 */
[----:B------:R1:W3:Y:S01]  /*11ef0*/  MUFU.EX2 R27, R4 ;  /* 0x00000004001b7308 */ /* 0x0002e20000000800 */
[----:B--2---:R-:W-:-:S07]  /*11f00*/  FFMA.FTZ R2, R182, c[0x0][0x2d0], -R0 ;  /* 0x0000b400b6027a23 */ /* 0x004fce0000010800 */
[----:B------:R2:W-:Y:S01]  /*11f10*/  MUFU.EX2 R21, R2 ;  /* 0x0000000200157308 */ /* 0x0005e20000000800 */
[----:B-1----:R-:W-:Y:S01]  /*11f20*/  FFMA.FTZ R4, R189, c[0x0][0x2d0], -R0 ;  /* 0x0000b400bd047a23 */ /* 0x002fe20000010800 */
[----:B---3--:R-:W-:Y:S01]  /*11f30*/  F2FP.PACK_AB R5, R27, R24 ;  /* 0x000000181b05723e */ /* 0x008fe200000000ff */
[----:B------:R-:W-:-:S05]  /*11f40*/  IMAD.MOV.U32 R189, RZ, RZ, R119 ;  /* 0x000000ffffbd7224 */ /* 0x000fca00078e0077 */
[----:B------:R1:W-:Y:S01]  /*11f50*/  MUFU.EX2 R26, R4 ;  /* 0x00000004001a7308 */ /* 0x0003e20000000800 */
[----:B--2---:R-:W-:-:S07]  /*11f60*/  FFMA.FTZ R2, R183, c[0x0][0x2d0], -R0 ;  /* 0x0000b400b7027a23 */ /* 0x004fce0000010800 */
[----:B------:R-:W-:Y:S01]  /*11f70*/  MUFU.EX2 R23, R2 ;  /* 0x0000000200177308 */ /* 0x000fe20000000800 */
[--C-:B-1----:R-:W-:Y:S02]  /*11f80*/  FFMA.FTZ R4, R190, c[0x0][0x2d0], -R0.reuse ;  /* 0x0000b400be047a23 */ /* 0x102fe40000010800 */
[----:B------:R-:W-:Y:S02]  /*11f90*/  IMAD.MOV.U32 R190, RZ, RZ, R145 ;  /* 0x000000ffffbe7224 */ /* 0x000fe400078e0091 */
[----:B------:R-:W-:Y:S03]  /*11fa0*/  HMMA.16816.F32 R144, R120, R142, R52 ;  /* 0x0000008e7890723c */ /* 0x000fe60000001834 */
[----:B------:R1:W2:Y:S01]  /*11fb0*/  MUFU.EX2 R25, R4 ;  /* 0x0000000400197308 */ /* 0x0002a20000000800 */
[----:B------:R-:W-:-:S03]  /*11fc0*/  FFMA.FTZ R0, R181, c[0x0][0x2d0], -R0 ;  /* 0x0000b400b5007a23 */ /* 0x000fc60000010800 */
[----:B------:R-:W-:Y:S01]  /*11fd0*/  IMAD.MOV.U32 R53, RZ, RZ, R160 ;  /* 0x000000ffff357224 */ /* 0x000fe200078e00a0 */
[----:B------:R-:W-:Y:S01]  /*11fe0*/  MOV R54, R151 ;  /* 0x0000009700367202 */ /* 0x000fe20000000f00 */
[----:B------:R-:W-:Y:S01]  /*11ff0*/  HMMA.16816.F32 R160, R120, R158, R44 ;  /* 0x0000009e78a0723c */ /* 0x000fe2000000182c */
[----:B------:R-:W-:Y:S01]  /*12000*/  IMAD.MOV.U32 R55, RZ, RZ, R148 ;  /* 0x000000ffff377224 */ /* 0x000fe200078e0094 */
[----:B------:R3:W4:Y:S01]  /*12010*/  MUFU.EX2 R22, R0 ;  /* 0x0000000000167308 */ /* 0x0007220000000800 */
[----:B------:R-:W-:-:S04]  /*12020*/  IMAD.MOV.U32 R52, RZ, RZ, R104 ;  /* 0x000000ffff347224 */ /* 0x000fc800078e0068 */
[----:B------:R-:W-:Y:S01]  /*12030*/  MOV R45, R112 ;  /* 0x00000070002d7202 */ /* 0x000fe20000000f00 */
[----:B------:R-:W-:Y:S01]  /*12040*/  HMMA.16816.F32 R148, R120, R156, R48 ;  /* 0x0000009c7894723c */ /* 0x000fe20000001830 */
[----:B------:R-:W-:Y:S01]  /*12050*/  MOV R44, c[0x0][0x2c4] ;  /* 0x0000b100002c7a02 */ /* 0x000fe20000000f00 */
[----:B------:R-:W-:Y:S01]  /*12060*/  IMAD.MOV.U32 R46, RZ, RZ, R113 ;  /* 0x000000ffff2e7224 */ /* 0x000fe200078e0071 */
[----:B------:R-:W-:Y:S01]  /*12070*/  MOV R47, R117 ;  /* 0x00000075002f7202 */ /* 0x000fe20000000f00 */
[----:B------:R-:W-:Y:S01]  /*12080*/  IMAD.MOV.U32 R43, RZ, RZ, R45 ;  /* 0x000000ffff2b7224 */ /* 0x000fe200078e002d */
[----:B------:R-:W-:Y:S01]  /*12090*/  ISETP.NE.AND P6, PT, R44, 0x1, PT ;  /* 0x000000012c00780c */ /* 0x000fe20003fc5270 */
        /* <DEDUP_REMOVED lines=13> */
[----:B-1----:R-:W-:Y:S01]  /*12170*/  F2FP.PACK_AB R4, R94, R95 ;  /* 0x0000005f5e04723e */ /* 0x002fe200000000ff */
[----:B------:R-:W-:Y:S01]  /*12180*/  IMAD.MOV.U32 R49, RZ, RZ, R52 ;  /* 0x000000ffff317224 */ /* 0x000fe200078e0034 */
[----:B--2---:R-:W-:Y:S01]  /*12190*/  F2FP.PACK_AB R7, R25, R26 ;  /* 0x0000001a1907723e */ /* 0x004fe200000000ff */
[----:B------:R-:W-:Y:S01]  /*121a0*/  IMAD.MOV.U32 R51, RZ, RZ, R54 ;  /* 0x000000ffff337224 */ /* 0x000fe200078e0036 */
[----:B------:R-:W-:Y:S01]  /*121b0*/  MOV R58, R171 ;  /* 0x000000ab003a7202 */ /* 0x000fe20000000f00 */
[----:B------:R-:W-:Y:S01]  /*121c0*/  IMAD.MOV.U32 R52, RZ, RZ, R55 ;  /* 0x000000ffff347224 */ /* 0x000fe200078e0037 */
[----:B------:R-:W-:Y:S01]  /*121d0*/  F2FP.PACK_AB R168, R30, R28 ;  /* 0x0000001c1ea8723e */ /* 0x000fe200000000ff */
[----:B------:R-:W-:Y:S01]  /*121e0*/  IMAD.MOV.U32 R54, RZ, RZ, R56 ;  /* 0x000000ffff367224 */ /* 0x000fe200078e0038 */
[----:B------:R-:W-:Y:S01]  /*121f0*/  F2FP.PACK_AB R170, R29, R31 ;  /* 0x0000001f1daa723e */ /* 0x000fe200000000ff */
[----:B------:R-:W-:Y:S01]  /*12200*/  IMAD.MOV.U32 R55, RZ, RZ, R57 ;  /* 0x000000ffff377224 */ /* 0x000fe200078e0039 */
[----:B------:R-:W-:Y:S01]  /*12210*/  HMMA.16816.F32 R104, R4, R68, R88 ;  /* 0x000000440468723c */ /* 0x000fe20000001858 */
[----:B------:R-:W-:Y:S01]  /*12220*/  FADD.FTZ R2, R43, R42 ;  /* 0x0000002a2b027221 */ /* 0x000fe20000010000 */
[----:B------:R-:W-:Y:S01]  /*12230*/  F2FP.PACK_AB R169, R21, R20 ;  /* 0x0000001415a9723e */ /* 0x000fe200000000ff */
[----:B------:R-:W-:Y:S01]  /*12240*/  IMAD.MOV.U32 R42, RZ, RZ, R45 ;  /* 0x000000ffff2a7224 */ /* 0x000fe200078e002d */
[----:B------:R-:W-:Y:S01]  /*12250*/  MOV R45, R53 ;  /* 0x00000035002d7202 */ /* 0x000fe20000000f00 */
[----:B------:R-:W-:-:S02]  /*12260*/  IMAD.MOV.U32 R56, RZ, RZ, R59 ;  /* 0x000000ffff387224 */ /* 0x000fc400078e003b */
[----:B------:R-:W-:Y:S01]  /*12270*/  IMAD.MOV.U32 R57, RZ, RZ, R201 ;  /* 0x000000ffff397224 */ /* 0x000fe200078e00c9 */
[----:B------:R-:W-:Y:S01]  /*12280*/  MOV R43, R44 ;  /* 0x0000002c002b7202 */ /* 0x000fe20000000f00 */
[----:B------:R-:W-:Y:S01]  /*12290*/  IMAD.MOV.U32 R59, RZ, RZ, R222 ;  /* 0x000000ffff3b7224 */ /* 0x000fe200078e00de */
[C---:B------:R-:W-:Y:S01]  /*122a0*/  HMMA.16816.F32 R116, R4.reuse, R72, R80 ;  /* 0x000000480474723c */ /* 0x040fe20000001850 */
[----:B------:R-:W-:Y:S01]  /*122b0*/  IMAD.MOV.U32 R53, RZ, RZ, R54 ;  /* 0x000000ffff357224 */ /* 0x000fe200078e0036 */
[----:B------:R1:W5:Y:S01]  /*122c0*/  LDL.LU R222, [R1+0x80] ;  /* 0x0000800001de7983 */ /* 0x0003620000300800 */
[----:B------:R-:W-:Y:S01]  /*122d0*/  IMAD.MOV.U32 R54, RZ, RZ, R55 ;  /* 0x000000ffff367224 */ /* 0x000fe200078e0037 */
[----:B------:R-:W-:Y:S01]  /*122e0*/  MOV R55, R190 ;  /* 0x000000be00377202 */ /* 0x000fe20000000f00 */
[----:B------:R-:W-:Y:S02]  /*122f0*/  IMAD.MOV.U32 R44, RZ, RZ, R46 ;  /* 0x000000ffff2c7224 */ /* 0x000fe400078e002e */
[----:B------:R-:W-:Y:S01]  /*12300*/  IMAD.MOV.U32 R190, RZ, RZ, R56 ;  /* 0x000000ffffbe7224 */ /* 0x000fe200078e0038 */
[----:B------:R-:W-:Y:S01]  /*12310*/  MOV R56, R58 ;  /* 0x0000003a00387202 */ /* 0x000fe20000000f00 */
[----:B------:R-:W-:Y:S01]  /*12320*/  IMAD.MOV.U32 R46, RZ, RZ, R57 ;  /* 0x000000ffff2e7224 */ /* 0x000fe200078e0039 */
[----:B------:R-:W-:Y:S01]  /*12330*/  HMMA.16816.F32 R136, R4, R60, R136 ;  /* 0x0000003c0488723c */ /* 0x000fe20000001888 */
[----:B------:R-:W-:Y:S01]  /*12340*/  IMAD.MOV.U32 R57, RZ, RZ, R59 ;  /* 0x000000ffff397224 */ /* 0x000fe200078e003b */
[----:B------:R-:W-:Y:S01]  /*12350*/  MOV R59, R202 ;  /* 0x000000ca003b7202 */ /* 0x000fe20000000f00 */
[----:B------:R-:W-:-:S02]  /*12360*/  IMAD.MOV.U32 R58, RZ, RZ, R189 ;  /* 0x000000ffff3a7224 */ /* 0x000fc400078e00bd */
[----:B------:R-:W-:Y:S02]  /*12370*/  IMAD.MOV.U32 R201, RZ, RZ, R221 ;  /* 0x000000ffffc97224 */ /* 0x000fe400078e00dd */
[----:B---3--:R-:W-:Y:S01]  /*12380*/  @P6 IMAD.HI.U32 R0, R209, c[0x0][0x2c8], RZ ;  /* 0x0000b200d1006a27 */ /* 0x008fe200078e00ff */
[----:B------:R1:W5:Y:S01]  /*12390*/  LDL.LU R221, [R1+0x7c] ;  /* 0x00007c0001dd7983 */ /* 0x0003620000300800 */
[----:B------:R-:W-:Y:S02]  /*123a0*/  HMMA.16816.F32 R8, R4, R62, R96 ;  /* 0x0000003e0408723c */ /* 0x000fe40000001860 */
[----:B------:R-:W-:Y:S01]  /*123b0*/  IMAD.MOV.U32 R189, RZ, RZ, R203 ;  /* 0x000000ffffbd7224 */ /* 0x000fe200078e00cb */
[----:B------:R-:W-:Y:S01]  /*123c0*/  MOV R203, R191 ;  /* 0x000000bf00cb7202 */ /* 0x000fe20000000f00 */
[----:B------:R-:W-:Y:S02]  /*123d0*/  IMAD.MOV.U32 R202, RZ, RZ, R200 ;  /* 0x000000ffffca7224 */ /* 0x000fe400078e00c8 */
[----:B------:R-:W-:-:S02]  /*123e0*/  IMAD.MOV.U32 R200, RZ, RZ, R220 ;  /* 0x000000ffffc87224 */ /* 0x000fc400078e00dc */
[C---:B------:R-:W-:Y:S01]  /*123f0*/  HMMA.16816.F32 R152, R4.reuse, R64, R152 ;  /* 0x000000400498723c */ /* 0x040fe20000001898 */
[----:B------:R1:W5:Y:S01]  /*12400*/  LDL.LU R220, [R1+0x78] ;  /* 0x0000780001dc7983 */ /* 0x0003620000300800 */
[----:B------:R-:W-:Y:S01]  /*12410*/  IMAD.MOV.U32 R191, RZ, RZ, R219 ;  /* 0x000000ffffbf7224 */ /* 0x000fe200078e00db */
[----:B------:R-:W-:Y:S02]  /*12420*/  @P6 SHF.R.U32.HI R209, RZ, c[0x0][0x2cc], R0 ;  /* 0x0000b300ffd16a19 */ /* 0x000fe40000011600 */
[----:B------:R1:W5:Y:S03]  /*12430*/  LDL.LU R219, [R1+0x74] ;  /* 0x0000740001db7983 */ /* 0x0003660000300800 */
[----:B------:R-:W-:Y:S01]  /*12440*/  HMMA.16816.F32 R16, R4, R66, R16 ;  /* 0x000000420410723c */ /* 0x000fe20000001810 */
[----:B------:R-:W-:Y:S02]  /*12450*/  FADD.FTZ R2, R212, R2 ;  /* 0x00000002d4027221 */ /* 0x000fe40000010000 */
[----:B------:R-:W-:-:S05]  /*12460*/  FADD.FTZ R0, R43, R42 ;  /* 0x0000002a2b007221 */ /* 0x000fca0000010000 */
[C---:B------:R-:W-:Y:S08]  /*12470*/  HMMA.16816.F32 R68, R4.reuse, R70, R84 ;  /* 0x000000460444723c */ /* 0x040ff00000001854 */
[----:B------:R-:W-:Y:S07]  /*12480*/  HMMA.16816.F32 R72, R4, R74, R76 ;  /* 0x0000004a0448723c */ /* 0x000fee000000184c */
[----:B------:R-:W-:Y:S01]  /*12490*/  FADD.FTZ R7, R217, R218 ;  /* 0x000000dad9077221 */ /* 0x000fe20000010000 */
[----:B------:R-:W-:Y:S01]  /*124a0*/  HMMA.16816.F32 R112, R120, R110, R36 ;  /* 0x0000006e7870723c */ /* 0x000fe20000001824 */
[----:B------:R1:W5:Y:S04]  /*124b0*/  LDL.LU R218, [R1+0x70] ;  /* 0x0000700001da7983 */ /* 0x0003680000300800 */
[----:B------:R1:W5:Y:S01]  /*124c0*/  LDL.LU R217, [R1+0x6c] ;  /* 0x00006c0001d97983 */ /* 0x0003620000300800 */
[----:B------:R-:W-:-:S02]  /*124d0*/  FADD.FTZ R6, R44, R0 ;  /* 0x000000002c067221 */ /* 0x000fc40000010000 */
[----:B------:R-:W-:Y:S01]  /*124e0*/  FADD.FTZ R7, R45, R7 ;  /* 0x000000072d077221 */ /* 0x000fe20000010000 */
[----:B------:R1:W5:Y:S01]  /*124f0*/  LDL.LU R212, [R1+0x68] ;  /* 0x0000680001d47983 */ /* 0x0003620000300800 */
[----:B------:R-:W-:Y:S01]  /*12500*/  FADD.FTZ R2, R46, R2 ;  /* 0x000000022e027221 */ /* 0x000fe20000010000 */
[----:B----4-:R-:W-:Y:S01]  /*12510*/  F2FP.PACK_AB R171, R22, R23 ;  /* 0x0000001716ab723e */ /* 0x010fe200000000ff */
[----:B------:R-:W-:Y:S01]  /*12520*/  HMMA.16816.F32 R120, R120, R14, R32 ;  /* 0x0000000e7878723c */ /* 0x000fe20000001820 */
[----:B------:R-:W2:Y:S01]  /*12530*/  LDL.LU R43, [R1+0x20] ;  /* 0x00002000012b7983 */ /* 0x000ea20000300800 */
[----:B------:R-:W-:Y:S02]  /*12540*/  FADD.FTZ R0, R174, R172 ;  /* 0x000000acae007221 */ /* 0x000fe40000010000 */
[----:B------:R-:W-:Y:S02]  /*12550*/  FADD.FTZ R6, R47, R6 ;  /* 0x000000062f067221 */ /* 0x000fe40000010000 */
[----:B------:R-:W-:-:S02]  /*12560*/  FADD.FTZ R0, R50, R0 ;  /* 0x0000000032007221 */ /* 0x000fc40000010000 */
[----:B------:R-:W-:Y:S02]  /*12570*/  FADD.FTZ R7, R48, R7 ;  /* 0x0000000730077221 */ /* 0x000fe40000010000 */
[----:B------:R-:W-:Y:S02]  /*12580*/  FADD.FTZ R5, R53, R0 ;  /* 0x0000000035057221 */ /* 0x000fe40000010000 */
[----:B------:R-:W-:Y:S02]  /*12590*/  FADD.FTZ R2, R49, R2 ;  /* 0x0000000231027221 */ /* 0x000fe40000010000 */
[----:B------:R-:W-:Y:S02]  /*125a0*/  FADD.FTZ R6, R51, R6 ;  /* 0x0000000633067221 */ /* 0x000fe40000010000 */
[----:B------:R-:W-:Y:S01]  /*125b0*/  FADD.FTZ R7, R52, R7 ;  /* 0x0000000734077221 */ /* 0x000fe20000010000 */
[----:B------:R-:W-:Y:S01]  /*125c0*/  HMMA.16816.F32 R136, R168, R140, R136 ;  /* 0x0000008ca888723c */ /* 0x000fe20000001888 */
[----:B------:R-:W-:-:S02]  /*125d0*/  FADD.FTZ R5, R252, R5 ;  /* 0x00000005fc057221 */ /* 0x000fc40000010000 */
[----:B------:R-:W-:Y:S02]  /*125e0*/  FADD.FTZ R2, R54, R2 ;  /* 0x0000000236027221 */ /* 0x000fe40000010000 */
[----:B------:R-:W-:-:S03]  /*125f0*/  FADD.FTZ R0, R55, R6 ;  /* 0x0000000637007221 */ /* 0x000fc60000010000 */
[----:B------:R-:W-:Y:S01]  /*12600*/  HMMA.16816.F32 R140, R168, R142, R8 ;  /* 0x0000008ea88c723c */ /* 0x000fe20000001808 */
[----:B------:R-:W-:Y:S02]  /*12610*/  FADD.FTZ R5, R58, R5 ;  /* 0x000000053a057221 */ /* 0x000fe40000010000 */
[----:B------:R-:W-:-:S04]  /*12620*/  FADD.FTZ R6, R57, R0 ;  /* 0x0000000039067221 */ /* 0x000fc80000010000 */
        /* <DEDUP_REMOVED lines=69> */
[----:B------:R-:W-:Y:S01]  /*12a80*/  FADD.FTZ R5, R23, R5 ;  /* 0x0000000517057221 */ /* 0x000fe20000010000 */
[----:B------:R-:W-:Y:S01]  /*12a90*/  STL [R1+0x14], R7 ;  /* 0x0000140701007387 */ /* 0x000fe20000100800 */
[----:B------:R-:W-:-:S03]  /*12aa0*/  FADD.FTZ R2, R29, R6 ;  /* 0x000000061d027221 */ /* 0x000fc60000010000 */
[----:B------:R3:W-:Y:S01]  /*12ab0*/  STL [R1+0x18], R0 ;  /* 0x0000180001007387 */ /* 0x0007e20000100800 */
[----:B------:R-:W-:-:S03]  /*12ac0*/  IMAD.MOV.U32 R211, RZ, RZ, c[0x0][0x32c] ;  /* 0x0000cb00ffd37624 */ /* 0x000fc600078e00ff */
[----:B------:R4:W-:Y:S02]  /*12ad0*/  STL [R1+0x1c], R2 ;  /* 0x00001c0201007387 */ /* 0x0009e40000100800 */
[----:B------:R-:W-:Y:S01]  /*12ae0*/  ISETP.GE.AND P3, PT, R211, 0x1, PT ;  /* 0x00000001d300780c */ /* 0x000fe20003f66270 */
[----:B---3--:R-:W-:-:S05]  /*12af0*/  FADD.FTZ R0, R22, R5 ;  /* 0x0000000516007221 */ /* 0x008fca0000010000 */
[----:B------:R1:W-:Y:S01]  /*12b00*/  STL [R1+0x24], R0 ;  /* 0x0000240001007387 */ /* 0x0003e20000100800 */
[----:B------:R-:W-:Y:S01]  /*12b10*/  HMMA.16816.F32 R152, R168, R156, R152 ;  /* 0x0000009ca898723c */ /* 0x000fe20000001898 */
[----:B------:R-:W-:-:S07]  /*12b20*/  IADD3 R230, R245, -0x2, RZ ;  /* 0xfffffffef5e67810 */ /* 0x000fce0007ffe0ff */
[C---:B------:R-:W-:Y:S08]  /*12b30*/  HMMA.16816.F32 R104, R168.reuse, R108, R104 ;  /* 0x0000006ca868723c */ /* 0x040ff00000001868 */
[C---:B------:R-:W-:Y:S08]  /*12b40*/  HMMA.16816.F32 R156, R168.reuse, R158, R16 ;  /* 0x0000009ea89c723c */ /* 0x040ff00000001810 */
[C---:B------:R-:W-:Y:S08]  /*12b50*/  HMMA.16816.F32 R108, R168.reuse, R110, R68 ;  /* 0x0000006ea86c723c */ /* 0x040ff00000001844 */
[C---:B------:R-:W-:Y:S08]  /*12b60*/  HMMA.16816.F32 R116, R168.reuse, R12, R116 ;  /* 0x0000000ca874723c */ /* 0x040ff00000001874 */
[----:B------:R-:W-:Y:S01]  /*12b70*/  HMMA.16816.F32 R168, R168, R14, R72 ;  /* 0x0000000ea8a8723c */ /* 0x000fe20000001848 */
[----:B--2---:R-:W-:-:S04]  /*12b80*/  IADD3 R4, R43, R209, RZ ;  /* 0x000000d12b047210 */ /* 0x004fc80007ffe0ff */
[----:B----4-:R-:W-:Y:S01]  /*12b90*/  IADD3 R2, R4, c[0x0][0x328], RZ ;  /* 0x0000ca0004027a10 */ /* 0x010fe20007ffe0ff */
[----:B------:R-:W-:Y:S05]  /*12ba0*/  @!P3 BRA `(.L_x_435) ;  /* 0x000000f00000b947 */ /* 0x000fea0003800000 */
[C---:B-1----:R-:W-:Y:S01]  /*12bb0*/  ISETP.GT.AND P0, PT, R4.reuse, RZ, PT ;  /* 0x000000ff0400720c */ /* 0x042fe20003f04270 */
        /* <DEDUP_REMOVED lines=9> */
.L_x_436:
[----:B------:R-:W-:-:S13]  /*12c50*/  ISETP.NE.AND P0, PT, R5, 0x1, PT ;  /* 0x000000010500780c */ /* 0x000fda0003f05270 */
[----:B------:R-:W-:-:S05]  /*12c60*/  @P0 IMAD.HI.U32 R4, R0, c[0x0][0x330], RZ ;  /* 0x0000cc0000040a27 */ /* 0x000fca00078e00ff */
[----:B------:R-:W-:-:S05]  /*12c70*/  @P0 SHF.R.U32.HI R0, RZ, c[0x0][0x334], R4 ;  /* 0x0000cd00ff000a19 */ /* 0x000fca0000011604 */
.L_x_437:
[----:B------:R-:W-:-:S05]  /*12c80*/  IMAD R0, R0, R5, c[0x0][0x32c] ;  /* 0x0000cb0000007624 */ /* 0x000fca00078e0205 */
[----:B------:R-:W-:-:S04]  /*12c90*/  IMNMX R2, R2, R0, PT ;  /* 0x0000000002027217 */ /* 0x000fc80003800200 */
.L_x_435:
[----:B-1----:R-:W2:Y:S01]  /*12ca0*/  LDL R4, [R1+0x4] ;  /* 0x0000040001047983 */ /* 0x002ea20000100800 */
[----:B------:R-:W-:-:S05]  /*12cb0*/  IMAD.HI R2, R2, 0x2aaaaaab, RZ ;  /* 0x2aaaaaab02027827 */ /* 0x000fca00078e02ff */
[----:B------:R-:W-:-:S04]  /*12cc0*/  SHF.R.U32.HI R0, RZ, 0x1f, R2 ;  /* 0x0000001fff007819 */ /* 0x000fc80000011602 */
[----:B------:R-:W-:-:S04]  /*12cd0*/  LEA.HI.SX32 R2, R2, R0, 0x1c ;  /* 0x0000000002027211 */ /* 0x000fc800078fe2ff */
[----:B--2---:R-:W-:-:S04]  /*12ce0*/  IMNMX R4, R4, R2, !PT ;  /* 0x0000000204047217 */ /* 0x004fc80007800200 */
[----:B------:R-:W-:Y:S01]  /*12cf0*/  ISETP.GE.AND P0, PT, R230, R4, PT ;  /* 0x00000004e600720c */ /* 0x000fe20003f06270 */
[----:B------:R1:W-:-:S12]  /*12d00*/  STL [R1+0x34], R4 ;  /* 0x0000340401007387 */ /* 0x0003d80000100800 */
[----:B------:R-:W-:Y:S05]  /*12d10*/  @!P0 BRA `(.L_x_438) ;  /* 0x00005c8000008947 */ /* 0x000fea0003800000 */
[----:B-1----:R-:W2:Y:S01]  /*12d20*/  LDL R4, [R1+0x60] ;  /* 0x0000600001047983 */ /* 0x002ea20000100800 */
[----:B------:R-:W-:Y:S01]  /*12d30*/  IMAD.MOV.U32 R128, RZ, RZ, R125 ;  /* 0x000000ffff807224 */ /* 0x000fe200078e007d */
[----:B------:R-:W-:Y:S01]  /*12d40*/  MOV R130, R3 ;  /* 0x0000000300827202 */ /* 0x000fe20000000f00 */
[----:B------:R-:W-:Y:S01]  /*12d50*/  IMAD.MOV.U32 R127, RZ, RZ, R126 ;  /* 0x000000ffff7f7224 */ /* 0x000fe200078e007e */
[----:B------:R-:W-:Y:S01]  /*12d60*/  MOV R129, R124 ;  /* 0x0000007c00817202 */ /* 0x000fe20000000f00 */
[----:B--2---:R-:W-:-:S05]  /*12d70*/  @P6 IMAD.HI.U32 R0, R4, c[0x0][0x2c8], RZ ;  /* 0x0000b20004006a27 */ /* 0x004fca00078e00ff */
[----:B------:R-:W-:-:S05]  /*12d80*/  @P6 SHF.R.U32.HI R0, RZ, c[0x0][0x2cc], R0 ;  /* 0x0000b300ff006a19 */ /* 0x000fca0000011600 */
[----:B------:R1:W-:Y:S02]  /*12d90*/  @P6 STL [R1+0x38], R0 ;  /* 0x0000380001006387 */ /* 0x0003e40000100800 */
.L_x_455:
[----:B------:R-:W-:Y:S04]  /*12da0*/  DEPBAR.LE SB0, 0x0 ;  /* 0x000080000000791a */ /* 0x000fe80000000000 */
[----:B------:R-:W-:Y:S01]  /*12db0*/  BAR.SYNC.DEFER_BLOCKING 0x0 ;  /* 0x0000000000007b1d */ /* 0x000fe20000010000 */
[----:B------:R-:W-:Y:S02]  /*12dc0*/  IMAD.MOV.U32 R200, RZ, RZ, 0x5 ;  /* 0x00000005ffc87424 */ /* 0x000fe400078e00ff */
[----:B------:R-:W-:Y:S02]  /*12dd0*/  IMAD.MOV.U32 R201, RZ, RZ, c[0x0][0x208] ;  /* 0x00008200ffc97624 */ /* 0x000fe400078e00ff */
[----:B------:R-:W-:Y:S03]  /*12de0*/  IMAD.MOV.U32 R131, RZ, RZ, c[0x0][0x208] ;  /* 0x00008200ff837624 */ /* 0x000fe600078e00ff */
[----:B------:R-:W-:Y:S02]  /*12df0*/  SHF.L.U32 R201, R201, 0x5, RZ ;  /* 0x00000005c9c97819 */ /* 0x000fe400000006ff */
[----:B------:R-:W-:Y:S01]  /*12e00*/  SHF.L.U64.HI R131, R131, R200, c[0x0][0x20c] ;  /* 0x0000830083837619 */ /* 0x000fe200000102c8 */
[----:B-----5:R-:W-:Y:S06]  /*12e10*/  LDSM.16.M88.4 R96, [R219+0x6100] ;  /* 0x00610000db60783b */ /* 0x020fec0000000200 */
[----:B------:R-:W2:Y:S06]  /*12e20*/  LDL R126, [R1+0x4] ;  /* 0x00000400017e7983 */ /* 0x000eac0000100800 */
[----:B------:R-:W3:Y:S06]  /*12e30*/  LDSM.16.M88.4 R16, [R212+0x3100] ;  /* 0x00310000d410783b */ /* 0x000eec0000000200 */
[----:B------:R-:W4:Y:S06]  /*12e40*/  LDSM.16.M88.4 R92, [R219+0x8100] ;  /* 0x00810000db5c783b */ /* 0x000f2c0000000200 */
[----:B------:R-:W2:Y:S06]  /*12e50*/  LDL.64 R192, [R1+0x50] ;  /* 0x0000500001c07983 */ /* 0x000eac0000100a00 */
[----:B------:R-:W2:Y:S06]  /*12e60*/  LDL.64 R124, [R1+0x58] ;  /* 0x00005800017c7983 */ /* 0x000eac0000100a00 */
[----:B------:R-:W1:Y:S06]  /*12e70*/  LDSM.16.M88.4 R32, [R212+0x3900] ;  /* 0x00390000d420783b */ /* 0x000e6c0000000200 */
[----:B------:R-:W2:Y:S06]  /*12e80*/  LDL.64 R234, [R1+0x40] ;  /* 0x0000400001ea7983 */ /* 0x000eac0000100a00 */
[----:B------:R-:W1:Y:S01]  /*12e90*/  LDSM.16.M88.4 R48, [R212+0x4100] ;  /* 0x00410000d430783b */ /* 0x000e620000000200 */
[-C--:B---3--:R-:W-:Y:S05]  /*12ea0*/  HMMA.16816.F32 R4, R96, R16.reuse, RZ ;  /* 0x000000106004723c */ /* 0x088fea00000018ff */
[----:B------:R-:W3:Y:S03]  /*12eb0*/  LDL.64 R232, [R1+0x48] ;  /* 0x0000480001e87983 */ /* 0x000ee60000100a00 */
[C---:B----4-:R-:W-:Y:S03]  /*12ec0*/  HMMA.16816.F32 R8, R92.reuse, R16, RZ ;  /* 0x000000105c08723c */ /* 0x050fe600000018ff */
[----:B------:R-:W4:Y:S06]  /*12ed0*/  LDSM.16.M88.4 R64, [R212+0x4900] ;  /* 0x00490000d440783b */ /* 0x000f2c0000000200 */
[----:B------:R-:W4:Y:S01]  /*12ee0*/  LDSM.16.M88.4 R80, [R212+0x5100] ;  /* 0x00510000d450783b */ /* 0x000f220000000200 */
[-C--:B------:R-:W-:Y:S05]  /*12ef0*/  HMMA.16816.F32 R12, R92, R18.reuse, RZ ;  /* 0x000000125c0c723c */ /* 0x080fea00000018ff */
[----:B------:R-:W4:Y:S03]  /*12f00*/  LDSM.16.M88.4 R172, [R212+0x5900] ;  /* 0x00590000d4ac783b */ /* 0x000f260000000200 */
[C---:B------:R-:W-:Y:S03]  /*12f10*/  HMMA.16816.F32 R16, R96.reuse, R18, RZ ;  /* 0x000000126010723c */ /* 0x040fe600000018ff */
[----:B------:R-:W-:Y:S05]  /*12f20*/  LDSM.16.M88.4 R176, [R222+0x6100] ;  /* 0x00610000deb0783b */ /* 0x000fea0000000200 */
[-C--:B-1----:R-:W-:Y:S01]  /*12f30*/  HMMA.16816.F32 R20, R96, R32.reuse, RZ ;  /* 0x000000206014723c */ /* 0x082fe200000018ff */
[----:B------:R-:W1:Y:S06]  /*12f40*/  LDSM.16.M88.4 R180, [R223] ;  /* 0x00000000dfb4783b */ /* 0x000e6c0000000200 */
[----:B------:R-:W1:Y:S01]  /*12f50*/  LDSM.16.M88.4 R184, [R222+0x8100] ;  /* 0x00810000deb8783b */ /* 0x000e620000000200 */
[C---:B------:R-:W-:Y:S05]  /*12f60*/  HMMA.16816.F32 R24, R92.reuse, R32, RZ ;  /* 0x000000205c18723c */ /* 0x040fea00000018ff */
[----:B------:R-:W1:Y:S03]  /*12f70*/  LDSM.16.M88.4 R188, [R228] ;  /* 0x00000000e4bc783b */ /* 0x000e660000000200 */
[-C--:B------:R-:W-:Y:S08]  /*12f80*/  HMMA.16816.F32 R28, R92, R34.reuse, RZ ;  /* 0x000000225c1c723c */ /* 0x080ff000000018ff */
[C---:B------:R-:W-:Y:S08]  /*12f90*/  HMMA.16816.F32 R32, R96.reuse, R34, RZ ;  /* 0x000000226020723c */ /* 0x040ff000000018ff */
[-C--:B------:R-:W-:Y:S08]  /*12fa0*/  HMMA.16816.F32 R36, R96, R48.reuse, RZ ;  /* 0x000000306024723c */ /* 0x080ff000000018ff */
[C---:B------:R-:W-:Y:S08]  /*12fb0*/  HMMA.16816.F32 R40, R92.reuse, R48, RZ ;  /* 0x000000305c28723c */ /* 0x040ff000000018ff */
[-C--:B------:R-:W-:Y:S08]  /*12fc0*/  HMMA.16816.F32 R44, R92, R50.reuse, RZ ;  /* 0x000000325c2c723c */ /* 0x080ff000000018ff */
[C---:B------:R-:W-:Y:S08]  /*12fd0*/  HMMA.16816.F32 R48, R96.reuse, R50, RZ ;  /* 0x000000326030723c */ /* 0x040ff000000018ff */
[-C--:B----4-:R-:W-:Y:S08]  /*12fe0*/  HMMA.16816.F32 R52, R96, R64.reuse, RZ ;  /* 0x000000406034723c */ /* 0x090ff000000018ff */
        /* <DEDUP_REMOVED lines=11> */
[----:B------:R-:W4:Y:S07]  /*130a0*/  LDSM.16.M88.4 R172, [R227] ;  /* 0x00000000e3ac783b */ /* 0x000f2e0000000200 */
        /* <DEDUP_REMOVED lines=8> */
[C---:B------:R-:W-:Y:S01]  /*13130*/  HMMA.16816.F32 R32, R176.reuse, R190, R32 ;  /* 0x000000beb020723c */ /* 0x040fe20000001820 */
[----:B------:R-:W2:Y:S03]  /*13140*/  LDSM.16.M88.4 R188, [R225] ;  /* 0x00000000e1bc783b */ /* 0x000ea60000000200 */
[----:B--2---:R-:W-:Y:S04]  /*13150*/  ISETP.GT.AND P0, PT, R126, R230, PT ;  /* 0x000000e67e00720c */ /* 0x004fe80003f04270 */
[-C--:B----4-:R-:W-:Y:S08]  /*13160*/  HMMA.16816.F32 R36, R176, R172.reuse, R36 ;  /* 0x000000acb024723c */ /* 0x090ff00000001824 */
[C---:B------:R-:W-:Y:S04]  /*13170*/  HMMA.16816.F32 R40, R184.reuse, R172, R40 ;  /* 0x000000acb828723c */ /* 0x040fe80000001828 */
[----:B------:R-:W-:Y:S01]  /*13180*/  @!P0 SHF.R.S32.HI R0, RZ, 0x1f, R230 ;  /* 0x0000001fff008819 */ /* 0x000fe200000114e6 */
[----:B------:R-:W-:Y:S03]  /*13190*/  @!P0 IMAD.WIDE.U32 R2, R230, c[0x0][0x208], RZ ;  /* 0x00008200e6028a25 */ /* 0x000fe600078e00ff */
[-C--:B------:R-:W-:Y:S04]  /*131a0*/  HMMA.16816.F32 R44, R184, R174.reuse, R44 ;  /* 0x000000aeb82c723c */ /* 0x080fe8000000182c */
[----:B------:R-:W-:Y:S02]  /*131b0*/  @!P0 IMAD R0, R0, c[0x0][0x208], RZ ;  /* 0x0000820000008a24 */ /* 0x000fe400078e02ff */
[----:B------:R-:W-:Y:S02]  /*131c0*/  @!P0 IMAD.MOV.U32 R125, RZ, RZ, R193 ;  /* 0x000000ffff7d8224 */ /* 0x000fe400078e00c1 */
[C---:B------:R-:W-:Y:S01]  /*131d0*/  HMMA.16816.F32 R48, R176.reuse, R174, R48 ;  /* 0x000000aeb030723c */ /* 0x040fe20000001830 */
[----:B------:R-:W2:Y:S03]  /*131e0*/  LDSM.16.M88.4 R192, [R224] ;  /* 0x00000000e0c0783b */ /* 0x000ea60000000200 */
[----:B------:R-:W-:Y:S02]  /*131f0*/  @!P0 IMAD R0, R230, c[0x0][0x20c], R0 ;  /* 0x00008300e6008a24 */ /* 0x000fe400078e0200 */
[----:B------:R-:W-:Y:S02]  /*13200*/  @!P0 IMAD.WIDE.U32 R124, R2, 0x60, R124 ;  /* 0x00000060027c8825 */ /* 0x000fe400078e007c */
[-C--:B-1----:R-:W-:Y:S04]  /*13210*/  HMMA.16816.F32 R52, R176, R180.reuse, R52 ;  /* 0x000000b4b034723c */ /* 0x082fe80000001834 */
[----:B------:R-:W-:Y:S01]  /*13220*/  @!P0 IMAD.IADD R0, R3, 0x1, R0 ;  /* 0x0000000103008824 */ /* 0x000fe200078e0200 */
[----:B------:R-:W-:Y:S03]  /*13230*/  @!P0 LEA R2, P1, R124, c[0x0][0x1f8], 0x1 ;  /* 0x00007e007c028a11 */ /* 0x000fe600078208ff */
[C---:B------:R-:W-:Y:S04]  /*13240*/  HMMA.16816.F32 R56, R184.reuse, R180, R56 ;  /* 0x000000b4b838723c */ /* 0x040fe80000001838 */
[----:B------:R-:W-:Y:S01]  /*13250*/  @!P0 IMAD R0, R0, 0x60, RZ ;  /* 0x0000006000008824 */ /* 0x000fe200078e02ff */
[-C--:B------:R-:W-:Y:S02]  /*13260*/  @!P0 IADD3 R198, P2, R2, R201.reuse, RZ ;  /* 0x000000c902c68210 */ /* 0x080fe40007f5e0ff */
[----:B---3--:R-:W-:Y:S01]  /*13270*/  MOV R233, 0x5 ;  /* 0x0000000500e97802 */ /* 0x008fe20000000f00 */
[-C--:B------:R-:W-:Y:S04]  /*13280*/  HMMA.16816.F32 R60, R184, R182.reuse, R60 ;  /* 0x000000b6b83c723c */ /* 0x080fe8000000183c */
[----:B------:R-:W-:Y:S04]  /*13290*/  @!P0 IMAD.IADD R0, R125, 0x1, R0 ;  /* 0x000000017d008824 */ /* 0x000fe800078e0200 */
[C---:B------:R-:W-:Y:S04]  /*132a0*/  HMMA.16816.F32 R64, R176.reuse, R182, R64 ;  /* 0x000000b6b040723c */ /* 0x040fe80000001840 */
[----:B------:R-:W-:Y:S02]  /*132b0*/  @!P0 LEA.HI.X R3, R124, c[0x0][0x1fc], R0, 0x1, P1 ;  /* 0x00007f007c038a11 */ /* 0x000fe400008f0c00 */
[----:B------:R-:W-:Y:S02]  /*132c0*/  @!P0 IADD3 R196, P1, R198, R201, RZ ;  /* 0x000000c9c6c48210 */ /* 0x000fe40007f3e0ff */
[-C--:B------:R-:W-:Y:S01]  /*132d0*/  HMMA.16816.F32 R68, R176, R188.reuse, R68 ;  /* 0x000000bcb044723c */ /* 0x080fe20000001844 */
[----:B------:R-:W-:Y:S01]  /*132e0*/  @!PT LDS RZ, [RZ] ;  /* 0x00000000fffff984 */ /* 0x000fe20000000800 */
[----:B------:R-:W-:Y:S01]  /*132f0*/  @!PT LDS RZ, [RZ] ;  /* 0x00000000fffff984 */ /* 0x000fe20000000800 */
[----:B------:R-:W-:Y:S01]  /*13300*/  @!PT LDS RZ, [RZ] ;  /* 0x00000000fffff984 */ /* 0x000fe20000000800 */
[----:B------:R1:W-:Y:S03]  /*13310*/  @!P0 LDGSTS.E.BYPASS.LTC128B.128 [R231+0x100], [R2.64], !P5 ;  /* 0x0010000002e78fae */ /* 0x0003e6000e901d48 */
[----:B------:R-:W-:Y:S02]  /*13320*/  @!P0 IADD3.X R199, R3, R131, RZ, P2, !PT ;  /* 0x0000008303c78210 */ /* 0x000fe400017fe4ff */
[-C--:B------:R-:W-:Y:S02]  /*13330*/  @!P0 IADD3 R124, P3, R196, R201.reuse, RZ ;  /* 0x000000c9c47c8210 */ /* 0x080fe40007f7e0ff */
[C---:B------:R-:W-:Y:S01]  /*13340*/  HMMA.16816.F32 R72, R184.reuse, R188, R72 ;  /* 0x000000bcb848723c */ /* 0x040fe20000001848 */
[----:B------:R3:W-:Y:S03]  /*13350*/  @!P0 LDGSTS.E.BYPASS.LTC128B.128 [R231+0x900], [R198.64], !P5 ;  /* 0x00900000c6e78fae */ /* 0x0007e6000e901d48 */
[--C-:B------:R-:W-:Y:S04]  /*13360*/  @!P0 IMAD.X R197, R199, 0x1, R131.reuse, P1 ;  /* 0x00000001c7c58824 */ /* 0x100fe800008e0683 */
[-C--:B------:R-:W-:Y:S01]  /*13370*/  HMMA.16816.F32 R76, R184, R190.reuse, R76 ;  /* 0x000000beb84c723c */ /* 0x080fe2000000184c */
[----:B------:R3:W-:Y:S03]  /*13380*/  @!P0 LDGSTS.E.BYPASS.LTC128B.128 [R231+0x1100], [R196.64], !P5 ;  /* 0x01100000c4e78fae */ /* 0x0007e6000e901d48 */
[--C-:B------:R-:W-:Y:S04]  /*13390*/  @!P0 IMAD.X R125, R197, 0x1, R131.reuse, P3 ;  /* 0x00000001c57d8824 */ /* 0x100fe800018e0683 */
[C---:B------:R-:W-:Y:S01]  /*133a0*/  HMMA.16816.F32 R80, R176.reuse, R190, R80 ;  /* 0x000000beb050723c */ /* 0x040fe20000001850 */
[----:B------:R4:W-:Y:S03]  /*133b0*/  @!P0 LDGSTS.E.BYPASS.LTC128B.128 [R231+0x1900], [R124.64], !P5 ;  /* 0x019000007ce78fae */ /* 0x0009e6000e901d48 */
[-C--:B-1----:R-:W-:Y:S04]  /*133c0*/  @!P0 IADD3 R2, P2, R124, R201.reuse, RZ ;  /* 0x000000c97c028210 */ /* 0x082fe80007f5e0ff */
[-C--:B--2---:R-:W-:Y:S04]  /*133d0*/  HMMA.16816.F32 R84, R176, R192.reuse, R84 ;  /* 0x000000c0b054723c */ /* 0x084fe80000001854 */
[----:B------:R-:W-:Y:S01]  /*133e0*/  @!P0 IMAD.X R3, R125, 0x1, R131, P2 ;  /* 0x000000017d038824 */ /* 0x000fe200010e0683 */
[----:B------:R-:W-:Y:S03]  /*133f0*/  @!P0 IADD3 R172, P1, R2, R201, RZ ;  /* 0x000000c902ac8210 */ /* 0x000fe60007f3e0ff */
[C---:B------:R-:W-:Y:S01]  /*13400*/  HMMA.16816.F32 R88, R184.reuse, R192, R88 ;  /* 0x000000c0b858723c */ /* 0x040fe20000001858 */
[----:B------:R1:W-:Y:S03]  /*13410*/  @!P0 LDGSTS.E.BYPASS.LTC128B.128 [R231+0x2100], [R2.64], !P5 ;  /* 0x0210000002e78fae */ /* 0x0003e6000e901d48 */
[----:B------:R-:W-:Y:S03]  /*13420*/  @!P0 IADD3.X R173, R3, R131, RZ, P1, !PT ;  /* 0x0000008303ad8210 */ /* 0x000fe60000ffe4ff */
[----:B------:R-:W2:Y:S01]  /*13430*/  LDL R131, [R1+0x38] ;  /* 0x0000380001837983 */ /* 0x000ea20000100800 */
[-C--:B------:R-:W-:Y:S05]  /*13440*/  HMMA.16816.F32 R92, R184, R194.reuse, R92 ;  /* 0x000000c2b85c723c */ /* 0x080fea000000185c */
[----:B------:R1:W-:Y:S01]  /*13450*/  @!P0 LDGSTS.E.BYPASS.LTC128B.128 [R231+0x2900], [R172.64], !P5 ;  /* 0x02900000ace78fae */ /* 0x0003e2000e901d48 */
[C---:B------:R-:W-:Y:S02]  /*13460*/  ISETP.GT.AND P0, PT, R230.reuse, R126, PT ;  /* 0x0000007ee600720c */ /* 0x040fe40003f04270 */
[----:B------:R-:W-:Y:S03]  /*13470*/  HMMA.16816.F32 R96, R176, R194, R96 ;  /* 0x000000c2b060723c */ /* 0x000fe60000001860 */
[----:B---3--:R-:W-:Y:S06]  /*13480*/  LDSM.16.M88.4 R196, [R220+0x6100] ;  /* 0x00610000dcc4783b */ /* 0x008fec0000000200 */
[----:B------:R-:W3:Y:S03]  /*13490*/  LDSM.16.M88.4 R200, [R218+0x3100] ;  /* 0x00310000dac8783b */ /* 0x000ee60000000200 */
[----:B------:R-:W-:Y:S01]  /*134a0*/  @P0 IADD3 R0, R230, -0x1, RZ ;  /* 0xffffffffe6000810 */ /* 0x000fe20007ffe0ff */
[----:B----4-:R-:W-:Y:S02]  /*134b0*/  @P0 IMAD.MOV.U32 R125, RZ, RZ, R235 ;  /* 0x000000ffff7d0224 */ /* 0x010fe400078e00eb */
[----:B------:R-:W4:Y:S01]  /*134c0*/  LDSM.16.M88.4 R204, [R220+0x8100] ;  /* 0x00810000dccc783b */ /* 0x000f220000000200 */
[----:B-1----:R-:W-:Y:S01]  /*134d0*/  @P0 SHF.R.S32.HI R2, RZ, 0x1f, R0 ;  /* 0x0000001fff020819 */ /* 0x002fe20000011400 */
[----:B------:R-:W-:Y:S04]  /*134e0*/  IMAD.MOV.U32 R235, RZ, RZ, c[0x0][0x32c] ;  /* 0x0000cb00ffeb7624 */ /* 0x000fe800078e00ff */
[----:B------:R-:W0:Y:S01]  /*134f0*/  LDGDEPBAR ;  /* 0x00000000000079af */ /* 0x000e220000000000 */
[----:B------:R-:W-:Y:S02]  /*13500*/  @P0 IMAD R124, R2, c[0x0][0x1e0], RZ ;  /* 0x00007800027c0a24 */ /* 0x000fe400078e02ff */
[C---:B------:R-:W-:Y:S03]  /*13510*/  @P0 IMAD.WIDE.U32 R2, R0.reuse, c[0x0][0x1e0], RZ ;  /* 0x0000780000020a25 */ /* 0x040fe600078e00ff */
[----:B------:R-:W1:Y:S01]  /*13520*/  LDSM.16.M88.4 R172, [R218+0x3900] ;  /* 0x00390000daac783b */ /* 0x000e620000000200 */
[----:B------:R-:W-:Y:S04]  /*13530*/  @P0 IMAD R124, R0, c[0x0][0x1e4], R124 ;  /* 0x00007900007c0a24 */ /* 0x000fe800078e027c */
[----:B------:R-:W-:Y:S01]  /*13540*/  @P0 IMAD.IADD R0, R3, 0x1, R124 ;  /* 0x0000000103000824 */ /* 0x000fe200078e027c */
[----:B------:R-:W1:Y:S01]  /*13550*/  LDSM.16.M88.4 R180, [R218+0x4100] ;  /* 0x00410000dab4783b */ /* 0x000e620000000200 */
[----:B------:R-:W-:Y:S01]  /*13560*/  @P0 IMAD.MOV.U32 R124, RZ, RZ, R232 ;  /* 0x000000ffff7c0224 */ /* 0x000fe200078e00e8 */
[----:B------:R-:W-:Y:S01]  /*13570*/  MOV R232, c[0x0][0x1e0] ;  /* 0x0000780000e87a02 */ /* 0x000fe20000000f00 */
[----:B------:R-:W-:Y:S02]  /*13580*/  @P0 IMAD R0, R0, 0x60, RZ ;  /* 0x0000006000000824 */ /* 0x000fe400078e02ff */
[----:B------:R-:W-:Y:S01]  /*13590*/  @P0 IMAD.WIDE.U32 R124, R2, 0x60, R124 ;  /* 0x00000060027c0825 */ /* 0x000fe200078e007c */
[----:B------:R-:W1:Y:S03]  /*135a0*/  LDSM.16.M88.4 R184, [R218+0x4900] ;  /* 0x00490000dab8783b */ /* 0x000e660000000200 */
[----:B------:R-:W-:Y:S01]  /*135b0*/  @P0 IMAD.IADD R0, R125, 0x1, R0 ;  /* 0x000000017d000824 */ /* 0x000fe200078e0200 */
[----:B------:R-:W-:Y:S01]  /*135c0*/  @P0 LEA R2, P1, R124, c[0x0][0x1c8], 0x1 ;  /* 0x000072007c020a11 */ /* 0x000fe200078208ff */
[----:B------:R-:W-:Y:S01]  /*135d0*/  @P0 IMAD.SHL.U32 R126, R232, 0x20, RZ ;  /* 0x00000020e87e0824 */ /* 0x000fe200078e00ff */
[----:B------:R-:W1:Y:S02]  /*135e0*/  LDSM.16.M88.4 R176, [R218+0x5100] ;  /* 0x00510000dab0783b */ /* 0x000e640000000200 */
[----:B------:R-:W-:Y:S01]  /*135f0*/  @P0 LEA.HI.X R3, R124, c[0x0][0x1cc], R0, 0x1, P1 ;  /* 0x000073007c030a11 */ /* 0x000fe200008f0c00 */
[-C--:B---3--:R-:W-:Y:S03]  /*13600*/  HMMA.16816.F32 R4, R196, R200.reuse, R4 ;  /* 0x000000c8c404723c */ /* 0x088fe60000001804 */
[----:B------:R-:W-:Y:S02]  /*13610*/  LDSM.16.M88.4 R188, [R221+0x6100] ;  /* 0x00610000ddbc783b */ /* 0x000fe40000000200 */
[----:B------:R-:W-:Y:S03]  /*13620*/  @P0 SHF.L.U64.HI R0, R232, R233, c[0x0][0x1e4] ;  /* 0x00007900e8000619 */ /* 0x000fe600000102e9 */
[C---:B----4-:R-:W-:Y:S01]  /*13630*/  HMMA.16816.F32 R8, R204.reuse, R200, R8 ;  /* 0x000000c8cc08723c */ /* 0x050fe20000001808 */
[----:B------:R-:W-:Y:S06]  /*13640*/  LDSM.16.M88.4 R192, [R217] ;  /* 0x00000000d9c0783b */ /* 0x000fec0000000200 */
        /* <DEDUP_REMOVED lines=35> */
[-C--:B---3--:R-:W-:Y:S08]  /*13880*/  HMMA.16816.F32 R20, R188, R180.reuse, R20 ;  /* 0x000000b4bc14723c */ /* 0x088ff00000001814 */
[C---:B------:R-:W-:Y:S07]  /*13890*/  HMMA.16816.F32 R24, R200.reuse, R180, R24 ;  /* 0x000000b4c818723c */ /* 0x040fee0000001818 */
[----:B------:R-:W-:Y:S01]  /*138a0*/  @P0 IADD3 R180, P1, R126, R2, RZ ;  /* 0x000000027eb40210 */ /* 0x000fe20007f3e0ff */
[-C--:B------:R-:W-:Y:S04]  /*138b0*/  HMMA.16816.F32 R28, R200, R182.reuse, R28 ;  /* 0x000000b6c81c723c */ /* 0x080fe8000000181c */
[----:B------:R-:W-:Y:S04]  /*138c0*/  @P0 IMAD.X R181, R0, 0x1, R3, P1 ;  /* 0x0000000100b50824 */ /* 0x000fe800008e0603 */
[C---:B------:R-:W-:Y:S01]  /*138d0*/  HMMA.16816.F32 R32, R188.reuse, R182, R32 ;  /* 0x000000b6bc20723c */ /* 0x040fe20000001820 */
[----:B------:R-:W3:Y:S06]  /*138e0*/  LDL R182, [R1+0x30] ;  /* 0x0000300001b67983 */ /* 0x000eec0000100800 */
[----:B------:R-:W-:Y:S01]  /*138f0*/  @!PT LDS RZ, [RZ] ;  /* 0x00000000fffff984 */ /* 0x000fe20000000800 */
[----:B------:R-:W-:Y:S01]  /*13900*/  @!PT LDS RZ, [RZ] ;  /* 0x00000000fffff984 */ /* 0x000fe20000000800 */
[----:B------:R-:W-:Y:S01]  /*13910*/  @!PT LDS RZ, [RZ] ;  /* 0x00000000fffff984 */ /* 0x000fe20000000800 */
[----:B------:R1:W-:Y:S01]  /*13920*/  @P0 LDGSTS.E.BYPASS.LTC128B.128 [R231+0x3100], [R2.64], !P5 ;  /* 0x0310000002e70fae */ /* 0x0003e2000e901d48 */
[-C--:B------:R-:W-:Y:S01]  /*13930*/  HMMA.16816.F32 R36, R188, R208.reuse, R36 ;  /* 0x000000d0bc24723c */ /* 0x080fe20000001824 */
[----:B------:R-:W-:Y:S04]  /*13940*/  IMAD.MOV.U32 R183, RZ, RZ, c[0x0][0x2c4] ;  /* 0x0000b100ffb77624 */ /* 0x000fe800078e00ff */
[----:B------:R1:W-:Y:S01]  /*13950*/  @P0 LDGSTS.E.BYPASS.LTC128B.128 [R231+0x3900], [R180.64], !P5 ;  /* 0x03900000b4e70fae */ /* 0x0003e2000e901d48 */
[----:B------:R-:W-:Y:S02]  /*13960*/  ISETP.NE.AND P4, PT, R183, 0x1, PT ;  /* 0x00000001b700780c */ /* 0x000fe40003f85270 */
[C---:B------:R-:W-:Y:S03]  /*13970*/  HMMA.16816.F32 R40, R200.reuse, R208, R40 ;  /* 0x000000d0c828723c */ /* 0x040fe60000001828 */
[----:B------:R-:W2:Y:S05]  /*13980*/  LDL R209, [R1+0x2c] ;  /* 0x00002c0001d17983 */ /* 0x000eaa0000100800 */
[-C--:B------:R-:W-:Y:S08]  /*13990*/  HMMA.16816.F32 R44, R200, R210.reuse, R44 ;  /* 0x000000d2c82c723c */ /* 0x080ff0000000182c */
[C---:B------:R-:W-:Y:S01]  /*139a0*/  HMMA.16816.F32 R48, R188.reuse, R210, R48 ;  /* 0x000000d2bc30723c */ /* 0x040fe20000001830 */
[----:B------:R-:W2:Y:S07]  /*139b0*/  LDL R211, [R1+0x28] ;  /* 0x0000280001d37983 */ /* 0x000eae0000100800 */
[-C--:B----4-:R-:W-:Y:S08]  /*139c0*/  HMMA.16816.F32 R52, R188, R184.reuse, R52 ;  /* 0x000000b8bc34723c */ /* 0x090ff00000001834 */
[C---:B------:R-:W-:Y:S08]  /*139d0*/  HMMA.16816.F32 R56, R200.reuse, R184, R56 ;  /* 0x000000b8c838723c */ /* 0x040ff00000001838 */
[-C--:B------:R-:W-:Y:S08]  /*139e0*/  HMMA.16816.F32 R60, R200, R186.reuse, R60 ;  /* 0x000000bac83c723c */ /* 0x080ff0000000183c */
[C---:B------:R-:W-:Y:S08]  /*139f0*/  HMMA.16816.F32 R64, R188.reuse, R186, R64 ;  /* 0x000000babc40723c */ /* 0x040ff00000001840 */
[-C--:B-1----:R-:W-:Y:S08]  /*13a00*/  HMMA.16816.F32 R68, R188, R172.reuse, R68 ;  /* 0x000000acbc44723c */ /* 0x082ff00000001844 */
[C---:B------:R-:W-:Y:S01]  /*13a10*/  HMMA.16816.F32 R72, R200.reuse, R172, R72 ;  /* 0x000000acc848723c */ /* 0x040fe20000001848 */
[----:B------:R1:W4:Y:S07]  /*13a20*/  LDL R173, [R1+0x60] ;  /* 0x0000600001ad7983 */ /* 0x00032e0000100800 */
[-C--:B------:R-:W-:Y:S08]  /*13a30*/  HMMA.16816.F32 R76, R200, R174.reuse, R76 ;  /* 0x000000aec84c723c */ /* 0x080ff0000000184c */
[C---:B------:R-:W-:Y:S07]  /*13a40*/  HMMA.16816.F32 R80, R188.reuse, R174, R80 ;  /* 0x000000aebc50723c */ /* 0x040fee0000001850 */
[----:B------:R-:W-:Y:S01]  /*13a50*/  @P0 IADD3 R174, P2, R126, R180, RZ ;  /* 0x000000b47eae0210 */ /* 0x000fe20007f5e0ff */
[-C--:B------:R-:W-:Y:S04]  /*13a60*/  HMMA.16816.F32 R84, R188, R176.reuse, R84 ;  /* 0x000000b0bc54723c */ /* 0x080fe80000001854 */
[----:B------:R-:W-:Y:S02]  /*13a70*/  @P0 IADD3.X R175, R0, R181, RZ, P2, !PT ;  /* 0x000000b500af0210 */ /* 0x000fe400017fe4ff */
[----:B------:R-:W-:Y:S02]  /*13a80*/  @P0 IADD3 R124, P1, R126, R174, RZ ;  /* 0x000000ae7e7c0210 */ /* 0x000fe40007f3e0ff */
[C---:B------:R-:W-:Y:S01]  /*13a90*/  HMMA.16816.F32 R88, R200.reuse, R176, R88 ;  /* 0x000000b0c858723c */ /* 0x040fe20000001858 */
[----:B------:R1:W-:Y:S03]  /*13aa0*/  @P0 LDGSTS.E.BYPASS.LTC128B.128 [R231+0x4100], [R174.64], !P5 ;  /* 0x04100000aee70fae */ /* 0x0003e6000e901d48 */
[----:B------:R-:W-:Y:S01]  /*13ab0*/  @P0 IMAD.X R125, R0, 0x1, R175, P1 ;  /* 0x00000001007d0824 */ /* 0x000fe200008e06af */
[----:B------:R-:W-:Y:S03]  /*13ac0*/  @P0 IADD3 R2, P2, R126, R124, RZ ;  /* 0x0000007c7e020210 */ /* 0x000fe60007f5e0ff */
[-C--:B------:R-:W-:Y:S01]  /*13ad0*/  HMMA.16816.F32 R92, R200, R178.reuse, R92 ;  /* 0x000000b2c85c723c */ /* 0x080fe2000000185c */
[----:B------:R1:W-:Y:S03]  /*13ae0*/  @P0 LDGSTS.E.BYPASS.LTC128B.128 [R231+0x4900], [R124.64], !P5 ;  /* 0x049000007ce70fae */ /* 0x0003e6000e901d48 */
[----:B------:R-:W-:Y:S02]  /*13af0*/  @P0 IADD3.X R3, R0, R125, RZ, P2, !PT ;  /* 0x0000007d00030210 */ /* 0x000fe400017fe4ff */
[----:B------:R-:W-:Y:S02]  /*13b00*/  @P0 IADD3 R176, P1, R126, R2, RZ ;  /* 0x000000027eb00210 */ /* 0x000fe40007f3e0ff */
[----:B------:R-:W-:Y:S01]  /*13b10*/  HMMA.16816.F32 R96, R188, R178, R96 ;  /* 0x000000b2bc60723c */ /* 0x000fe20000001860 */
[----:B------:R1:W-:Y:S03]  /*13b20*/  @P0 LDGSTS.E.BYPASS.LTC128B.128 [R231+0x5100], [R2.64], !P5 ;  /* 0x0510000002e70fae */ /* 0x0003e6000e901d48 */
[----:B------:R-:W-:Y:S02]  /*13b30*/  @P0 IMAD.X R177, R0, 0x1, R3, P1 ;  /* 0x0000000100b10824 */ /* 0x000fe400008e0603 */
[----:B------:R-:W-:Y:S03]  /*13b40*/  IMAD R0, R230, -0x60, RZ ;  /* 0xffffffa0e6007824 */ /* 0x000fe600078e02ff */
[----:B------:R3:W-:Y:S06]  /*13b50*/  @P0 LDGSTS.E.BYPASS.LTC128B.128 [R231+0x5900], [R176.64], !P5 ;  /* 0x05900000b0e70fae */ /* 0x0007ec000e901d48 */
[----:B------:R-:W0:Y:S01]  /*13b60*/  LDGDEPBAR ;  /* 0x00000000000079af */ /* 0x000e220000000000 */
[----:B---3--:R-:W-:Y:S04]  /*13b70*/  IADD3 R177, -R182, 0x1, R0 ;  /* 0x00000001b6b17810 */ /* 0x008fe80007ffe100 */
[----:B--2---:R-:W-:Y:S04]  /*13b80*/  IADD3 R176, -R209, R177, R211 ;  /* 0x000000b1d1b07210 */ /* 0x004fe80007ffe1d3 */
[C---:B-1----:R-:W-:Y:S02]  /*13b90*/  IADD3 R175, R176.reuse, UR7, RZ ;  /* 0x00000007b0af7c10 */ /* 0x042fe4000fffe0ff */
[----:B------:R-:W-:Y:S01]  /*13ba0*/  IADD3 R174, R176, c[0x0][0x328], RZ ;  /* 0x0000ca00b0ae7a10 */ /* 0x000fe20007ffe0ff */
[----:B----4-:R-:W-:Y:S01]  /*13bb0*/  @P4 IMAD.MOV.U32 R173, RZ, RZ, R131 ;  /* 0x000000ffffad4224 */ /* 0x010fe200078e0083 */
[----:B------:R-:W-:Y:S04]  /*13bc0*/  ISETP.GE.AND P4, PT, R235, 0x1, PT ;  /* 0x00000001eb00780c */ /* 0x000fe80003f86270 */
[----:B------:R-:W1:Y:S02]  /*13bd0*/  SHFL.IDX PT, R126, R173, RZ, 0x1c1f ;  /* 0x001c1fffad7e7589 */ /* 0x000e6400000e0000 */
[----:B-1----:R-:W-:Y:S01]  /*13be0*/  IADD3 R131, R174, R126, RZ ;  /* 0x0000007eae837210 */ /* 0x002fe20007ffe0ff */
[----:B------:R-:W-:Y:S06]  /*13bf0*/  IMAD.IADD R2, R126, 0x1, R175 ;  /* 0x000000017e027824 */ /* 0x000fec00078e02af */
[----:B------:R-:W-:-:S05]  /*13c00*/  @!P4 BRA `(.L_x_439) ;  /* 0x000001800000c947 */ /* 0x000fca0003800000 */
[----:B------:R-:W-:Y:S01]  /*13c10*/  IADD3 R3, -R209, R211, R126 ;  /* 0x000000d3d1037210 */ /* 0x000fe20007ffe17e */
[----:B------:R-:W-:Y:S03]  /*13c20*/  BSSY B0, `(.L_x_440) ;  /* 0x0000011000007945 */ /* 0x000fe60003800000 */
        /* <DEDUP_REMOVED lines=11> */
.L_x_441:
[----:B------:R-:W-:Y:S04]  /*13ce0*/  MOV R124, c[0x0][0x32c] ;  /* 0x0000cb00007c7a02 */ /* 0x000fe80000000f00 */
[----:B------:R-:W-:Y:S11]  /*13cf0*/  ISETP.NE.AND P0, PT, R124, 0x1, PT ;  /* 0x000000017c00780c */ /* 0x000ff60003f05270 */
[----:B------:R-:W-:Y:S02]  /*13d00*/  @!UPT UIADD3 URZ, URZ, URZ, URZ ;  /* 0x0000003f3f3ff290 */ /* 0x000fe4000fffe03f */
[----:B------:R-:W-:Y:S05]  /*13d10*/  @P0 IMAD.HI.U32 R124, R3, c[0x0][0x330], RZ ;  /* 0x0000cc00037c0a27 */ /* 0x000fea00078e00ff */
[----:B------:R-:W-:Y:S02]  /*13d20*/  @P0 SHF.R.U32.HI R3, RZ, c[0x0][0x334], R124 ;  /* 0x0000cd00ff030a19 */ /* 0x000fe4000001167c */
.L_x_442:
[----:B------:R-:W-:Y:S05]  /*13d30*/  BSYNC B0 ;  /* 0x0000000000007941 */ /* 0x000fea0003800000 */
.L_x_440:
[----:B------:R-:W-:Y:S04]  /*13d40*/  IMAD.IADD R124, R0, 0x1, -R182 ;  /* 0x00000001007c7824 */ /* 0x000fe800078e0ab6 */
[----:B------:R-:W-:Y:S05]  /*13d50*/  IMAD R3, R3, c[0x0][0x32c], R124 ;  /* 0x0000cb0003037a24 */ /* 0x000fea00078e027c */
[----:B------:R-:W-:Y:S02]  /*13d60*/  IADD3 R124, R3, c[0x0][0x32c], RZ ;  /* 0x0000cb00037c7a10 */ /* 0x000fe40007ffe0ff */
[----:B------:R-:W-:Y:S02]  /*13d70*/  IMNMX R2, R2, R3, !PT ;  /* 0x0000000302027217 */ /* 0x000fe40007800200 */
[----:B------:R-:W-:Y:S02]  /*13d80*/  IMNMX R131, R131, R124, PT ;  /* 0x0000007c83837217 */ /* 0x000fe40003800200 */
.L_x_439:
[----:B------:R-:W1:Y:S02]  /*13d90*/  SHFL.IDX PT, R3, R173, 0x1, 0x1c1f ;  /* 0x003c1f00ad037f89 */ /* 0x000e6400000e0000 */
[-C--:B-1----:R-:W-:Y:S02]  /*13da0*/  IADD3 R126, R174, R3.reuse, RZ ;  /* 0x00000003ae7e7210 */ /* 0x082fe40007ffe0ff */
[----:B------:R-:W-:Y:S01]  /*13db0*/  IADD3 R124, R175, R3, RZ ;  /* 0x00000003af7c7210 */ /* 0x000fe20007ffe0ff */
        /* <DEDUP_REMOVED lines=14> */
.L_x_445:
[----:B------:R-:W-:Y:S04]  /*13ea0*/  MOV R125, c[0x0][0x32c] ;  /* 0x0000cb00007d7a02 */ /* 0x000fe80000000f00 */
[----:B------:R-:W-:Y:S11]  /*13eb0*/  ISETP.NE.AND P0, PT, R125, 0x1, PT ;  /* 0x000000017d00780c */ /* 0x000ff60003f05270 */
[----:B------:R-:W-:Y:S02]  /*13ec0*/  @!UPT UIADD3 URZ, URZ, URZ, URZ ;  /* 0x0000003f3f3ff290 */ /* 0x000fe4000fffe03f */
[----:B------:R-:W-:Y:S05]  /*13ed0*/  @P0 IMAD.HI.U32 R125, R3, c[0x0][0x330], RZ ;  /* 0x0000cc00037d0a27 */ /* 0x000fea00078e00ff */
[----:B------:R-:W-:Y:S02]  /*13ee0*/  @P0 SHF.R.U32.HI R3, RZ, c[0x0][0x334], R125 ;  /* 0x0000cd00ff030a19 */ /* 0x000fe4000001167d */
.L_x_446:
[----:B------:R-:W-:Y:S05]  /*13ef0*/  BSYNC B0 ;  /* 0x0000000000007941 */ /* 0x000fea0003800000 */
.L_x_444:
[----:B------:R-:W-:Y:S04]  /*13f00*/  IMAD.IADD R125, R0, 0x1, -R182 ;  /* 0x00000001007d7824 */ /* 0x000fe800078e0ab6 */
[----:B------:R-:W-:Y:S05]  /*13f10*/  IMAD R3, R3, c[0x0][0x32c], R125 ;  /* 0x0000cb0003037a24 */ /* 0x000fea00078e027d */
[----:B------:R-:W-:Y:S02]  /*13f20*/  IADD3 R125, R3, c[0x0][0x32c], RZ ;  /* 0x0000cb00037d7a10 */ /* 0x000fe40007ffe0ff */
[----:B------:R-:W-:Y:S02]  /*13f30*/  IMNMX R124, R124, R3, !PT ;  /* 0x000000037c7c7217 */ /* 0x000fe40007800200 */
[----:B------:R-:W-:Y:S02]  /*13f40*/  IMNMX R126, R126, R125, PT ;  /* 0x0000007d7e7e7217 */ /* 0x000fe40003800200 */
.L_x_443:
        /* <DEDUP_REMOVED lines=17> */
.L_x_449:
[----:B------:R-:W-:Y:S04]  /*14060*/  MOV R178, c[0x0][0x32c] ;  /* 0x0000cb0000b27a02 */ /* 0x000fe80000000f00 */
[----:B------:R-:W-:Y:S11]  /*14070*/  ISETP.NE.AND P0, PT, R178, 0x1, PT ;  /* 0x00000001b200780c */ /* 0x000ff60003f05270 */
[----:B------:R-:W-:Y:S02]  /*14080*/  @!UPT UIADD3 URZ, URZ, URZ, URZ ;  /* 0x0000003f3f3ff290 */ /* 0x000fe4000fffe03f */
[----:B------:R-:W-:Y:S05]  /*14090*/  @P0 IMAD.HI.U32 R178, R172, c[0x0][0x330], RZ ;  /* 0x0000cc00acb20a27 */ /* 0x000fea00078e00ff */
[----:B------:R-:W-:Y:S02]  /*140a0*/  @P0 SHF.R.U32.HI R172, RZ, c[0x0][0x334], R178 ;  /* 0x0000cd00ffac0a19 */ /* 0x000fe400000116b2 */
.L_x_450:
[----:B------:R-:W-:Y:S05]  /*140b0*/  BSYNC B0 ;  /* 0x0000000000007941 */ /* 0x000fea0003800000 */
.L_x_448:
[----:B------:R-:W-:Y:S04]  /*140c0*/  IMAD.IADD R178, R0, 0x1, -R182 ;  /* 0x0000000100b27824 */ /* 0x000fe800078e0ab6 */
[----:B------:R-:W-:Y:S05]  /*140d0*/  IMAD R172, R172, c[0x0][0x32c], R178 ;  /* 0x0000cb00acac7a24 */ /* 0x000fea00078e02b2 */
[----:B------:R-:W-:Y:S02]  /*140e0*/  IADD3 R178, R172, c[0x0][0x32c], RZ ;  /* 0x0000cb00acb27a10 */ /* 0x000fe40007ffe0ff */
[----:B------:R-:W-:Y:S02]  /*140f0*/  IMNMX R3, R3, R172, !PT ;  /* 0x000000ac03037217 */ /* 0x000fe40007800200 */
[----:B------:R-:W-:Y:S02]  /*14100*/  IMNMX R125, R125, R178, PT ;  /* 0x000000b27d7d7217 */ /* 0x000fe40003800200 */
.L_x_447:
[C---:B------:R-:W-:Y:S02]  /*14110*/  ISETP.GE.AND P2, PT, R0.reuse, 0xa, PT ;  /* 0x0000000a0000780c */ /* 0x040fe40003f46270 */
[----:B------:R-:W-:Y:S02]  /*14120*/  ISETP.GE.AND P3, PT, R0, 0x9, PT ;  /* 0x000000090000780c */ /* 0x000fe40003f66270 */
[C---:B------:R-:W-:Y:S02]  /*14130*/  ISETP.GT.AND P0, PT, R2.reuse, 0x9, !P2 ;  /* 0x000000090200780c */ /* 0x040fe40005704270 */
[----:B------:R-:W-:Y:S02]  /*14140*/  ISETP.GT.AND P1, PT, R2, 0x8, !P3 ;  /* 0x000000080200780c */ /* 0x000fe40005f24270 */
[----:B------:R-:W-:Y:S02]  /*14150*/  ISETP.LT.OR P0, PT, R131, 0xa, P0 ;  /* 0x0000000a8300780c */ /* 0x000fe40000701670 */
[----:B------:R-:W-:Y:S02]  /*14160*/  LOP3.LUT R229, R229, 0xfffdffff, RZ, 0xc0, !PT ;  /* 0xfffdffffe5e57812 */ /* 0x000fe400078ec0ff */
[----:B------:R-:W-:Y:S02]  /*14170*/  ISETP.LT.OR P1, PT, R131, 0x9, P1 ;  /* 0x000000098300780c */ /* 0x000fe40000f21670 */
[----:B------:R-:W-:Y:S02]  /*14180*/  FSEL R179, R17, -INF , !P0 ;  /* 0xff80000011b37808 */ /* 0x000fe40004000000 */
[----:B------:R-:W-:Y:S02]  /*14190*/  ISETP.GT.AND P0, PT, R124, 0x9, !P2 ;  /* 0x000000097c00780c */ /* 0x000fe40005704270 */
[----:B------:R-:W-:Y:S02]  /*141a0*/  @P3 LOP3.LUT R229, R229, 0x20000, RZ, 0xfc, !PT ;  /* 0x00020000e5e53812 */ /* 0x000fe400078efcff */
[----:B------:R-:W-:Y:S02]  /*141b0*/  FSEL R178, R16, -INF , !P1 ;  /* 0xff80000010b27808 */ /* 0x000fe40004800000 */
[----:B------:R-:W-:Y:S02]  /*141c0*/  ISETP.GT.AND P1, PT, R124, 0x8, !P3 ;  /* 0x000000087c00780c */ /* 0x000fe40005f24270 */
[----:B------:R-:W-:Y:S02]  /*141d0*/  ISETP.LT.OR P0, PT, R126, 0xa, P0 ;  /* 0x0000000a7e00780c */ /* 0x000fe40000701670 */
[----:B------:R-:W-:Y:S02]  /*141e0*/  ISETP.GE.AND P3, PT, R0, 0x11, PT ;  /* 0x000000110000780c */ /* 0x000fe40003f66270 */
[----:B------:R-:W-:Y:S02]  /*141f0*/  LOP3.LUT R229, R229, 0xfffbffff, RZ, 0xc0, !PT ;  /* 0xfffbffffe5e57812 */ /* 0x000fe400078ec0ff */
[----:B------:R-:W-:Y:S02]  /*14200*/  FSEL R181, R19, -INF , !P0 ;  /* 0xff80000013b57808 */ /* 0x000fe40004000000 */
[----:B------:R-:W-:Y:S02]  /*14210*/  ISETP.GT.AND P0, PT, R2, 0x10, !P3 ;  /* 0x000000100200780c */ /* 0x000fe40005f04270 */
[----:B------:R-:W-:Y:S02]  /*14220*/  @P2 LOP3.LUT R229, R229, 0x40000, RZ, 0xfc, !PT ;  /* 0x00040000e5e52812 */ /* 0x000fe400078efcff */
[----:B------:R-:W-:Y:S02]  /*14230*/  ISETP.LT.OR P0, PT, R131, 0x11, P0 ;  /* 0x000000118300780c */ /* 0x000fe40000701670 */
[----:B------:R-:W-:Y:S02]  /*14240*/  ISETP.GE.AND P2, PT, R0, 0x12, PT ;  /* 0x000000120000780c */ /* 0x000fe40003f46270 */
[----:B------:R-:W-:Y:S02]  /*14250*/  FSEL R20, R20, -INF , !P0 ;  /* 0xff80000014147808 */ /* 0x000fe40004000000 */
[----:B------:R-:W-:Y:S02]  /*14260*/  ISETP.GT.AND P0, PT, R2, 0x11, !P2 ;  /* 0x000000110200780c */ /* 0x000fe40005704270 */
[----:B------:R-:W-:Y:S02]  /*14270*/  LOP3.LUT R229, R229, 0xfffeffff, RZ, 0xc0, !PT ;  /* 0xfffeffffe5e57812 */ /* 0x000fe400078ec0ff */
[----:B------:R-:W-:Y:S02]  /*14280*/  ISETP.LT.OR P0, PT, R131, 0x12, P0 ;  /* 0x000000128300780c */ /* 0x000fe40000701670 */
[----:B------:R-:W-:Y:S02]  /*14290*/  @P3 LOP3.LUT R229, R229, 0x10000, RZ, 0xfc, !PT ;  /* 0x00010000e5e53812 */ /* 0x000fe400078efcff */
[----:B------:R-:W-:Y:S02]  /*142a0*/  FSEL R21, R21, -INF , !P0 ;  /* 0xff80000015157808 */ /* 0x000fe40004000000 */
[----:B------:R-:W-:Y:S02]  /*142b0*/  ISETP.GT.AND P0, PT, R124, 0x10, !P3 ;  /* 0x000000107c00780c */ /* 0x000fe40005f04270 */
[----:B------:R-:W-:Y:S02]  /*142c0*/  LOP3.LUT R229, R229, 0xffff7fff, RZ, 0xc0, !PT ;  /* 0xffff7fffe5e57812 */ /* 0x000fe400078ec0ff */
[----:B------:R-:W-:Y:S02]  /*142d0*/  ISETP.LT.OR P0, PT, R126, 0x11, P0 ;  /* 0x000000117e00780c */ /* 0x000fe40000701670 */
[----:B------:R-:W-:Y:S02]  /*142e0*/  @P2 LOP3.LUT R229, R229, 0x8000, RZ, 0xfc, !PT ;  /* 0x00008000e5e52812 */ /* 0x000fe400078efcff */
[----:B------:R-:W-:Y:S02]  /*142f0*/  FSEL R22, R22, -INF , !P0 ;  /* 0xff80000016167808 */ /* 0x000fe40004000000 */
[----:B------:R-:W-:Y:S02]  /*14300*/  ISETP.GT.AND P0, PT, R124, 0x11, !P2 ;  /* 0x000000117c00780c */ /* 0x000fe40005704270 */
[----:B------:R-:W-:Y:S02]  /*14310*/  ISETP.GE.AND P2, PT, R0, 0x19, PT ;  /* 0x000000190000780c */ /* 0x000fe40003f46270 */
[C---:B------:R-:W-:Y:S02]  /*14320*/  ISETP.LT.OR P0, PT, R126.reuse, 0x12, P0 ;  /* 0x000000127e00780c */ /* 0x040fe40000701670 */
        /* <DEDUP_REMOVED lines=14> */
[----:B------:R-:W-:Y:S02]  /*14410*/  ISETP.LT.OR P0, PT, R126, 0x19, P0 ;  /* 0x000000197e00780c */ /* 0x000fe40000701670 */
        /* <DEDUP_REMOVED lines=23> */
[----:B------:R-:W-:Y:S02]  /*14590*/  ISETP.GE.AND P1, PT, R0, 0x2a, PT ;  /* 0x0000002a0000780c */ /* 0x000fe40003f26270 */
        /* <DEDUP_REMOVED lines=55> */
[----:B------:R-:W-:Y:S04]  /*14910*/  ISETP.LT.OR P0, PT, R126, 0x39, P0 ;  /* 0x000000397e00780c */ /* 0x000fe80000701670 */
        /* <DEDUP_REMOVED lines=81> */
[----:B------:R-:W-:Y:S04]  /*14e30*/  LOP3.LUT P0, RZ, R229, 0x20000, RZ, 0xc0, !PT ;  /* 0x00020000e5ff7812 */ /* 0x000fe8000780c0ff */
        /* <DEDUP_REMOVED lines=88> */
[----:B------:R-:W-:Y:S01]  /*153c0*/  ISETP.GE.AND P0, PT, R235, 0x1, PT ;  /* 0x00000001eb00780c */ /* 0x000fe20003f06270 */
[--C-:B-1----:R-:W-:Y:S02]  /*153d0*/  IMAD.IADD R2, R174, 0x1, R3.reuse ;  /* 0x00000001ae027824 */ /* 0x102fe400078e0203 */
[----:B------:R-:W-:Y:S10]  /*153e0*/  IMAD.IADD R0, R175, 0x1, R3 ;  /* 0x00000001af007824 */ /* 0x000ff400078e0203 */
        /* <DEDUP_REMOVED lines=14> */
.L_x_453:
[----:B------:R-:W-:Y:S04]  /*154d0*/  MOV R2, c[0x0][0x32c] ;  /* 0x0000cb0000027a02 */ /* 0x000fe80000000f00 */
[----:B------:R-:W-:Y:S11]  /*154e0*/  ISETP.NE.AND P0, PT, R2, 0x1, PT ;  /* 0x000000010200780c */ /* 0x000ff60003f05270 */
[----:B------:R-:W-:Y:S02]  /*154f0*/  @!UPT UIADD3 URZ, URZ, URZ, URZ ;  /* 0x0000003f3f3ff290 */ /* 0x000fe4000fffe03f */
[----:B------:R-:W-:Y:S05]  /*15500*/  @P0 IMAD.HI.U32 R2, R0, c[0x0][0x330], RZ ;  /* 0x0000cc0000020a27 */ /* 0x000fea00078e00ff */
[----:B------:R-:W-:Y:S02]  /*15510*/  @P0 SHF.R.U32.HI R0, RZ, c[0x0][0x334], R2 ;  /* 0x0000cd00ff000a19 */ /* 0x000fe40000011602 */
.L_x_454:
[----:B------:R-:W-:Y:S05]  /*15520*/  BSYNC B0 ;  /* 0x0000000000007941 */ /* 0x000fea0003800000 */
.L_x_452:
[----:B------:R-:W-:Y:S02]  /*15530*/  IADD3 R2, R177, -0x1, RZ ;  /* 0xffffffffb1027810 */ /* 0x000fe40007ffe0ff */
[C-C-:B------:R-:W-:Y:S02]  /*15540*/  IADD3 R4, R3.reuse, UR7, R176.reuse ;  /* 0x0000000703047c10 */ /* 0x140fe4000fffe0b0 */
[----:B------:R-:W-:Y:S01]  /*15550*/  IADD3 R3, R3, c[0x0][0x328], R176 ;  /* 0x0000ca0003037a10 */ /* 0x000fe20007ffe0b0 */
[----:B------:R-:W-:Y:S05]  /*15560*/  IMAD R0, R0, c[0x0][0x32c], R2 ;  /* 0x0000cb0000007a24 */ /* 0x000fea00078e0202 */
[----:B------:R-:W-:Y:S02]  /*15570*/  IADD3 R2, R0, c[0x0][0x32c], RZ ;  /* 0x0000cb0000027a10 */ /* 0x000fe40007ffe0ff */
[----:B------:R-:W-:Y:S02]  /*15580*/  IMNMX R0, R4, R0, !PT ;  /* 0x0000000004007217 */ /* 0x000fe40007800200 */
[----:B------:R-:W-:Y:S02]  /*15590*/  IMNMX R2, R3, R2, PT ;  /* 0x0000000203027217 */ /* 0x000fe40003800200 */
.L_x_451:
[----:B------:R-:W-:Y:S01]  /*155a0*/  ISETP.GT.AND P0, PT, R0, RZ, !P1 ;  /* 0x000000ff0000720c */ /* 0x000fe20004f04270 */
[----:B------:R-:W-:Y:S01]  /*155b0*/  LDSM.16.MT88.4 R36, [R216+0x100] ;  /* 0x00010000d824783b */ /* 0x000fe20000004200 */
[----:B------:R-:W-:Y:S02]  /*155c0*/  FMNMX.FTZ R126, R16, R127, !PT ;  /* 0x0000007f107e7209 */ /* 0x000fe40007810000 */
[----:B------:R-:W-:Y:S02]  /*155d0*/  ISETP.LT.OR P0, PT, R2, 0x1, P0 ;  /* 0x000000010200780c */ /* 0x000fe40000701670 */
[----:B------:R-:W-:Y:S02]  /*155e0*/  FMNMX.FTZ R126, R17, R126, !PT ;  /* 0x0000007e117e7209 */ /* 0x000fe40007810000 */
[----:B------:R-:W-:Y:S01]  /*155f0*/  FSEL R10, R10, -INF , !P0 ;  /* 0xff8000000a0a7808 */ /* 0x000fe20004000000 */
[----:B------:R-:W-:Y:S01]  /*15600*/  LDSM.16.MT88.4 R52, [R214+0x100] ;  /* 0x00010000d634783b */ /* 0x000fe20000004200 */
[----:B------:R-:W-:Y:S02]  /*15610*/  ISETP.GT.AND P0, PT, R0, 0x1, !P2 ;  /* 0x000000010000780c */ /* 0x000fe40005704270 */
[----:B------:R-:W-:Y:S02]  /*15620*/  FMNMX.FTZ R126, R178, R126, !PT ;  /* 0x0000007eb27e7209 */ /* 0x000fe40007810000 */
[----:B------:R-:W-:Y:S02]  /*15630*/  ISETP.LT.OR P0, PT, R2, 0x2, P0 ;  /* 0x000000020200780c */ /* 0x000fe40000701670 */
[----:B------:R-:W-:Y:S02]  /*15640*/  FMNMX.FTZ R126, R179, R126, !PT ;  /* 0x0000007eb37e7209 */ /* 0x000fe40007810000 */
[----:B------:R-:W-:Y:S02]  /*15650*/  FSEL R11, R11, -INF , !P0 ;  /* 0xff8000000b0b7808 */ /* 0x000fe40004000000 */
[----:B------:R-:W-:Y:S02]  /*15660*/  LOP3.LUT P0, RZ, R229, 0x20000, RZ, 0xc0, !PT ;  /* 0x00020000e5ff7812 */ /* 0x000fe4000780c0ff */
[----:B------:R-:W-:Y:S02]  /*15670*/  FMNMX.FTZ R126, R20, R126, !PT ;  /* 0x0000007e147e7209 */ /* 0x000fe40007810000 */
        /* <DEDUP_REMOVED lines=8> */
[----:B------:R-:W-:Y:S02]  /*15700*/  LOP3.LUT P2, RZ, R229, 0x2000, RZ, 0xc0, !PT ;  /* 0x00002000e5ff7812 */ /* 0x000fe4000784c0ff */
[----:B------:R-:W-:Y:S02]  /*15710*/  ISETP.LT.OR P0, PT, R2, 0xa, P0 ;  /* 0x0000000a0200780c */ /* 0x000fe40000701670 */
[----:B------:R-:W-:Y:S02]  /*15720*/  FMNMX.FTZ R126, R185, R126, !PT ;  /* 0x0000007eb97e7209 */ /* 0x000fe40007810000 */
[----:B------:R-:W-:Y:S02]  /*15730*/  FSEL R15, R15, -INF , !P0 ;  /* 0xff8000000f0f7808 */ /* 0x000fe40004000000 */
[C---:B------:R-:W-:Y:S02]  /*15740*/  LOP3.LUT P0, RZ, R229.reuse, 0x10000, RZ, 0xc0, !PT ;  /* 0x00010000e5ff7812 */ /* 0x040fe4000780c0ff */
[----:B------:R-:W-:Y:S02]  /*15750*/  FMNMX.FTZ R126, R186, R126, !PT ;  /* 0x0000007eba7e7209 */ /* 0x000fe40007810000 */
[----:B------:R-:W-:Y:S02]  /*15760*/  ISETP.GT.AND P0, PT, R0, 0x10, !P0 ;  /* 0x000000100000780c */ /* 0x000fe40004704270 */
[----:B------:R-:W-:Y:S02]  /*15770*/  LOP3.LUT P1, RZ, R229, 0x1000, RZ, 0xc0, !PT ;  /* 0x00001000e5ff7812 */ /* 0x000fe4000782c0ff */
        /* <DEDUP_REMOVED lines=34> */
[C---:B------:R-:W-:Y:S02]  /*159a0*/  LOP3.LUT P0, RZ, R229.reuse, 0x400, RZ, 0xc0, !PT ;  /* 0x00000400e5ff7812 */ /* 0x040fe4000780c0ff */
        /* <DEDUP_REMOVED lines=12> */
[----:B------:R-:W-:Y:S02]  /*15a70*/  FMNMX.FTZ R3, R187, R3, !PT ;  /* 0x00000003bb037209 */ /* 0x000fe40007810000 */
[----:B------:R-:W-:Y:S02]  /*15a80*/  FSEL R173, R47, -INF , !P0 ;  /* 0xff8000002fad7808 */ /* 0x000fe40004000000 */
[----:B------:R-:W-:Y:S02]  /*15a90*/  LOP3.LUT P0, RZ, R229, 0x100, RZ, 0xc0, !PT ;  /* 0x00000100e5ff7812 */ /* 0x000fe4000780c0ff */
        /* <DEDUP_REMOVED lines=10> */
[----:B------:R-:W-:Y:S01]  /*15b40*/  FMNMX.FTZ R4, R13, R4, !PT ;  /* 0x000000040d047209 */ /* 0x000fe20007810000 */
[----:B------:R-:W1:Y:S01]  /*15b50*/  SHFL.BFLY PT, R5, R126, 0x2, 0x1f ;  /* 0x0c401f007e057f89 */ /* 0x000e6200000e0000 */
[----:B------:R-:W-:Y:S02]  /*15b60*/  FSEL R174, R58, -INF , !P0 ;  /* 0xff8000003aae7808 */ /* 0x000fe40004000000 */
[----:B------:R-:W-:Y:S02]  /*15b70*/  LOP3.LUT P0, RZ, R229, 0x80, RZ, 0xc0, !PT ;  /* 0x00000080e5ff7812 */ /* 0x000fe4000780c0ff */
        /* <DEDUP_REMOVED lines=22> */
[----:B-1----:R-:W-:Y:S02]  /*15ce0*/  FMNMX.FTZ R126, R126, R5, !PT ;  /* 0x000000057e7e7209 */ /* 0x002fe40007810000 */
[----:B------:R-:W-:Y:S02]  /*15cf0*/  ISETP.GT.AND P0, PT, R0, 0x39, !P0 ;  /* 0x000000390000780c */ /* 0x000fe40004704270 */
[----:B------:R-:W-:Y:S01]  /*15d00*/  FMNMX.FTZ R3, R243, R3, !PT ;  /* 0x00000003f3037209 */ /* 0x000fe20007810000 */
[----:B------:R-:W1:Y:S01]  /*15d10*/  SHFL.BFLY PT, R5, R126, 0x1, 0x1f ;  /* 0x0c201f007e057f89 */ /* 0x000e6200000e0000 */
        /* <DEDUP_REMOVED lines=18> */
[----:B-1----:R-:W-:Y:S02]  /*15e40*/  FMNMX.FTZ R126, R126, R5, !PT ;  /* 0x000000057e7e7209 */ /* 0x002fe40007810000 */
[----:B------:R-:W-:Y:S02]  /*15e50*/  ISETP.LT.OR P0, PT, R2, 0x42, P0 ;  /* 0x000000420200780c */ /* 0x000fe40000701670 */
[----:B------:R-:W-:Y:S01]  /*15e60*/  LOP3.LUT P2, RZ, R229, 0x2, RZ, 0xc0, !PT ;  /* 0x00000002e5ff7812 */ /* 0x000fe2000784c0ff */
        /* <DEDUP_REMOVED lines=10> */
[----:B------:R-:W-:Y:S01]  /*15f10*/  FMNMX.FTZ R3, R250, R3, !PT ;  /* 0x00000003fa037209 */ /* 0x000fe20007810000 */
[--C-:B------:R-:W-:Y:S01]  /*15f20*/  FFMA.FTZ R5, R178, c[0x0][0x2d0], -R71.reuse ;  /* 0x0000b400b2057a23 */ /* 0x100fe20000010847 */
[----:B------:R-:W-:Y:S01]  /*15f30*/  FMNMX.FTZ R125, R49, R125, !PT ;  /* 0x0000007d317d7209 */ /* 0x000fe20007810000 */
[--C-:B------:R-:W-:Y:S01]  /*15f40*/  FFMA.FTZ R88, R191, c[0x0][0x2d0], -R71.reuse ;  /* 0x0000b400bf587a23 */ /* 0x100fe20000010847 */
[----:B------:R-:W-:Y:S01]  /*15f50*/  FMNMX.FTZ R124, R251, R3, !PT ;  /* 0x00000003fb7c7209 */ /* 0x000fe20007810000 */
[----:B------:R-:W-:Y:S01]  /*15f60*/  MUFU.EX2 R41, R5 ;  /* 0x0000000500297308 */ /* 0x000fe20000000800 */
[----:B------:R-:W-:Y:S01]  /*15f70*/  FMNMX.FTZ R3, R15, R4, !PT ;  /* 0x000000040f037209 */ /* 0x000fe20007810000 */
[--C-:B------:R-:W-:Y:S01]  /*15f80*/  FFMA.FTZ R4, R16, c[0x0][0x2d0], -R71.reuse ;  /* 0x0000b40010047a23 */ /* 0x100fe20000010847 */
[----:B------:R-:W-:Y:S01]  /*15f90*/  ISETP.LT.OR P0, PT, R2, 0x49, P0 ;  /* 0x000000490200780c */ /* 0x000fe20000701670 */
[----:B------:R-:W1:Y:S01]  /*15fa0*/  SHFL.BFLY PT, R6, R125, 0x2, 0x1f ;  /* 0x0c401f007d067f89 */ /* 0x000e6200000e0000 */
[----:B------:R-:W-:Y:S02]  /*15fb0*/  FMNMX.FTZ R3, R56, R3, !PT ;  /* 0x0000000338037209 */ /* 0x000fe40007810000 */
[----:B------:R-:W-:Y:S02]  /*15fc0*/  FSEL R235, R78, -INF , !P0 ;  /* 0xff8000004eeb7808 */ /* 0x000fe40004000000 */
[----:B------:R-:W-:Y:S01]  /*15fd0*/  FMNMX.FTZ R3, R57, R3, !PT ;  /* 0x0000000339037209 */ /* 0x000fe20007810000 */
[----:B------:R2:W-:Y:S01]  /*15fe0*/  MUFU.EX2 R25, R4 ;  /* 0x0000000400197308 */ /* 0x0005e20000000800 */
[----:B------:R-:W-:Y:S02]  /*15ff0*/  LOP3.LUT P1, RZ, R229, 0x1, RZ, 0xc0, !PT ;  /* 0x00000001e5ff7812 */ /* 0x000fe4000782c0ff */
[----:B------:R-:W-:Y:S02]  /*16000*/  FMNMX.FTZ R3, R60, R3, !PT ;  /* 0x000000033c037209 */ /* 0x000fe40007810000 */
[----:B------:R-:W-:Y:S02]  /*16010*/  ISETP.GT.AND P0, PT, R0, 0x49, !P1 ;  /* 0x000000490000780c */ /* 0x000fe40004f04270 */
[----:B------:R-:W-:Y:S02]  /*16020*/  FMNMX.FTZ R124, R50, R124, !PT ;  /* 0x0000007c327c7209 */ /* 0x000fe40007810000 */
[----:B------:R-:W-:Y:S02]  /*16030*/  ISETP.LT.OR P0, PT, R2, 0x4a, P0 ;  /* 0x0000004a0200780c */ /* 0x000fe40000701670 */
[----:B------:R-:W-:Y:S02]  /*16040*/  FMNMX.FTZ R124, R51, R124, !PT ;  /* 0x0000007c337c7209 */ /* 0x000fe40007810000 */
[----:B------:R-:W-:Y:S02]  /*16050*/  FSEL R238, R79, -INF , !P0 ;  /* 0xff8000004fee7808 */ /* 0x000fe40004000000 */
[----:B------:R-:W-:Y:S01]  /*16060*/  ISETP.GT.AND P0, PT, R0, 0x50, !P4 ;  /* 0x000000500000780c */ /* 0x000fe20006704270 */
[----:B------:R-:W3:Y:S01]  /*16070*/  SHFL.BFLY PT, R7, R124, 0x2, 0x1f ;  /* 0x0c401f007c077f89 */ /* 0x000ee200000e0000 */
[----:B------:R-:W-:Y:S02]  /*16080*/  LOP3.LUT P4, RZ, R229, 0x40, RZ, 0xc0, !PT ;  /* 0x00000040e5ff7812 */ /* 0x000fe4000788c0ff */
[----:B-1----:R-:W-:Y:S02]  /*16090*/  FMNMX.FTZ R125, R125, R6, !PT ;  /* 0x000000067d7d7209 */ /* 0x002fe40007810000 */
[----:B------:R-:W-:Y:S02]  /*160a0*/  ISETP.LT.OR P0, PT, R2, 0x51, P0 ;  /* 0x000000510200780c */ /* 0x000fe40000701670 */
[----:B------:R-:W-:Y:S01]  /*160b0*/  ISETP.GT.AND P3, PT, R0, 0x58, !P3 ;  /* 0x000000580000780c */ /* 0x000fe20005f64270 */
[----:B------:R-:W1:Y:S01]  /*160c0*/  SHFL.BFLY PT, R6, R125, 0x1, 0x1f ;  /* 0x0c201f007d067f89 */ /* 0x000e6200000e0000 */
[----:B--2---:R-:W-:Y:S01]  /*160d0*/  FMNMX.FTZ R4, R84, R3, !PT ;  /* 0x0000000354047209 */ /* 0x004fe20007810000 */
[--C-:B------:R-:W-:Y:S01]  /*160e0*/  FFMA.FTZ R3, R17, c[0x0][0x2d0], -R71.reuse ;  /* 0x0000b40011037a23 */ /* 0x100fe20000010847 */
[----:B------:R-:W-:Y:S02]  /*160f0*/  FSEL R242, R90, -INF , !P0 ;  /* 0xff8000005af27808 */ /* 0x000fe40004000000 */
[----:B------:R-:W-:Y:S01]  /*16100*/  FMNMX.FTZ R4, R96, R4, !PT ;  /* 0x0000000460047209 */ /* 0x000fe20007810000 */
[----:B------:R2:W-:Y:S01]  /*16110*/  MUFU.EX2 R40, R3 ;  /* 0x0000000300287308 */ /* 0x0005e20000000800 */
[----:B------:R-:W-:Y:S04]  /*16120*/  ISETP.GT.AND P0, PT, R0, 0x51, !P6 ;  /* 0x000000510000780c */ /* 0x000fe80007704270 */
[----:B------:R-:W-:Y:S04]  /*16130*/  ISETP.LT.OR P0, PT, R2, 0x52, P0 ;  /* 0x000000520200780c */ /* 0x000fe80000701670 */
[----:B------:R-:W-:Y:S02]  /*16140*/  FSEL R236, R91, -INF , !P0 ;  /* 0xff8000005bec7808 */ /* 0x000fe40004000000 */
[----:B---3--:R-:W-:Y:S02]  /*16150*/  FMNMX.FTZ R124, R124, R7, !PT ;  /* 0x000000077c7c7209 */ /* 0x008fe40007810000 */
[----:B------:R-:W-:Y:S02]  /*16160*/  ISETP.GT.AND P0, PT, R0, 0x59, !P4 ;  /* 0x000000590000780c */ /* 0x000fe40006704270 */
[C---:B------:R-:W-:Y:S01]  /*16170*/  ISETP.LT.OR P4, PT, R2.reuse, 0x59, P3 ;  /* 0x000000590200780c */ /* 0x040fe20001f81670 */
[----:B------:R-:W3:Y:S01]  /*16180*/  SHFL.BFLY PT, R5, R124, 0x1, 0x1f ;  /* 0x0c201f007c057f89 */ /* 0x000ee200000e0000 */
[----:B------:R-:W-:Y:S02]  /*16190*/  ISETP.LT.OR P3, PT, R2, 0x5a, P0 ;  /* 0x0000005a0200780c */ /* 0x000fe40000761670 */
[----:B-1----:R-:W-:Y:S02]  /*161a0*/  FMNMX.FTZ R125, R125, R6, !PT ;  /* 0x000000067d7d7209 */ /* 0x002fe40007810000 */
[----:B------:R-:W-:Y:S02]  /*161b0*/  FSEL R178, R94, -INF , !P4 ;  /* 0xff8000005eb27808 */ /* 0x000fe40006000000 */
[C---:B------:R-:W-:Y:S01]  /*161c0*/  FSETP.NEU.FTZ.AND P1, PT, R125.reuse, -INF , PT ;  /* 0xff8000007d00780b */ /* 0x040fe20003f3d000 */
[----:B------:R-:W-:Y:S01]  /*161d0*/  FMUL.FTZ R92, R125, c[0x0][0x2d0] ;  /* 0x0000b4007d5c7a20 */ /* 0x000fe20000410000 */
[----:B--2---:R-:W-:Y:S02]  /*161e0*/  FMNMX.FTZ R3, R99, R4, !PT ;  /* 0x0000000463037209 */ /* 0x004fe40007810000 */
[----:B------:R-:W-:Y:S02]  /*161f0*/  FSEL R70, R95, -INF , !P3 ;  /* 0xff8000005f467808 */ /* 0x000fe40005800000 */
[----:B------:R-:W-:Y:S02]  /*16200*/  FMNMX.FTZ R3, R172, R3, !PT ;  /* 0x00000003ac037209 */ /* 0x000fe40007810000 */
[----:B------:R-:W-:Y:S02]  /*16210*/  FSEL R92, R92, RZ, P1 ;  /* 0x000000ff5c5c7208 */ /* 0x000fe40000800000 */
[----:B------:R-:W-:Y:S01]  /*16220*/  FMNMX.FTZ R4, R173, R3, !PT ;  /* 0x00000003ad047209 */ /* 0x000fe20007810000 */
[----:B------:R-:W-:Y:S02]  /*16230*/  FFMA.FTZ R3, R179, c[0x0][0x2d0], -R71 ;  /* 0x0000b400b3037a23 */ /* 0x000fe40000010847 */
[--C-:B------:R-:W-:Y:S01]  /*16240*/  FFMA.FTZ R2, R181, c[0x0][0x2d0], -R92.reuse ;  /* 0x0000b400b5027a23 */ /* 0x100fe2000001085c */
[----:B------:R-:W-:Y:S01]  /*16250*/  FMNMX.FTZ R4, R174, R4, !PT ;  /* 0x00000004ae047209 */ /* 0x000fe20007810000 */
[----:B------:R1:W2:Y:S01]  /*16260*/  MUFU.EX2 R61, R3 ;  /* 0x00000003003d7308 */ /* 0x0002a20000000800 */
[--C-:B------:R-:W-:Y:S01]  /*16270*/  FFMA.FTZ R0, R180, c[0x0][0x2d0], -R92.reuse ;  /* 0x0000b400b4007a23 */ /* 0x100fe2000001085c */
[----:B------:R-:W-:Y:S01]  /*16280*/  MOV R180, R50 ;  /* 0x0000003200b47202 */ /* 0x000fe20000000f00 */
[--C-:B------:R-:W-:Y:S01]  /*16290*/  FFMA.FTZ R16, R184, c[0x0][0x2d0], -R92.reuse ;  /* 0x0000b400b8107a23 */ /* 0x100fe2000001085c */
[----:B------:R-:W-:Y:S01]  /*162a0*/  FMNMX.FTZ R4, R175, R4, !PT ;  /* 0x00000004af047209 */ /* 0x000fe20007810000 */
[----:B------:R-:W-:Y:S01]  /*162b0*/  IMAD.MOV.U32 R181, RZ, RZ, R51 ;  /* 0x000000ffffb57224 */ /* 0x000fe200078e0033 */
[----:B---3--:R-:W-:Y:S01]  /*162c0*/  FMNMX.FTZ R124, R124, R5, !PT ;  /* 0x000000057c7c7209 */ /* 0x008fe20007810000 */
[----:B------:R-:W-:Y:S03]  /*162d0*/  IMAD.MOV.U32 R179, RZ, RZ, R49 ;  /* 0x000000ffffb37224 */ /* 0x000fe600078e0031 */
[----:B------:R-:W-:Y:S01]  /*162e0*/  MUFU.EX2 R44, R0 ;  /* 0x00000000002c7308 */ /* 0x000fe20000000800 */
[C---:B------:R-:W-:Y:S01]  /*162f0*/  FMUL.FTZ R93, R124.reuse, c[0x0][0x2d0] ;  /* 0x0000b4007c5d7a20 */ /* 0x040fe20000410000 */
[----:B------:R-:W-:Y:S04]  /*16300*/  FSETP.NEU.FTZ.AND P0, PT, R124, -INF , PT ;  /* 0xff8000007c00780b */ /* 0x000fe80003f1d000 */
[----:B------:R-:W-:Y:S04]  /*16310*/  FSEL R93, R93, RZ, P0 ;  /* 0x000000ff5d5d7208 */ /* 0x000fe80000000000 */
[----:B------:R3:W4:Y:S01]  /*16320*/  MUFU.EX2 R76, R2 ;  /* 0x00000002004c7308 */ /* 0x0007220000000800 */
[--C-:B------:R-:W-:Y:S01]  /*16330*/  FFMA.FTZ R24, R24, c[0x0][0x2d0], -R93.reuse ;  /* 0x0000b40018187a23 */ /* 0x100fe2000001085d */
[----:B-1----:R-:W-:Y:S01]  /*16340*/  FMNMX.FTZ R3, R176, R4, !PT ;  /* 0x00000004b0037209 */ /* 0x002fe20007810000 */
[--C-:B------:R-:W-:Y:S01]  /*16350*/  FFMA.FTZ R4, R18, c[0x0][0x2d0], -R92.reuse ;  /* 0x0000b40012047a23 */ /* 0x100fe2000001085c */
[----:B--2---:R-:W-:Y:S02]  /*16360*/  F2FP.PACK_AB R74, R61, R41 ;  /* 0x000000293d4a723e */ /* 0x004fe400000000ff */
[----:B------:R-:W-:Y:S04]  /*16370*/  FMNMX.FTZ R3, R177, R3, !PT ;  /* 0x00000003b1037209 */ /* 0x000fe80007810000 */
[----:B------:R1:W-:Y:S10]  /*16380*/  MUFU.EX2 R28, R4 ;  /* 0x00000004001c7308 */ /* 0x0003f40000000800 */
[----:B------:R-:W-:Y:S01]  /*16390*/  MUFU.EX2 R29, R16 ;  /* 0x00000010001d7308 */ /* 0x000fe20000000800 */
[----:B---3--:R-:W-:Y:S01]  /*163a0*/  FFMA.FTZ R2, R8, c[0x0][0x2d0], -R93 ;  /* 0x0000b40008027a23 */ /* 0x008fe2000001085d */
[----:B----4-:R-:W-:Y:S01]  /*163b0*/  F2FP.PACK_AB R75, R76, R44 ;  /* 0x0000002c4c4b723e */ /* 0x010fe200000000ff */
[----:B------:R-:W-:Y:S02]  /*163c0*/  FFMA.FTZ R8, R32, c[0x0][0x2d0], -R71 ;  /* 0x0000b40020087a23 */ /* 0x000fe40000010847 */
[----:B------:R-:W-:Y:S05]  /*163d0*/  FFMA.FTZ R32, R34, c[0x0][0x2d0], -R93 ;  /* 0x0000b40022207a23 */ /* 0x000fea000001085d */
[----:B------:R-:W-:Y:S01]  /*163e0*/  MUFU.EX2 R23, R2 ;  /* 0x0000000200177308 */ /* 0x000fe20000000800 */
[----:B-1----:R-:W-:Y:S01]  /*163f0*/  FMNMX.FTZ R4, R209, R3, !PT ;  /* 0x00000003d1047209 */ /* 0x002fe20007810000 */
[--C-:B------:R-:W-:Y:S03]  /*16400*/  FFMA.FTZ R3, R19, c[0x0][0x2d0], -R92.reuse ;  /* 0x0000b40013037a23 */ /* 0x100fe6000001085c */
[----:B------:R-:W-:Y:S05]  /*16410*/  FMNMX.FTZ R4, R211, R4, !PT ;  /* 0x00000004d3047209 */ /* 0x000fea0007810000 */
[----:B------:R1:W-:Y:S10]  /*16420*/  MUFU.EX2 R81, R3 ;  /* 0x0000000300517308 */ /* 0x0003f40000000800 */
[----:B------:R-:W-:Y:S10]  /*16430*/  MUFU.EX2 R30, R8 ;  /* 0x00000008001e7308 */ /* 0x000ff40000000800 */
[----:B------:R-:W-:Y:S01]  /*16440*/  MUFU.EX2 R46, R24 ;  /* 0x00000018002e7308 */ /* 0x000fe20000000800 */
[----:B-1----:R-:W-:Y:S01]  /*16450*/  FMNMX.FTZ R3, R235, R4, !PT ;  /* 0x00000004eb037209 */ /* 0x002fe20007810000 */
[----:B------:R-:W-:Y:S03]  /*16460*/  FFMA.FTZ R4, R21, c[0x0][0x2d0], -R71 ;  /* 0x0000b40015047a23 */ /* 0x000fe60000010847 */
[----:B------:R-:W-:Y:S05]  /*16470*/  FMNMX.FTZ R3, R238, R3, !PT ;  /* 0x00000003ee037209 */ /* 0x000fea0007810000 */
[----:B------:R-:W-:Y:S01]  /*16480*/  MUFU.EX2 R82, R4 ;  /* 0x0000000400527308 */ /* 0x000fe20000000800 */
[----:B------:R-:W-:Y:S04]  /*16490*/  FMNMX.FTZ R3, R242, R3, !PT ;  /* 0x00000003f2037209 */ /* 0x000fe80007810000 */
[----:B------:R-:W-:Y:S01]  /*164a0*/  FMNMX.FTZ R0, R236, R3, !PT ;  /* 0x00000003ec007209 */ /* 0x000fe20007810000 */
[--C-:B------:R-:W-:Y:S03]  /*164b0*/  FFMA.FTZ R3, R9, c[0x0][0x2d0], -R93.reuse ;  /* 0x0000b40009037a23 */ /* 0x100fe6000001085d */
[----:B------:R-:W-:Y:S01]  /*164c0*/  FMNMX.FTZ R0, R178, R0, !PT ;  /* 0x00000000b2007209 */ /* 0x000fe20007810000 */
[----:B------:R1:W2:Y:S03]  /*164d0*/  MUFU.EX2 R80, R3 ;  /* 0x0000000300507308 */ /* 0x0002a60000000800 */
[----:B------:R-:W-:Y:S05]  /*164e0*/  FMNMX.FTZ R0, R70, R0, !PT ;  /* 0x0000000046007209 */ /* 0x000fea0007810000 */
[----:B------:R-:W3:Y:S01]  /*164f0*/  SHFL.BFLY PT, R2, R0, 0x2, 0x1f ;  /* 0x0c401f0000027f89 */ /* 0x000ee200000e0000 */
[----:B-1----:R-:W-:Y:S01]  /*16500*/  FFMA.FTZ R3, R12, c[0x0][0x2d0], -R93 ;  /* 0x0000b4000c037a23 */ /* 0x002fe2000001085d */
[----:B--2---:R-:W-:Y:S01]  /*16510*/  MOV R184, R80 ;  /* 0x0000005000b87202 */ /* 0x004fe20000000f00 */
[----:B------:R-:W-:Y:S02]  /*16520*/  FFMA.FTZ R12, R183, c[0x0][0x2d0], -R71 ;  /* 0x0000b400b70c7a23 */ /* 0x000fe40000010847 */
[----:B------:R1:W-:Y:S01]  /*16530*/  MUFU.EX2 R45, R3 ;  /* 0x00000003002d7308 */ /* 0x0003e20000000800 */
[----:B------:R-:W-:Y:S02]  /*16540*/  IMAD.MOV.U32 R183, RZ, RZ, R81 ;  /* 0x000000ffffb77224 */ /* 0x000fe400078e0051 */
[----:B-1----:R-:W-:Y:S07]  /*16550*/  FFMA.FTZ R3, R13, c[0x0][0x2d0], -R93 ;  /* 0x0000b4000d037a23 */ /* 0x002fee000001085d */
[----:B------:R1:W2:Y:S02]  /*16560*/  MUFU.EX2 R77, R3 ;  /* 0x00000003004d7308 */ /* 0x0002a40000000800 */
[----:B-1----:R-:W-:Y:S01]  /*16570*/  FFMA.FTZ R3, R20, c[0x0][0x2d0], -R71 ;  /* 0x0000b40014037a23 */ /* 0x002fe20000010847 */
[----:B--2---:R-:W-:Y:S07]  /*16580*/  F2FP.PACK_AB R66, R77, R45 ;  /* 0x0000002d4d42723e */ /* 0x004fee00000000ff */
[----:B------:R3:W-:Y:S02]  /*16590*/  MUFU.EX2 R83, R3 ;  /* 0x0000000300537308 */ /* 0x0007e40000000800 */
[----:B---3--:R-:W-:Y:S01]  /*165a0*/  FMNMX.FTZ R3, R0, R2, !PT ;  /* 0x0000000200037209 */ /* 0x008fe20007810000 */
[----:B------:R-:W-:Y:S01]  /*165b0*/  FFMA.FTZ R2, R22, c[0x0][0x2d0], -R92 ;  /* 0x0000b40016027a23 */ /* 0x000fe2000001085c */
[----:B------:R-:W-:Y:S06]  /*165c0*/  FSEL R0, R126, RZ, P2 ;  /* 0x000000ff7e007208 */ /* 0x000fec0001000000 */
[----:B------:R1:W-:Y:S01]  /*165d0*/  MUFU.EX2 R85, R2 ;  /* 0x0000000200557308 */ /* 0x0003e20000000800 */
[----:B------:R-:W2:Y:S01]  /*165e0*/  SHFL.BFLY PT, R4, R3, 0x1, 0x1f ;  /* 0x0c201f0003047f89 */ /* 0x000ea200000e0000 */
[----:B------:R-:W-:Y:S04]  /*165f0*/  FADD.FTZ R0, -R0, R127 ;  /* 0x0000007f00007221 */ /* 0x000fe80000010100 */
[----:B------:R-:W-:Y:S04]  /*16600*/  FMUL.FTZ R0, R0, c[0x0][0x2d0] ;  /* 0x0000b40000007a20 */ /* 0x000fe80000410000 */
[----:B------:R3:W4:Y:S01]  /*16610*/  MUFU.EX2 R69, R0 ;  /* 0x0000000000457308 */ /* 0x0007220000000800 */
[----:B-1----:R-:W-:Y:S02]  /*16620*/  FSEL R2, R125, RZ, P1 ;  /* 0x000000ff7d027208 */ /* 0x002fe40000800000 */
[----:B--2---:R-:W-:Y:S03]  /*16630*/  FMNMX.FTZ R3, R3, R4, !PT ;  /* 0x0000000403037209 */ /* 0x004fe60007810000 */
[----:B------:R-:W-:Y:S02]  /*16640*/  FADD.FTZ R2, -R2, R128 ;  /* 0x0000008002027221 */ /* 0x000fe40000010100 */
[----:B------:R-:W-:Y:S02]  /*16650*/  FMUL.FTZ R94, R3, c[0x0][0x2d0] ;  /* 0x0000b400035e7a20 */ /* 0x000fe40000410000 */
[----:B------:R-:W-:Y:S01]  /*16660*/  FMUL.FTZ R2, R2, c[0x0][0x2d0] ;  /* 0x0000b40002027a20 */ /* 0x000fe20000410000 */
[----:B---3--:R-:W-:Y:S01]  /*16670*/  FSEL R0, R124, RZ, P0 ;  /* 0x000000ff7c007208 */ /* 0x008fe20000000000 */
[----:B----4-:R-:W-:Y:S01]  /*16680*/  FMUL.FTZ R16, R69, R144 ;  /* 0x0000009045107220 */ /* 0x010fe20000410000 */
[----:B------:R-:W-:Y:S01]  /*16690*/  FSETP.NEU.FTZ.AND P0, PT, R3, -INF , PT ;  /* 0xff8000000300780b */ /* 0x000fe20003f1d000 */
[----:B------:R-:W1:Y:S01]  /*166a0*/  MUFU.EX2 R68, R2 ;  /* 0x0000000200447308 */ /* 0x000e620000000800 */
[C---:B------:R-:W-:Y:S02]  /*166b0*/  FMUL.FTZ R5, R69.reuse, R133 ;  /* 0x0000008545057220 */ /* 0x040fe40000410000 */
[----:B------:R-:W-:Y:S01]  /*166c0*/  FADD.FTZ R0, -R0, R129 ;  /* 0x0000008100007221 */ /* 0x000fe20000010100 */
[----:B------:R-:W-:Y:S01]  /*166d0*/  FSEL R94, R94, RZ, P0 ;  /* 0x000000ff5e5e7208 */ /* 0x000fe20000000000 */
[----:B------:R-:W-:Y:S01]  /*166e0*/  IMAD.MOV.U32 R144, RZ, RZ, R41 ;  /* 0x000000ffff907224 */ /* 0x000fe200078e0029 */
[----:B------:R-:W-:Y:S01]  /*166f0*/  MOV R129, R23 ;  /* 0x0000001700817202 */ /* 0x000fe20000000f00 */
[----:B------:R-:W-:Y:S01]  /*16700*/  FMUL.FTZ R0, R0, c[0x0][0x2d0] ;  /* 0x0000b40000007a20 */ /* 0x000fe20000410000 */
[----:B------:R-:W2:Y:S01]  /*16710*/  LDSM.16.MT88.4 R20, [R213+0x100] ;  /* 0x00010000d514783b */ /* 0x000ea20000004200 */
[----:B------:R-:W-:Y:S01]  /*16720*/  FMUL.FTZ R17, R69, R145 ;  /* 0x0000009145117220 */ /* 0x000fe20000410000 */
[----:B------:R-:W-:Y:S01]  /*16730*/  MUFU.EX2 R133, R12 ;  /* 0x0000000c00857308 */ /* 0x000fe20000000800 */
[----:B------:R-:W-:Y:S01]  /*16740*/  F2FP.PACK_AB R64, R80, R129 ;  /* 0x000000815040723e */ /* 0x000fe200000000ff */
[--C-:B------:R-:W-:Y:S01]  /*16750*/  FFMA.FTZ R4, R14, c[0x0][0x2d0], -R94.reuse ;  /* 0x0000b4000e047a23 */ /* 0x100fe2000001085e */
[----:B------:R-:W-:Y:S01]  /*16760*/  MOV R145, R44 ;  /* 0x0000002c00917202 */ /* 0x000fe20000000f00 */
[----:B------:R-:W-:Y:S02]  /*16770*/  FFMA.FTZ R58, R57, c[0x0][0x2d0], -R94 ;  /* 0x0000b400393a7a23 */ /* 0x000fe4000001085e */
[----:B------:R-:W-:Y:S02]  /*16780*/  FMUL.FTZ R49, R69, R113 ;  /* 0x0000007145317220 */ /* 0x000fe40000410000 */
[----:B------:R-:W-:Y:S02]  /*16790*/  IMAD.MOV.U32 R113, RZ, RZ, R180 ;  /* 0x000000ffff717224 */ /* 0x000fe400078e00b4 */
[----:B------:R3:W4:Y:S01]  /*167a0*/  MUFU.EX2 R2, R0 ;  /* 0x0000000000027308 */ /* 0x0007220000000800 */
[--C-:B------:R-:W-:Y:S02]  /*167b0*/  FFMA.FTZ R62, R60, c[0x0][0x2d0], -R94.reuse ;  /* 0x0000b4003c3e7a23 */ /* 0x100fe4000001085e */
[----:B------:R-:W-:Y:S02]  /*167c0*/  FFMA.FTZ R44, R186, c[0x0][0x2d0], -R71 ;  /* 0x0000b400ba2c7a23 */ /* 0x000fe40000010847 */
[C---:B-1----:R-:W-:Y:S01]  /*167d0*/  FMUL.FTZ R18, R68.reuse, R146 ;  /* 0x0000009244127220 */ /* 0x042fe20000410000 */
[----:B------:R-:W-:Y:S01]  /*167e0*/  MOV R146, R45 ;  /* 0x0000002d00927202 */ /* 0x000fe20000000f00 */
[C---:B------:R-:W-:Y:S02]  /*167f0*/  FMUL.FTZ R19, R68.reuse, R147 ;  /* 0x0000009344137220 */ /* 0x040fe40000410000 */
[----:B------:R-:W-:Y:S01]  /*16800*/  IMAD.MOV.U32 R147, RZ, RZ, R61 ;  /* 0x000000ffff937224 */ /* 0x000fe200078e003d */
[----:B------:R1:W-:Y:S01]  /*16810*/  MUFU.EX2 R42, R4 ;  /* 0x00000004002a7308 */ /* 0x0003e20000000800 */
[C---:B------:R-:W-:Y:S02]  /*16820*/  FMUL.FTZ R6, R68.reuse, R134 ;  /* 0x0000008644067220 */ /* 0x040fe40000410000 */
[C---:B------:R-:W-:Y:S02]  /*16830*/  FMUL.FTZ R7, R68.reuse, R135 ;  /* 0x0000008744077220 */ /* 0x040fe40000410000 */
[C---:B------:R-:W-:Y:S02]  /*16840*/  FMUL.FTZ R34, R68.reuse, R162 ;  /* 0x000000a244227220 */ /* 0x040fe40000410000 */
[C---:B------:R-:W-:Y:S02]  /*16850*/  FMUL.FTZ R51, R68.reuse, R115 ;  /* 0x0000007344337220 */ /* 0x040fe40000410000 */
[----:B------:R-:W-:Y:S01]  /*16860*/  FMUL.FTZ R50, R68, R114 ;  /* 0x0000007244327220 */ /* 0x000fe20000410000 */
[----:B------:R5:W-:Y:S01]  /*16870*/  MUFU.EX2 R135, R32 ;  /* 0x0000002000877308 */ /* 0x000be20000000800 */
[----:B------:R-:W-:Y:S01]  /*16880*/  MOV R114, R179 ;  /* 0x000000b300727202 */ /* 0x000fe20000000f00 */
[--C-:B---3--:R-:W-:Y:S02]  /*16890*/  FFMA.FTZ R0, R10, c[0x0][0x2d0], -R94.reuse ;  /* 0x0000b4000a007a23 */ /* 0x108fe4000001085e */
[C---:B----4-:R-:W-:Y:S02]  /*168a0*/  FMUL.FTZ R8, R2.reuse, R136 ;  /* 0x0000008802087220 */ /* 0x050fe40000410000 */
[C---:B------:R-:W-:Y:S04]  /*168b0*/  FMUL.FTZ R9, R2.reuse, R137 ;  /* 0x0000008902097220 */ /* 0x040fe80000410000 */
[----:B------:R3:W-:Y:S01]  /*168c0*/  MUFU.EX2 R127, R0 ;  /* 0x00000000007f7308 */ /* 0x0007e20000000800 */
[C---:B------:R-:W-:Y:S02]  /*168d0*/  FMUL.FTZ R12, R2.reuse, R140 ;  /* 0x0000008c020c7220 */ /* 0x040fe40000410000 */
[C---:B------:R-:W-:Y:S02]  /*168e0*/  FMUL.FTZ R13, R2.reuse, R141 ;  /* 0x0000008d020d7220 */ /* 0x040fe40000410000 */
[--C-:B-1----:R-:W-:Y:S02]  /*168f0*/  FFMA.FTZ R4, R15, c[0x0][0x2d0], -R94.reuse ;  /* 0x0000b4000f047a23 */ /* 0x102fe4000001085e */
[C---:B------:R-:W-:Y:S01]  /*16900*/  FMUL.FTZ R24, R2.reuse, R152 ;  /* 0x0000009802187220 */ /* 0x040fe20000410000 */
[----:B------:R-:W-:Y:S01]  /*16910*/  MOV R152, R46 ;  /* 0x0000002e00987202 */ /* 0x000fe20000000f00 */
[C---:B------:R-:W-:Y:S01]  /*16920*/  FMUL.FTZ R41, R2.reuse, R105 ;  /* 0x0000006902297220 */ /* 0x040fe20000410000 */
[----:B------:R1:W4:Y:S01]  /*16930*/  MUFU.EX2 R95, R4 ;  /* 0x00000004005f7308 */ /* 0x0003220000000800 */
[C---:B------:R-:W-:Y:S02]  /*16940*/  FMUL.FTZ R45, R2.reuse, R109 ;  /* 0x0000006d022d7220 */ /* 0x040fe40000410000 */
[C---:B------:R-:W-:Y:S02]  /*16950*/  FMUL.FTZ R57, R2.reuse, R117 ;  /* 0x0000007502397220 */ /* 0x040fe40000410000 */
[----:B-----5:R-:W-:Y:S02]  /*16960*/  FMUL.FTZ R32, R69, R160 ;  /* 0x000000a045207220 */ /* 0x020fe40000410000 */
[C---:B------:R-:W-:Y:S02]  /*16970*/  FMUL.FTZ R60, R2.reuse, R168 ;  /* 0x000000a8023c7220 */ /* 0x040fe40000410000 */
[----:B------:R-:W-:Y:S01]  /*16980*/  FMUL.FTZ R61, R2, R169 ;  /* 0x000000a9023d7220 */ /* 0x000fe20000410000 */
[----:B------:R-:W-:Y:S01]  /*16990*/  MUFU.EX2 R137, R58 ;  /* 0x0000003a00897308 */ /* 0x000fe20000000800 */
[----:B---3--:R-:W-:Y:S09]  /*169a0*/  FFMA.FTZ R0, R11, c[0x0][0x2d0], -R94 ;  /* 0x0000b4000b007a23 */ /* 0x008ff2000001085e */
[----:B------:R3:W5:Y:S01]  /*169b0*/  MUFU.EX2 R128, R0 ;  /* 0x0000000000807308 */ /* 0x0007620000000800 */
[----:B-1----:R-:W-:Y:S01]  /*169c0*/  FFMA.FTZ R4, R182, c[0x0][0x2d0], -R92 ;  /* 0x0000b400b6047a23 */ /* 0x002fe2000001085c */
[----:B------:R-:W-:Y:S01]  /*169d0*/  MOV R182, R25 ;  /* 0x0000001900b67202 */ /* 0x000fe20000000f00 */
[----:B------:R-:W-:Y:S01]  /*169e0*/  FMUL.FTZ R25, R2, R153 ;  /* 0x0000009902197220 */ /* 0x000fe20000410000 */
[----:B----4-:R-:W-:Y:S01]  /*169f0*/  F2FP.PACK_AB R67, R95, R42 ;  /* 0x0000002a5f43723e */ /* 0x010fe200000000ff */
[----:B------:R-:W-:Y:S01]  /*16a00*/  IMAD.MOV.U32 R153, RZ, RZ, R85 ;  /* 0x000000ffff997224 */ /* 0x000fe200078e0055 */
[----:B------:R-:W-:Y:S04]  /*16a10*/  F2FP.PACK_AB R72, R40, R182 ;  /* 0x000000b62848723e */ /* 0x000fe800000000ff */
[----:B------:R1:W4:Y:S01]  /*16a20*/  MUFU.EX2 R43, R4 ;  /* 0x00000004002b7308 */ /* 0x0003220000000800 */
[----:B---3--:R-:W-:Y:S02]  /*16a30*/  FSEL R0, R3, RZ, P0 ;  /* 0x000000ff03007208 */ /* 0x008fe40000000000 */
[----:B-----5:R-:W-:Y:S03]  /*16a40*/  F2FP.PACK_AB R65, R128, R127 ;  /* 0x0000007f8041723e */ /* 0x020fe600000000ff */
[----:B------:R-:W-:Y:S02]  /*16a50*/  FADD.FTZ R0, -R0, R130 ;  /* 0x0000008200007221 */ /* 0x000fe40000010100 */
[----:B------:R-:W-:Y:S02]  /*16a60*/  IMAD.MOV.U32 R130, RZ, RZ, R28 ;  /* 0x000000ffff827224 */ /* 0x000fe400078e001c */
[----:B------:R-:W-:Y:S02]  /*16a70*/  FMUL.FTZ R0, R0, c[0x0][0x2d0] ;  /* 0x0000b40000007a20 */ /* 0x000fe40000410000 */
[----:B-1----:R-:W-:Y:S01]  /*16a80*/  FMUL.FTZ R4, R69, R132 ;  /* 0x0000008445047220 */ /* 0x002fe20000410000 */
[----:B------:R-:W-:Y:S01]  /*16a90*/  F2FP.PACK_AB R73, R81, R130 ;  /* 0x000000825149723e */ /* 0x000fe200000000ff */
[----:B------:R-:W-:Y:S02]  /*16aa0*/  IMAD.MOV.U32 R162, RZ, RZ, R130 ;  /* 0x000000ffffa27224 */ /* 0x000fe400078e0082 */
[----:B------:R-:W1:Y:S01]  /*16ab0*/  MUFU.EX2 R0, R0 ;  /* 0x0000000000007308 */ /* 0x000e620000000800 */
[----:B------:R-:W-:Y:S02]  /*16ac0*/  FFMA.FTZ R28, R33, c[0x0][0x2d0], -R93 ;  /* 0x0000b400211c7a23 */ /* 0x000fe4000001085d */
[----:B------:R-:W-:Y:S01]  /*16ad0*/  FMUL.FTZ R33, R69, R161 ;  /* 0x000000a145217220 */ /* 0x000fe20000410000 */
[-C--:B--2---:R-:W-:Y:S01]  /*16ae0*/  HMMA.16816.F32 R4, R72, R20.reuse, R4 ;  /* 0x000000144804723c */ /* 0x084fe20000001804 */
[----:B----4-:R-:W-:Y:S01]  /*16af0*/  IMAD.MOV.U32 R141, RZ, RZ, R43 ;  /* 0x000000ffff8d7224 */ /* 0x010fe200078e002b */
[----:B------:R-:W-:Y:S04]  /*16b00*/  MOV R161, R182 ;  /* 0x000000b600a17202 */ /* 0x000fe80000000f00 */
[----:B------:R2:W3:Y:S01]  /*16b10*/  MUFU.EX2 R47, R28 ;  /* 0x0000001c002f7308 */ /* 0x0004e20000000800 */
[C---:B-1----:R-:W-:Y:S02]  /*16b20*/  FMUL.FTZ R10, R0.reuse, R138 ;  /* 0x0000008a000a7220 */ /* 0x042fe40000410000 */
[C---:B------:R-:W-:Y:S03]  /*16b30*/  FMUL.FTZ R11, R0.reuse, R139 ;  /* 0x0000008b000b7220 */ /* 0x040fe60000410000 */
[----:B------:R-:W-:Y:S01]  /*16b40*/  MOV R139, R40 ;  /* 0x00000028008b7202 */ /* 0x000fe20000000f00 */
[C---:B------:R-:W-:Y:S01]  /*16b50*/  FMUL.FTZ R14, R0.reuse, R142 ;  /* 0x0000008e000e7220 */ /* 0x040fe20000410000 */
[----:B------:R-:W-:Y:S01]  /*16b60*/  MOV R142, R82 ;  /* 0x00000052008e7202 */ /* 0x000fe20000000f00 */
[C---:B------:R-:W-:Y:S01]  /*16b70*/  FMUL.FTZ R26, R0.reuse, R154 ;  /* 0x0000009a001a7220 */ /* 0x040fe20000410000 */
[----:B------:R-:W-:Y:S01]  /*16b80*/  MOV R154, R83 ;  /* 0x00000053009a7202 */ /* 0x000fe20000000f00 */
[C---:B------:R-:W-:Y:S01]  /*16b90*/  FMUL.FTZ R63, R0.reuse, R171 ;  /* 0x000000ab003f7220 */ /* 0x040fe20000410000 */
[C---:B------:R-:W-:Y:S01]  /*16ba0*/  HMMA.16816.F32 R8, R64.reuse, R20, R8 ;  /* 0x000000144008723c */ /* 0x040fe20000001808 */
[C---:B------:R-:W-:Y:S01]  /*16bb0*/  FMUL.FTZ R15, R0.reuse, R143 ;  /* 0x0000008f000f7220 */ /* 0x040fe20000410000 */
[----:B------:R-:W-:Y:S01]  /*16bc0*/  LDSM.16.MT88.4 R80, [R213+0x900] ;  /* 0x00090000d550783b */ /* 0x000fe20000004200 */
[----:B------:R-:W-:Y:S02]  /*16bd0*/  IMAD.MOV.U32 R171, RZ, RZ, R161 ;  /* 0x000000ffffab7224 */ /* 0x000fe400078e00a1 */
[----:B------:R-:W-:Y:S02]  /*16be0*/  FMUL.FTZ R27, R0, R155 ;  /* 0x0000009b001b7220 */ /* 0x000fe40000410000 */
[--C-:B------:R-:W-:Y:S01]  /*16bf0*/  FFMA.FTZ R20, R35, c[0x0][0x2d0], -R92.reuse ;  /* 0x0000b40023147a23 */ /* 0x100fe2000001085c */
[-C--:B------:R-:W-:Y:S01]  /*16c00*/  HMMA.16816.F32 R12, R64, R22.reuse, R12 ;  /* 0x00000016400c723c */ /* 0x080fe2000000180c */
[----:B------:R-:W-:Y:S02]  /*16c10*/  FMUL.FTZ R35, R68, R163 ;  /* 0x000000a344237220 */ /* 0x000fe40000410000 */
[----:B------:R1:W-:Y:S01]  /*16c20*/  MUFU.EX2 R132, R20 ;  /* 0x0000001400847308 */ /* 0x0003e20000000800 */
[----:B------:R-:W-:Y:S01]  /*16c30*/  MOV R163, R129 ;  /* 0x0000008100a37202 */ /* 0x000fe20000000f00 */
[----:B------:R-:W-:Y:S02]  /*16c40*/  FMUL.FTZ R21, R69, R149 ;  /* 0x0000009545157220 */ /* 0x000fe40000410000 */
[C---:B--2---:R-:W-:Y:S01]  /*16c50*/  FMUL.FTZ R28, R2.reuse, R156 ;  /* 0x0000009c021c7220 */ /* 0x044fe20000410000 */
[C---:B------:R-:W-:Y:S01]  /*16c60*/  HMMA.16816.F32 R16, R72.reuse, R22, R16 ;  /* 0x000000164810723c */ /* 0x040fe20000001810 */
[----:B------:R-:W-:Y:S03]  /*16c70*/  IMAD.MOV.U32 R156, RZ, RZ, R29 ;  /* 0x000000ffff9c7224 */ /* 0x000fe600078e001d */
[----:B------:R-:W-:Y:S01]  /*16c80*/  FMUL.FTZ R29, R2, R157 ;  /* 0x0000009d021d7220 */ /* 0x000fe20000410000 */
[----:B------:R-:W-:Y:S01]  /*16c90*/  MOV R157, R30 ;  /* 0x0000001e009d7202 */ /* 0x000fe20000000f00 */
[----:B------:R-:W-:Y:S01]  /*16ca0*/  FMUL.FTZ R30, R0, R158 ;  /* 0x0000009e001e7220 */ /* 0x000fe20000410000 */
[----:B------:R2:W-:Y:S01]  /*16cb0*/  MUFU.EX2 R149, R62 ;  /* 0x0000003e00957308 */ /* 0x0005e20000000800 */
[C---:B------:R-:W-:Y:S04]  /*16cc0*/  FMUL.FTZ R23, R68.reuse, R151 ;  /* 0x0000009744177220 */ /* 0x040fe80000410000 */
[----:B------:R-:W-:Y:S02]  /*16cd0*/  FMUL.FTZ R22, R68, R150 ;  /* 0x0000009644167220 */ /* 0x000fe40000410000 */
[C---:B------:R-:W-:Y:S02]  /*16ce0*/  FMUL.FTZ R31, R0.reuse, R159 ;  /* 0x0000009f001f7220 */ /* 0x040fe40000410000 */
[----:B------:R-:W-:Y:S01]  /*16cf0*/  FFMA.FTZ R40, R185, c[0x0][0x2d0], -R71 ;  /* 0x0000b400b9287a23 */ /* 0x000fe20000010847 */
[----:B------:R4:W-:Y:S01]  /*16d00*/  MUFU.EX2 R150, R44 ;  /* 0x0000002c00967308 */ /* 0x0009e20000000800 */
[C---:B------:R-:W-:Y:S02]  /*16d10*/  FMUL.FTZ R43, R0.reuse, R107 ;  /* 0x0000006b002b7220 */ /* 0x040fe40000410000 */
[C---:B-1----:R-:W-:Y:S01]  /*16d20*/  FMUL.FTZ R20, R69.reuse, R148 ;  /* 0x0000009445147220 */ /* 0x042fe20000410000 */
[----:B------:R-:W-:Y:S01]  /*16d30*/  MOV R148, R76 ;  /* 0x0000004c00947202 */ /* 0x000fe20000000f00 */
[----:B------:R-:W-:Y:S02]  /*16d40*/  IMAD.MOV.U32 R151, RZ, RZ, R77 ;  /* 0x000000ffff977224 */ /* 0x000fe400078e004d */
[----:B------:R-:W1:Y:S01]  /*16d50*/  LDSM.16.MT88.4 R76, [R215+0x100] ;  /* 0x00010000d74c783b */ /* 0x000e620000004200 */
[----:B------:R-:W-:Y:S02]  /*16d60*/  IMAD.MOV.U32 R169, RZ, RZ, R163 ;  /* 0x000000ffffa97224 */ /* 0x000fe400078e00a3 */
[-C--:B------:R-:W-:Y:S01]  /*16d70*/  HMMA.16816.F32 R20, R72, R36.reuse, R20 ;  /* 0x000000244814723c */ /* 0x080fe20000001814 */
[----:B------:R5:W-:Y:S01]  /*16d80*/  MUFU.EX2 R158, R88 ;  /* 0x00000058009e7308 */ /* 0x000be20000000800 */
[----:B---3--:R-:W-:Y:S02]  /*16d90*/  IMAD.MOV.U32 R159, RZ, RZ, R47 ;  /* 0x000000ffff9f7224 */ /* 0x008fe400078e002f */
[C---:B--2---:R-:W-:Y:S01]  /*16da0*/  FMUL.FTZ R62, R0.reuse, R170 ;  /* 0x000000aa003e7220 */ /* 0x044fe20000410000 */
[----:B------:R-:W-:Y:S01]  /*16db0*/  MOV R170, R162 ;  /* 0x000000a200aa7202 */ /* 0x000fe20000000f00 */
[C---:B------:R-:W-:Y:S02]  /*16dc0*/  FMUL.FTZ R46, R0.reuse, R110 ;  /* 0x0000006e002e7220 */ /* 0x040fe40000410000 */
[C---:B------:R-:W-:Y:S01]  /*16dd0*/  HMMA.16816.F32 R24, R64.reuse, R36, R24 ;  /* 0x000000244018723c */ /* 0x040fe20000001818 */
[C---:B------:R-:W-:Y:S02]  /*16de0*/  FMUL.FTZ R47, R0.reuse, R111 ;  /* 0x0000006f002f7220 */ /* 0x040fe40000410000 */
[----:B------:R2:W-:Y:S01]  /*16df0*/  MUFU.EX2 R138, R40 ;  /* 0x00000028008a7308 */ /* 0x0005e20000000800 */
[----:B------:R-:W-:Y:S02]  /*16e00*/  FMUL.FTZ R58, R0, R118 ;  /* 0x00000076003a7220 */ /* 0x000fe40000410000 */
[----:B----4-:R-:W-:Y:S02]  /*16e10*/  FMUL.FTZ R44, R2, R108 ;  /* 0x0000006c022c7220 */ /* 0x010fe40000410000 */
[-C--:B------:R-:W-:Y:S01]  /*16e20*/  HMMA.16816.F32 R28, R64, R38.reuse, R28 ;  /* 0x00000026401c723c */ /* 0x080fe2000000181c */
[----:B------:R-:W-:Y:S03]  /*16e30*/  FFMA.FTZ R36, R48, c[0x0][0x2d0], -R93 ;  /* 0x0000b40030247a23 */ /* 0x000fe6000001085d */
[----:B------:R-:W-:Y:S01]  /*16e40*/  FMUL.FTZ R37, R69, R101 ;  /* 0x0000006545257220 */ /* 0x000fe20000410000 */
[----:B------:R3:W-:Y:S01]  /*16e50*/  MUFU.EX2 R136, R36 ;  /* 0x0000002400887308 */ /* 0x0007e20000000800 */
[----:B------:R-:W-:Y:S02]  /*16e60*/  FFMA.FTZ R48, R187, c[0x0][0x2d0], -R92 ;  /* 0x0000b400bb307a23 */ /* 0x000fe4000001085c */
[C---:B------:R-:W-:Y:S01]  /*16e70*/  HMMA.16816.F32 R32, R72.reuse, R38, R32 ;  /* 0x000000264820723c */ /* 0x040fe20000001820 */
[----:B------:R-:W-:Y:S01]  /*16e80*/  IMAD.MOV.U32 R143, RZ, RZ, R42 ;  /* 0x000000ffff8f7224 */ /* 0x000fe200078e002a */
[----:B-----5:R-:W-:Y:S02]  /*16e90*/  LDSM.16.MT88.4 R88, [R214+0x900] ;  /* 0x00090000d658783b */ /* 0x020fe40000004200 */
[C---:B------:R-:W-:Y:S02]  /*16ea0*/  FMUL.FTZ R42, R0.reuse, R106 ;  /* 0x0000006a002a7220 */ /* 0x040fe40000410000 */
[----:B------:R-:W-:Y:S01]  /*16eb0*/  FMUL.FTZ R59, R0, R119 ;  /* 0x00000077003b7220 */ /* 0x000fe20000410000 */
[----:B------:R4:W-:Y:S01]  /*16ec0*/  MUFU.EX2 R140, R48 ;  /* 0x00000030008c7308 */ /* 0x0009e20000000800 */
[C---:B------:R-:W-:Y:S04]  /*16ed0*/  FMUL.FTZ R38, R68.reuse, R102 ;  /* 0x0000006644267220 */ /* 0x040fe80000410000 */
[----:B------:R-:W-:Y:S02]  /*16ee0*/  FMUL.FTZ R39, R68, R103 ;  /* 0x0000006744277220 */ /* 0x000fe40000410000 */
[----:B--2---:R-:W-:Y:S02]  /*16ef0*/  FMUL.FTZ R40, R2, R104 ;  /* 0x0000006802287220 */ /* 0x004fe40000410000 */
[C---:B---3--:R-:W-:Y:S07]  /*16f00*/  FMUL.FTZ R36, R69.reuse, R100 ;  /* 0x0000006445247220 */ /* 0x048fee0000410000 */
[-C--:B------:R-:W-:Y:S01]  /*16f10*/  HMMA.16816.F32 R36, R72, R52.reuse, R36 ;  /* 0x000000344824723c */ /* 0x080fe20000001824 */
[C---:B----4-:R-:W-:Y:S01]  /*16f20*/  FMUL.FTZ R48, R69.reuse, R112 ;  /* 0x0000007045307220 */ /* 0x050fe20000410000 */
[----:B------:R-:W-:Y:S06]  /*16f30*/  MOV R112, R181 ;  /* 0x000000b500707202 */ /* 0x000fec0000000f00 */
        /* <DEDUP_REMOVED lines=9> */
[----:B--2---:R-:W-:Y:S07]  /*16fd0*/  FMUL.FTZ R52, R69, R164 ;  /* 0x000000a445347220 */ /* 0x004fee0000410000 */
[-C--:B-1----:R-:W-:Y:S08]  /*16fe0*/  HMMA.16816.F32 R52, R72, R76.reuse, R52 ;  /* 0x0000004c4834723c */ /* 0x082ff00000001834 */
[C---:B------:R-:W-:Y:S07]  /*16ff0*/  HMMA.16816.F32 R56, R64.reuse, R76, R56 ;  /* 0x0000004c4038723c */ /* 0x040fee0000001838 */
[----:B------:R-:W-:Y:S01]  /*17000*/  FFMA.FTZ R76, R84, c[0x0][0x2d0], -R94 ;  /* 0x0000b400544c7a23 */ /* 0x000fe2000001085e */
[-C--:B------:R-:W-:Y:S01]  /*17010*/  HMMA.16816.F32 R60, R64, R78.reuse, R60 ;  /* 0x0000004e403c723c */ /* 0x080fe2000000183c */
[----:B---3--:R-:W-:Y:S01]  /*17020*/  F2FP.PACK_AB R77, R137, R134 ;  /* 0x00000086894d723e */ /* 0x008fe200000000ff */
[----:B------:R-:W1:Y:S01]  /*17030*/  LDSM.16.MT88.4 R84, [R216+0x900] ;  /* 0x00090000d854783b */ /* 0x000e620000004200 */
[----:B------:R2:W3:Y:S04]  /*17040*/  MUFU.EX2 R103, R76 ;  /* 0x0000004c00677308 */ /* 0x0004e80000000800 */
[C---:B------:R-:W-:Y:S02]  /*17050*/  FMUL.FTZ R64, R69.reuse, R120 ;  /* 0x0000007845407220 */ /* 0x040fe40000410000 */
[----:B------:R-:W-:Y:S02]  /*17060*/  FMUL.FTZ R65, R69, R121 ;  /* 0x0000007945417220 */ /* 0x000fe40000410000 */
[----:B------:R-:W4:Y:S01]  /*17070*/  LDL.LU R121, [R1+0x14] ;  /* 0x0000140001797983 */ /* 0x000f220000300800 */
[C---:B------:R-:W-:Y:S02]  /*17080*/  FMUL.FTZ R66, R68.reuse, R122 ;  /* 0x0000007a44427220 */ /* 0x040fe40000410000 */
[----:B------:R-:W-:Y:S01]  /*17090*/  FMUL.FTZ R67, R68, R123 ;  /* 0x0000007b44437220 */ /* 0x000fe20000410000 */
[----:B------:R-:W5:Y:S06]  /*170a0*/  LDL.LU R120, [R1+0x18] ;  /* 0x0000180001787983 */ /* 0x000f6c0000300800 */
[----:B------:R-:W-:Y:S01]  /*170b0*/  HMMA.16816.F32 R64, R72, R78, R64 ;  /* 0x0000004e4840723c */ /* 0x000fe20000001840 */
[--C-:B--2---:R-:W-:Y:S06]  /*170c0*/  FFMA.FTZ R76, R188, c[0x0][0x2d0], -R92.reuse ;  /* 0x0000b400bc4c7a23 */ /* 0x104fec000001085c */
[----:B------:R-:W-:Y:S02]  /*170d0*/  F2FP.PACK_AB R72, R142, R154 ;  /* 0x0000009a8e48723e */ /* 0x000fe400000000ff */
[----:B------:R-:W-:Y:S01]  /*170e0*/  F2FP.PACK_AB R73, R141, R153 ;  /* 0x000000998d49723e */ /* 0x000fe200000000ff */
[----:B------:R2:W-:Y:S02]  /*170f0*/  MUFU.EX2 R102, R76 ;  /* 0x0000004c00667308 */ /* 0x0005e40000000800 */
[----:B------:R-:W-:Y:S02]  /*17100*/  F2FP.PACK_AB R74, R133, R157 ;  /* 0x0000009d854a723e */ /* 0x000fe400000000ff */
[----:B------:R-:W-:Y:S02]  /*17110*/  F2FP.PACK_AB R75, R132, R156 ;  /* 0x0000009c844b723e */ /* 0x000fe400000000ff */
[----:B------:R-:W-:Y:S02]  /*17120*/  F2FP.PACK_AB R78, R136, R135 ;  /* 0x00000087884e723e */ /* 0x000fe400000000ff */
[----:B---3--:R-:W-:Y:S03]  /*17130*/  F2FP.PACK_AB R79, R103, R149 ;  /* 0x00000095674f723e */ /* 0x008fe600000000ff */
[-C--:B------:R-:W-:Y:S01]  /*17140*/  HMMA.16816.F32 R4, R72, R80.reuse, R4 ;  /* 0x000000504804723c */ /* 0x080fe20000001804 */
[----:B--2---:R-:W-:Y:S04]  /*17150*/  FFMA.FTZ R76, R189, c[0x0][0x2d0], -R71 ;  /* 0x0000b400bd4c7a23 */ /* 0x004fe80000010847 */
[----:B------:R2:W-:Y:S02]  /*17160*/  MUFU.EX2 R155, R76 ;  /* 0x0000004c009b7308 */ /* 0x0005e40000000800 */
[----:B--2---:R-:W-:Y:S07]  /*17170*/  F2FP.PACK_AB R76, R159, R152 ;  /* 0x000000989f4c723e */ /* 0x004fee00000000ff */
[C---:B------:R-:W-:Y:S07]  /*17180*/  HMMA.16816.F32 R8, R76.reuse, R80, R8 ;  /* 0x000000504c08723c */ /* 0x040fee0000001808 */
[--C-:B------:R-:W-:Y:S01]  /*17190*/  FFMA.FTZ R80, R192, c[0x0][0x2d0], -R92.reuse ;  /* 0x0000b400c0507a23 */ /* 0x100fe2000001085c */
[-C--:B------:R-:W-:Y:S03]  /*171a0*/  HMMA.16816.F32 R12, R76, R82.reuse, R12 ;  /* 0x000000524c0c723c */ /* 0x080fe6000000180c */
[----:B------:R2:W-:Y:S05]  /*171b0*/  MUFU.EX2 R107, R80 ;  /* 0x00000050006b7308 */ /* 0x0005ea0000000800 */
[C---:B------:R-:W-:Y:S08]  /*171c0*/  HMMA.16816.F32 R16, R72.reuse, R82, R16 ;  /* 0x000000524810723c */ /* 0x040ff00000001810 */
[-C--:B-1----:R-:W-:Y:S08]  /*171d0*/  HMMA.16816.F32 R20, R72, R84.reuse, R20 ;  /* 0x000000544814723c */ /* 0x082ff00000001814 */
[C---:B------:R-:W-:Y:S01]  /*171e0*/  HMMA.16816.F32 R24, R76.reuse, R84, R24 ;  /* 0x000000544c18723c */ /* 0x040fe20000001818 */
[----:B--2---:R-:W-:Y:S06]  /*171f0*/  FFMA.FTZ R80, R193, c[0x0][0x2d0], -R92 ;  /* 0x0000b400c1507a23 */ /* 0x004fec000001085c */
        /* <DEDUP_REMOVED lines=9> */
[--C-:B------:R-:W-:Y:S01]  /*17290*/  FFMA.FTZ R88, R99, c[0x0][0x2d0], -R94.reuse ;  /* 0x0000b40063587a23 */ /* 0x100fe2000001085e */
[-C--:B------:R-:W-:Y:S01]  /*172a0*/  HMMA.16816.F32 R44, R76, R90.reuse, R44 ;  /* 0x0000005a4c2c723c */ /* 0x080fe2000000182c */
[----:B--2---:R-:W-:Y:S06]  /*172b0*/  FFMA.FTZ R84, R194, c[0x0][0x2d0], -R71 ;  /* 0x0000b400c2547a23 */ /* 0x004fec0000010847 */
[----:B------:R2:W-:Y:S01]  /*172c0*/  MUFU.EX2 R111, R88 ;  /* 0x00000058006f7308 */ /* 0x0005e20000000800 */
[C---:B------:R-:W-:Y:S09]  /*172d0*/  HMMA.16816.F32 R48, R72.reuse, R90, R48 ;  /* 0x0000005a4830723c */ /* 0x040ff20000001830 */
[----:B------:R3:W3:Y:S03]  /*172e0*/  MUFU.EX2 R160, R84 ;  /* 0x0000005400a07308 */ /* 0x0006e60000000800 */
[----:B-1----:R-:W-:Y:S07]  /*172f0*/  FFMA.FTZ R80, R98, c[0x0][0x2d0], -R93 ;  /* 0x0000b40062507a23 */ /* 0x002fee000001085d */
[----:B------:R1:W-:Y:S01]  /*17300*/  MUFU.EX2 R100, R80 ;  /* 0x0000005000647308 */ /* 0x0003e20000000800 */
[----:B--2---:R-:W-:Y:S09]  /*17310*/  FFMA.FTZ R88, R172, c[0x0][0x2d0], -R94 ;  /* 0x0000b400ac587a23 */ /* 0x004ff2000001085e */
[----:B------:R2:W-:Y:S01]  /*17320*/  MUFU.EX2 R110, R88 ;  /* 0x00000058006e7308 */ /* 0x0005e20000000800 */
[----:B---3--:R-:W-:Y:S09]  /*17330*/  FFMA.FTZ R84, R195, c[0x0][0x2d0], -R71 ;  /* 0x0000b400c3547a23 */ /* 0x008ff20000010847 */
[----:B------:R3:W-:Y:S01]  /*17340*/  MUFU.EX2 R195, R84 ;  /* 0x0000005400c37308 */ /* 0x0007e20000000800 */
[----:B-1----:R-:W-:Y:S09]  /*17350*/  FFMA.FTZ R80, R131, c[0x0][0x2d0], -R93 ;  /* 0x0000b40083507a23 */ /* 0x002ff2000001085d */
[----:B------:R1:W1:Y:S01]  /*17360*/  MUFU.EX2 R105, R80 ;  /* 0x0000005000697308 */ /* 0x0002620000000800 */
[----:B--2---:R-:W-:Y:S02]  /*17370*/  FFMA.FTZ R88, R203, c[0x0][0x2d0], -R71 ;  /* 0x0000b400cb587a23 */ /* 0x004fe40000010847 */
[----:B------:R-:W-:Y:S07]  /*17380*/  IMAD.MOV.U32 R203, RZ, RZ, R150 ;  /* 0x000000ffffcb7224 */ /* 0x000fee00078e0096 */
[----:B------:R2:W-:Y:S01]  /*17390*/  MUFU.EX2 R191, R88 ;  /* 0x0000005800bf7308 */ /* 0x0005e20000000800 */
[----:B---3--:R-:W-:Y:S01]  /*173a0*/  FFMA.FTZ R84, R196, c[0x0][0x2d0], -R92 ;  /* 0x0000b400c4547a23 */ /* 0x008fe2000001085c */
[----:B------:R-:W-:Y:S01]  /*173b0*/  MOV R196, R160 ;  /* 0x000000a000c47202 */ /* 0x000fe20000000f00 */
[----:B------:R-:W-:Y:S02]  /*173c0*/  IMAD.MOV.U32 R160, RZ, RZ, R139 ;  /* 0x000000ffffa07224 */ /* 0x000fe400078e008b */
[----:B------:R-:W-:Y:S05]  /*173d0*/  IMAD.MOV.U32 R139, RZ, RZ, R95 ;  /* 0x000000ffff8b7224 */ /* 0x000fea00078e005f */
[----:B------:R3:W-:Y:S01]  /*173e0*/  MUFU.EX2 R194, R84 ;  /* 0x0000005400c27308 */ /* 0x0007e20000000800 */
[----:B------:R-:W-:Y:S02]  /*173f0*/  MOV R168, R160 ;  /* 0x000000a000a87202 */ /* 0x000fe40000000f00 */
[----:B------:R-:W-:Y:S08]  /*17400*/  LDSM.16.MT88.4 R160, [R216+0x2900] ;  /* 0x00290000d8a0783b */ /* 0x000ff00000004200 */
[----:B-1----:R-:W1:Y:S08]  /*17410*/  LDSM.16.MT88.4 R80, [R215+0x900] ;  /* 0x00090000d750783b */ /* 0x002e700000004200 */
[----:B--2---:R-:W-:Y:S01]  /*17420*/  LDSM.16.MT88.4 R88, [R214+0x1100] ;  /* 0x00110000d658783b */ /* 0x004fe20000004200 */
[--C-:B---3--:R-:W-:Y:S04]  /*17430*/  FFMA.FTZ R84, R96, c[0x0][0x2d0], -R94.reuse ;  /* 0x0000b40060547a23 */ /* 0x108fe8000001085e */
[----:B------:R2:W3:Y:S01]  /*17440*/  MUFU.EX2 R98, R84 ;  /* 0x0000005400627308 */ /* 0x0004e20000000800 */
[-C--:B-1----:R-:W-:Y:S02]  /*17450*/  HMMA.16816.F32 R52, R72, R80.reuse, R52 ;  /* 0x000000504834723c */ /* 0x082fe40000001834 */
[----:B--2---:R-:W1:Y:S06]  /*17460*/  LDSM.16.MT88.4 R84, [R213+0x1100] ;  /* 0x00110000d554783b */ /* 0x004e6c0000004200 */
[C---:B------:R-:W-:Y:S07]  /*17470*/  HMMA.16816.F32 R56, R76.reuse, R80, R56 ;  /* 0x000000504c38723c */ /* 0x040fee0000001838 */
[----:B------:R-:W-:Y:S01]  /*17480*/  FFMA.FTZ R80, R173, c[0x0][0x2d0], -R94 ;  /* 0x0000b400ad507a23 */ /* 0x000fe2000001085e */
[-C--:B------:R-:W-:Y:S03]  /*17490*/  HMMA.16816.F32 R60, R76, R82.reuse, R60 ;  /* 0x000000524c3c723c */ /* 0x080fe6000000183c */
[----:B------:R2:W1:Y:S01]  /*174a0*/  MUFU.EX2 R193, R80 ;  /* 0x0000005000c17308 */ /* 0x0004620000000800 */
[----:B----4-:R-:W-:Y:S03]  /*174b0*/  FFMA.FTZ R69, R69, R121, R171 ;  /* 0x0000007945457223 */ /* 0x010fe600000100ab */
[----:B------:R-:W-:Y:S01]  /*174c0*/  FFMA.FTZ R76, R198, c[0x0][0x2d0], -R92 ;  /* 0x0000b400c64c7a23 */ /* 0x000fe2000001085c */
[----:B------:R-:W-:Y:S01]  /*174d0*/  HMMA.16816.F32 R64, R72, R82, R64 ;  /* 0x000000524840723c */ /* 0x000fe20000001840 */
[----:B------:R-:W-:Y:S03]  /*174e0*/  IMAD.MOV.U32 R198, RZ, RZ, R158 ;  /* 0x000000ffffc67224 */ /* 0x000fe600078e009e */
[----:B------:R-:W-:Y:S01]  /*174f0*/  F2FP.PACK_AB R78, R104, R105 ;  /* 0x00000069684e723e */ /* 0x000fe200000000ff */
[----:B------:R4:W-:Y:S01]  /*17500*/  MUFU.EX2 R109, R76 ;  /* 0x0000004c006d7308 */ /* 0x0009e20000000800 */
[----:B---3--:R-:W-:Y:S01]  /*17510*/  F2FP.PACK_AB R77, R111, R98 ;  /* 0x000000626f4d723e */ /* 0x008fe200000000ff */
[----:B-----5:R-:W-:Y:S01]  /*17520*/  FFMA.FTZ R68, R68, R120, R170 ;  /* 0x0000007844447223 */ /* 0x020fe200000100aa */
[----:B------:R-:W-:Y:S01]  /*17530*/  F2FP.PACK_AB R72, R150, R138 ;  /* 0x0000008a9648723e */ /* 0x000fe200000000ff */
[----:B------:R-:W-:Y:S03]  /*17540*/  FADD.FTZ R69, R168, R69 ;  /* 0x00000045a8457221 */ /* 0x000fe60000010000 */
[----:B------:R-:W-:Y:S02]  /*17550*/  F2FP.PACK_AB R73, R102, R140 ;  /* 0x0000008c6649723e */ /* 0x000fe400000000ff */
[----:B------:R-:W-:Y:S02]  /*17560*/  F2FP.PACK_AB R75, R106, R107 ;  /* 0x0000006b6a4b723e */ /* 0x000fe400000000ff */
[----:B------:R-:W-:Y:S01]  /*17570*/  MOV R158, R183 ;  /* 0x000000b7009e7202 */ /* 0x000fe20000000f00 */
[----:B--2---:R-:W2:Y:S01]  /*17580*/  LDSM.16.MT88.4 R80, [R216+0x1100] ;  /* 0x00110000d850783b */ /* 0x004ea20000004200 */
[----:B-1----:R-:W-:Y:S02]  /*17590*/  F2FP.PACK_AB R79, R193, R110 ;  /* 0x0000006ec14f723e */ /* 0x002fe400000000ff */
[----:B------:R-:W-:Y:S01]  /*175a0*/  MOV R115, R158 ;  /* 0x0000009e00737202 */ /* 0x000fe20000000f00 */
[----:B------:R-:W-:Y:S04]  /*175b0*/  IMAD.MOV.U32 R158, RZ, RZ, R144 ;  /* 0x000000ffff9e7224 */ /* 0x000fe800078e0090 */
[----:B------:R-:W-:Y:S02]  /*175c0*/  FADD.FTZ R68, R115, R68 ;  /* 0x0000004473447221 */ /* 0x000fe40000010000 */
[----:B----4-:R-:W-:Y:S01]  /*175d0*/  FFMA.FTZ R76, R201, c[0x0][0x2d0], -R71 ;  /* 0x0000b400c94c7a23 */ /* 0x010fe20000010847 */
[----:B------:R-:W-:Y:S01]  /*175e0*/  MOV R201, R155 ;  /* 0x0000009b00c97202 */ /* 0x000fe20000000f00 */
[----:B------:R-:W-:Y:S02]  /*175f0*/  IMAD.MOV.U32 R155, RZ, RZ, R184 ;  /* 0x000000ffff9b7224 */ /* 0x000fe400078e00b8 */
[----:B------:R1:W-:Y:S01]  /*17600*/  MUFU.EX2 R192, R76 ;  /* 0x0000004c00c07308 */ /* 0x0003e20000000800 */
[----:B------:R-:W-:Y:S01]  /*17610*/  F2FP.PACK_AB R74, R198, R201 ;  /* 0x000000c9c64a723e */ /* 0x000fe200000000ff */
[----:B------:R-:W-:Y:S02]  /*17620*/  FADD.FTZ R69, R158, R69 ;  /* 0x000000459e457221 */ /* 0x000fe40000010000 */
[----:B------:R-:W-:Y:S04]  /*17630*/  IMAD.MOV.U32 R158, RZ, RZ, R139 ;  /* 0x000000ffff9e7224 */ /* 0x000fe800078e008b */
[-C--:B------:R-:W-:Y:S01]  /*17640*/  HMMA.16816.F32 R4, R72, R84.reuse, R4 ;  /* 0x000000544804723c */ /* 0x080fe20000001804 */
[----:B-1----:R-:W-:Y:S07]  /*17650*/  F2FP.PACK_AB R76, R100, R101 ;  /* 0x00000065644c723e */ /* 0x002fee00000000ff */
[C---:B------:R-:W-:Y:S07]  /*17660*/  HMMA.16816.F32 R8, R76.reuse, R84, R8 ;  /* 0x000000544c08723c */ /* 0x040fee0000001808 */
[--C-:B------:R-:W-:Y:S01]  /*17670*/  FFMA.FTZ R84, R204, c[0x0][0x2d0], -R92.reuse ;  /* 0x0000b400cc547a23 */ /* 0x100fe2000001085c */
[-C--:B------:R-:W-:Y:S01]  /*17680*/  HMMA.16816.F32 R12, R76, R86.reuse, R12 ;  /* 0x000000564c0c723c */ /* 0x080fe2000000180c */
[----:B------:R-:W-:Y:S02]  /*17690*/  MOV R204, R149 ;  /* 0x0000009500cc7202 */ /* 0x000fe40000000f00 */
[----:B------:R1:W-:Y:S05]  /*176a0*/  MUFU.EX2 R189, R84 ;  /* 0x0000005400bd7308 */ /* 0x0003ea0000000800 */
[C---:B------:R-:W-:Y:S08]  /*176b0*/  HMMA.16816.F32 R16, R72.reuse, R86, R16 ;  /* 0x000000564810723c */ /* 0x040ff00000001810 */
[-C--:B--2---:R-:W-:Y:S08]  /*176c0*/  HMMA.16816.F32 R20, R72, R80.reuse, R20 ;  /* 0x000000504814723c */ /* 0x084ff00000001814 */
[C---:B------:R-:W-:Y:S01]  /*176d0*/  HMMA.16816.F32 R24, R76.reuse, R80, R24 ;  /* 0x000000504c18723c */ /* 0x040fe20000001818 */
[----:B-1----:R-:W-:Y:S03]  /*176e0*/  FFMA.FTZ R84, R205, c[0x0][0x2d0], -R92 ;  /* 0x0000b400cd547a23 */ /* 0x002fe6000001085c */
[----:B------:R-:W-:Y:S03]  /*176f0*/  MOV R205, R140 ;  /* 0x0000008c00cd7202 */ /* 0x000fe60000000f00 */
[--C-:B------:R-:W-:Y:S01]  /*17700*/  FFMA.FTZ R80, R200, c[0x0][0x2d0], -R93.reuse ;  /* 0x0000b400c8507a23 */ /* 0x100fe2000001085d */
[-C--:B------:R-:W-:Y:S01]  /*17710*/  HMMA.16816.F32 R28, R76, R82.reuse, R28 ;  /* 0x000000524c1c723c */ /* 0x080fe2000000181c */
[----:B------:R1:W-:Y:S03]  /*17720*/  MUFU.EX2 R190, R84 ;  /* 0x0000005400be7308 */ /* 0x0003e60000000800 */
[----:B------:R-:W-:Y:S04]  /*17730*/  IMAD.MOV.U32 R200, RZ, RZ, R136 ;  /* 0x000000ffffc87224 */ /* 0x000fe800078e0088 */
[C---:B------:R-:W-:Y:S03]  /*17740*/  HMMA.16816.F32 R32, R72.reuse, R82, R32 ;  /* 0x000000524820723c */ /* 0x040fe60000001820 */
[----:B------:R2:W-:Y:S05]  /*17750*/  MUFU.EX2 R186, R80 ;  /* 0x0000005000ba7308 */ /* 0x0005ea0000000800 */
[-C--:B------:R-:W-:Y:S08]  /*17760*/  HMMA.16816.F32 R36, R72, R88.reuse, R36 ;  /* 0x000000584824723c */ /* 0x080ff00000001824 */
[C---:B------:R-:W-:Y:S01]  /*17770*/  HMMA.16816.F32 R40, R76.reuse, R88, R40 ;  /* 0x000000584c28723c */ /* 0x040fe20000001828 */
[--C-:B-1----:R-:W-:Y:S03]  /*17780*/  FFMA.FTZ R84, R197, c[0x0][0x2d0], -R93.reuse ;  /* 0x0000b400c5547a23 */ /* 0x102fe6000001085d */
[----:B------:R-:W-:Y:S01]  /*17790*/  MOV R197, R138 ;  /* 0x0000008a00c57202 */ /* 0x000fe20000000f00 */
[----:B------:R1:W-:Y:S02]  /*177a0*/  MUFU.EX2 R108, R84 ;  /* 0x00000054006c7308 */ /* 0x0003e40000000800 */
[--C-:B------:R-:W-:Y:S01]  /*177b0*/  FFMA.FTZ R88, R175, c[0x0][0x2d0], -R94.reuse ;  /* 0x0000b400af587a23 */ /* 0x100fe2000001085e */
[-C--:B------:R-:W-:Y:S01]  /*177c0*/  HMMA.16816.F32 R44, R76, R90.reuse, R44 ;  /* 0x0000005a4c2c723c */ /* 0x080fe2000000182c */
[--C-:B--2---:R-:W-:Y:S03]  /*177d0*/  FFMA.FTZ R80, R202, c[0x0][0x2d0], -R93.reuse ;  /* 0x0000b400ca507a23 */ /* 0x104fe6000001085d */
[----:B------:R-:W-:Y:S03]  /*177e0*/  MOV R202, R132 ;  /* 0x0000008400ca7202 */ /* 0x000fe60000000f00 */
[----:B------:R2:W-:Y:S01]  /*177f0*/  MUFU.EX2 R165, R88 ;  /* 0x0000005800a57308 */ /* 0x0005e20000000800 */
[C---:B------:R-:W-:Y:S09]  /*17800*/  HMMA.16816.F32 R48, R72.reuse, R90, R48 ;  /* 0x0000005a4830723c */ /* 0x040ff20000001830 */
[----:B------:R3:W4:Y:S03]  /*17810*/  MUFU.EX2 R187, R80 ;  /* 0x0000005000bb7308 */ /* 0x0007260000000800 */
[----:B-1----:R-:W-:Y:S01]  /*17820*/  FFMA.FTZ R84, R199, c[0x0][0x2d0], -R93 ;  /* 0x0000b400c7547a23 */ /* 0x002fe2000001085d */
[----:B------:R-:W-:Y:S06]  /*17830*/  MOV R199, R137 ;  /* 0x0000008900c77202 */ /* 0x000fec0000000f00 */
[----:B------:R1:W-:Y:S01]  /*17840*/  MUFU.EX2 R188, R84 ;  /* 0x0000005400bc7308 */ /* 0x0003e20000000800 */
[----:B--2---:R-:W-:Y:S09]  /*17850*/  FFMA.FTZ R88, R176, c[0x0][0x2d0], -R94 ;  /* 0x0000b400b0587a23 */ /* 0x004ff2000001085e */
[----:B------:R2:W-:Y:S01]  /*17860*/  MUFU.EX2 R164, R88 ;  /* 0x0000005800a47308 */ /* 0x0005e20000000800 */
[----:B---3--:R-:W-:Y:S02]  /*17870*/  FFMA.FTZ R80, R206, c[0x0][0x2d0], -R71 ;  /* 0x0000b400ce507a23 */ /* 0x008fe40000010847 */
[----:B------:R-:W-:Y:S07]  /*17880*/  IMAD.MOV.U32 R206, RZ, RZ, R133 ;  /* 0x000000ffffce7224 */ /* 0x000fee00078e0085 */
[----:B------:R3:W-:Y:S01]  /*17890*/  MUFU.EX2 R184, R80 ;  /* 0x0000005000b87308 */ /* 0x0007e20000000800 */
[----:B-1----:R-:W1:Y:S01]  /*178a0*/  LDSM.16.MT88.4 R84, [R215+0x1100] ;  /* 0x00110000d754783b */ /* 0x002e620000004200 */
[--C-:B--2---:R-:W-:Y:S01]  /*178b0*/  FFMA.FTZ R88, R240, c[0x0][0x2d0], -R71.reuse ;  /* 0x0000b400f0587a23 */ /* 0x104fe20000010847 */
[----:B------:R-:W-:Y:S07]  /*178c0*/  MOV R240, R143 ;  /* 0x0000008f00f07202 */ /* 0x000fee0000000f00 */
[----:B------:R2:W-:Y:S01]  /*178d0*/  MUFU.EX2 R181, R88 ;  /* 0x0000005800b57308 */ /* 0x0005e20000000800 */
[--C-:B---3--:R-:W-:Y:S01]  /*178e0*/  FFMA.FTZ R80, R207, c[0x0][0x2d0], -R71.reuse ;  /* 0x0000b400cf507a23 */ /* 0x108fe20000010847 */
[----:B------:R-:W-:Y:S08]  /*178f0*/  MOV R207, R134 ;  /* 0x0000008600cf7202 */ /* 0x000ff00000000f00 */
[----:B------:R3:W-:Y:S01]  /*17900*/  MUFU.EX2 R185, R80 ;  /* 0x0000005000b97308 */ /* 0x0007e20000000800 */
[----:B--2---:R-:W-:Y:S01]  /*17910*/  LDSM.16.MT88.4 R88, [R214+0x1900] ;  /* 0x00190000d658783b */ /* 0x004fe20000004200 */
[-C--:B-1----:R-:W-:Y:S08]  /*17920*/  HMMA.16816.F32 R52, R72, R84.reuse, R52 ;  /* 0x000000544834723c */ /* 0x082ff00000001834 */
[C---:B------:R-:W-:Y:S01]  /*17930*/  HMMA.16816.F32 R56, R76.reuse, R84, R56 ;  /* 0x000000544c38723c */ /* 0x040fe20000001838 */
[----:B---3--:R-:W-:Y:S03]  /*17940*/  FFMA.FTZ R80, R208, c[0x0][0x2d0], -R92 ;  /* 0x0000b400d0507a23 */ /* 0x008fe6000001085c */
[----:B------:R-:W-:Y:S01]  /*17950*/  MOV R208, R135 ;  /* 0x0000008700d07202 */ /* 0x000fe20000000f00 */
[----:B------:R1:W-:Y:S02]  /*17960*/  MUFU.EX2 R167, R80 ;  /* 0x0000005000a77308 */ /* 0x0003e40000000800 */
[----:B------:R-:W-:Y:S01]  /*17970*/  FFMA.FTZ R84, R177, c[0x0][0x2d0], -R94 ;  /* 0x0000b400b1547a23 */ /* 0x000fe2000001085e */
[-C--:B------:R-:W-:Y:S07]  /*17980*/  HMMA.16816.F32 R60, R76, R86.reuse, R60 ;  /* 0x000000564c3c723c */ /* 0x080fee000000183c */
[----:B------:R-:W-:Y:S01]  /*17990*/  FFMA.FTZ R76, R210, c[0x0][0x2d0], -R92 ;  /* 0x0000b400d24c7a23 */ /* 0x000fe2000001085c */
        /* <DEDUP_REMOVED lines=13> */
[----:B---3--:R-:W-:Y:S02]  /*17a70*/  FFMA.FTZ R76, R234, c[0x0][0x2d0], -R71 ;  /* 0x0000b400ea4c7a23 */ /* 0x008fe40000010847 */
[----:B------:R-:W-:Y:S05]  /*17a80*/  IMAD.MOV.U32 R234, RZ, RZ, R142 ;  /* 0x000000ffffea7224 */ /* 0x000fea00078e008e */
        /* <DEDUP_REMOVED lines=27> */
[----:B------:R3:W-:Y:S03]  /*17c40*/  MUFU.EX2 R174, R84 ;  /* 0x0000005400ae7308 */ /* 0x0007e60000000800 */
[----:B-1----:R-:W-:Y:S07]  /*17c50*/  FFMA.FTZ R80, R233, c[0x0][0x2d0], -R93 ;  /* 0x0000b400e9507a23 */ /* 0x002fee000001085d */
[----:B------:R1:W-:Y:S01]  /*17c60*/  MUFU.EX2 R118, R80 ;  /* 0x0000005000767308 */ /* 0x0003e20000000800 */
[--C-:B--2---:R-:W-:Y:S09]  /*17c70*/  FFMA.FTZ R88, R235, c[0x0][0x2d0], -R94.reuse ;  /* 0x0000b400eb587a23 */ /* 0x104ff2000001085e */
[----:B------:R2:W-:Y:S01]  /*17c80*/  MUFU.EX2 R96, R88 ;  /* 0x0000005800607308 */ /* 0x0005e20000000800 */
[----:B---3--:R-:W-:Y:S09]  /*17c90*/  FFMA.FTZ R84, R245, c[0x0][0x2d0], -R71 ;  /* 0x0000b400f5547a23 */ /* 0x008ff20000010847 */
[----:B------:R3:W4:Y:S01]  /*17ca0*/  MUFU.EX2 R175, R84 ;  /* 0x0000005400af7308 */ /* 0x0007220000000800 */
[----:B-1----:R-:W-:Y:S09]  /*17cb0*/  FFMA.FTZ R80, R237, c[0x0][0x2d0], -R93 ;  /* 0x0000b400ed507a23 */ /* 0x002ff2000001085d */
[----:B------:R1:W5:Y:S01]  /*17cc0*/  MUFU.EX2 R177, R80 ;  /* 0x0000005000b17308 */ /* 0x0003620000000800 */
[--C-:B--2---:R-:W-:Y:S09]  /*17cd0*/  FFMA.FTZ R88, R238, c[0x0][0x2d0], -R94.reuse ;  /* 0x0000b400ee587a23 */ /* 0x104ff2000001085e */
[----:B------:R2:W-:Y:S01]  /*17ce0*/  MUFU.EX2 R95, R88 ;  /* 0x00000058005f7308 */ /* 0x0005e20000000800 */
[----:B---3--:R-:W-:Y:S01]  /*17cf0*/  FFMA.FTZ R84, R209, c[0x0][0x2d0], -R94 ;  /* 0x0000b400d1547a23 */ /* 0x008fe2000001085e */
[----:B----4-:R-:W-:Y:S08]  /*17d00*/  F2FP.PACK_AB R120, R175, R174 ;  /* 0x000000aeaf78723e */ /* 0x010ff000000000ff */
[----:B------:R3:W4:Y:S01]  /*17d10*/  MUFU.EX2 R116, R84 ;  /* 0x0000005400747308 */ /* 0x0007220000000800 */
[----:B-1----:R-:W1:Y:S08]  /*17d20*/  LDSM.16.MT88.4 R80, [R215+0x1900] ;  /* 0x00190000d750783b */ /* 0x002e700000004200 */
[----:B--2---:R-:W-:Y:S08]  /*17d30*/  LDSM.16.MT88.4 R88, [R216+0x2100] ;  /* 0x00210000d858783b */ /* 0x004ff00000004200 */
[----:B---3--:R-:W2:Y:S01]  /*17d40*/  LDSM.16.MT88.4 R84, [R213+0x2100] ;  /* 0x00210000d554783b */ /* 0x008ea20000004200 */
[-C--:B-1----:R-:W-:Y:S08]  /*17d50*/  HMMA.16816.F32 R52, R72, R80.reuse, R52 ;  /* 0x000000504834723c */ /* 0x082ff00000001834 */
[C---:B------:R-:W-:Y:S07]  /*17d60*/  HMMA.16816.F32 R56, R76.reuse, R80, R56 ;  /* 0x000000504c38723c */ /* 0x040fee0000001838 */
[--C-:B------:R-:W-:Y:S01]  /*17d70*/  FFMA.FTZ R80, R249, c[0x0][0x2d0], -R71.reuse ;  /* 0x0000b400f9507a23 */ /* 0x100fe20000010847 */
[-C--:B------:R-:W-:Y:S01]  /*17d80*/  HMMA.16816.F32 R60, R76, R82.reuse, R60 ;  /* 0x000000524c3c723c */ /* 0x080fe2000000183c */
[----:B------:R-:W-:Y:S02]  /*17d90*/  FFMA.FTZ R71, R247, c[0x0][0x2d0], -R71 ;  /* 0x0000b400f7477a23 */ /* 0x000fe40000010847 */
[----:B------:R1:W-:Y:S04]  /*17da0*/  MUFU.EX2 R131, R80 ;  /* 0x0000005000837308 */ /* 0x0003e80000000800 */
[--C-:B------:R-:W-:Y:S01]  /*17db0*/  FFMA.FTZ R76, R246, c[0x0][0x2d0], -R92.reuse ;  /* 0x0000b400f64c7a23 */ /* 0x100fe2000001085c */
[----:B------:R-:W-:Y:S01]  /*17dc0*/  HMMA.16816.F32 R64, R72, R82, R64 ;  /* 0x000000524840723c */ /* 0x000fe20000001840 */
[----:B-----5:R-:W-:Y:S03]  /*17dd0*/  F2FP.PACK_AB R78, R176, R177 ;  /* 0x000000b1b04e723e */ /* 0x020fe600000000ff */
[----:B----4-:R-:W-:Y:S01]  /*17de0*/  F2FP.PACK_AB R77, R97, R116 ;  /* 0x00000074614d723e */ /* 0x010fe200000000ff */
[----:B------:R3:W-:Y:S01]  /*17df0*/  MUFU.EX2 R173, R76 ;  /* 0x0000004c00ad7308 */ /* 0x0007e20000000800 */
[----:B------:R-:W-:Y:S02]  /*17e00*/  F2FP.PACK_AB R79, R95, R96 ;  /* 0x000000605f4f723e */ /* 0x000fe400000000ff */
[----:B------:R-:W-:Y:S04]  /*17e10*/  F2FP.PACK_AB R72, R185, R184 ;  /* 0x000000b8b948723e */ /* 0x000fe800000000ff */
[----:B------:R-:W-:Y:S02]  /*17e20*/  F2FP.PACK_AB R73, R182, R167 ;  /* 0x000000a7b649723e */ /* 0x000fe400000000ff */
[----:B------:R-:W-:Y:S01]  /*17e30*/  F2FP.PACK_AB R74, R181, R180 ;  /* 0x000000b4b54a723e */ /* 0x000fe200000000ff */
[----:B------:R4:W5:Y:S01]  /*17e40*/  MUFU.EX2 R130, R71 ;  /* 0x0000004700827308 */ /* 0x0009620000000800 */
[----:B------:R-:W-:Y:S01]  /*17e50*/  F2FP.PACK_AB R75, R179, R119 ;  /* 0x00000077b34b723e */ /* 0x000fe200000000ff */
[----:B-1----:R-:W1:Y:S06]  /*17e60*/  LDSM.16.MT88.4 R80, [R214+0x2100] ;  /* 0x00210000d650783b */ /* 0x002e6c0000004200 */
[-C--:B--2---:R-:W-:Y:S01]  /*17e70*/  HMMA.16816.F32 R4, R72, R84.reuse, R4 ;  /* 0x000000544804723c */ /* 0x084fe20000001804 */
[--C-:B---3--:R-:W-:Y:S04]  /*17e80*/  FFMA.FTZ R76, R248, c[0x0][0x2d0], -R92.reuse ;  /* 0x0000b400f84c7a23 */ /* 0x108fe8000001085c */
[----:B------:R2:W3:Y:S01]  /*17e90*/  MUFU.EX2 R172, R76 ;  /* 0x0000004c00ac7308 */ /* 0x0004e20000000800 */
[--C-:B----4-:R-:W-:Y:S01]  /*17ea0*/  FFMA.FTZ R71, R252, c[0x0][0x2d0], -R92.reuse ;  /* 0x0000b400fc477a23 */ /* 0x110fe2000001085c */
[----:B-----5:R-:W-:Y:S01]  /*17eb0*/  F2FP.PACK_AB R122, R130, R131 ;  /* 0x00000083827a723e */ /* 0x020fe200000000ff */
[----:B------:R-:W-:Y:S07]  /*17ec0*/  FFMA.FTZ R92, R114, c[0x0][0x2d0], -R92 ;  /* 0x0000b400725c7a23 */ /* 0x000fee000001085c */
[----:B------:R4:W-:Y:S01]  /*17ed0*/  MUFU.EX2 R129, R71 ;  /* 0x0000004700817308 */ /* 0x0009e20000000800 */
[----:B------:R-:W-:Y:S01]  /*17ee0*/  IMAD.MOV.U32 R114, RZ, RZ, R155 ;  /* 0x000000ffff727224 */ /* 0x000fe200078e009b */
[----:B------:R-:W-:Y:S02]  /*17ef0*/  MOV R155, R151 ;  /* 0x00000097009b7202 */ /* 0x000fe40000000f00 */
[----:B------:R-:W-:Y:S06]  /*17f00*/  MOV R151, R145 ;  /* 0x0000009100977202 */ /* 0x000fec0000000f00 */
[----:B------:R-:W5:Y:S01]  /*17f10*/  MUFU.EX2 R99, R92 ;  /* 0x0000005c00637308 */ /* 0x000f620000000800 */
[----:B--2---:R-:W-:Y:S02]  /*17f20*/  F2FP.PACK_AB R76, R118, R117 ;  /* 0x00000075764c723e */ /* 0x004fe400000000ff */
[----:B---3--:R-:W-:Y:S05]  /*17f30*/  F2FP.PACK_AB R121, R172, R173 ;  /* 0x000000adac79723e */ /* 0x008fea00000000ff */
[C---:B------:R-:W-:Y:S01]  /*17f40*/  HMMA.16816.F32 R8, R76.reuse, R84, R8 ;  /* 0x000000544c08723c */ /* 0x040fe20000001808 */
[--C-:B----4-:R-:W-:Y:S04]  /*17f50*/  FFMA.FTZ R71, R250, c[0x0][0x2d0], -R93.reuse ;  /* 0x0000b400fa477a23 */ /* 0x110fe8000001085d */
[----:B------:R2:W-:Y:S03]  /*17f60*/  MUFU.EX2 R92, R71 ;  /* 0x00000047005c7308 */ /* 0x0005e60000000800 */
[-C--:B------:R-:W-:Y:S01]  /*17f70*/  HMMA.16816.F32 R12, R76, R86.reuse, R12 ;  /* 0x000000564c0c723c */ /* 0x080fe2000000180c */
[----:B-----5:R-:W-:Y:S07]  /*17f80*/  F2FP.PACK_AB R123, R99, R129 ;  /* 0x00000081637b723e */ /* 0x020fee00000000ff */
[C---:B------:R-:W-:Y:S01]  /*17f90*/  HMMA.16816.F32 R16, R72.reuse, R86, R16 ;  /* 0x000000564810723c */ /* 0x040fe20000001810 */
[----:B------:R-:W3:Y:S07]  /*17fa0*/  LDSM.16.MT88.4 R84, [R215+0x2100] ;  /* 0x00210000d754783b */ /* 0x000eee0000004200 */
[-C--:B------:R-:W-:Y:S01]  /*17fb0*/  HMMA.16816.F32 R20, R72, R88.reuse, R20 ;  /* 0x000000584814723c */ /* 0x080fe20000001814 */
[--C-:B--2---:R-:W-:Y:S07]  /*17fc0*/  FFMA.FTZ R71, R251, c[0x0][0x2d0], -R93.reuse ;  /* 0x0000b400fb477a23 */ /* 0x104fee000001085d */
[C---:B------:R-:W-:Y:S01]  /*17fd0*/  HMMA.16816.F32 R24, R76.reuse, R88, R24 ;  /* 0x000000584c18723c */ /* 0x040fe20000001818 */
[----:B------:R2:W4:Y:S07]  /*17fe0*/  MUFU.EX2 R88, R71 ;  /* 0x0000004700587308 */ /* 0x00052e0000000800 */
[-C--:B------:R-:W-:Y:S08]  /*17ff0*/  HMMA.16816.F32 R28, R76, R90.reuse, R28 ;  /* 0x0000005a4c1c723c */ /* 0x080ff0000000181c */
[C---:B------:R-:W-:Y:S01]  /*18000*/  HMMA.16816.F32 R32, R72.reuse, R90, R32 ;  /* 0x0000005a4820723c */ /* 0x040fe20000001820 */
[----:B------:R-:W5:Y:S04]  /*18010*/  LDL.LU R91, [R1+0x1c] ;  /* 0x00001c00015b7983 */ /* 0x000f680000300800 */
[----:B------:R-:W5:Y:S03]  /*18020*/  LDL.LU R90, [R1+0x24] ;  /* 0x00002400015a7983 */ /* 0x000f660000300800 */
[-C--:B-1----:R-:W-:Y:S01]  /*18030*/  HMMA.16816.F32 R36, R72, R80.reuse, R36 ;  /* 0x000000504824723c */ /* 0x082fe20000001824 */
[--C-:B--2---:R-:W-:Y:S03]  /*18040*/  FFMA.FTZ R71, R113, c[0x0][0x2d0], -R93.reuse ;  /* 0x0000b40071477a23 */ /* 0x104fe6000001085d */
[----:B------:R-:W-:Y:S01]  /*18050*/  MOV R113, R148 ;  /* 0x0000009400717202 */ /* 0x000fe20000000f00 */
[----:B------:R-:W-:Y:S01]  /*18060*/  FFMA.FTZ R93, R112, c[0x0][0x2d0], -R93 ;  /* 0x0000b400705d7a23 */ /* 0x000fe2000001085d */
[----:B------:R-:W-:Y:S01]  /*18070*/  MOV R148, R146 ;  /* 0x0000009200947202 */ /* 0x000fe20000000f00 */
[----:B------:R-:W-:Y:S01]  /*18080*/  IMAD.MOV.U32 R112, RZ, RZ, R147 ;  /* 0x000000ffff707224 */ /* 0x000fe200078e0093 */
[----:B------:R1:W-:Y:S01]  /*18090*/  MUFU.EX2 R89, R71 ;  /* 0x0000004700597308 */ /* 0x0003e20000000800 */
[----:B------:R-:W2:Y:S01]  /*180a0*/  LDSM.16.MT88.4 R144, [R213+0x2900] ;  /* 0x00290000d590783b */ /* 0x000ea20000004200 */
[C---:B------:R-:W-:Y:S02]  /*180b0*/  HMMA.16816.F32 R40, R76.reuse, R80, R40 ;  /* 0x000000504c28723c */ /* 0x040fe40000001828 */
[----:B------:R-:W-:Y:S02]  /*180c0*/  MOV R241, R113 ;  /* 0x0000007100f17202 */ /* 0x000fe40000000f00 */
[----:B------:R-:W-:Y:S02]  /*180d0*/  MOV R243, R112 ;  /* 0x0000007000f37202 */ /* 0x000fe40000000f00 */
[----:B----4-:R-:W-:Y:S02]  /*180e0*/  F2FP.PACK_AB R168, R88, R92 ;  /* 0x0000005c58a8723e */ /* 0x010fe400000000ff */
[----:B------:R-:W4:Y:S01]  /*180f0*/  MUFU.EX2 R93, R93 ;  /* 0x0000005d005d7308 */ /* 0x000f220000000800 */
[-C--:B------:R-:W-:Y:S08]  /*18100*/  HMMA.16816.F32 R44, R76, R82.reuse, R44 ;  /* 0x000000524c2c723c */ /* 0x080ff0000000182c */
[C---:B------:R-:W-:Y:S01]  /*18110*/  HMMA.16816.F32 R48, R72.reuse, R82, R48 ;  /* 0x000000524830723c */ /* 0x040fe20000001830 */
[--C-:B-1----:R-:W-:Y:S07]  /*18120*/  FFMA.FTZ R71, R242, c[0x0][0x2d0], -R94.reuse ;  /* 0x0000b400f2477a23 */ /* 0x102fee000001085e */
[-C--:B---3--:R-:W-:Y:S01]  /*18130*/  HMMA.16816.F32 R52, R72, R84.reuse, R52 ;  /* 0x000000544834723c */ /* 0x088fe20000001834 */
[----:B------:R1:W-:Y:S03]  /*18140*/  MUFU.EX2 R80, R71 ;  /* 0x0000004700507308 */ /* 0x0003e60000000800 */
[----:B----4-:R-:W-:Y:S04]  /*18150*/  F2FP.PACK_AB R170, R93, R89 ;  /* 0x000000595daa723e */ /* 0x010fe800000000ff */
[C---:B------:R-:W-:Y:S08]  /*18160*/  HMMA.16816.F32 R56, R76.reuse, R84, R56 ;  /* 0x000000544c38723c */ /* 0x040ff00000001838 */
[-C--:B------:R-:W-:Y:S08]  /*18170*/  HMMA.16816.F32 R60, R76, R86.reuse, R60 ;  /* 0x000000564c3c723c */ /* 0x080ff0000000183c */
[----:B------:R-:W-:Y:S01]  /*18180*/  HMMA.16816.F32 R64, R72, R86, R64 ;  /* 0x000000564840723c */ /* 0x000fe20000001840 */
[----:B-1----:R-:W-:Y:S04]  /*18190*/  FFMA.FTZ R71, R236, c[0x0][0x2d0], -R94 ;  /* 0x0000b400ec477a23 */ /* 0x002fe8000001085e */
[----:B------:R1:W-:Y:S03]  /*181a0*/  MUFU.EX2 R81, R71 ;  /* 0x0000004700517308 */ /* 0x0003e60000000800 */
[-C--:B--2---:R-:W-:Y:S07]  /*181b0*/  HMMA.16816.F32 R132, R120, R144.reuse, R4 ;  /* 0x000000907884723c */ /* 0x084fee0000001804 */
[----:B------:R-:W-:Y:S05]  /*181c0*/  FADD.FTZ R4, R243, R69 ;  /* 0x00000045f3047221 */ /* 0x000fea0000010000 */
[----:B------:R-:W-:Y:S02]  /*181d0*/  FADD.FTZ R6, R154, R4 ;  /* 0x000000049a067221 */ /* 0x000fe40000010000 */
[--C-:B-1----:R-:W-:Y:S02]  /*181e0*/  FFMA.FTZ R71, R178, c[0x0][0x2d0], -R94.reuse ;  /* 0x0000b400b2477a23 */ /* 0x102fe4000001085e */
[----:B------:R-:W-:Y:S04]  /*181f0*/  FFMA.FTZ R94, R70, c[0x0][0x2d0], -R94 ;  /* 0x0000b400465e7a23 */ /* 0x000fe8000001085e */
[----:B------:R-:W-:Y:S10]  /*18200*/  MUFU.EX2 R71, R71 ;  /* 0x0000004700477308 */ /* 0x000ff40000000800 */
[----:B------:R-:W1:Y:S02]  /*18210*/  MUFU.EX2 R94, R94 ;  /* 0x0000005e005e7308 */ /* 0x000e640000000800 */
[----:B-1----:R-:W-:Y:S01]  /*18220*/  F2FP.PACK_AB R171, R94, R71 ;  /* 0x000000475eab723e */ /* 0x002fe200000000ff */
[----:B-----5:R-:W-:Y:S01]  /*18230*/  FFMA.FTZ R2, R2, R91, R169 ;  /* 0x0000005b02027223 */ /* 0x020fe200000100a9 */
[----:B------:R-:W-:Y:S03]  /*18240*/  F2FP.PACK_AB R169, R81, R80 ;  /* 0x0000005051a9723e */ /* 0x000fe600000000ff */
[----:B------:R-:W-:Y:S02]  /*18250*/  FADD.FTZ R70, R114, R2 ;  /* 0x0000000272467221 */ /* 0x000fe40000010000 */
[----:B------:R-:W-:Y:S01]  /*18260*/  FADD.FTZ R2, R151, R68 ;  /* 0x0000004497027221 */ /* 0x000fe20000010000 */
[----:B------:R-:W1:Y:S01]  /*18270*/  LDSM.16.MT88.4 R112, [R214+0x2900] ;  /* 0x00290000d670783b */ /* 0x000e620000004200 */
[----:B------:R-:W-:Y:S01]  /*18280*/  FFMA.FTZ R68, R0, R90, R127 ;  /* 0x0000005a00447223 */ /* 0x000fe2000001007f */
[C---:B------:R-:W-:Y:S01]  /*18290*/  HMMA.16816.F32 R136, R168.reuse, R144, R8 ;  /* 0x00000090a888723c */ /* 0x040fe20000001808 */
[----:B------:R-:W-:Y:S02]  /*182a0*/  FADD.FTZ R0, R148, R70 ;  /* 0x0000004694007221 */ /* 0x000fe40000010000 */
[----:B------:R-:W-:Y:S02]  /*182b0*/  FADD.FTZ R2, R241, R2 ;  /* 0x00000002f1027221 */ /* 0x000fe40000010000 */
[----:B------:R-:W-:Y:S02]  /*182c0*/  FADD.FTZ R0, R155, R0 ;  /* 0x000000009b007221 */ /* 0x000fe40000010000 */
[----:B------:R-:W-:Y:S01]  /*182d0*/  FADD.FTZ R8, R128, R68 ;  /* 0x0000004480087221 */ /* 0x000fe20000010000 */
[-C--:B------:R-:W-:Y:S01]  /*182e0*/  HMMA.16816.F32 R140, R168, R146.reuse, R12 ;  /* 0x00000092a88c723c */ /* 0x080fe2000000180c */
[----:B------:R-:W-:Y:S03]  /*182f0*/  FADD.FTZ R7, R152, R0 ;  /* 0x0000000098077221 */ /* 0x000fe60000010000 */
[----:B------:R-:W-:Y:S01]  /*18300*/  FADD.FTZ R4, R240, R8 ;  /* 0x00000008f0047221 */ /* 0x000fe20000010000 */
[----:B------:R-:W-:Y:S01]  /*18310*/  MOV R128, R125 ;  /* 0x0000007d00807202 */ /* 0x000fe20000000f00 */
[----:B------:R-:W-:Y:S02]  /*18320*/  FADD.FTZ R5, R153, R2 ;  /* 0x0000000299057221 */ /* 0x000fe40000010000 */
[----:B------:R-:W-:Y:S01]  /*18330*/  FADD.FTZ R2, R234, R6 ;  /* 0x00000006ea027221 */ /* 0x000fe20000010000 */
[C---:B------:R-:W-:Y:S03]  /*18340*/  HMMA.16816.F32 R144, R120.reuse, R146, R16 ;  /* 0x000000927890723c */ /* 0x040fe60000001810 */
[----:B------:R-:W-:Y:S02]  /*18350*/  FADD.FTZ R7, R159, R7 ;  /* 0x000000079f077221 */ /* 0x000fe40000010000 */
[----:B------:R-:W-:Y:S02]  /*18360*/  FADD.FTZ R4, R158, R4 ;  /* 0x000000049e047221 */ /* 0x000fe40000010000 */
[----:B------:R-:W-:Y:S01]  /*18370*/  FADD.FTZ R0, R210, R5 ;  /* 0x00000005d2007221 */ /* 0x000fe20000010000 */
        /* <DEDUP_REMOVED lines=12> */
[----:B------:R-:W-:Y:S01]  /*18440*/  FADD.FTZ R0, R101, R8 ;  /* 0x0000000865007221 */ /* 0x000fe20000010000 */
[----:B------:R-:W2:Y:S01]  /*18450*/  LDSM.16.MT88.4 R4, [R215+0x2900] ;  /* 0x00290000d704783b */ /* 0x000ea20000004200 */
        /* <DEDUP_REMOVED lines=10> */
[----:B------:R-:W3:Y:S01]  /*18500*/  LDL R12, [R1+0x34] ;  /* 0x00003400010c7983 */ /* 0x000ee20000100800 */
[----:B------:R-:W-:Y:S02]  /*18510*/  FADD.FTZ R0, R100, R0 ;  /* 0x0000000064007221 */ /* 0x000fe40000010000 */
[----:B------:R-:W-:Y:S01]  /*18520*/  FADD.FTZ R2, R107, R2 ;  /* 0x000000026b027221 */ /* 0x000fe20000010000 */
[-C--:B-1----:R-:W-:Y:S01]  /*18530*/  HMMA.16816.F32 R100, R120, R112.reuse, R36 ;  /* 0x000000707864723c */ /* 0x082fe20000001824 */
        /* <DEDUP_REMOVED lines=8> */
[----:B------:R-:W-:Y:S01]  /*185c0*/  FADD.FTZ R2, R196, R10 ;  /* 0x0000000ac4027221 */ /* 0x000fe20000010000 */
[-C--:B------:R-:W-:Y:S03]  /*185d0*/  HMMA.16816.F32 R108, R168, R114.reuse, R44 ;  /* 0x00000072a86c723c */ /* 0x080fe6000000182c */
        /* <DEDUP_REMOVED lines=27> */
[----:B------:R-:W-:Y:S02]  /*18790*/  IMAD.MOV.U32 R127, RZ, RZ, R126 ;  /* 0x000000ffff7f7224 */ /* 0x000fe400078e007e */
        /* <DEDUP_REMOVED lines=17> */
[----:B------:R-:W-:Y:S01]  /*188b0*/  FADD.FTZ R6, R130, R0 ;  /* 0x0000000082067221 */ /* 0x000fe20000010000 */
[----:B------:R-:W-:Y:S01]  /*188c0*/  MOV R130, R3 ;  /* 0x0000000300827202 */ /* 0x000fe20000000f00 */
[----:B------:R-:W-:Y:S02]  /*188d0*/  FADD.FTZ R5, R99, R5 ;  /* 0x0000000563057221 */ /* 0x000fe40000010000 */
        /* <DEDUP_REMOVED lines=9> */
[C---:B---3--:R-:W-:Y:S02]  /*18970*/  ISETP.GT.AND P0, PT, R230.reuse, R12, PT ;  /* 0x0000000ce600720c */ /* 0x048fe40003f04270 */
[----:B------:R-:W-:Y:S11]  /*18980*/  IADD3 R230, R230, -0x1, RZ ;  /* 0xffffffffe6e67810 */ /* 0x000ff60007ffe0ff */
[----:B-1----:R-:W-:-:S05]  /*18990*/  @P0 BRA `(.L_x_455) ;  /* 0xffffa40000000947 */ /* 0x002fca000383ffff */
.L_x_438:
[----:B-1----:R-:W2:Y:S04]  /*189a0*/  LDL R4, [R1+0x2c] ;  /* 0x00002c0001047983 */ /* 0x002ea80000100800 */
[----:B------:R-:W3:Y:S01]  /*189b0*/  LDL R2, [R1+0x28] ;  /* 0x0000280001027983 */ /* 0x000ee20000100800 */
[----:B------:R-:W-:-:S02]  /*189c0*/  IMAD.MOV.U32 R0, RZ, RZ, c[0x0][0x2c4] ;  /* 0x0000b100ff007624 */ /* 0x000fc400078e00ff */
[----:B------:R-:W-:-:S03]  /*189d0*/  IMAD.MOV.U32 R5, RZ, RZ, c[0x0][0x32c] ;  /* 0x0000cb00ff057624 */ /* 0x000fc600078e00ff */
[----:B------:R-:W-:Y:S02]  /*189e0*/  ISETP.NE.AND P1, PT, R0, 0x1, PT ;  /* 0x000000010000780c */ /* 0x000fe40003f25270 */
[----:B------:R-:W1:Y:S01]  /*189f0*/  S2R R0, SR_CTAID.X ;  /* 0x0000000000007919 */ /* 0x000e620000002500 */
[----:B------:R-:W-:Y:S02]  /*18a00*/  ISETP.GE.AND P0, PT, R5, 0x1, PT ;  /* 0x000000010500780c */ /* 0x000fe40003f06270 */
[----:B-1----:R-:W-:Y:S01]  /*18a10*/  LEA R0, R0, 0x7f, 0x7 ;  /* 0x0000007f00007811 */ /* 0x002fe200078e38ff */
[----:B--2---:R-:W-:-:S07]  /*18a20*/  IMAD.MOV.U32 R6, RZ, RZ, R4 ;  /* 0x000000ffff067224 */ /* 0x004fce00078e0004 */
[----:B------:R-:W-:Y:S01]  /*18a30*/  @P1 IMAD.HI.U32 R4, R0, c[0x0][0x2c8], RZ ;  /* 0x0000b20000041a27 */ /* 0x000fe200078e00ff */
[----:B---3--:R-:W-:-:S04]  /*18a40*/  IADD3 R2, R2, 0x1, -R6 ;  /* 0x0000000102027810 */ /* 0x008fc80007ffe806 */
[----:B------:R-:W-:-:S05]  /*18a50*/  @P1 SHF.R.U32.HI R0, RZ, c[0x0][0x2cc], R4 ;  /* 0x0000b300ff001a19 */ /* 0x000fca0000011604 */
[----:B------:R-:W-:-:S05]  /*18a60*/  IMAD.IADD R0, R0, 0x1, R2 ;  /* 0x0000000100007824 */ /* 0x000fca00078e0202 */
        /* <DEDUP_REMOVED lines=11> */
.L_x_457:
[----:B------:R-:W-:-:S04]  /*18b20*/  MOV R4, c[0x0][0x32c] ;  /* 0x0000cb0000047a02 */ /* 0x000fc80000000f00 */
[----:B------:R-:W-:-:S13]  /*18b30*/  ISETP.NE.AND P0, PT, R4, 0x1, PT ;  /* 0x000000010400780c */ /* 0x000fda0003f05270 */
[----:B------:R-:W-:-:S05]  /*18b40*/  @P0 IMAD.HI.U32 R4, R0, c[0x0][0x330], RZ ;  /* 0x0000cc0000040a27 */ /* 0x000fca00078e00ff */
[----:B------:R-:W-:-:S05]  /*18b50*/  @P0 SHF.R.U32.HI R0, RZ, c[0x0][0x334], R4 ;  /* 0x0000cd00ff000a19 */ /* 0x000fca0000011604 */
.L_x_458:
[----:B------:R-:W-:-:S05]  /*18b60*/  IMAD R0, R0, c[0x0][0x32c], RZ ;  /* 0x0000cb0000007a24 */ /* 0x000fca00078e02ff */
[----:B------:R-:W-:-:S03]  /*18b70*/  IMNMX R2, R2, R0, !PT ;  /* 0x0000000002027217 */ /* 0x000fc60007800200 */
.L_x_456:
[----:B------:R-:W2:Y:S01]  /*18b80*/  LDL R4, [R1+0x4] ;  /* 0x0000040001047983 */ /* 0x000ea20000100800 */
[----:B------:R-:W-:-:S05]  /*18b90*/  IADD3 R2, R2, 0x5f, RZ ;  /* 0x0000005f02027810 */ /* 0x000fca0007ffe0ff */
[----:B------:R-:W-:-:S05]  /*18ba0*/  IMAD.HI R2, R2, 0x2aaaaaab, RZ ;  /* 0x2aaaaaab02027827 */ /* 0x000fca00078e02ff */
[----:B------:R-:W-:-:S04]  /*18bb0*/  SHF.R.U32.HI R0, RZ, 0x1f, R2 ;  /* 0x0000001fff007819 */ /* 0x000fc80000011602 */
[----:B------:R-:W-:-:S04]  /*18bc0*/  LEA.HI.SX32 R0, R2, R0, 0x1c ;  /* 0x0000000002007211 */ /* 0x000fc800078fe2ff */
[----:B--2---:R-:W-:-:S04]  /*18bd0*/  IMNMX R4, R4, R0, !PT ;  /* 0x0000000004047217 */ /* 0x004fc80007800200 */
[----:B------:R-:W-:Y:S01]  /*18be0*/  ISETP.GE.AND P0, PT, R230, R4, PT ;  /* 0x00000004e600720c */ /* 0x000fe20003f06270 */
[----:B------:R1:W-:-:S12]  /*18bf0*/  STL [R1], R4 ;  /* 0x0000000401007387 */ /* 0x0003d80000100800 */
[----:B------:R-:W-:Y:S05]  /*18c00*/  @!P0 BRA `(.L_x_459) ;  /* 0x0000370000008947 */ /* 0x000fea0003800000 */
[----:B------:R-:W-:Y:S01]  /*18c10*/  MOV R127, R125 ;  /* 0x0000007d007f7202 */ /* 0x000fe20000000f00 */
[----:B------:R-:W-:Y:S01]  /*18c20*/  IMAD.MOV.U32 R131, RZ, RZ, R3 ;  /* 0x000000ffff837224 */ /* 0x000fe200078e0003 */
[----:B------:R-:W-:Y:S01]  /*18c30*/  MOV R0, R126 ;  /* 0x0000007e00007202 */ /* 0x000fe20000000f00 */
[----:B------:R-:W-:Y:S01]  /*18c40*/  IMAD.MOV.U32 R232, RZ, RZ, R230 ;  /* 0x000000ffffe87224 */ /* 0x000fe200078e00e6 */
[----:B------:R-:W-:Y:S02]  /*18c50*/  MOV R130, R124 ;  /* 0x0000007c00827202 */ /* 0x000fe40000000f00 */
.L_x_460:
[----:B------:R-:W2:Y:S01]  /*18c60*/  LDL R230, [R1+0x4] ;  /* 0x0000040001e67983 */ /* 0x000ea20000100800 */
[----:B------:R-:W-:Y:S04]  /*18c70*/  DEPBAR.LE SB0, 0x0 ;  /* 0x000080000000791a */ /* 0x000fe80000000000 */
[----:B------:R-:W-:Y:S01]  /*18c80*/  BAR.SYNC.DEFER_BLOCKING 0x0 ;  /* 0x0000000000007b1d */ /* 0x000fe20000010000 */
[----:B------:R-:W-:Y:S02]  /*18c90*/  MOV R126, c[0x0][0x208] ;  /* 0x00008200007e7a02 */ /* 0x000fe40000000f00 */
[----:B------:R-:W-:Y:S05]  /*18ca0*/  MOV R233, c[0x0][0x1e0] ;  /* 0x0000780000e97a02 */ /* 0x000fea0000000f00 */
[----:B-----5:R-:W-:Y:S08]  /*18cb0*/  LDSM.16.M88.4 R96, [R219+0x6100] ;  /* 0x00610000db60783b */ /* 0x020ff00000000200 */
[----:B------:R-:W3:Y:S06]  /*18cc0*/  LDL.64 R202, [R1+0x50] ;  /* 0x0000500001ca7983 */ /* 0x000eec0000100a00 */
[----:B------:R-:W4:Y:S06]  /*18cd0*/  LDL.64 R200, [R1+0x58] ;  /* 0x0000580001c87983 */ /* 0x000f2c0000100a00 */
[----:B------:R-:W1:Y:S08]  /*18ce0*/  LDSM.16.M88.4 R16, [R212+0x3100] ;  /* 0x00310000d410783b */ /* 0x000e700000000200 */
[----:B------:R-:W1:Y:S08]  /*18cf0*/  LDSM.16.M88.4 R92, [R219+0x8100] ;  /* 0x00810000db5c783b */ /* 0x000e700000000200 */
[----:B------:R-:W1:Y:S08]  /*18d00*/  LDSM.16.M88.4 R32, [R212+0x3900] ;  /* 0x00390000d420783b */ /* 0x000e700000000200 */
[----:B------:R-:W1:Y:S08]  /*18d10*/  LDSM.16.M88.4 R48, [R212+0x4100] ;  /* 0x00410000d430783b */ /* 0x000e700000000200 */
[----:B------:R-:W1:Y:S02]  /*18d20*/  LDSM.16.M88.4 R64, [R212+0x4900] ;  /* 0x00490000d440783b */ /* 0x000e640000000200 */
[-C--:B-1----:R-:W-:Y:S06]  /*18d30*/  HMMA.16816.F32 R4, R96, R16.reuse, RZ ;  /* 0x000000106004723c */ /* 0x082fec00000018ff */
[----:B------:R-:W1:Y:S02]  /*18d40*/  LDSM.16.M88.4 R80, [R212+0x5100] ;  /* 0x00510000d450783b */ /* 0x000e640000000200 */
[C---:B------:R-:W-:Y:S06]  /*18d50*/  HMMA.16816.F32 R8, R92.reuse, R16, RZ ;  /* 0x000000105c08723c */ /* 0x040fec00000018ff */
[----:B------:R-:W1:Y:S02]  /*18d60*/  LDSM.16.M88.4 R172, [R212+0x5900] ;  /* 0x00590000d4ac783b */ /* 0x000e640000000200 */
[-C--:B------:R-:W-:Y:S06]  /*18d70*/  HMMA.16816.F32 R12, R92, R18.reuse, RZ ;  /* 0x000000125c0c723c */ /* 0x080fec00000018ff */
[----:B------:R-:W-:Y:S02]  /*18d80*/  LDSM.16.M88.4 R176, [R222+0x6100] ;  /* 0x00610000deb0783b */ /* 0x000fe40000000200 */
[C---:B------:R-:W-:Y:S06]  /*18d90*/  HMMA.16816.F32 R16, R96.reuse, R18, RZ ;  /* 0x000000126010723c */ /* 0x040fec00000018ff */
[----:B------:R-:W1:Y:S02]  /*18da0*/  LDSM.16.M88.4 R180, [R223] ;  /* 0x00000000dfb4783b */ /* 0x000e640000000200 */
[-C--:B------:R-:W-:Y:S06]  /*18db0*/  HMMA.16816.F32 R20, R96, R32.reuse, RZ ;  /* 0x000000206014723c */ /* 0x080fec00000018ff */
[----:B------:R-:W1:Y:S02]  /*18dc0*/  LDSM.16.M88.4 R184, [R222+0x8100] ;  /* 0x00810000deb8783b */ /* 0x000e640000000200 */
[C---:B------:R-:W-:Y:S06]  /*18dd0*/  HMMA.16816.F32 R24, R92.reuse, R32, RZ ;  /* 0x000000205c18723c */ /* 0x040fec00000018ff */
[----:B------:R-:W1:Y:S02]  /*18de0*/  LDSM.16.M88.4 R188, [R228] ;  /* 0x00000000e4bc783b */ /* 0x000e640000000200 */
[-C--:B------:R-:W-:Y:S06]  /*18df0*/  HMMA.16816.F32 R28, R92, R34.reuse, RZ ;  /* 0x000000225c1c723c */ /* 0x080fec00000018ff */
[----:B------:R-:W1:Y:S02]  /*18e00*/  LDSM.16.M88.4 R192, [R227] ;  /* 0x00000000e3c0783b */ /* 0x000e640000000200 */
[C---:B------:R-:W-:Y:S06]  /*18e10*/  HMMA.16816.F32 R32, R96.reuse, R34, RZ ;  /* 0x000000226020723c */ /* 0x040fec00000018ff */
[----:B------:R-:W4:Y:S06]  /*18e20*/  LDL.64 R236, [R1+0x40] ;  /* 0x0000400001ec7983 */ /* 0x000f2c0000100a00 */
[----:B------:R-:W4:Y:S01]  /*18e30*/  LDL.64 R234, [R1+0x48] ;  /* 0x0000480001ea7983 */ /* 0x000f220000100a00 */
        /* <DEDUP_REMOVED lines=17> */
[-C--:B------:R-:W-:Y:S08]  /*18f50*/  HMMA.16816.F32 R4, R176, R180.reuse, R4 ;  /* 0x000000b4b004723c */ /* 0x080ff00000001804 */
[C---:B------:R-:W-:Y:S08]  /*18f60*/  HMMA.16816.F32 R8, R184.reuse, R180, R8 ;  /* 0x000000b4b808723c */ /* 0x040ff00000001808 */
[-C--:B------:R-:W-:Y:S03]  /*18f70*/  HMMA.16816.F32 R12, R184, R182.reuse, R12 ;  /* 0x000000b6b80c723c */ /* 0x080fe6000000180c */
[----:B--2---:R-:W-:Y:S05]  /*18f80*/  ISETP.GT.AND P0, PT, R230, R232, PT ;  /* 0x000000e8e600720c */ /* 0x004fea0003f04270 */
[C---:B------:R-:W-:Y:S01]  /*18f90*/  HMMA.16816.F32 R16, R176.reuse, R182, R16 ;  /* 0x000000b6b010723c */ /* 0x040fe20000001810 */
[----:B------:R-:W2:Y:S07]  /*18fa0*/  LDSM.16.M88.4 R180, [R225] ;  /* 0x00000000e1b4783b */ /* 0x000eae0000000200 */
[-C--:B------:R-:W-:Y:S04]  /*18fb0*/  HMMA.16816.F32 R20, R176, R188.reuse, R20 ;  /* 0x000000bcb014723c */ /* 0x080fe80000001814 */
[----:B------:R-:W-:Y:S01]  /*18fc0*/  @!P0 SHF.R.S32.HI R2, RZ, 0x1f, R232 ;  /* 0x0000001fff028819 */ /* 0x000fe200000114e8 */
[----:B------:R-:W-:Y:S03]  /*18fd0*/  @!P0 IMAD.WIDE.U32 R124, R232, c[0x0][0x208], RZ ;  /* 0x00008200e87c8a25 */ /* 0x000fe600078e00ff */
[C---:B------:R-:W-:Y:S04]  /*18fe0*/  HMMA.16816.F32 R24, R184.reuse, R188, R24 ;  /* 0x000000bcb818723c */ /* 0x040fe80000001818 */
[----:B------:R-:W-:Y:S04]  /*18ff0*/  @!P0 IMAD R2, R2, c[0x0][0x208], RZ ;  /* 0x0000820002028a24 */ /* 0x000fe800078e02ff */
[-C--:B------:R-:W-:Y:S04]  /*19000*/  HMMA.16816.F32 R28, R184, R190.reuse, R28 ;  /* 0x000000beb81c723c */ /* 0x080fe8000000181c */
[----:B------:R-:W-:Y:S04]  /*19010*/  @!P0 IMAD R2, R232, c[0x0][0x20c], R2 ;  /* 0x00008300e8028a24 */ /* 0x000fe800078e0202 */
[C---:B------:R-:W-:Y:S01]  /*19020*/  HMMA.16816.F32 R32, R176.reuse, R190, R32 ;  /* 0x000000beb020723c */ /* 0x040fe20000001820 */
[----:B------:R-:W2:Y:S03]  /*19030*/  LDSM.16.M88.4 R188, [R224] ;  /* 0x00000000e0bc783b */ /* 0x000ea60000000200 */
[----:B---3--:R-:W-:Y:S02]  /*19040*/  @!P0 MOV R3, R203 ;  /* 0x000000cb00038202 */ /* 0x008fe40000000f00 */
[----:B------:R-:W-:Y:S02]  /*19050*/  @!P0 IADD3 R125, R125, R2, RZ ;  /* 0x000000027d7d8210 */ /* 0x000fe40007ffe0ff */
[-C--:B------:R-:W-:Y:S01]  /*19060*/  HMMA.16816.F32 R36, R176, R192.reuse, R36 ;  /* 0x000000c0b024723c */ /* 0x080fe20000001824 */
[----:B----4-:R-:W-:Y:S03]  /*19070*/  MOV R201, c[0x0][0x208] ;  /* 0x0000820000c97a02 */ /* 0x010fe60000000f00 */
[----:B------:R-:W-:Y:S02]  /*19080*/  @!P0 MOV R2, R200 ;  /* 0x000000c800028202 */ /* 0x000fe40000000f00 */
[----:B------:R-:W-:Y:S02]  /*19090*/  SHF.L.U32 R201, R201, 0x5, RZ ;  /* 0x00000005c9c97819 */ /* 0x000fe400000006ff */
[C---:B------:R-:W-:Y:S01]  /*190a0*/  HMMA.16816.F32 R40, R184.reuse, R192, R40 ;  /* 0x000000c0b828723c */ /* 0x040fe20000001828 */
[----:B------:R-:W-:Y:S03]  /*190b0*/  MOV R200, 0x5 ;  /* 0x0000000500c87802 */ /* 0x000fe60000000f00 */
[----:B------:R-:W-:Y:S01]  /*190c0*/  @!P0 IMAD.WIDE.U32 R2, R124, 0x60, R2 ;  /* 0x000000607c028825 */ /* 0x000fe200078e0002 */
[----:B------:R-:W-:Y:S03]  /*190d0*/  SHF.L.U64.HI R126, R126, R200, c[0x0][0x20c] ;  /* 0x000083007e7e7619 */ /* 0x000fe600000102c8 */
[-C--:B------:R-:W-:Y:S04]  /*190e0*/  HMMA.16816.F32 R44, R184, R194.reuse, R44 ;  /* 0x000000c2b82c723c */ /* 0x080fe8000000182c */
[----:B------:R-:W-:Y:S01]  /*190f0*/  @!P0 IMAD R124, R125, 0x60, RZ ;  /* 0x000000607d7c8824 */ /* 0x000fe200078e02ff */
[----:B------:R-:W-:Y:S03]  /*19100*/  @!P0 LEA R198, P1, R2, c[0x0][0x1f8], 0x1 ;  /* 0x00007e0002c68a11 */ /* 0x000fe600078208ff */
[C---:B------:R-:W-:Y:S04]  /*19110*/  HMMA.16816.F32 R48, R176.reuse, R194, R48 ;  /* 0x000000c2b030723c */ /* 0x040fe80000001830 */
[----:B------:R-:W-:Y:S02]  /*19120*/  @!P0 IADD3 R3, R3, R124, RZ ;  /* 0x0000007c03038210 */ /* 0x000fe40007ffe0ff */
[-C--:B------:R-:W-:Y:S02]  /*19130*/  @!P0 IADD3 R196, P2, R198, R201.reuse, RZ ;  /* 0x000000c9c6c48210 */ /* 0x080fe40007f5e0ff */
[-C--:B-1----:R-:W-:Y:S04]  /*19140*/  HMMA.16816.F32 R52, R176, R172.reuse, R52 ;  /* 0x000000acb034723c */ /* 0x082fe80000001834 */
[----:B------:R-:W-:Y:S02]  /*19150*/  @!P0 LEA.HI.X R199, R2, c[0x0][0x1fc], R3, 0x1, P1 ;  /* 0x00007f0002c78a11 */ /* 0x000fe400008f0c03 */
[-C--:B------:R-:W-:Y:S02]  /*19160*/  @!P0 IADD3 R128, P1, R196, R201.reuse, RZ ;  /* 0x000000c9c4808210 */ /* 0x080fe40007f3e0ff */
[C---:B------:R-:W-:Y:S01]  /*19170*/  HMMA.16816.F32 R56, R184.reuse, R172, R56 ;  /* 0x000000acb838723c */ /* 0x040fe20000001838 */
[----:B------:R-:W-:Y:S01]  /*19180*/  @!PT LDS RZ, [RZ] ;  /* 0x00000000fffff984 */ /* 0x000fe20000000800 */
[----:B------:R-:W-:Y:S01]  /*19190*/  @!PT LDS RZ, [RZ] ;  /* 0x00000000fffff984 */ /* 0x000fe20000000800 */
[----:B------:R-:W-:Y:S01]  /*191a0*/  @!PT LDS RZ, [RZ] ;  /* 0x00000000fffff984 */ /* 0x000fe20000000800 */
[----:B------:R1:W-:Y:S03]  /*191b0*/  @!P0 LDGSTS.E.BYPASS.LTC128B.128 [R231+0x100], [R198.64], !P5 ;  /* 0x00100000c6e78fae */ /* 0x0003e6000e901d48 */
[-C--:B------:R-:W-:Y:S02]  /*191c0*/  @!P0 IADD3.X R197, R199, R126.reuse, RZ, P2, !PT ;  /* 0x0000007ec7c58210 */ /* 0x080fe400017fe4ff */
[-C--:B------:R-:W-:Y:S02]  /*191d0*/  @!P0 IADD3 R124, P3, R128, R201.reuse, RZ ;  /* 0x000000c9807c8210 */ /* 0x080fe40007f7e0ff */
[-C--:B------:R-:W-:Y:S01]  /*191e0*/  HMMA.16816.F32 R60, R184, R174.reuse, R60 ;  /* 0x000000aeb83c723c */ /* 0x080fe2000000183c */
[----:B------:R1:W-:Y:S03]  /*191f0*/  @!P0 LDGSTS.E.BYPASS.LTC128B.128 [R231+0x900], [R196.64], !P5 ;  /* 0x00900000c4e78fae */ /* 0x0003e6000e901d48 */
[-C--:B------:R-:W-:Y:S02]  /*19200*/  @!P0 IADD3.X R129, R197, R126.reuse, RZ, P1, !PT ;  /* 0x0000007ec5818210 */ /* 0x080fe40000ffe4ff */
[-C--:B------:R-:W-:Y:S02]  /*19210*/  @!P0 IADD3 R2, P2, R124, R201.reuse, RZ ;  /* 0x000000c97c028210 */ /* 0x080fe40007f5e0ff */
[C---:B------:R-:W-:Y:S01]  /*19220*/  HMMA.16816.F32 R64, R176.reuse, R174, R64 ;  /* 0x000000aeb040723c */ /* 0x040fe20000001840 */
[----:B------:R3:W-:Y:S03]  /*19230*/  @!P0 LDGSTS.E.BYPASS.LTC128B.128 [R231+0x1100], [R128.64], !P5 ;  /* 0x0110000080e78fae */ /* 0x0007e6000e901d48 */
[-C--:B------:R-:W-:Y:S02]  /*19240*/  @!P0 IADD3.X R125, R129, R126.reuse, RZ, P3, !PT ;  /* 0x0000007e817d8210 */ /* 0x080fe40001ffe4ff */
[----:B------:R-:W-:Y:S02]  /*19250*/  @!P0 IADD3 R192, P1, R2, R201, RZ ;  /* 0x000000c902c08210 */ /* 0x000fe40007f3e0ff */
[-C--:B--2---:R-:W-:Y:S01]  /*19260*/  HMMA.16816.F32 R68, R176, R180.reuse, R68 ;  /* 0x000000b4b044723c */ /* 0x084fe20000001844 */
[----:B------:R2:W-:Y:S03]  /*19270*/  @!P0 LDGSTS.E.BYPASS.LTC128B.128 [R231+0x1900], [R124.64], !P5 ;  /* 0x019000007ce78fae */ /* 0x0005e6000e901d48 */
[-C--:B------:R-:W-:Y:S04]  /*19280*/  @!P0 IADD3.X R3, R125, R126.reuse, RZ, P2, !PT ;  /* 0x0000007e7d038210 */ /* 0x080fe800017fe4ff */
[C---:B------:R-:W-:Y:S01]  /*19290*/  HMMA.16816.F32 R72, R184.reuse, R180, R72 ;  /* 0x000000b4b848723c */ /* 0x040fe20000001848 */
[----:B------:R4:W-:Y:S03]  /*192a0*/  @!P0 LDGSTS.E.BYPASS.LTC128B.128 [R231+0x2100], [R2.64], !P5 ;  /* 0x0210000002e78fae */ /* 0x0009e6000e901d48 */
[----:B------:R-:W-:Y:S04]  /*192b0*/  @!P0 IADD3.X R193, R3, R126, RZ, P1, !PT ;  /* 0x0000007e03c18210 */ /* 0x000fe80000ffe4ff */
[-C--:B------:R-:W-:Y:S01]  /*192c0*/  HMMA.16816.F32 R76, R184, R182.reuse, R76 ;  /* 0x000000b6b84c723c */ /* 0x080fe2000000184c */
[----:B------:R2:W-:Y:S02]  /*192d0*/  @!P0 LDGSTS.E.BYPASS.LTC128B.128 [R231+0x2900], [R192.64], !P5 ;  /* 0x02900000c0e78fae */ /* 0x0005e4000e901d48 */
[C---:B------:R-:W-:Y:S02]  /*192e0*/  ISETP.GT.AND P0, PT, R232.reuse, R230, PT ;  /* 0x000000e6e800720c */ /* 0x040fe40003f04270 */
[----:B------:R-:W-:Y:S03]  /*192f0*/  IADD3 R230, R232, -0x1, RZ ;  /* 0xffffffffe8e67810 */ /* 0x000fe60007ffe0ff */
[C---:B------:R-:W-:Y:S01]  /*19300*/  HMMA.16816.F32 R80, R176.reuse, R182, R80 ;  /* 0x000000b6b050723c */ /* 0x040fe20000001850 */
[----:B-1----:R-:W-:Y:S07]  /*19310*/  LDSM.16.M88.4 R196, [R218+0x3100] ;  /* 0x00310000dac4783b */ /* 0x002fee0000000200 */
[-C--:B------:R-:W-:Y:S01]  /*19320*/  HMMA.16816.F32 R84, R176, R188.reuse, R84 ;  /* 0x000000bcb054723c */ /* 0x080fe20000001854 */
[----:B------:R-:W-:Y:S07]  /*19330*/  LDSM.16.M88.4 R200, [R220+0x8100] ;  /* 0x00810000dcc8783b */ /* 0x000fee0000000200 */
[C---:B------:R-:W-:Y:S01]  /*19340*/  HMMA.16816.F32 R88, R184.reuse, R188, R88 ;  /* 0x000000bcb858723c */ /* 0x040fe20000001858 */
[----:B------:R-:W0:Y:S07]  /*19350*/  LDGDEPBAR ;  /* 0x00000000000079af */ /* 0x000e2e0000000000 */
[-C--:B------:R-:W-:Y:S01]  /*19360*/  HMMA.16816.F32 R92, R184, R190.reuse, R92 ;  /* 0x000000beb85c723c */ /* 0x080fe2000000185c */
[----:B--2---:R-:W1:Y:S07]  /*19370*/  LDSM.16.M88.4 R192, [R220+0x6100] ;  /* 0x00610000dcc0783b */ /* 0x004e6e0000000200 */
[----:B------:R-:W-:Y:S01]  /*19380*/  HMMA.16816.F32 R96, R176, R190, R96 ;  /* 0x000000beb060723c */ /* 0x000fe20000001860 */
[----:B------:R-:W2:Y:S08]  /*19390*/  LDSM.16.M88.4 R204, [R218+0x3900] ;  /* 0x00390000dacc783b */ /* 0x000eb00000000200 */
[----:B------:R-:W2:Y:S08]  /*193a0*/  LDSM.16.M88.4 R208, [R218+0x4100] ;  /* 0x00410000dad0783b */ /* 0x000eb00000000200 */
[----:B------:R-:W2:Y:S08]  /*193b0*/  LDSM.16.M88.4 R172, [R218+0x4900] ;  /* 0x00490000daac783b */ /* 0x000eb00000000200 */
[----:B------:R-:W2:Y:S01]  /*193c0*/  LDSM.16.M88.4 R176, [R218+0x5100] ;  /* 0x00510000dab0783b */ /* 0x000ea20000000200 */
[-C--:B-1----:R-:W-:Y:S07]  /*193d0*/  HMMA.16816.F32 R4, R192, R196.reuse, R4 ;  /* 0x000000c4c004723c */ /* 0x082fee0000001804 */
[----:B------:R-:W1:Y:S01]  /*193e0*/  LDSM.16.M88.4 R180, [R218+0x5900] ;  /* 0x00590000dab4783b */ /* 0x000e620000000200 */
[C---:B------:R-:W-:Y:S07]  /*193f0*/  HMMA.16816.F32 R8, R200.reuse, R196, R8 ;  /* 0x000000c4c808723c */ /* 0x040fee0000001808 */
[----:B------:R-:W-:Y:S01]  /*19400*/  LDSM.16.M88.4 R184, [R221+0x6100] ;  /* 0x00610000ddb8783b */ /* 0x000fe20000000200 */
[-C--:B------:R-:W-:Y:S07]  /*19410*/  HMMA.16816.F32 R12, R200, R198.reuse, R12 ;  /* 0x000000c6c80c723c */ /* 0x080fee000000180c */
[----:B------:R-:W1:Y:S01]  /*19420*/  LDSM.16.M88.4 R188, [R217] ;  /* 0x00000000d9bc783b */ /* 0x000e620000000200 */
[C---:B------:R-:W-:Y:S07]  /*19430*/  HMMA.16816.F32 R16, R192.reuse, R198, R16 ;  /* 0x000000c6c010723c */ /* 0x040fee0000001810 */
[----:B------:R-:W-:Y:S01]  /*19440*/  LDSM.16.M88.4 R196, [R217+0x800] ;  /* 0x00080000d9c4783b */ /* 0x000fe20000000200 */
[-C--:B--2---:R-:W-:Y:S08]  /*19450*/  HMMA.16816.F32 R20, R192, R204.reuse, R20 ;  /* 0x000000ccc014723c */ /* 0x084ff00000001814 */
        /* <DEDUP_REMOVED lines=18> */
[----:B------:R-:W2:Y:S07]  /*19580*/  LDSM.16.M88.4 R176, [R217+0x2000] ;  /* 0x00200000d9b0783b */ /* 0x000eae0000000200 */
[-C--:B-1----:R-:W-:Y:S08]  /*19590*/  HMMA.16816.F32 R84, R192, R180.reuse, R84 ;  /* 0x000000b4c054723c */ /* 0x082ff00000001854 */
[C---:B------:R-:W-:Y:S08]  /*195a0*/  HMMA.16816.F32 R88, R200.reuse, R180, R88 ;  /* 0x000000b4c858723c */ /* 0x040ff00000001858 */
[-C--:B------:R-:W-:Y:S08]  /*195b0*/  HMMA.16816.F32 R92, R200, R182.reuse, R92 ;  /* 0x000000b6c85c723c */ /* 0x080ff0000000185c */
[----:B------:R-:W-:Y:S01]  /*195c0*/  HMMA.16816.F32 R96, R192, R182, R96 ;  /* 0x000000b6c060723c */ /* 0x000fe20000001860 */
[----:B------:R-:W1:Y:S01]  /*195d0*/  LDSM.16.M88.4 R180, [R217+0x2800] ;  /* 0x00280000d9b4783b */ /* 0x000e620000000200 */
[----:B------:R-:W-:Y:S06]  /*195e0*/  DEPBAR.LE SB0, 0x0 ;  /* 0x000080000000791a */ /* 0x000fec0000000000 */
[-C--:B------:R-:W-:Y:S01]  /*195f0*/  HMMA.16816.F32 R4, R184, R188.reuse, R4 ;  /* 0x000000bcb804723c */ /* 0x080fe20000001804 */
[----:B------:R-:W-:Y:S07]  /*19600*/  BAR.SYNC.DEFER_BLOCKING 0x0 ;  /* 0x0000000000007b1d */ /* 0x000fee0000010000 */
[C---:B--2---:R-:W-:Y:S08]  /*19610*/  HMMA.16816.F32 R8, R172.reuse, R188, R8 ;  /* 0x000000bcac08723c */ /* 0x044ff00000001808 */
[-C--:B------:R-:W-:Y:S08]  /*19620*/  HMMA.16816.F32 R12, R172, R190.reuse, R12 ;  /* 0x000000beac0c723c */ /* 0x080ff0000000180c */
[C---:B------:R-:W-:Y:S04]  /*19630*/  HMMA.16816.F32 R16, R184.reuse, R190, R16 ;  /* 0x000000beb810723c */ /* 0x040fe80000001810 */
[----:B----4-:R-:W-:Y:S02]  /*19640*/  FMNMX.FTZ R2, R4, R0, !PT ;  /* 0x0000000004027209 */ /* 0x010fe40007810000 */
        /* <DEDUP_REMOVED lines=80> */
[----:B---3--:R-:W1:Y:S01]  /*19b50*/  SHFL.BFLY PT, R129, R126, 0x2, 0x1f ;  /* 0x0c401f007e817f89 */ /* 0x008e6200000e0000 */
        /* <DEDUP_REMOVED lines=30> */
[----:B------:R-:W-:Y:S02]  /*19d40*/  FMNMX.FTZ R124, R47, R124, !PT ;  /* 0x0000007c2f7c7209 */ /* 0x000fe40007810000 */
[----:B--2---:R-:W-:Y:S02]  /*19d50*/  FMNMX.FTZ R3, R3, R125, !PT ;  /* 0x0000007d03037209 */ /* 0x004fe40007810000 */
[----:B------:R-:W-:Y:S03]  /*19d60*/  FMNMX.FTZ R124, R58, R124, !PT ;  /* 0x0000007c3a7c7209 */ /* 0x000fe60007810000 */
[----:B------:R-:W1:Y:S01]  /*19d70*/  SHFL.BFLY PT, R172, R3, 0x1, 0x1f ;  /* 0x0c201f0003ac7f89 */ /* 0x000e6200000e0000 */
[----:B------:R-:W-:Y:S02]  /*19d80*/  FMNMX.FTZ R124, R59, R124, !PT ;  /* 0x0000007c3b7c7209 */ /* 0x000fe40007810000 */
[----:B---3--:R-:W-:Y:S01]  /*19d90*/  FMNMX.FTZ R125, R2, R128, !PT ;  /* 0x00000080027d7209 */ /* 0x008fe20007810000 */
[----:B------:R-:W-:Y:S01]  /*19da0*/  FMUL.FTZ R2, R0, c[0x0][0x2d0] ;  /* 0x0000b40000027a20 */ /* 0x000fe20000410000 */
[----:B------:R-:W-:Y:S03]  /*19db0*/  FMNMX.FTZ R124, R62, R124, !PT ;  /* 0x0000007c3e7c7209 */ /* 0x000fe60007810000 */
[----:B------:R2:W3:Y:S01]  /*19dc0*/  MUFU.EX2 R129, R2 ;  /* 0x0000000200817308 */ /* 0x0004e20000000800 */
[----:B------:R-:W-:Y:S01]  /*19dd0*/  FMNMX.FTZ R124, R63, R124, !PT ;  /* 0x0000007c3f7c7209 */ /* 0x000fe20007810000 */
[----:B------:R-:W-:Y:S03]  /*19de0*/  FMUL.FTZ R176, R125, c[0x0][0x2d0] ;  /* 0x0000b4007db07a20 */ /* 0x000fe60000410000 */
[----:B------:R-:W-:Y:S01]  /*19df0*/  FMNMX.FTZ R124, R74, R124, !PT ;  /* 0x0000007c4a7c7209 */ /* 0x000fe20007810000 */
[--C-:B------:R-:W-:Y:S02]  /*19e00*/  FFMA.FTZ R6, R6, c[0x0][0x2d0], -R176.reuse ;  /* 0x0000b40006067a23 */ /* 0x100fe400000108b0 */
[--C-:B------:R-:W-:Y:S01]  /*19e10*/  FFMA.FTZ R22, R22, c[0x0][0x2d0], -R176.reuse ;  /* 0x0000b40016167a23 */ /* 0x100fe200000108b0 */
[----:B------:R-:W-:Y:S01]  /*19e20*/  FMNMX.FTZ R124, R75, R124, !PT ;  /* 0x0000007c4b7c7209 */ /* 0x000fe20007810000 */
[----:B------:R4:W-:Y:S01]  /*19e30*/  MUFU.EX2 R242, R6 ;  /* 0x0000000600f27308 */ /* 0x0009e20000000800 */
[--C-:B------:R-:W-:Y:S02]  /*19e40*/  FFMA.FTZ R7, R7, c[0x0][0x2d0], -R176.reuse ;  /* 0x0000b40007077a23 */ /* 0x100fe400000108b0 */
        /* <DEDUP_REMOVED lines=8> */
[----:B--2---:R-:W-:Y:S01]  /*19ed0*/  FADD.FTZ R2, -R125, R127 ;  /* 0x0000007f7d027221 */ /* 0x004fe20000010100 */
[----:B------:R-:W-:Y:S01]  /*19ee0*/  FMNMX.FTZ R0, R91, R124, !PT ;  /* 0x0000007c5b007209 */ /* 0x000fe20007810000 */
[--C-:B------:R-:W-:Y:S01]  /*19ef0*/  FFMA.FTZ R19, R19, c[0x0][0x2d0], -R176.reuse ;  /* 0x0000b40013137a23 */ /* 0x100fe200000108b0 */
[----:B-1----:R-:W-:Y:S01]  /*19f00*/  FMNMX.FTZ R124, R3, R172, !PT ;  /* 0x000000ac037c7209 */ /* 0x002fe20007810000 */
[----:B------:R-:W-:Y:S01]  /*19f10*/  FMUL.FTZ R2, R2, c[0x0][0x2d0] ;  /* 0x0000b40002027a20 */ /* 0x000fe20000410000 */
[----:B------:R-:W-:Y:S01]  /*19f20*/  FMNMX.FTZ R0, R94, R0, !PT ;  /* 0x000000005e007209 */ /* 0x000fe20007810000 */
[----:B------:R-:W-:Y:S01]  /*19f30*/  MUFU.EX2 R236, R23 ;  /* 0x0000001700ec7308 */ /* 0x000fe20000000800 */
[--C-:B------:R-:W-:Y:S02]  /*19f40*/  FFMA.FTZ R34, R34, c[0x0][0x2d0], -R176.reuse ;  /* 0x0000b40022227a23 */ /* 0x100fe400000108b0 */
[----:B------:R-:W-:Y:S01]  /*19f50*/  FFMA.FTZ R35, R35, c[0x0][0x2d0], -R176 ;  /* 0x0000b40023237a23 */ /* 0x000fe200000108b0 */
[----:B------:R-:W-:Y:S01]  /*19f60*/  FMNMX.FTZ R0, R95, R0, !PT ;  /* 0x000000005f007209 */ /* 0x000fe20007810000 */
[C---:B---3--:R-:W-:Y:S01]  /*19f70*/  FMUL.FTZ R100, R129.reuse, R100 ;  /* 0x0000006481647220 */ /* 0x048fe20000410000 */
[----:B----4-:R-:W-:Y:S01]  /*19f80*/  @P0 SHF.R.S32.HI R6, RZ, 0x1f, R230 ;  /* 0x0000001fff060819 */ /* 0x010fe200000114e6 */
[C---:B------:R-:W-:Y:S02]  /*19f90*/  FMUL.FTZ R101, R129.reuse, R101 ;  /* 0x0000006581657220 */ /* 0x040fe40000410000 */
[C---:B------:R-:W-:Y:S01]  /*19fa0*/  FMUL.FTZ R112, R129.reuse, R112 ;  /* 0x0000007081707220 */ /* 0x040fe20000410000 */
[----:B------:R1:W2:Y:S01]  /*19fb0*/  MUFU.EX2 R128, R2 ;  /* 0x0000000200807308 */ /* 0x0002a20000000800 */
[----:B------:R-:W3:Y:S01]  /*19fc0*/  SHFL.BFLY PT, R3, R0, 0x2, 0x1f ;  /* 0x0c401f0000037f89 */ /* 0x000ee200000e0000 */
[----:B------:R-:W-:Y:S01]  /*19fd0*/  @P0 IMAD R6, R6, c[0x0][0x1e0], RZ ;  /* 0x0000780006060a24 */ /* 0x000fe200078e02ff */
[----:B------:R-:W-:Y:S01]  /*19fe0*/  @P0 MOV R7, R237 ;  /* 0x000000ed00070202 */ /* 0x000fe20000000f00 */
[C---:B------:R-:W-:Y:S02]  /*19ff0*/  FMUL.FTZ R113, R129.reuse, R113 ;  /* 0x0000007181717220 */ /* 0x040fe40000410000 */
[----:B------:R-:W-:Y:S02]  /*1a000*/  @P0 IMAD R6, R230, c[0x0][0x1e4], R6 ;  /* 0x00007900e6060a24 */ /* 0x000fe400078e0206 */
[C---:B------:R-:W-:Y:S02]  /*1a010*/  FMUL.FTZ R120, R129.reuse, R120 ;  /* 0x0000007881787220 */ /* 0x040fe40000410000 */
[----:B------:R-:W-:Y:S01]  /*1a020*/  MUFU.EX2 R237, R22 ;  /* 0x0000001600ed7308 */ /* 0x000fe20000000800 */
[----:B------:R-:W-:Y:S02]  /*1a030*/  FMUL.FTZ R121, R129, R121 ;  /* 0x0000007981797220 */ /* 0x000fe40000410000 */
[--C-:B------:R-:W-:Y:S02]  /*1a040*/  FFMA.FTZ R54, R54, c[0x0][0x2d0], -R176.reuse ;  /* 0x0000b40036367a23 */ /* 0x100fe400000108b0 */
[--C-:B------:R-:W-:Y:S02]  /*1a050*/  FFMA.FTZ R55, R55, c[0x0][0x2d0], -R176.reuse ;  /* 0x0000b40037377a23 */ /* 0x100fe400000108b0 */
[--C-:B------:R-:W-:Y:S02]  /*1a060*/  FFMA.FTZ R38, R38, c[0x0][0x2d0], -R176.reuse ;  /* 0x0000b40026267a23 */ /* 0x100fe400000108b0 */
[--C-:B------:R-:W-:Y:S01]  /*1a070*/  FFMA.FTZ R39, R39, c[0x0][0x2d0], -R176.reuse ;  /* 0x0000b40027277a23 */ /* 0x100fe200000108b0 */
[----:B------:R2:W-:Y:S01]  /*1a080*/  MUFU.EX2 R250, R18 ;  /* 0x0000001200fa7308 */ /* 0x0005e20000000800 */
[--C-:B------:R-:W-:Y:S02]  /*1a090*/  FFMA.FTZ R50, R50, c[0x0][0x2d0], -R176.reuse ;  /* 0x0000b40032327a23 */ /* 0x100fe400000108b0 */
[----:B------:R-:W-:Y:S02]  /*1a0a0*/  FFMA.FTZ R51, R51, c[0x0][0x2d0], -R176 ;  /* 0x0000b40033337a23 */ /* 0x000fe400000108b0 */
[----:B-1----:R-:W-:Y:S01]  /*1a0b0*/  FADD.FTZ R2, -R124, R130 ;  /* 0x000000827c027221 */ /* 0x002fe20000010100 */
[----:B---3--:R-:W-:Y:S01]  /*1a0c0*/  FMNMX.FTZ R0, R0, R3, !PT ;  /* 0x0000000300007209 */ /* 0x008fe20007810000 */
[----:B------:R-:W-:Y:S02]  /*1a0d0*/  FMUL.FTZ R130, R126, c[0x0][0x2d0] ;  /* 0x0000b4007e827a20 */ /* 0x000fe40000410000 */
[----:B------:R-:W-:Y:S01]  /*1a0e0*/  FMUL.FTZ R2, R2, c[0x0][0x2d0] ;  /* 0x0000b40002027a20 */ /* 0x000fe20000410000 */
[----:B------:R1:W-:Y:S01]  /*1a0f0*/  MUFU.EX2 R252, R19 ;  /* 0x0000001300fc7308 */ /* 0x0003e20000000800 */
[--C-:B------:R-:W-:Y:S02]  /*1a100*/  FFMA.FTZ R20, R20, c[0x0][0x2d0], -R130.reuse ;  /* 0x0000b40014147a23 */ /* 0x100fe40000010882 */
[--C-:B------:R-:W-:Y:S02]  /*1a110*/  FFMA.FTZ R21, R21, c[0x0][0x2d0], -R130.reuse ;  /* 0x0000b40015157a23 */ /* 0x100fe40000010882 */
[--C-:B------:R-:W-:Y:S02]  /*1a120*/  FFMA.FTZ R64, R64, c[0x0][0x2d0], -R130.reuse ;  /* 0x0000b40040407a23 */ /* 0x100fe40000010882 */
[--C-:B------:R-:W-:Y:S02]  /*1a130*/  FFMA.FTZ R65, R65, c[0x0][0x2d0], -R130.reuse ;  /* 0x0000b40041417a23 */ /* 0x100fe40000010882 */
[--C-:B------:R-:W-:Y:S01]  /*1a140*/  FFMA.FTZ R16, R16, c[0x0][0x2d0], -R130.reuse ;  /* 0x0000b40010107a23 */ /* 0x100fe20000010882 */
[----:B------:R3:W4:Y:S01]  /*1a150*/  MUFU.EX2 R127, R2 ;  /* 0x00000002007f7308 */ /* 0x0007220000000800 */
[--C-:B------:R-:W-:Y:S02]  /*1a160*/  FFMA.FTZ R4, R4, c[0x0][0x2d0], -R130.reuse ;  /* 0x0000b40004047a23 */ /* 0x100fe40000010882 */
[--C-:B------:R-:W-:Y:S02]  /*1a170*/  FFMA.FTZ R5, R5, c[0x0][0x2d0], -R130.reuse ;  /* 0x0000b40005057a23 */ /* 0x100fe40000010882 */
[----:B--2---:R-:W-:Y:S02]  /*1a180*/  FMUL.FTZ R18, R128, R146 ;  /* 0x0000009280127220 */ /* 0x004fe40000410000 */
[--C-:B------:R-:W-:Y:S02]  /*1a190*/  FFMA.FTZ R17, R17, c[0x0][0x2d0], -R130.reuse ;  /* 0x0000b40011117a23 */ /* 0x100fe40000010882 */
[--C-:B------:R-:W-:Y:S01]  /*1a1a0*/  FFMA.FTZ R32, R32, c[0x0][0x2d0], -R130.reuse ;  /* 0x0000b40020207a23 */ /* 0x100fe20000010882 */
[----:B------:R-:W-:Y:S01]  /*1a1b0*/  MUFU.EX2 R247, R4 ;  /* 0x0000000400f77308 */ /* 0x000fe20000000800 */
[--C-:B------:R-:W-:Y:S02]  /*1a1c0*/  FFMA.FTZ R33, R33, c[0x0][0x2d0], -R130.reuse ;  /* 0x0000b40021217a23 */ /* 0x100fe40000010882 */
[C---:B------:R-:W-:Y:S02]  /*1a1d0*/  FMUL.FTZ R102, R128.reuse, R102 ;  /* 0x0000006680667220 */ /* 0x040fe40000410000 */
[C---:B-1----:R-:W-:Y:S02]  /*1a1e0*/  FMUL.FTZ R19, R128.reuse, R147 ;  /* 0x0000009380137220 */ /* 0x042fe40000410000 */
[C---:B------:R-:W-:Y:S02]  /*1a1f0*/  FMUL.FTZ R103, R128.reuse, R103 ;  /* 0x0000006780677220 */ /* 0x040fe40000410000 */
[C---:B------:R-:W-:Y:S01]  /*1a200*/  FMUL.FTZ R114, R128.reuse, R114 ;  /* 0x0000007280727220 */ /* 0x040fe20000410000 */
[----:B------:R-:W-:Y:S01]  /*1a210*/  MUFU.EX2 R244, R20 ;  /* 0x0000001400f47308 */ /* 0x000fe20000000800 */
[C---:B------:R-:W-:Y:S02]  /*1a220*/  FMUL.FTZ R115, R128.reuse, R115 ;  /* 0x0000007380737220 */ /* 0x040fe40000410000 */
[C---:B------:R-:W-:Y:S01]  /*1a230*/  FMUL.FTZ R122, R128.reuse, R122 ;  /* 0x0000007a807a7220 */ /* 0x040fe20000410000 */
[----:B---3--:R-:W1:Y:S01]  /*1a240*/  SHFL.BFLY PT, R2, R0, 0x1, 0x1f ;  /* 0x0c201f0000027f89 */ /* 0x008e6200000e0000 */
[C---:B----4-:R-:W-:Y:S02]  /*1a250*/  FMUL.FTZ R104, R127.reuse, R104 ;  /* 0x000000687f687220 */ /* 0x050fe40000410000 */
[C---:B------:R-:W-:Y:S02]  /*1a260*/  FMUL.FTZ R105, R127.reuse, R105 ;  /* 0x000000697f697220 */ /* 0x040fe40000410000 */
[C---:B------:R-:W-:Y:S01]  /*1a270*/  FMUL.FTZ R108, R127.reuse, R108 ;  /* 0x0000006c7f6c7220 */ /* 0x040fe20000410000 */
[----:B------:R-:W-:Y:S01]  /*1a280*/  MUFU.EX2 R249, R5 ;  /* 0x0000000500f97308 */ /* 0x000fe20000000800 */
[C---:B------:R-:W-:Y:S02]  /*1a290*/  FMUL.FTZ R109, R127.reuse, R109 ;  /* 0x0000006d7f6d7220 */ /* 0x040fe40000410000 */
[C---:B------:R-:W-:Y:S02]  /*1a2a0*/  FMUL.FTZ R116, R127.reuse, R116 ;  /* 0x000000747f747220 */ /* 0x040fe40000410000 */
[----:B------:R-:W-:Y:S02]  /*1a2b0*/  FMUL.FTZ R117, R127, R117 ;  /* 0x000000757f757220 */ /* 0x000fe40000410000 */
[----:B------:R-:W-:Y:S02]  /*1a2c0*/  FMUL.FTZ R123, R128, R123 ;  /* 0x0000007b807b7220 */ /* 0x000fe40000410000 */
[--C-:B------:R-:W-:Y:S01]  /*1a2d0*/  FFMA.FTZ R52, R52, c[0x0][0x2d0], -R130.reuse ;  /* 0x0000b40034347a23 */ /* 0x100fe20000010882 */
[----:B------:R-:W-:Y:S01]  /*1a2e0*/  MUFU.EX2 R243, R21 ;  /* 0x0000001500f37308 */ /* 0x000fe20000000800 */
[--C-:B------:R-:W-:Y:S02]  /*1a2f0*/  FFMA.FTZ R53, R53, c[0x0][0x2d0], -R130.reuse ;  /* 0x0000b40035357a23 */ /* 0x100fe40000010882 */
[--C-:B------:R-:W-:Y:S02]  /*1a300*/  FFMA.FTZ R36, R36, c[0x0][0x2d0], -R130.reuse ;  /* 0x0000b40024247a23 */ /* 0x100fe40000010882 */
[--C-:B------:R-:W-:Y:S02]  /*1a310*/  FFMA.FTZ R37, R37, c[0x0][0x2d0], -R130.reuse ;  /* 0x0000b40025257a23 */ /* 0x100fe40000010882 */
[--C-:B------:R-:W-:Y:S01]  /*1a320*/  FFMA.FTZ R48, R48, c[0x0][0x2d0], -R130.reuse ;  /* 0x0000b40030307a23 */ /* 0x100fe20000010882 */
[----:B-1----:R-:W-:Y:S01]  /*1a330*/  FMNMX.FTZ R3, R0, R2, !PT ;  /* 0x0000000200037209 */ /* 0x002fe20007810000 */
[--C-:B------:R-:W-:Y:S01]  /*1a340*/  FFMA.FTZ R49, R49, c[0x0][0x2d0], -R130.reuse ;  /* 0x0000b40031317a23 */ /* 0x100fe20000010882 */
[----:B------:R1:W-:Y:S01]  /*1a350*/  MUFU.EX2 R251, R16 ;  /* 0x0000001000fb7308 */ /* 0x0003e20000000800 */
[----:B------:R-:W-:Y:S02]  /*1a360*/  FFMA.FTZ R97, R97, c[0x0][0x2d0], -R130 ;  /* 0x0000b40061617a23 */ /* 0x000fe40000010882 */
[C---:B------:R-:W-:Y:S02]  /*1a370*/  FADD.FTZ R0, -R3.reuse, R131 ;  /* 0x0000008303007221 */ /* 0x040fe40000010100 */
[----:B------:R-:W-:Y:S02]  /*1a380*/  FMUL.FTZ R131, R124, c[0x0][0x2d0] ;  /* 0x0000b4007c837a20 */ /* 0x000fe40000410000 */
[----:B------:R-:W-:Y:S02]  /*1a390*/  FMUL.FTZ R2, R3, c[0x0][0x2d0] ;  /* 0x0000b40003027a20 */ /* 0x000fe40000410000 */
        /* <DEDUP_REMOVED lines=16> */
[----:B--2---:R-:W-:Y:S02]  /*1a4a0*/  FMUL.FTZ R17, R129, R145 ;  /* 0x0000009181117220 */ /* 0x004fe40000410000 */
[--C-:B------:R-:W-:Y:S02]  /*1a4b0*/  FFMA.FTZ R57, R57, c[0x0][0x2d0], -R131.reuse ;  /* 0x0000b40039397a23 */ /* 0x100fe40000010883 */
[--C-:B------:R-:W-:Y:S01]  /*1a4c0*/  FFMA.FTZ R58, R58, c[0x0][0x2d0], -R2.reuse ;  /* 0x0000b4003a3a7a23 */ /* 0x100fe20000010802 */
[----:B------:R2:W-:Y:S01]  /*1a4d0*/  MUFU.EX2 R246, R12 ;  /* 0x0000000c00f67308 */ /* 0x0005e20000000800 */
[--C-:B------:R-:W-:Y:S02]  /*1a4e0*/  FFMA.FTZ R59, R59, c[0x0][0x2d0], -R2.reuse ;  /* 0x0000b4003b3b7a23 */ /* 0x100fe40000010802 */
[--C-:B------:R-:W-:Y:S01]  /*1a4f0*/  FFMA.FTZ R60, R60, c[0x0][0x2d0], -R131.reuse ;  /* 0x0000b4003c3c7a23 */ /* 0x100fe20000010883 */
[----:B---3--:R-:W-:Y:S01]  /*1a500*/  @P0 SHF.L.U32 R13, R233, 0x5, RZ ;  /* 0x00000005e90d0819 */ /* 0x008fe200000006ff */
[--C-:B------:R-:W-:Y:S02]  /*1a510*/  FFMA.FTZ R61, R61, c[0x0][0x2d0], -R131.reuse ;  /* 0x0000b4003d3d7a23 */ /* 0x100fe40000010883 */
[--C-:B------:R-:W-:Y:S02]  /*1a520*/  FFMA.FTZ R62, R62, c[0x0][0x2d0], -R2.reuse ;  /* 0x0000b4003e3e7a23 */ /* 0x100fe40000010802 */
[--C-:B------:R-:W-:Y:S01]  /*1a530*/  FFMA.FTZ R63, R63, c[0x0][0x2d0], -R2.reuse ;  /* 0x0000b4003f3f7a23 */ /* 0x100fe20000010802 */
[----:B------:R3:W-:Y:S01]  /*1a540*/  MUFU.EX2 R240, R33 ;  /* 0x0000002100f07308 */ /* 0x0007e20000000800 */
[--C-:B------:R-:W-:Y:S02]  /*1a550*/  FFMA.FTZ R11, R11, c[0x0][0x2d0], -R2.reuse ;  /* 0x0000b4000b0b7a23 */ /* 0x100fe40000010802 */
[--C-:B------:R-:W-:Y:S02]  /*1a560*/  FFMA.FTZ R14, R14, c[0x0][0x2d0], -R2.reuse ;  /* 0x0000b4000e0e7a23 */ /* 0x100fe40000010802 */
[----:B-1----:R-:W-:Y:S02]  /*1a570*/  FMUL.FTZ R32, R129, R160 ;  /* 0x000000a081207220 */ /* 0x002fe40000410000 */
[----:B------:R-:W-:Y:S03]  /*1a580*/  @P0 IMAD.WIDE.U32 R4, R230, c[0x0][0x1e0], RZ ;  /* 0x00007800e6040a25 */ /* 0x000fe600078e00ff */
[----:B------:R1:W-:Y:S01]  /*1a590*/  MUFU.EX2 R181, R10 ;  /* 0x0000000a00b57308 */ /* 0x0003e20000000800 */
[--C-:B------:R-:W-:Y:S01]  /*1a5a0*/  FFMA.FTZ R15, R15, c[0x0][0x2d0], -R2.reuse ;  /* 0x0000b4000f0f7a23 */ /* 0x100fe20000010802 */
[----:B------:R-:W-:Y:S01]  /*1a5b0*/  @P0 IADD3 R5, R5, R6, RZ ;  /* 0x0000000605050210 */ /* 0x000fe20007ffe0ff */
[--C-:B------:R-:W-:Y:S01]  /*1a5c0*/  FFMA.FTZ R8, R8, c[0x0][0x2d0], -R131.reuse ;  /* 0x0000b40008087a23 */ /* 0x100fe20000010883 */
[----:B------:R-:W-:Y:S01]  /*1a5d0*/  @P0 MOV R6, R234 ;  /* 0x000000ea00060202 */ /* 0x000fe20000000f00 */
[--C-:B------:R-:W-:Y:S01]  /*1a5e0*/  FFMA.FTZ R25, R25, c[0x0][0x2d0], -R131.reuse ;  /* 0x0000b40019197a23 */ /* 0x100fe20000010883 */
[----:B------:R-:W-:Y:S01]  /*1a5f0*/  MOV R234, 0x5 ;  /* 0x0000000500ea7802 */ /* 0x000fe20000000f00 */
[----:B------:R-:W-:Y:S02]  /*1a600*/  FFMA.FTZ R9, R9, c[0x0][0x2d0], -R131 ;  /* 0x0000b40009097a23 */ /* 0x000fe40000010883 */
[----:B------:R-:W-:Y:S01]  /*1a610*/  FFMA.FTZ R26, R26, c[0x0][0x2d0], -R2 ;  /* 0x0000b4001a1a7a23 */ /* 0x000fe20000010802 */
[----:B------:R-:W-:Y:S01]  /*1a620*/  MUFU.EX2 R183, R14 ;  /* 0x0000000e00b77308 */ /* 0x000fe20000000800 */
[----:B------:R-:W-:Y:S01]  /*1a630*/  @P0 IMAD.WIDE.U32 R6, R4, 0x60, R6 ;  /* 0x0000006004060825 */ /* 0x000fe200078e0006 */
[----:B--2---:R-:W-:Y:S03]  /*1a640*/  @P0 SHF.L.U64.HI R12, R233, R234, c[0x0][0x1e4] ;  /* 0x00007900e90c0619 */ /* 0x004fe600000102ea */
[----:B---3--:R-:W-:Y:S01]  /*1a650*/  FMUL.FTZ R33, R129, R161 ;  /* 0x000000a181217220 */ /* 0x008fe20000410000 */
[----:B------:R-:W-:Y:S01]  /*1a660*/  @P0 LEA R4, P1, R6, c[0x0][0x1c8], 0x1 ;  /* 0x0000720006040a11 */ /* 0x000fe200078208ff */
[--C-:B------:R-:W-:Y:S02]  /*1a670*/  FFMA.FTZ R27, R27, c[0x0][0x2d0], -R2.reuse ;  /* 0x0000b4001b1b7a23 */ /* 0x100fe40000010802 */
[--C-:B------:R-:W-:Y:S01]  /*1a680*/  FFMA.FTZ R28, R28, c[0x0][0x2d0], -R131.reuse ;  /* 0x0000b4001c1c7a23 */ /* 0x100fe20000010883 */
[----:B------:R2:W-:Y:S01]  /*1a690*/  MUFU.EX2 R182, R11 ;  /* 0x0000000b00b67308 */ /* 0x0005e20000000800 */
[----:B------:R-:W-:Y:S02]  /*1a6a0*/  @P0 IMAD R5, R5, 0x60, RZ ;  /* 0x0000006005050824 */ /* 0x000fe400078e02ff */
[----:B------:R-:W-:Y:S01]  /*1a6b0*/  FFMA.FTZ R29, R29, c[0x0][0x2d0], -R131 ;  /* 0x0000b4001d1d7a23 */ /* 0x000fe20000010883 */
[----:B-1----:R-:W-:Y:S01]  /*1a6c0*/  @P0 IADD3 R10, P2, R13, R4, RZ ;  /* 0x000000040d0a0210 */ /* 0x002fe20007f5e0ff */
[----:B------:R-:W-:Y:S01]  /*1a6d0*/  FMUL.FTZ R0, R0, c[0x0][0x2d0] ;  /* 0x0000b40000007a20 */ /* 0x000fe20000410000 */
[----:B------:R-:W-:Y:S01]  /*1a6e0*/  @P0 IADD3 R5, R7, R5, RZ ;  /* 0x0000000507050210 */ /* 0x000fe20007ffe0ff */
[----:B------:R-:W-:Y:S02]  /*1a6f0*/  FFMA.FTZ R30, R30, c[0x0][0x2d0], -R2 ;  /* 0x0000b4001e1e7a23 */ /* 0x000fe40000010802 */
[----:B------:R-:W-:Y:S01]  /*1a700*/  FFMA.FTZ R99, R99, c[0x0][0x2d0], -R176 ;  /* 0x0000b40063637a23 */ /* 0x000fe200000108b0 */
[----:B------:R-:W-:Y:S01]  /*1a710*/  MUFU.EX2 R184, R15 ;  /* 0x0000000f00b87308 */ /* 0x000fe20000000800 */
[----:B------:R-:W-:Y:S01]  /*1a720*/  @P0 LEA.HI.X R5, R6, c[0x0][0x1cc], R5, 0x1, P1 ;  /* 0x0000730006050a11 */ /* 0x000fe200008f0c05 */
[--C-:B------:R-:W-:Y:S02]  /*1a730*/  FFMA.FTZ R93, R93, c[0x0][0x2d0], -R131.reuse ;  /* 0x0000b4005d5d7a23 */ /* 0x100fe40000010883 */
[--C-:B------:R-:W-:Y:S02]  /*1a740*/  FFMA.FTZ R24, R24, c[0x0][0x2d0], -R131.reuse ;  /* 0x0000b40018187a23 */ /* 0x100fe40000010883 */
[----:B------:R1:W-:Y:S01]  /*1a750*/  @P0 LDGSTS.E.BYPASS.LTC128B.128 [R231+0x3100], [R4.64], !P5 ;  /* 0x0310000004e70fae */ /* 0x0003e2000e901d48 */
[----:B------:R-:W-:Y:S02]  /*1a760*/  FFMA.FTZ R31, R31, c[0x0][0x2d0], -R2 ;  /* 0x0000b4001f1f7a23 */ /* 0x000fe40000010802 */
[--C-:B------:R-:W-:Y:S01]  /*1a770*/  FFMA.FTZ R68, R68, c[0x0][0x2d0], -R130.reuse ;  /* 0x0000b40044447a23 */ /* 0x100fe20000010882 */
[----:B------:R3:W-:Y:S01]  /*1a780*/  MUFU.EX2 R238, R8 ;  /* 0x0000000800ee7308 */ /* 0x0007e20000000800 */
[--C-:B------:R-:W-:Y:S02]  /*1a790*/  FFMA.FTZ R69, R69, c[0x0][0x2d0], -R130.reuse ;  /* 0x0000b40045457a23 */ /* 0x100fe40000010882 */
[--C-:B------:R-:W-:Y:S01]  /*1a7a0*/  FFMA.FTZ R80, R80, c[0x0][0x2d0], -R130.reuse ;  /* 0x0000b40050507a23 */ /* 0x100fe20000010882 */
[----:B--2---:R-:W-:Y:S01]  /*1a7b0*/  @P0 IADD3.X R11, R12, R5, RZ, P2, !PT ;  /* 0x000000050c0b0210 */ /* 0x004fe200017fe4ff */
[----:B------:R-:W-:Y:S02]  /*1a7c0*/  FFMA.FTZ R81, R81, c[0x0][0x2d0], -R130 ;  /* 0x0000b40051517a23 */ /* 0x000fe40000010882 */
[--C-:B------:R-:W-:Y:S02]  /*1a7d0*/  FFMA.FTZ R70, R70, c[0x0][0x2d0], -R176.reuse ;  /* 0x0000b40046467a23 */ /* 0x100fe400000108b0 */
[----:B------:R2:W-:Y:S01]  /*1a7e0*/  @P0 LDGSTS.E.BYPASS.LTC128B.128 [R231+0x3900], [R10.64], !P5 ;  /* 0x039000000ae70fae */ /* 0x0005e2000e901d48 */
[----:B------:R4:W-:Y:S01]  /*1a7f0*/  MUFU.EX2 R239, R9 ;  /* 0x0000000900ef7308 */ /* 0x0009e20000000800 */
[--C-:B------:R-:W-:Y:S02]  /*1a800*/  FFMA.FTZ R71, R71, c[0x0][0x2d0], -R176.reuse ;  /* 0x0000b40047477a23 */ /* 0x100fe400000108b0 */
[--C-:B------:R-:W-:Y:S02]  /*1a810*/  FFMA.FTZ R82, R82, c[0x0][0x2d0], -R176.reuse ;  /* 0x0000b40052527a23 */ /* 0x100fe400000108b0 */
[----:B------:R-:W-:Y:S02]  /*1a820*/  FFMA.FTZ R83, R83, c[0x0][0x2d0], -R176 ;  /* 0x0000b40053537a23 */ /* 0x000fe400000108b0 */
[--C-:B------:R-:W-:Y:S02]  /*1a830*/  FFMA.FTZ R74, R74, c[0x0][0x2d0], -R2.reuse ;  /* 0x0000b4004a4a7a23 */ /* 0x100fe40000010802 */
[--C-:B------:R-:W-:Y:S01]  /*1a840*/  FFMA.FTZ R75, R75, c[0x0][0x2d0], -R2.reuse ;  /* 0x0000b4004b4b7a23 */ /* 0x100fe20000010802 */
[----:B------:R-:W2:Y:S01]  /*1a850*/  MUFU.EX2 R0, R0 ;  /* 0x0000000000007308 */ /* 0x000ea20000000800 */
[--C-:B------:R-:W-:Y:S02]  /*1a860*/  FFMA.FTZ R78, R78, c[0x0][0x2d0], -R2.reuse ;  /* 0x0000b4004e4e7a23 */ /* 0x100fe40000010802 */
[----:B------:R-:W-:Y:S01]  /*1a870*/  FFMA.FTZ R79, R79, c[0x0][0x2d0], -R2 ;  /* 0x0000b4004f4f7a23 */ /* 0x000fe20000010802 */
[----:B---3--:R-:W-:Y:S01]  /*1a880*/  @P0 IADD3 R8, P1, R13, R10, RZ ;  /* 0x0000000a0d080210 */ /* 0x008fe20007f3e0ff */
[--C-:B------:R-:W-:Y:S02]  /*1a890*/  FFMA.FTZ R84, R84, c[0x0][0x2d0], -R130.reuse ;  /* 0x0000b40054547a23 */ /* 0x100fe40000010882 */
[--C-:B------:R-:W-:Y:S01]  /*1a8a0*/  FFMA.FTZ R85, R85, c[0x0][0x2d0], -R130.reuse ;  /* 0x0000b40055557a23 */ /* 0x100fe20000010882 */
[C---:B------:R-:W-:Y:S01]  /*1a8b0*/  @P0 IADD3 R6, P3, R13.reuse, R8, RZ ;  /* 0x000000080d060210 */ /* 0x040fe20007f7e0ff */
[----:B------:R-:W-:Y:S01]  /*1a8c0*/  FFMA.FTZ R96, R96, c[0x0][0x2d0], -R130 ;  /* 0x0000b40060607a23 */ /* 0x000fe20000010882 */
[----:B------:R3:W-:Y:S01]  /*1a8d0*/  MUFU.EX2 R210, R25 ;  /* 0x0000001900d27308 */ /* 0x0007e20000000800 */
[--C-:B------:R-:W-:Y:S01]  /*1a8e0*/  FFMA.FTZ R86, R86, c[0x0][0x2d0], -R176.reuse ;  /* 0x0000b40056567a23 */ /* 0x100fe200000108b0 */
[----:B-1----:R-:W-:Y:S01]  /*1a8f0*/  @P0 IADD3 R4, P2, R13, R6, RZ ;  /* 0x000000060d040210 */ /* 0x002fe20007f5e0ff */
[--C-:B------:R-:W-:Y:S01]  /*1a900*/  FFMA.FTZ R87, R87, c[0x0][0x2d0], -R176.reuse ;  /* 0x0000b40057577a23 */ /* 0x100fe200000108b0 */
[----:B----4-:R-:W-:Y:S01]  /*1a910*/  @P0 IADD3.X R9, R12, R11, RZ, P1, !PT ;  /* 0x0000000b0c090210 */ /* 0x010fe20000ffe4ff */
[----:B------:R-:W-:Y:S01]  /*1a920*/  FFMA.FTZ R98, R98, c[0x0][0x2d0], -R176 ;  /* 0x0000b40062627a23 */ /* 0x000fe200000108b0 */
[----:B--2---:R-:W-:Y:S01]  /*1a930*/  @P0 IADD3 R10, P1, R13, R4, RZ ;  /* 0x000000040d0a0210 */ /* 0x004fe20007f3e0ff */
[C---:B------:R-:W-:Y:S01]  /*1a940*/  FMUL.FTZ R13, R127.reuse, R141 ;  /* 0x0000008d7f0d7220 */ /* 0x040fe20000410000 */
[----:B------:R-:W-:Y:S01]  /*1a950*/  @P0 IADD3.X R7, R12, R9, RZ, P3, !PT ;  /* 0x000000090c070210 */ /* 0x000fe20001ffe4ff */
[----:B------:R1:W-:Y:S01]  /*1a960*/  @P0 LDGSTS.E.BYPASS.LTC128B.128 [R231+0x4100], [R8.64], !P5 ;  /* 0x0410000008e70fae */ /* 0x0003e2000e901d48 */
[----:B------:R2:W-:Y:S01]  /*1a970*/  MUFU.EX2 R180, R26 ;  /* 0x0000001a00b47308 */ /* 0x0005e20000000800 */
[--C-:B------:R-:W-:Y:S01]  /*1a980*/  FFMA.FTZ R92, R92, c[0x0][0x2d0], -R131.reuse ;  /* 0x0000b4005c5c7a23 */ /* 0x100fe20000010883 */
[----:B------:R-:W-:Y:S01]  /*1a990*/  @P0 IADD3.X R5, R12, R7, RZ, P2, !PT ;  /* 0x000000070c050210 */ /* 0x000fe200017fe4ff */
[--C-:B------:R-:W-:Y:S01]  /*1a9a0*/  FFMA.FTZ R90, R90, c[0x0][0x2d0], -R2.reuse ;  /* 0x0000b4005a5a7a23 */ /* 0x100fe20000010802 */
[----:B------:R-:W-:Y:S01]  /*1a9b0*/  MOV R130, R124 ;  /* 0x0000007c00827202 */ /* 0x000fe20000000f00 */
[----:B------:R-:W-:Y:S01]  /*1a9c0*/  FMUL.FTZ R14, R0, R142 ;  /* 0x0000008e000e7220 */ /* 0x000fe20000410000 */
[----:B------:R-:W-:Y:S01]  /*1a9d0*/  @P0 IADD3.X R11, R12, R5, RZ, P1, !PT ;  /* 0x000000050c0b0210 */ /* 0x000fe20000ffe4ff */
[----:B------:R4:W-:Y:S01]  /*1a9e0*/  @P0 LDGSTS.E.BYPASS.LTC128B.128 [R231+0x4900], [R6.64], !P5 ;  /* 0x0490000006e70fae */ /* 0x0009e2000e901d48 */
[C---:B------:R-:W-:Y:S02]  /*1a9f0*/  FMUL.FTZ R12, R127.reuse, R140 ;  /* 0x0000008c7f0c7220 */ /* 0x040fe40000410000 */
[C---:B------:R-:W-:Y:S01]  /*1aa00*/  FMUL.FTZ R15, R0.reuse, R143 ;  /* 0x0000008f000f7220 */ /* 0x040fe20000410000 */
[----:B------:R4:W-:Y:S01]  /*1aa10*/  MUFU.EX2 R179, R27 ;  /* 0x0000001b00b37308 */ /* 0x0009e20000000800 */
[C---:B------:R-:W-:Y:S02]  /*1aa20*/  FMUL.FTZ R106, R0.reuse, R106 ;  /* 0x0000006a006a7220 */ /* 0x040fe40000410000 */
[C---:B---3--:R-:W-:Y:S01]  /*1aa30*/  FMUL.FTZ R25, R127.reuse, R153 ;  /* 0x000000997f197220 */ /* 0x048fe20000410000 */
[----:B------:R3:W-:Y:S01]  /*1aa40*/  @P0 LDGSTS.E.BYPASS.LTC128B.128 [R231+0x5100], [R4.64], !P5 ;  /* 0x0510000004e70fae */ /* 0x0007e2000e901d48 */
[C---:B------:R-:W-:Y:S02]  /*1aa50*/  FMUL.FTZ R107, R0.reuse, R107 ;  /* 0x0000006b006b7220 */ /* 0x040fe40000410000 */
[C---:B------:R-:W-:Y:S02]  /*1aa60*/  FMUL.FTZ R110, R0.reuse, R110 ;  /* 0x0000006e006e7220 */ /* 0x040fe40000410000 */
[C---:B------:R-:W-:Y:S01]  /*1aa70*/  FMUL.FTZ R111, R0.reuse, R111 ;  /* 0x0000006f006f7220 */ /* 0x040fe20000410000 */
[----:B------:R3:W3:Y:S01]  /*1aa80*/  MUFU.EX2 R209, R24 ;  /* 0x0000001800d17308 */ /* 0x0006e20000000800 */
[C---:B------:R-:W-:Y:S01]  /*1aa90*/  FMUL.FTZ R118, R0.reuse, R118 ;  /* 0x0000007600767220 */ /* 0x040fe20000410000 */
[----:B------:R3:W-:Y:S01]  /*1aaa0*/  @P0 LDGSTS.E.BYPASS.LTC128B.128 [R231+0x5900], [R10.64], !P5 ;  /* 0x059000000ae70fae */ /* 0x0007e2000e901d48 */
[----:B--2---:R-:W-:Y:S02]  /*1aab0*/  FMUL.FTZ R26, R0, R154 ;  /* 0x0000009a001a7220 */ /* 0x004fe40000410000 */
[----:B-1----:R-:W-:Y:S01]  /*1aac0*/  FMUL.FTZ R8, R127, R136 ;  /* 0x000000887f087220 */ /* 0x002fe20000410000 */
[----:B------:R-:W-:Y:S01]  /*1aad0*/  F2FP.PACK_AB R136, R239, R238 ;  /* 0x000000eeef88723e */ /* 0x000fe200000000ff */
[----:B------:R-:W-:Y:S01]  /*1aae0*/  FMUL.FTZ R9, R127, R137 ;  /* 0x000000897f097220 */ /* 0x000fe20000410000 */
[----:B------:R-:W-:Y:S01]  /*1aaf0*/  F2FP.PACK_AB R137, R182, R181 ;  /* 0x000000b5b689723e */ /* 0x000fe200000000ff */
[----:B------:R-:W-:Y:S01]  /*1ab00*/  FMUL.FTZ R119, R0, R119 ;  /* 0x0000007700777220 */ /* 0x000fe20000410000 */
[----:B------:R-:W1:Y:S01]  /*1ab10*/  LDSM.16.MT88.4 R20, [R213+0x100] ;  /* 0x00010000d514783b */ /* 0x000e620000004200 */
[----:B------:R2:W-:Y:S01]  /*1ab20*/  MUFU.EX2 R211, R28 ;  /* 0x0000001c00d37308 */ /* 0x0005e20000000800 */
[--C-:B------:R-:W-:Y:S02]  /*1ab30*/  FFMA.FTZ R91, R91, c[0x0][0x2d0], -R2.reuse ;  /* 0x0000b4005b5b7a23 */ /* 0x100fe40000010802 */
[C---:B----4-:R-:W-:Y:S01]  /*1ab40*/  FMUL.FTZ R6, R128.reuse, R134 ;  /* 0x0000008680067220 */ /* 0x050fe20000410000 */
[----:B------:R-:W-:Y:S01]  /*1ab50*/  F2FP.PACK_AB R134, R203, R251 ;  /* 0x000000fbcb86723e */ /* 0x000fe200000000ff */
[----:B------:R-:W-:Y:S01]  /*1ab60*/  FMUL.FTZ R7, R128, R135 ;  /* 0x0000008780077220 */ /* 0x000fe20000410000 */
[----:B------:R-:W-:Y:S01]  /*1ab70*/  F2FP.PACK_AB R135, R252, R250 ;  /* 0x000000fafc87723e */ /* 0x000fe200000000ff */
[----:B------:R-:W4:Y:S01]  /*1ab80*/  LDSM.16.MT88.4 R172, [R216+0x100] ;  /* 0x00010000d8ac783b */ /* 0x000f220000004200 */
[C---:B------:R-:W-:Y:S02]  /*1ab90*/  FMUL.FTZ R27, R0.reuse, R155 ;  /* 0x0000009b001b7220 */ /* 0x040fe40000410000 */
[----:B---3--:R-:W-:Y:S01]  /*1aba0*/  FMUL.FTZ R4, R129, R132 ;  /* 0x0000008481047220 */ /* 0x008fe20000410000 */
[----:B------:R-:W-:Y:S01]  /*1abb0*/  F2FP.PACK_AB R132, R249, R247 ;  /* 0x000000f7f984723e */ /* 0x000fe200000000ff */
[----:B------:R-:W-:Y:S01]  /*1abc0*/  FMUL.FTZ R5, R129, R133 ;  /* 0x0000008581057220 */ /* 0x000fe20000410000 */
[----:B------:R-:W-:Y:S01]  /*1abd0*/  F2FP.PACK_AB R133, R245, R242 ;  /* 0x000000f2f585723e */ /* 0x000fe200000000ff */
[----:B------:R-:W-:Y:S01]  /*1abe0*/  MUFU.EX2 R199, R40 ;  /* 0x0000002800c77308 */ /* 0x000fe20000000800 */
[----:B------:R-:W3:Y:S01]  /*1abf0*/  LDSM.16.MT88.4 R140, [R214+0x100] ;  /* 0x00010000d68c783b */ /* 0x000ee20000004200 */
[C---:B------:R-:W-:Y:S01]  /*1ac00*/  FMUL.FTZ R24, R127.reuse, R152 ;  /* 0x000000987f187220 */ /* 0x040fe20000410000 */
[----:B------:R-:W-:Y:S01]  /*1ac10*/  MOV R152, R203 ;  /* 0x000000cb00987202 */ /* 0x000fe20000000f00 */
[----:B------:R-:W-:Y:S01]  /*1ac20*/  FMUL.FTZ R10, R0, R138 ;  /* 0x0000008a000a7220 */ /* 0x000fe20000410000 */
[----:B------:R-:W-:Y:S01]  /*1ac30*/  F2FP.PACK_AB R138, R248, R246 ;  /* 0x000000f6f88a723e */ /* 0x000fe200000000ff */
[----:B------:R-:W-:Y:S01]  /*1ac40*/  FMUL.FTZ R11, R0, R139 ;  /* 0x0000008b000b7220 */ /* 0x000fe20000410000 */
[----:B------:R-:W-:Y:S01]  /*1ac50*/  F2FP.PACK_AB R139, R184, R183 ;  /* 0x000000b7b88b723e */ /* 0x000fe200000000ff */
[--C-:B------:R-:W-:Y:S01]  /*1ac60*/  FFMA.FTZ R94, R94, c[0x0][0x2d0], -R2.reuse ;  /* 0x0000b4005e5e7a23 */ /* 0x100fe20000010802 */
[----:B------:R-:W3:Y:S01]  /*1ac70*/  LDSM.16.MT88.4 R144, [R215+0x100] ;  /* 0x00010000d790783b */ /* 0x000ee20000004200 */
[----:B--2---:R-:W-:Y:S01]  /*1ac80*/  FMUL.FTZ R28, R127, R156 ;  /* 0x0000009c7f1c7220 */ /* 0x004fe20000410000 */
[----:B------:R-:W-:Y:S01]  /*1ac90*/  MUFU.EX2 R200, R41 ;  /* 0x0000002900c87308 */ /* 0x000fe20000000800 */
[----:B------:R-:W-:Y:S02]  /*1aca0*/  FFMA.FTZ R2, R95, c[0x0][0x2d0], -R2 ;  /* 0x0000b4005f027a23 */ /* 0x000fe40000010802 */
[--C-:B------:R-:W-:Y:S02]  /*1acb0*/  FFMA.FTZ R72, R72, c[0x0][0x2d0], -R131.reuse ;  /* 0x0000b40048487a23 */ /* 0x100fe40000010883 */
[--C-:B------:R-:W-:Y:S01]  /*1acc0*/  FFMA.FTZ R73, R73, c[0x0][0x2d0], -R131.reuse ;  /* 0x0000b40049497a23 */ /* 0x100fe20000010883 */
[----:B------:R-:W2:Y:S01]  /*1acd0*/  LDL.LU R153, [R1+0x24] ;  /* 0x0000240001997983 */ /* 0x000ea20000300800 */
[--C-:B------:R-:W-:Y:S02]  /*1ace0*/  FFMA.FTZ R76, R76, c[0x0][0x2d0], -R131.reuse ;  /* 0x0000b4004c4c7a23 */ /* 0x100fe40000010883 */
[--C-:B------:R-:W-:Y:S01]  /*1acf0*/  FFMA.FTZ R77, R77, c[0x0][0x2d0], -R131.reuse ;  /* 0x0000b4004d4d7a23 */ /* 0x100fe20000010883 */
[----:B------:R-:W2:Y:S01]  /*1ad00*/  LDL.LU R154, [R1+0x1c] ;  /* 0x00001c00019a7983 */ /* 0x000ea20000300800 */
[----:B------:R-:W-:Y:S01]  /*1ad10*/  MUFU.EX2 R197, R44 ;  /* 0x0000002c00c57308 */ /* 0x000fe20000000800 */
[--C-:B------:R-:W-:Y:S01]  /*1ad20*/  FFMA.FTZ R88, R88, c[0x0][0x2d0], -R131.reuse ;  /* 0x0000b40058587a23 */ /* 0x100fe20000010883 */
[-C--:B-1----:R-:W-:Y:S01]  /*1ad30*/  HMMA.16816.F32 R4, R132, R20.reuse, R4 ;  /* 0x000000148404723c */ /* 0x082fe20000001804 */
[----:B------:R-:W2:Y:S04]  /*1ad40*/  LDL.LU R155, [R1+0x18] ;  /* 0x00001800019b7983 */ /* 0x000ea80000300800 */
[----:B------:R-:W2:Y:S01]  /*1ad50*/  LDL.LU R156, [R1+0x14] ;  /* 0x00001400019c7983 */ /* 0x000ea20000300800 */
[----:B------:R-:W-:Y:S02]  /*1ad60*/  FFMA.FTZ R89, R89, c[0x0][0x2d0], -R131 ;  /* 0x0000b40059597a23 */ /* 0x000fe40000010883 */
[----:B------:R-:W-:Y:S01]  /*1ad70*/  MUFU.EX2 R198, R45 ;  /* 0x0000002d00c67308 */ /* 0x000fe20000000800 */
[C---:B------:R-:W-:Y:S01]  /*1ad80*/  HMMA.16816.F32 R8, R136.reuse, R20, R8 ;  /* 0x000000148808723c */ /* 0x040fe20000001808 */
[----:B------:R-:W0:Y:S03]  /*1ad90*/  LDGDEPBAR ;  /* 0x00000000000079af */ /* 0x000e260000000000 */
[----:B------:R-:W-:Y:S03]  /*1ada0*/  MOV R131, R3 ;  /* 0x0000000300837202 */ /* 0x000fe60000000f00 */
[C---:B------:R-:W-:Y:S01]  /*1adb0*/  FMUL.FTZ R20, R129.reuse, R148 ;  /* 0x0000009481147220 */ /* 0x040fe20000410000 */
[-C--:B------:R-:W-:Y:S01]  /*1adc0*/  HMMA.16816.F32 R12, R136, R22.reuse, R12 ;  /* 0x00000016880c723c */ /* 0x080fe2000000180c */
[----:B------:R1:W1:Y:S03]  /*1add0*/  MUFU.EX2 R233, R29 ;  /* 0x0000001d00e97308 */ /* 0x0002660000000800 */
[----:B------:R-:W-:Y:S04]  /*1ade0*/  FMUL.FTZ R21, R129, R149 ;  /* 0x0000009581157220 */ /* 0x000fe80000410000 */
[C---:B------:R-:W-:Y:S03]  /*1adf0*/  HMMA.16816.F32 R16, R132.reuse, R22, R16 ;  /* 0x000000168410723c */ /* 0x040fe60000001810 */
[----:B------:R3:W-:Y:S04]  /*1ae00*/  MUFU.EX2 R177, R30 ;  /* 0x0000001e00b17308 */ /* 0x0007e80000000800 */
[C---:B------:R-:W-:Y:S02]  /*1ae10*/  FMUL.FTZ R22, R128.reuse, R150 ;  /* 0x0000009680167220 */ /* 0x040fe40000410000 */
[----:B------:R-:W-:Y:S02]  /*1ae20*/  FMUL.FTZ R23, R128, R151 ;  /* 0x0000009780177220 */ /* 0x000fe40000410000 */
[----:B------:R-:W-:Y:S02]  /*1ae30*/  LDSM.16.MT88.4 R148, [R214+0x900] ;  /* 0x00090000d694783b */ /* 0x000fe40000004200 */
[----:B------:R3:W-:Y:S03]  /*1ae40*/  MUFU.EX2 R178, R31 ;  /* 0x0000001f00b27308 */ /* 0x0007e60000000800 */
[-C--:B----4-:R-:W-:Y:S03]  /*1ae50*/  HMMA.16816.F32 R20, R132, R172.reuse, R20 ;  /* 0x000000ac8414723c */ /* 0x090fe60000001814 */
[----:B-1----:R-:W-:Y:S02]  /*1ae60*/  FMUL.FTZ R29, R127, R157 ;  /* 0x0000009d7f1d7220 */ /* 0x002fe40000410000 */
[----:B------:R-:W4:Y:S02]  /*1ae70*/  LDL R157, [R1] ;  /* 0x00000000019d7983 */ /* 0x000f240000100800 */
[----:B------:R1:W-:Y:S01]  /*1ae80*/  MUFU.EX2 R234, R34 ;  /* 0x0000002200ea7308 */ /* 0x0003e20000000800 */
[C---:B------:R-:W-:Y:S04]  /*1ae90*/  HMMA.16816.F32 R24, R136.reuse, R172, R24 ;  /* 0x000000ac8818723c */ /* 0x040fe80000001818 */
[C---:B---3--:R-:W-:Y:S05]  /*1aea0*/  FMUL.FTZ R30, R0.reuse, R158 ;  /* 0x0000009e001e7220 */ /* 0x048fea0000410000 */
[----:B------:R3:W3:Y:S03]  /*1aeb0*/  MUFU.EX2 R235, R35 ;  /* 0x0000002300eb7308 */ /* 0x0006e60000000800 */
[----:B------:R-:W-:Y:S07]  /*1aec0*/  FMUL.FTZ R31, R0, R159 ;  /* 0x0000009f001f7220 */ /* 0x000fee0000410000 */
[----:B------:R-:W-:Y:S01]  /*1aed0*/  MUFU.EX2 R172, R46 ;  /* 0x0000002e00ac7308 */ /* 0x000fe20000000800 */
[-C--:B------:R-:W-:Y:S03]  /*1aee0*/  HMMA.16816.F32 R28, R136, R174.reuse, R28 ;  /* 0x000000ae881c723c */ /* 0x080fe6000000181c */
[C---:B-1----:R-:W-:Y:S06]  /*1aef0*/  FMUL.FTZ R34, R128.reuse, R162 ;  /* 0x000000a280227220 */ /* 0x042fec0000410000 */
[----:B------:R1:W-:Y:S03]  /*1af00*/  MUFU.EX2 R208, R36 ;  /* 0x0000002400d07308 */ /* 0x0003e60000000800 */
[C---:B---3--:R-:W-:Y:S02]  /*1af10*/  FMUL.FTZ R35, R128.reuse, R163 ;  /* 0x000000a380237220 */ /* 0x048fe40000410000 */
[----:B------:R-:W-:Y:S05]  /*1af20*/  LDSM.16.MT88.4 R160, [R216+0x2900] ;  /* 0x00290000d8a0783b */ /* 0x000fea0000004200 */
[----:B------:R3:W-:Y:S01]  /*1af30*/  MUFU.EX2 R173, R47 ;  /* 0x0000002f00ad7308 */ /* 0x0007e20000000800 */
[C---:B------:R-:W-:Y:S08]  /*1af40*/  HMMA.16816.F32 R32, R132.reuse, R174, R32 ;  /* 0x000000ae8420723c */ /* 0x040ff00000001820 */
[-C--:B------:R-:W-:Y:S01]  /*1af50*/  HMMA.16816.F32 R100, R132, R140.reuse, R100 ;  /* 0x0000008c8464723c */ /* 0x080fe20000001864 */
[----:B------:R3:W2:Y:S03]  /*1af60*/  MUFU.EX2 R207, R37 ;  /* 0x0000002500cf7308 */ /* 0x0006a60000000800 */
[C---:B-1----:R-:W-:Y:S04]  /*1af70*/  FMUL.FTZ R36, R129.reuse, R164 ;  /* 0x000000a481247220 */ /* 0x042fe80000410000 */
[C---:B------:R-:W-:Y:S03]  /*1af80*/  HMMA.16816.F32 R104, R136.reuse, R140, R104 ;  /* 0x0000008c8868723c */ /* 0x040fe60000001868 */
[----:B------:R1:W-:Y:S01]  /*1af90*/  MUFU.EX2 R204, R38 ;  /* 0x0000002600cc7308 */ /* 0x0003e20000000800 */
[----:B---3--:R-:W-:Y:S04]  /*1afa0*/  LDSM.16.MT88.4 R44, [R213+0x1100] ;  /* 0x00110000d52c783b */ /* 0x008fe80000004200 */
[-C--:B------:R-:W-:Y:S05]  /*1afb0*/  HMMA.16816.F32 R108, R136, R142.reuse, R108 ;  /* 0x0000008e886c723c */ /* 0x080fea000000186c */
[----:B------:R3:W2:Y:S03]  /*1afc0*/  MUFU.EX2 R203, R39 ;  /* 0x0000002700cb7308 */ /* 0x0006a60000000800 */
[C---:B------:R-:W-:Y:S01]  /*1afd0*/  HMMA.16816.F32 R112, R132.reuse, R142, R112 ;  /* 0x0000008e8470723c */ /* 0x040fe20000001870 */
[----:B------:R-:W3:Y:S03]  /*1afe0*/  LDSM.16.MT88.4 R140, [R213+0x900] ;  /* 0x00090000d58c783b */ /* 0x000ee60000004200 */
[----:B------:R-:W-:Y:S03]  /*1aff0*/  FMUL.FTZ R37, R129, R165 ;  /* 0x000000a581257220 */ /* 0x000fe60000410000 */
[----:B------:R3:W-:Y:S01]  /*1b000*/  MUFU.EX2 R206, R48 ;  /* 0x0000003000ce7308 */ /* 0x0007e20000000800 */
[C---:B-1----:R-:W-:Y:S09]  /*1b010*/  FMUL.FTZ R38, R128.reuse, R166 ;  /* 0x000000a680267220 */ /* 0x042ff20000410000 */
[----:B------:R1:W-:Y:S01]  /*1b020*/  MUFU.EX2 R205, R49 ;  /* 0x0000003100cd7308 */ /* 0x0003e20000000800 */
[----:B---3--:R-:W-:Y:S09]  /*1b030*/  FMUL.FTZ R39, R128, R167 ;  /* 0x000000a780277220 */ /* 0x008ff20000410000 */
[----:B------:R3:W-:Y:S01]  /*1b040*/  MUFU.EX2 R202, R50 ;  /* 0x0000003200ca7308 */ /* 0x0007e20000000800 */
[-C--:B------:R-:W-:Y:S03]  /*1b050*/  HMMA.16816.F32 R36, R132, R144.reuse, R36 ;  /* 0x000000908424723c */ /* 0x080fe60000001824 */
[C---:B------:R-:W-:Y:S05]  /*1b060*/  FMUL.FTZ R48, R127.reuse, R168 ;  /* 0x000000a87f307220 */ /* 0x040fea0000410000 */
[C---:B------:R-:W-:Y:S01]  /*1b070*/  HMMA.16816.F32 R116, R136.reuse, R144, R116 ;  /* 0x000000908874723c */ /* 0x040fe20000001874 */
[----:B------:R3:W-:Y:S03]  /*1b080*/  MUFU.EX2 R201, R51 ;  /* 0x0000003300c97308 */ /* 0x0007e60000000800 */
[----:B-1----:R-:W-:Y:S07]  /*1b090*/  FMUL.FTZ R49, R127, R169 ;  /* 0x000000a97f317220 */ /* 0x002fee0000410000 */
[----:B------:R-:W-:Y:S01]  /*1b0a0*/  MUFU.EX2 R174, R42 ;  /* 0x0000002a00ae7308 */ /* 0x000fe20000000800 */
[C---:B---3--:R-:W-:Y:S09]  /*1b0b0*/  FMUL.FTZ R50, R0.reuse, R170 ;  /* 0x000000aa00327220 */ /* 0x048ff20000410000 */
[----:B------:R1:W3:Y:S01]  /*1b0c0*/  MUFU.EX2 R175, R43 ;  /* 0x0000002b00af7308 */ /* 0x0002e20000000800 */
[----:B------:R-:W-:Y:S09]  /*1b0d0*/  FMUL.FTZ R51, R0, R171 ;  /* 0x000000ab00337220 */ /* 0x000ff20000410000 */
[----:B------:R-:W-:Y:S01]  /*1b0e0*/  MUFU.EX2 R193, R64 ;  /* 0x0000004000c17308 */ /* 0x000fe20000000800 */
[-C--:B------:R-:W-:Y:S07]  /*1b0f0*/  HMMA.16816.F32 R48, R136, R146.reuse, R48 ;  /* 0x000000928830723c */ /* 0x080fee0000001830 */
[----:B------:R-:W-:Y:S01]  /*1b100*/  F2FP.PACK_AB R136, R210, R209 ;  /* 0x000000d1d288723e */ /* 0x000fe200000000ff */
[----:B------:R-:W-:Y:S01]  /*1b110*/  HMMA.16816.F32 R120, R132, R146, R120 ;  /* 0x000000928478723c */ /* 0x000fe20000001878 */
[----:B------:R-:W3:Y:S01]  /*1b120*/  LDSM.16.MT88.4 R144, [R216+0x900] ;  /* 0x00090000d890783b */ /* 0x000ee20000004200 */
[----:B------:R-:W-:Y:S02]  /*1b130*/  MUFU.EX2 R194, R65 ;  /* 0x0000004100c27308 */ /* 0x000fe40000000800 */
[----:B------:R-:W-:Y:S02]  /*1b140*/  F2FP.PACK_AB R138, R233, R211 ;  /* 0x000000d3e98a723e */ /* 0x000fe400000000ff */
[----:B------:R-:W-:Y:S02]  /*1b150*/  F2FP.PACK_AB R137, R179, R180 ;  /* 0x000000b4b389723e */ /* 0x000fe400000000ff */
[----:B------:R-:W-:Y:S01]  /*1b160*/  F2FP.PACK_AB R132, R243, R244 ;  /* 0x000000f4f384723e */ /* 0x000fe200000000ff */
[----:B-1----:R-:W1:Y:S03]  /*1b170*/  LDSM.16.MT88.4 R40, [R215+0x900] ;  /* 0x00090000d728783b */ /* 0x002e660000004200 */
[----:B------:R-:W-:Y:S01]  /*1b180*/  F2FP.PACK_AB R134, R240, R241 ;  /* 0x000000f1f086723e */ /* 0x000fe200000000ff */
[----:B------:R-:W-:Y:S01]  /*1b190*/  MUFU.EX2 R190, R66 ;  /* 0x0000004200be7308 */ /* 0x000fe20000000800 */
[----:B------:R-:W-:Y:S02]  /*1b1a0*/  F2FP.PACK_AB R133, R236, R237 ;  /* 0x000000edec85723e */ /* 0x000fe400000000ff */
[----:B------:R-:W-:Y:S02]  /*1b1b0*/  F2FP.PACK_AB R135, R235, R234 ;  /* 0x000000eaeb87723e */ /* 0x000fe400000000ff */
[----:B------:R-:W-:Y:S05]  /*1b1c0*/  F2FP.PACK_AB R139, R178, R177 ;  /* 0x000000b1b28b723e */ /* 0x000fea00000000ff */
[-C--:B------:R-:W-:Y:S01]  /*1b1d0*/  HMMA.16816.F32 R4, R132, R140.reuse, R4 ;  /* 0x0000008c8404723c */ /* 0x080fe20000001804 */
[----:B------:R3:W-:Y:S07]  /*1b1e0*/  MUFU.EX2 R189, R67 ;  /* 0x0000004300bd7308 */ /* 0x0007ee0000000800 */
[C---:B------:R-:W-:Y:S03]  /*1b1f0*/  HMMA.16816.F32 R8, R136.reuse, R140, R8 ;  /* 0x0000008c8808723c */ /* 0x040fe60000001808 */
[----:B------:R-:W-:Y:S05]  /*1b200*/  MUFU.EX2 R188, R56 ;  /* 0x0000003800bc7308 */ /* 0x000fea0000000800 */
[-C--:B------:R-:W-:Y:S05]  /*1b210*/  HMMA.16816.F32 R12, R136, R142.reuse, R12 ;  /* 0x0000008e880c723c */ /* 0x080fea000000180c */
[----:B------:R-:W1:Y:S03]  /*1b220*/  MUFU.EX2 R186, R57 ;  /* 0x0000003900ba7308 */ /* 0x000e660000000800 */
[C---:B------:R-:W-:Y:S01]  /*1b230*/  HMMA.16816.F32 R16, R132.reuse, R142, R16 ;  /* 0x0000008e8410723c */ /* 0x040fe20000001810 */
[----:B---3--:R-:W3:Y:S06]  /*1b240*/  LDSM.16.MT88.4 R64, [R216+0x1100] ;  /* 0x00110000d840783b */ /* 0x008eec0000004200 */
[----:B------:R-:W-:Y:S01]  /*1b250*/  MUFU.EX2 R167, R58 ;  /* 0x0000003a00a77308 */ /* 0x000fe20000000800 */
[-C--:B------:R-:W-:Y:S08]  /*1b260*/  HMMA.16816.F32 R20, R132, R144.reuse, R20 ;  /* 0x000000908414723c */ /* 0x080ff00000001814 */
[C---:B------:R-:W-:Y:S01]  /*1b270*/  HMMA.16816.F32 R24, R136.reuse, R144, R24 ;  /* 0x000000908818723c */ /* 0x040fe20000001818 */
[----:B------:R1:W1:Y:S07]  /*1b280*/  MUFU.EX2 R165, R59 ;  /* 0x0000003b00a57308 */ /* 0x00026e0000000800 */
[-C--:B------:R-:W-:Y:S03]  /*1b290*/  HMMA.16816.F32 R28, R136, R146.reuse, R28 ;  /* 0x00000092881c723c */ /* 0x080fe6000000181c */
[----:B------:R-:W-:Y:S05]  /*1b2a0*/  MUFU.EX2 R187, R60 ;  /* 0x0000003c00bb7308 */ /* 0x000fea0000000800 */
[C---:B------:R-:W-:Y:S01]  /*1b2b0*/  HMMA.16816.F32 R32, R132.reuse, R146, R32 ;  /* 0x000000928420723c */ /* 0x040fe20000001820 */
[----:B------:R-:W-:Y:S04]  /*1b2c0*/  LDSM.16.MT88.4 R144, [R213+0x2900] ;  /* 0x00290000d590783b */ /* 0x000fe80000004200 */
[----:B------:R-:W-:Y:S03]  /*1b2d0*/  MUFU.EX2 R185, R61 ;  /* 0x0000003d00b97308 */ /* 0x000fe60000000800 */
[-C--:B------:R-:W-:Y:S01]  /*1b2e0*/  HMMA.16816.F32 R100, R132, R148.reuse, R100 ;  /* 0x000000948464723c */ /* 0x080fe20000001864 */
[----:B-1----:R-:W-:Y:S06]  /*1b2f0*/  LDSM.16.MT88.4 R56, [R213+0x1900] ;  /* 0x00190000d538783b */ /* 0x002fec0000004200 */
[----:B------:R-:W-:Y:S01]  /*1b300*/  MUFU.EX2 R166, R62 ;  /* 0x0000003e00a67308 */ /* 0x000fe20000000800 */
[C---:B------:R-:W-:Y:S04]  /*1b310*/  HMMA.16816.F32 R104, R136.reuse, R148, R104 ;  /* 0x000000948868723c */ /* 0x040fe80000001868 */
[----:B--2---:R-:W-:Y:S02]  /*1b320*/  FFMA.FTZ R0, R0, R153, R181 ;  /* 0x0000009900007223 */ /* 0x004fe400000100b5 */
[----:B------:R-:W-:Y:S02]  /*1b330*/  FFMA.FTZ R127, R127, R154, R238 ;  /* 0x0000009a7f7f7223 */ /* 0x000fe400000100ee */
[-C--:B------:R-:W-:Y:S01]  /*1b340*/  HMMA.16816.F32 R108, R136, R150.reuse, R108 ;  /* 0x00000096886c723c */ /* 0x080fe2000000186c */
[----:B------:R1:W-:Y:S03]  /*1b350*/  MUFU.EX2 R164, R63 ;  /* 0x0000003f00a47308 */ /* 0x0003e60000000800 */
[----:B------:R-:W-:Y:S02]  /*1b360*/  FADD.FTZ R0, R182, R0 ;  /* 0x00000000b6007221 */ /* 0x000fe40000010000 */
[----:B------:R-:W-:Y:S02]  /*1b370*/  FFMA.FTZ R128, R128, R155, R242 ;  /* 0x0000009b80807223 */ /* 0x000fe400000100f2 */
[C---:B------:R-:W-:Y:S03]  /*1b380*/  HMMA.16816.F32 R112, R132.reuse, R150, R112 ;  /* 0x000000968470723c */ /* 0x040fe60000001870 */
[----:B------:R2:W-:Y:S01]  /*1b390*/  MUFU.EX2 R195, R52 ;  /* 0x0000003400c37308 */ /* 0x0005e20000000800 */
[----:B------:R-:W-:Y:S02]  /*1b3a0*/  FADD.FTZ R0, R183, R0 ;  /* 0x00000000b7007221 */ /* 0x000fe40000010000 */
[----:B------:R-:W-:Y:S02]  /*1b3b0*/  FFMA.FTZ R129, R129, R156, R247 ;  /* 0x0000009c81817223 */ /* 0x000fe400000100f7 */
[-C--:B------:R-:W-:Y:S05]  /*1b3c0*/  HMMA.16816.F32 R36, R132, R40.reuse, R36 ;  /* 0x000000288424723c */ /* 0x080fea0000001824 */
[----:B------:R3:W3:Y:S03]  /*1b3d0*/  MUFU.EX2 R196, R53 ;  /* 0x0000003500c47308 */ /* 0x0006e60000000800 */
[C---:B------:R-:W-:Y:S01]  /*1b3e0*/  HMMA.16816.F32 R116, R136.reuse, R40, R116 ;  /* 0x000000288874723c */ /* 0x040fe20000001874 */
[----:B-1----:R-:W-:Y:S06]  /*1b3f0*/  LDSM.16.MT88.4 R60, [R214+0x1900] ;  /* 0x00190000d63c783b */ /* 0x002fec0000004200 */
[----:B------:R1:W-:Y:S01]  /*1b400*/  MUFU.EX2 R192, R54 ;  /* 0x0000003600c07308 */ /* 0x0003e20000000800 */
[-C--:B------:R-:W-:Y:S04]  /*1b410*/  HMMA.16816.F32 R48, R136, R42.reuse, R48 ;  /* 0x0000002a8830723c */ /* 0x080fe80000001830 */
[----:B--2---:R-:W-:Y:S02]  /*1b420*/  F2FP.PACK_AB R52, R200, R199 ;  /* 0x000000c7c834723e */ /* 0x004fe400000000ff */
[----:B------:R-:W-:Y:S02]  /*1b430*/  F2FP.PACK_AB R40, R207, R208 ;  /* 0x000000d0cf28723e */ /* 0x000fe400000000ff */
[----:B------:R-:W-:Y:S01]  /*1b440*/  HMMA.16816.F32 R120, R132, R42, R120 ;  /* 0x0000002a8478723c */ /* 0x000fe20000001878 */
[----:B------:R2:W2:Y:S01]  /*1b450*/  MUFU.EX2 R191, R55 ;  /* 0x0000003700bf7308 */ /* 0x0004a20000000800 */
[----:B------:R-:W2:Y:S02]  /*1b460*/  LDSM.16.MT88.4 R132, [R214+0x1100] ;  /* 0x00110000d684783b */ /* 0x000ea40000004200 */
[----:B------:R-:W-:Y:S02]  /*1b470*/  F2FP.PACK_AB R41, R203, R204 ;  /* 0x000000cccb29723e */ /* 0x000fe400000000ff */
[----:B---3--:R-:W-:Y:S02]  /*1b480*/  F2FP.PACK_AB R53, R175, R174 ;  /* 0x000000aeaf35723e */ /* 0x008fe400000000ff */
[----:B------:R-:W-:Y:S02]  /*1b490*/  F2FP.PACK_AB R42, R205, R206 ;  /* 0x000000cecd2a723e */ /* 0x000fe400000000ff */
[----:B----4-:R-:W-:Y:S01]  /*1b4a0*/  ISETP.GT.AND P0, PT, R232, R157, PT ;  /* 0x0000009de800720c */ /* 0x010fe20003f04270 */
[----:B------:R-:W-:Y:S01]  /*1b4b0*/  MUFU.EX2 R97, R97 ;  /* 0x0000006100617308 */ /* 0x000fe20000000800 */
[----:B------:R-:W-:Y:S02]  /*1b4c0*/  F2FP.PACK_AB R43, R201, R202 ;  /* 0x000000cac92b723e */ /* 0x000fe400000000ff */
[----:B------:R-:W-:Y:S02]  /*1b4d0*/  MOV R232, R230 ;  /* 0x000000e600e87202 */ /* 0x000fe40000000f00 */
[----:B-1----:R-:W-:Y:S03]  /*1b4e0*/  F2FP.PACK_AB R54, R198, R197 ;  /* 0x000000c5c636723e */ /* 0x002fe600000000ff */
[-C--:B------:R-:W-:Y:S02]  /*1b4f0*/  HMMA.16816.F32 R4, R40, R44.reuse, R4 ;  /* 0x0000002c2804723c */ /* 0x080fe40000001804 */
[----:B------:R-:W-:Y:S03]  /*1b500*/  MUFU.EX2 R99, R99 ;  /* 0x0000006300637308 */ /* 0x000fe60000000800 */
[----:B--2---:R-:W-:Y:S07]  /*1b510*/  F2FP.PACK_AB R55, R173, R172 ;  /* 0x000000acad37723e */ /* 0x004fee00000000ff */
        /* <DEDUP_REMOVED lines=10> */
[----:B------:R-:W-:Y:S01]  /*1b5c0*/  MUFU.EX2 R81, R81 ;  /* 0x0000005100517308 */ /* 0x000fe20000000800 */
[-C--:B------:R-:W-:Y:S08]  /*1b5d0*/  HMMA.16816.F32 R28, R52, R66.reuse, R28 ;  /* 0x00000042341c723c */ /* 0x080ff0000000181c */
[C---:B------:R-:W-:Y:S01]  /*1b5e0*/  HMMA.16816.F32 R32, R40.reuse, R66, R32 ;  /* 0x000000422820723c */ /* 0x040fe20000001820 */
[----:B------:R-:W-:Y:S01]  /*1b5f0*/  LDSM.16.MT88.4 R64, [R214+0x2100] ;  /* 0x00210000d640783b */ /* 0x000fe20000004200 */
        /* <DEDUP_REMOVED lines=15> */
[----:B------:R-:W-:Y:S03]  /*1b6f0*/  F2FP.PACK_AB R45, R165, R167 ;  /* 0x000000a7a52d723e */ /* 0x000fe600000000ff */
        /* <DEDUP_REMOVED lines=8> */
[----:B------:R-:W-:Y:S02]  /*1b780*/  F2FP.PACK_AB R47, R164, R166 ;  /* 0x000000a6a42f723e */ /* 0x000fe400000000ff */
[----:B------:R-:W-:Y:S01]  /*1b790*/  MUFU.EX2 R87, R87 ;  /* 0x0000005700577308 */ /* 0x000fe20000000800 */
[-C--:B------:R-:W-:Y:S08]  /*1b7a0*/  HMMA.16816.F32 R4, R40, R56.reuse, R4 ;  /* 0x000000382804723c */ /* 0x080ff00000001804 */
[C---:B------:R-:W-:Y:S01]  /*1b7b0*/  HMMA.16816.F32 R8, R44.reuse, R56, R8 ;  /* 0x000000382c08723c */ /* 0x040fe20000001808 */
[----:B------:R-:W-:Y:S07]  /*1b7c0*/  MUFU.EX2 R98, R98 ;  /* 0x0000006200627308 */ /* 0x000fee0000000800 */
[-C--:B------:R-:W-:Y:S03]  /*1b7d0*/  HMMA.16816.F32 R12, R44, R58.reuse, R12 ;  /* 0x0000003a2c0c723c */ /* 0x080fe6000000180c */
[----:B------:R-:W2:Y:S05]  /*1b7e0*/  MUFU.EX2 R92, R92 ;  /* 0x0000005c005c7308 */ /* 0x000eaa0000000800 */
[C---:B------:R-:W-:Y:S01]  /*1b7f0*/  HMMA.16816.F32 R16, R40.reuse, R58, R16 ;  /* 0x0000003a2810723c */ /* 0x040fe20000001810 */
[----:B------:R-:W3:Y:S04]  /*1b800*/  LDSM.16.MT88.4 R56, [R215+0x1900] ;  /* 0x00190000d738783b */ /* 0x000ee80000004200 */
[----:B------:R-:W-:Y:S03]  /*1b810*/  MUFU.EX2 R91, R91 ;  /* 0x0000005b005b7308 */ /* 0x000fe60000000800 */
[-C--:B-1----:R-:W-:Y:S07]  /*1b820*/  HMMA.16816.F32 R20, R40, R52.reuse, R20 ;  /* 0x000000342814723c */ /* 0x082fee0000001814 */
[----:B------:R-:W-:Y:S01]  /*1b830*/  MUFU.EX2 R94, R94 ;  /* 0x0000005e005e7308 */ /* 0x000fe20000000800 */
[C---:B------:R-:W-:Y:S04]  /*1b840*/  HMMA.16816.F32 R24, R44.reuse, R52, R24 ;  /* 0x000000342c18723c */ /* 0x040fe80000001818 */
[----:B--2---:R-:W-:Y:S04]  /*1b850*/  F2FP.PACK_AB R170, R93, R92 ;  /* 0x0000005c5daa723e */ /* 0x004fe800000000ff */
[-C--:B------:R-:W-:Y:S01]  /*1b860*/  HMMA.16816.F32 R28, R44, R54.reuse, R28 ;  /* 0x000000362c1c723c */ /* 0x080fe2000000181c */
[----:B------:R-:W-:Y:S07]  /*1b870*/  MUFU.EX2 R72, R72 ;  /* 0x0000004800487308 */ /* 0x000fee0000000800 */
[C---:B------:R-:W-:Y:S01]  /*1b880*/  HMMA.16816.F32 R32, R40.reuse, R54, R32 ;  /* 0x000000362820723c */ /* 0x040fe20000001820 */
[----:B------:R-:W1:Y:S02]  /*1b890*/  LDSM.16.MT88.4 R52, [R213+0x2100] ;  /* 0x00210000d534783b */ /* 0x000e640000004200 */
[----:B------:R-:W2:Y:S05]  /*1b8a0*/  MUFU.EX2 R73, R73 ;  /* 0x0000004900497308 */ /* 0x000eaa0000000800 */
[-C--:B------:R-:W-:Y:S05]  /*1b8b0*/  HMMA.16816.F32 R100, R40, R60.reuse, R100 ;  /* 0x0000003c2864723c */ /* 0x080fea0000001864 */
[----:B------:R-:W-:Y:S03]  /*1b8c0*/  MUFU.EX2 R76, R76 ;  /* 0x0000004c004c7308 */ /* 0x000fe60000000800 */
[C---:B------:R-:W-:Y:S07]  /*1b8d0*/  HMMA.16816.F32 R104, R44.reuse, R60, R104 ;  /* 0x0000003c2c68723c */ /* 0x040fee0000001868 */
[----:B------:R-:W4:Y:S01]  /*1b8e0*/  MUFU.EX2 R77, R77 ;  /* 0x0000004d004d7308 */ /* 0x000f220000000800 */
[-C--:B------:R-:W-:Y:S08]  /*1b8f0*/  HMMA.16816.F32 R108, R44, R62.reuse, R108 ;  /* 0x0000003e2c6c723c */ /* 0x080ff0000000186c */
[C---:B------:R-:W-:Y:S01]  /*1b900*/  HMMA.16816.F32 R112, R40.reuse, R62, R112 ;  /* 0x0000003e2870723c */ /* 0x040fe20000001870 */
[----:B------:R-:W1:Y:S01]  /*1b910*/  LDSM.16.MT88.4 R60, [R216+0x2100] ;  /* 0x00210000d83c783b */ /* 0x000e620000004200 */
[----:B------:R-:W-:Y:S06]  /*1b920*/  MUFU.EX2 R74, R74 ;  /* 0x0000004a004a7308 */ /* 0x000fec0000000800 */
[-C--:B---3--:R-:W-:Y:S04]  /*1b930*/  HMMA.16816.F32 R36, R40, R56.reuse, R36 ;  /* 0x000000382824723c */ /* 0x088fe80000001824 */
[----:B------:R-:W3:Y:S04]  /*1b940*/  MUFU.EX2 R75, R75 ;  /* 0x0000004b004b7308 */ /* 0x000ee80000000800 */
[C---:B------:R-:W-:Y:S06]  /*1b950*/  HMMA.16816.F32 R116, R44.reuse, R56, R116 ;  /* 0x000000382c74723c */ /* 0x040fec0000001874 */
[----:B------:R-:W-:Y:S02]  /*1b960*/  MUFU.EX2 R78, R78 ;  /* 0x0000004e004e7308 */ /* 0x000fe40000000800 */
[-C--:B------:R-:W-:Y:S07]  /*1b970*/  HMMA.16816.F32 R48, R44, R58.reuse, R48 ;  /* 0x0000003a2c30723c */ /* 0x080fee0000001830 */
[----:B--2---:R-:W-:Y:S01]  /*1b980*/  F2FP.PACK_AB R44, R73, R72 ;  /* 0x00000048492c723e */ /* 0x004fe200000000ff */
[----:B------:R-:W-:Y:S01]  /*1b990*/  HMMA.16816.F32 R120, R40, R58, R120 ;  /* 0x0000003a2878723c */ /* 0x000fe20000001878 */
[----:B------:R-:W2:Y:S01]  /*1b9a0*/  MUFU.EX2 R79, R79 ;  /* 0x0000004f004f7308 */ /* 0x000ea20000000800 */
[----:B------:R-:W2:Y:S02]  /*1b9b0*/  LDSM.16.MT88.4 R56, [R215+0x2100] ;  /* 0x00210000d738783b */ /* 0x000ea40000004200 */
[----:B----4-:R-:W-:Y:S02]  /*1b9c0*/  F2FP.PACK_AB R46, R77, R76 ;  /* 0x0000004c4d2e723e */ /* 0x010fe400000000ff */
[----:B---3--:R-:W-:Y:S02]  /*1b9d0*/  F2FP.PACK_AB R45, R75, R74 ;  /* 0x0000004a4b2d723e */ /* 0x008fe400000000ff */
[----:B------:R-:W-:Y:S03]  /*1b9e0*/  F2FP.PACK_AB R40, R69, R68 ;  /* 0x000000444528723e */ /* 0x000fe600000000ff */
[----:B------:R-:W-:Y:S01]  /*1b9f0*/  MUFU.EX2 R88, R88 ;  /* 0x0000005800587308 */ /* 0x000fe20000000800 */
[----:B------:R-:W-:Y:S02]  /*1ba00*/  F2FP.PACK_AB R42, R81, R80 ;  /* 0x00000050512a723e */ /* 0x000fe400000000ff */
[----:B------:R-:W-:Y:S02]  /*1ba10*/  F2FP.PACK_AB R41, R71, R70 ;  /* 0x000000464729723e */ /* 0x000fe400000000ff */
[----:B------:R-:W-:Y:S05]  /*1ba20*/  F2FP.PACK_AB R43, R83, R82 ;  /* 0x00000052532b723e */ /* 0x000fea00000000ff */
[----:B------:R-:W3:Y:S02]  /*1ba30*/  MUFU.EX2 R89, R89 ;  /* 0x0000005900597308 */ /* 0x000ee40000000800 */
[-C--:B-1----:R-:W-:Y:S03]  /*1ba40*/  HMMA.16816.F32 R4, R40, R52.reuse, R4 ;  /* 0x000000342804723c */ /* 0x082fe60000001804 */
[----:B--2---:R-:W-:Y:S05]  /*1ba50*/  F2FP.PACK_AB R47, R79, R78 ;  /* 0x0000004e4f2f723e */ /* 0x004fea00000000ff */
[----:B------:R-:W1:Y:S02]  /*1ba60*/  MUFU.EX2 R90, R90 ;  /* 0x0000005a005a7308 */ /* 0x000e640000000800 */
[C---:B------:R-:W-:Y:S08]  /*1ba70*/  HMMA.16816.F32 R8, R44.reuse, R52, R8 ;  /* 0x000000342c08723c */ /* 0x040ff00000001808 */
[-C--:B------:R-:W-:Y:S01]  /*1ba80*/  HMMA.16816.F32 R12, R44, R54.reuse, R12 ;  /* 0x000000362c0c723c */ /* 0x080fe2000000180c */
[----:B------:R-:W2:Y:S03]  /*1ba90*/  MUFU.EX2 R52, R2 ;  /* 0x0000000200347308 */ /* 0x000ea60000000800 */
[----:B---3--:R-:W-:Y:S04]  /*1baa0*/  F2FP.PACK_AB R168, R89, R88 ;  /* 0x0000005859a8723e */ /* 0x008fe800000000ff */
[C---:B------:R-:W-:Y:S04]  /*1bab0*/  HMMA.16816.F32 R16, R40.reuse, R54, R16 ;  /* 0x000000362810723c */ /* 0x040fe80000001810 */
[----:B-1----:R-:W-:Y:S04]  /*1bac0*/  F2FP.PACK_AB R169, R91, R90 ;  /* 0x0000005a5ba9723e */ /* 0x002fe800000000ff */
[-C--:B------:R-:W-:Y:S08]  /*1bad0*/  HMMA.16816.F32 R20, R40, R60.reuse, R20 ;  /* 0x0000003c2814723c */ /* 0x080ff00000001814 */
[C---:B------:R-:W-:Y:S04]  /*1bae0*/  HMMA.16816.F32 R24, R44.reuse, R60, R24 ;  /* 0x0000003c2c18723c */ /* 0x040fe80000001818 */
[----:B--2---:R-:W-:Y:S01]  /*1baf0*/  F2FP.PACK_AB R171, R52, R94 ;  /* 0x0000005e34ab723e */ /* 0x004fe200000000ff */
[----:B------:R-:W-:Y:S01]  /*1bb00*/  FADD.FTZ R2, R239, R127 ;  /* 0x0000007fef027221 */ /* 0x000fe20000010000 */
[----:B------:R-:W-:Y:S02]  /*1bb10*/  MOV R127, R125 ;  /* 0x0000007d007f7202 */ /* 0x000fe40000000f00 */
[-C--:B------:R-:W-:Y:S04]  /*1bb20*/  HMMA.16816.F32 R28, R44, R62.reuse, R28 ;  /* 0x0000003e2c1c723c */ /* 0x080fe8000000181c */
[----:B------:R-:W-:Y:S04]  /*1bb30*/  FADD.FTZ R2, R246, R2 ;  /* 0x00000002f6027221 */ /* 0x000fe80000010000 */
[C---:B------:R-:W-:Y:S08]  /*1bb40*/  HMMA.16816.F32 R32, R40.reuse, R62, R32 ;  /* 0x0000003e2820723c */ /* 0x040ff00000001820 */
[-C--:B------:R-:W-:Y:S08]  /*1bb50*/  HMMA.16816.F32 R100, R40, R64.reuse, R100 ;  /* 0x000000402864723c */ /* 0x080ff00000001864 */
[C---:B------:R-:W-:Y:S08]  /*1bb60*/  HMMA.16816.F32 R104, R44.reuse, R64, R104 ;  /* 0x000000402c68723c */ /* 0x040ff00000001868 */
[-C--:B------:R-:W-:Y:S08]  /*1bb70*/  HMMA.16816.F32 R108, R44, R66.reuse, R108 ;  /* 0x000000422c6c723c */ /* 0x080ff0000000186c */
[C---:B------:R-:W-:Y:S08]  /*1bb80*/  HMMA.16816.F32 R112, R40.reuse, R66, R112 ;  /* 0x000000422870723c */ /* 0x040ff00000001870 */
[-C--:B------:R-:W-:Y:S08]  /*1bb90*/  HMMA.16816.F32 R36, R40, R56.reuse, R36 ;  /* 0x000000382824723c */ /* 0x080ff00000001824 */
[C---:B------:R-:W-:Y:S08]  /*1bba0*/  HMMA.16816.F32 R116, R44.reuse, R56, R116 ;  /* 0x000000382c74723c */ /* 0x040ff00000001874 */
[-C--:B------:R-:W-:Y:S07]  /*1bbb0*/  HMMA.16816.F32 R48, R44, R58.reuse, R48 ;  /* 0x0000003a2c30723c */ /* 0x080fee0000001830 */
[----:B------:R-:W-:Y:S01]  /*1bbc0*/  FADD.FTZ R44, R249, R129 ;  /* 0x00000081f92c7221 */ /* 0x000fe20000010000 */
[----:B------:R-:W-:Y:S04]  /*1bbd0*/  HMMA.16816.F32 R120, R40, R58, R120 ;  /* 0x0000003a2878723c */ /* 0x000fe80000001878 */
[----:B------:R-:W-:Y:S02]  /*1bbe0*/  FADD.FTZ R44, R251, R44 ;  /* 0x0000002cfb2c7221 */ /* 0x000fe40000010000 */
[----:B------:R-:W-:Y:S01]  /*1bbf0*/  FADD.FTZ R45, R245, R128 ;  /* 0x00000080f52d7221 */ /* 0x000fe20000010000 */
[----:B------:R-:W-:Y:S02]  /*1bc00*/  F2FP.PACK_AB R40, R85, R84 ;  /* 0x000000545528723e */ /* 0x000fe400000000ff */
[----:B------:R-:W-:Y:S03]  /*1bc10*/  F2FP.PACK_AB R42, R97, R96 ;  /* 0x00000060612a723e */ /* 0x000fe600000000ff */
[----:B------:R-:W-:Y:S01]  /*1bc20*/  FADD.FTZ R45, R250, R45 ;  /* 0x0000002dfa2d7221 */ /* 0x000fe20000010000 */
[----:B------:R-:W-:Y:S02]  /*1bc30*/  F2FP.PACK_AB R41, R87, R86 ;  /* 0x000000565729723e */ /* 0x000fe400000000ff */
[----:B------:R-:W-:Y:S07]  /*1bc40*/  F2FP.PACK_AB R43, R99, R98 ;  /* 0x00000062632b723e */ /* 0x000fee00000000ff */
[-C--:B------:R-:W-:Y:S01]  /*1bc50*/  HMMA.16816.F32 R132, R40, R144.reuse, R4 ;  /* 0x000000902884723c */ /* 0x080fe20000001804 */
[----:B------:R-:W1:Y:S07]  /*1bc60*/  LDSM.16.MT88.4 R4, [R214+0x2900] ;  /* 0x00290000d604783b */ /* 0x000e6e0000004200 */
        /* <DEDUP_REMOVED lines=23> */
[----:B------:R-:W2:Y:S03]  /*1bde0*/  LDSM.16.MT88.4 R8, [R215+0x2900] ;  /* 0x00290000d708783b */ /* 0x000ea60000004200 */
        /* <DEDUP_REMOVED lines=82> */
.L_x_459:
[----:B------:R-:W2:Y:S02]  /*1c310*/  LDL R2, [R1+0x4] ;  /* 0x0000040001027983 */ /* 0x000ea40000100800 */
[----:B--2---:R-:W-:-:S13]  /*1c320*/  ISETP.GE.AND P0, PT, R230, R2, PT ;  /* 0x00000002e600720c */ /* 0x004fda0003f06270 */
[----:B------:R-:W-:Y:S05]  /*1c330*/  @!P0 BRA `(.L_x_461) ;  /* 0x00005ca000008947 */ /* 0x000fea0003800000 */
[----:B------:R-:W2:Y:S01]  /*1c340*/  LDL.LU.64 R6, [R1+0x50] ;  /* 0x0000500001067983 */ /* 0x000ea20000300a00 */
[----:B------:R-:W-:Y:S02]  /*1c350*/  UMOV UR10, 0x60 ;  /* 0x00000060000a7882 */ /* 0x000fe40000000000 */
[----:B------:R-:W-:Y:S01]  /*1c360*/  ULDC.64 UR4, c[0x0][0x208] ;  /* 0x0000820000047ab9 */ /* 0x000fe20000000a00 */
[----:B-1----:R-:W3:Y:S04]  /*1c370*/  LDL.LU.64 R4, [R1+0x58] ;  /* 0x0000580001047983 */ /* 0x002ee80000300a00 */
[----:B------:R-:W4:Y:S01]  /*1c380*/  LDL R2, [R1+0x60] ;  /* 0x0000600001027983 */ /* 0x000f220000100800 */
[----:B------:R-:W-:Y:S01]  /*1c390*/  MOV R8, c[0x0][0x2c4] ;  /* 0x0000b10000087a02 */ /* 0x000fe20000000f00 */
[----:B------:R-:W-:Y:S01]  /*1c3a0*/  UIMAD.WIDE.U32 UR12, UR10, UR4, URZ ;  /* 0x000000040a0c72a5 */ /* 0x000fe2000f8e003f */
[----:B------:R-:W-:Y:S01]  /*1c3b0*/  MOV R130, R3 ;  /* 0x0000000300827202 */ /* 0x000fe20000000f00 */
[----:B------:R-:W-:Y:S01]  /*1c3c0*/  UIMAD UR10, UR10, UR5, URZ ;  /* 0x000000050a0a72a4 */ /* 0x000fe2000f8e023f */
[----:B------:R-:W-:Y:S01]  /*1c3d0*/  ISETP.NE.AND P1, PT, R8, 0x1, PT ;  /* 0x000000010800780c */ /* 0x000fe20003f25270 */
[----:B------:R-:W-:Y:S01]  /*1c3e0*/  UMOV UR6, 0x5 ;  /* 0x0000000500067882 */ /* 0x000fe20000000000 */
[----:B------:R-:W-:Y:S01]  /*1c3f0*/  MOV R128, R125 ;  /* 0x0000007d00807202 */ /* 0x000fe20000000f00 */
[----:B------:R-:W-:Y:S01]  /*1c400*/  ULDC.64 UR4, c[0x0][0x1e0] ;  /* 0x0000780000047ab9 */ /* 0x000fe20000000a00 */
[----:B------:R-:W-:Y:S01]  /*1c410*/  IMAD.MOV.U32 R127, RZ, RZ, R126 ;  /* 0x000000ffff7f7224 */ /* 0x000fe200078e007e */
[----:B------:R-:W-:Y:S01]  /*1c420*/  USHF.L.U64.HI UR5, UR4, UR6, UR5 ;  /* 0x0000000604057299 */ /* 0x000fe20008010205 */
[----:B------:R-:W-:Y:S01]  /*1c430*/  IMAD.MOV.U32 R129, RZ, RZ, R124 ;  /* 0x000000ffff817224 */ /* 0x000fe200078e007c */
[----:B------:R-:W-:-:S02]  /*1c440*/  USHF.L.U32 UR4, UR4, 0x5, URZ ;  /* 0x0000000504047899 */ /* 0x000fc4000800063f */
[----:B------:R-:W-:Y:S01]  /*1c450*/  UIADD3 UR10, UR13, UR10, URZ ;  /* 0x0000000a0d0a7290 */ /* 0x000fe2000fffe03f */
[----:B--2---:R-:W-:-:S03]  /*1c460*/  IMAD.MOV.U32 R3, RZ, RZ, R7 ;  /* 0x000000ffff037224 */ /* 0x004fc600078e0007 */
[----:B----4-:R-:W-:Y:S01]  /*1c470*/  @P1 IMAD.HI.U32 R0, R2, c[0x0][0x2c8], RZ ;  /* 0x0000b20002001a27 */ /* 0x010fe200078e00ff */
[----:B---3--:R-:W-:-:S05]  /*1c480*/  MOV R2, R4 ;  /* 0x0000000400027202 */ /* 0x008fca0000000f00 */
[----:B------:R1:W-:Y:S04]  /*1c490*/  STL.64 [R1+0x8], R2 ;  /* 0x0000080201007387 */ /* 0x0003e80000100a00 */
[----:B------:R1:W-:Y:S02]  /*1c4a0*/  @P1 STL [R1+0x10], R0 ;  /* 0x0000100001001387 */ /* 0x0003e40000100800 */
.L_x_478:
[----:B------:R-:W-:Y:S04]  /*1c4b0*/  DEPBAR.LE SB0, 0x0 ;  /* 0x000080000000791a */ /* 0x000fe80000000000 */
[----:B------:R-:W-:Y:S01]  /*1c4c0*/  BAR.SYNC.DEFER_BLOCKING 0x0 ;  /* 0x0000000000007b1d */ /* 0x000fe20000010000 */
[----:B------:R-:W-:Y:S01]  /*1c4d0*/  IMAD.MOV.U32 R131, RZ, RZ, 0x5 ;  /* 0x00000005ff837424 */ /* 0x000fe200078e00ff */
[----:B------:R-:W-:Y:S01]  /*1c4e0*/  SHF.R.S32.HI R124, RZ, 0x1f, R230 ;  /* 0x0000001fff7c7819 */ /* 0x000fe200000114e6 */
[----:B------:R-:W-:Y:S02]  /*1c4f0*/  IMAD.MOV.U32 R200, RZ, RZ, c[0x0][0x208] ;  /* 0x00008200ffc87624 */ /* 0x000fe400078e00ff */
[----:B------:R-:W-:Y:S02]  /*1c500*/  IMAD.MOV.U32 R126, RZ, RZ, c[0x0][0x208] ;  /* 0x00008200ff7e7624 */ /* 0x000fe400078e00ff */
[----:B------:R-:W-:Y:S02]  /*1c510*/  IMAD.SHL.U32 R200, R200, 0x20, RZ ;  /* 0x00000020c8c87824 */ /* 0x000fe400078e00ff */
[----:B-1----:R-:W-:Y:S01]  /*1c520*/  IMAD R0, R230, UR10, RZ ;  /* 0x0000000ae6007c24 */ /* 0x002fe2000f8e02ff */
[----:B------:R-:W-:Y:S01]  /*1c530*/  SHF.L.U64.HI R126, R126, R131, c[0x0][0x20c] ;  /* 0x000083007e7e7619 */ /* 0x000fe20000010283 */
[----:B------:R-:W-:Y:S02]  /*1c540*/  IMAD.MOV.U32 R243, RZ, RZ, c[0x0][0x32c] ;  /* 0x0000cb00fff37624 */ /* 0x000fe400078e00ff */
[----:B------:R-:W-:Y:S01]  /*1c550*/  IMAD R0, R124, UR12, R0 ;  /* 0x0000000c7c007c24 */ /* 0x000fe2000f8e0200 */
[----:B-----5:R-:W-:Y:S06]  /*1c560*/  LDSM.16.M88.4 R96, [R219+0x6100] ;  /* 0x00610000db60783b */ /* 0x020fec0000000200 */
[----:B------:R-:W1:Y:S06]  /*1c570*/  LDSM.16.M88.4 R16, [R212+0x3100] ;  /* 0x00310000d410783b */ /* 0x000e6c0000000200 */
[----:B--2---:R-:W2:Y:S06]  /*1c580*/  LDL.64 R2, [R1+0x8] ;  /* 0x0000080001027983 */ /* 0x004eac0000100a00 */
[----:B------:R-:W3:Y:S06]  /*1c590*/  LDSM.16.M88.4 R92, [R219+0x8100] ;  /* 0x00810000db5c783b */ /* 0x000eec0000000200 */
[----:B------:R-:W4:Y:S06]  /*1c5a0*/  LDSM.16.M88.4 R32, [R212+0x3900] ;  /* 0x00390000d420783b */ /* 0x000f2c0000000200 */
[----:B------:R-:W2:Y:S06]  /*1c5b0*/  LDL R240, [R1+0x4] ;  /* 0x0000040001f07983 */ /* 0x000eac0000100800 */
[----:B------:R-:W4:Y:S06]  /*1c5c0*/  LDSM.16.M88.4 R48, [R212+0x4100] ;  /* 0x00410000d430783b */ /* 0x000f2c0000000200 */
[----:B------:R-:W2:Y:S01]  /*1c5d0*/  LDL.64 R234, [R1+0x40] ;  /* 0x0000400001ea7983 */ /* 0x000ea20000100a00 */
[-C--:B-1----:R-:W-:Y:S05]  /*1c5e0*/  HMMA.16816.F32 R4, R96, R16.reuse, RZ ;  /* 0x000000106004723c */ /* 0x082fea00000018ff */
[----:B------:R-:W1:Y:S06]  /*1c5f0*/  LDSM.16.M88.4 R64, [R212+0x4900] ;  /* 0x00490000d440783b */ /* 0x000e6c0000000200 */
[----:B------:R-:W2:Y:S01]  /*1c600*/  LDL.64 R232, [R1+0x48] ;  /* 0x0000480001e87983 */ /* 0x000ea20000100a00 */
[C---:B---3--:R-:W-:Y:S05]  /*1c610*/  HMMA.16816.F32 R8, R92.reuse, R16, RZ ;  /* 0x000000105c08723c */ /* 0x048fea00000018ff */
[----:B------:R-:W3:Y:S03]  /*1c620*/  LDSM.16.M88.4 R80, [R212+0x5100] ;  /* 0x00510000d450783b */ /* 0x000ee60000000200 */
[-C--:B------:R-:W-:Y:S03]  /*1c630*/  HMMA.16816.F32 R12, R92, R18.reuse, RZ ;  /* 0x000000125c0c723c */ /* 0x080fe600000018ff */
[----:B------:R1:W2:Y:S06]  /*1c640*/  LDL R131, [R1+0x60] ;  /* 0x0000600001837983 */ /* 0x0002ac0000100800 */
[----:B------:R-:W1:Y:S01]  /*1c650*/  LDSM.16.M88.4 R172, [R212+0x5900] ;  /* 0x00590000d4ac783b */ /* 0x000e620000000200 */
[C---:B------:R-:W-:Y:S05]  /*1c660*/  HMMA.16816.F32 R16, R96.reuse, R18, RZ ;  /* 0x000000126010723c */ /* 0x040fea00000018ff */
[----:B------:R-:W2:Y:S03]  /*1c670*/  LDL R242, [R1+0x28] ;  /* 0x0000280001f27983 */ /* 0x000ea60000100800 */
[-C--:B----4-:R-:W-:Y:S03]  /*1c680*/  HMMA.16816.F32 R20, R96, R32.reuse, RZ ;  /* 0x000000206014723c */ /* 0x090fe600000018ff */
[----:B------:R-:W-:Y:S05]  /*1c690*/  LDSM.16.M88.4 R176, [R222+0x6100] ;  /* 0x00610000deb0783b */ /* 0x000fea0000000200 */
[C---:B------:R-:W-:Y:S01]  /*1c6a0*/  HMMA.16816.F32 R24, R92.reuse, R32, RZ ;  /* 0x000000205c18723c */ /* 0x040fe200000018ff */
[----:B------:R-:W4:Y:S06]  /*1c6b0*/  LDL R241, [R1+0x2c] ;  /* 0x00002c0001f17983 */ /* 0x000f2c0000100800 */
[----:B------:R-:W1:Y:S01]  /*1c6c0*/  LDSM.16.M88.4 R180, [R223] ;  /* 0x00000000dfb4783b */ /* 0x000e620000000200 */
[-C--:B------:R-:W-:Y:S05]  /*1c6d0*/  HMMA.16816.F32 R28, R92, R34.reuse, RZ ;  /* 0x000000225c1c723c */ /* 0x080fea00000018ff */
[----:B------:R-:W1:Y:S03]  /*1c6e0*/  LDSM.16.M88.4 R184, [R222+0x8100] ;  /* 0x00810000deb8783b */ /* 0x000e660000000200 */
[C---:B------:R-:W-:Y:S03]  /*1c6f0*/  HMMA.16816.F32 R32, R96.reuse, R34, RZ ;  /* 0x000000226020723c */ /* 0x040fe600000018ff */
[----:B------:R-:W3:Y:S05]  /*1c700*/  LDSM.16.M88.4 R188, [R228] ;  /* 0x00000000e4bc783b */ /* 0x000eea0000000200 */
[-C--:B------:R-:W-:Y:S01]  /*1c710*/  HMMA.16816.F32 R36, R96, R48.reuse, RZ ;  /* 0x000000306024723c */ /* 0x080fe200000018ff */
[----:B------:R-:W3:Y:S07]  /*1c720*/  LDSM.16.M88.4 R192, [R227] ;  /* 0x00000000e3c0783b */ /* 0x000eee0000000200 */
[C---:B------:R-:W-:Y:S08]  /*1c730*/  HMMA.16816.F32 R40, R92.reuse, R48, RZ ;  /* 0x000000305c28723c */ /* 0x040ff000000018ff */
[-C--:B------:R-:W-:Y:S08]  /*1c740*/  HMMA.16816.F32 R44, R92, R50.reuse, RZ ;  /* 0x000000325c2c723c */ /* 0x080ff000000018ff */
[C---:B------:R-:W-:Y:S08]  /*1c750*/  HMMA.16816.F32 R48, R96.reuse, R50, RZ ;  /* 0x000000326030723c */ /* 0x040ff000000018ff */
[-C--:B-1----:R-:W-:Y:S08]  /*1c760*/  HMMA.16816.F32 R52, R96, R64.reuse, RZ ;  /* 0x000000406034723c */ /* 0x082ff000000018ff */
[C---:B------:R-:W-:Y:S08]  /*1c770*/  HMMA.16816.F32 R56, R92.reuse, R64, RZ ;  /* 0x000000405c38723c */ /* 0x040ff000000018ff */
[-C--:B------:R-:W-:Y:S08]  /*1c780*/  HMMA.16816.F32 R60, R92, R66.reuse, RZ ;  /* 0x000000425c3c723c */ /* 0x080ff000000018ff */
[C---:B------:R-:W-:Y:S08]  /*1c790*/  HMMA.16816.F32 R64, R96.reuse, R66, RZ ;  /* 0x000000426040723c */ /* 0x040ff000000018ff */
[-C--:B---3--:R-:W-:Y:S08]  /*1c7a0*/  HMMA.16816.F32 R68, R96, R80.reuse, RZ ;  /* 0x000000506044723c */ /* 0x088ff000000018ff */
        /* <DEDUP_REMOVED lines=12> */
[----:B------:R-:W3:Y:S07]  /*1c870*/  LDSM.16.M88.4 R180, [R225] ;  /* 0x00000000e1b4783b */ /* 0x000eee0000000200 */
[-C--:B------:R-:W-:Y:S08]  /*1c880*/  HMMA.16816.F32 R20, R176, R188.reuse, R20 ;  /* 0x000000bcb014723c */ /* 0x080ff00000001814 */
[C---:B------:R-:W-:Y:S08]  /*1c890*/  HMMA.16816.F32 R24, R184.reuse, R188, R24 ;  /* 0x000000bcb818723c */ /* 0x040ff00000001818 */
[-C--:B------:R-:W-:Y:S08]  /*1c8a0*/  HMMA.16816.F32 R28, R184, R190.reuse, R28 ;  /* 0x000000beb81c723c */ /* 0x080ff0000000181c */
[C---:B------:R-:W-:Y:S01]  /*1c8b0*/  HMMA.16816.F32 R32, R176.reuse, R190, R32 ;  /* 0x000000beb020723c */ /* 0x040fe20000001820 */
[----:B------:R-:W2:Y:S07]  /*1c8c0*/  LDSM.16.M88.4 R188, [R224] ;  /* 0x00000000e0bc783b */ /* 0x000eae0000000200 */
[-C--:B------:R-:W-:Y:S04]  /*1c8d0*/  HMMA.16816.F32 R36, R176, R192.reuse, R36 ;  /* 0x000000c0b024723c */ /* 0x080fe80000001824 */
[----:B--2---:R-:W-:Y:S04]  /*1c8e0*/  IMAD.WIDE.U32 R2, R230, UR12, R2 ;  /* 0x0000000ce6027c25 */ /* 0x004fe8000f8e0002 */
[C---:B------:R-:W-:Y:S04]  /*1c8f0*/  HMMA.16816.F32 R40, R184.reuse, R192, R40 ;  /* 0x000000c0b828723c */ /* 0x040fe80000001828 */
[----:B------:R-:W-:Y:S01]  /*1c900*/  IMAD.IADD R0, R3, 0x1, R0 ;  /* 0x0000000103007824 */ /* 0x000fe200078e0200 */
[C---:B------:R-:W-:Y:S03]  /*1c910*/  LEA R196, P0, R2.reuse, c[0x0][0x1f8], 0x1 ;  /* 0x00007e0002c47a11 */ /* 0x040fe600078008ff */
[-C--:B------:R-:W-:Y:S04]  /*1c920*/  HMMA.16816.F32 R44, R184, R194.reuse, R44 ;  /* 0x000000c2b82c723c */ /* 0x080fe8000000182c */
[----:B------:R-:W-:Y:S02]  /*1c930*/  LEA.HI.X R197, R2, c[0x0][0x1fc], R0, 0x1, P0 ;  /* 0x00007f0002c57a11 */ /* 0x000fe400000f0c00 */
[-C--:B------:R-:W-:Y:S02]  /*1c940*/  IADD3 R124, P0, R196, R200.reuse, RZ ;  /* 0x000000c8c47c7210 */ /* 0x080fe40007f1e0ff */
[C---:B------:R-:W-:Y:S01]  /*1c950*/  HMMA.16816.F32 R48, R176.reuse, R194, R48 ;  /* 0x000000c2b030723c */ /* 0x040fe20000001830 */
[----:B------:R-:W-:Y:S01]  /*1c960*/  @!PT LDS RZ, [RZ] ;  /* 0x00000000fffff984 */ /* 0x000fe20000000800 */
[----:B------:R-:W-:Y:S01]  /*1c970*/  @!PT LDS RZ, [RZ] ;  /* 0x00000000fffff984 */ /* 0x000fe20000000800 */
[----:B------:R-:W-:Y:S01]  /*1c980*/  @!PT LDS RZ, [RZ] ;  /* 0x00000000fffff984 */ /* 0x000fe20000000800 */
[----:B------:R2:W-:Y:S03]  /*1c990*/  LDGSTS.E.BYPASS.LTC128B.128 [R231+0x100], [R196.64], !P5 ;  /* 0x00100000c4e77fae */ /* 0x0005e6000e901d48 */
[--C-:B------:R-:W-:Y:S01]  /*1c9a0*/  IMAD.X R125, R197, 0x1, R126.reuse, P0 ;  /* 0x00000001c57d7824 */ /* 0x100fe200000e067e */
[-C--:B------:R-:W-:Y:S03]  /*1c9b0*/  IADD3 R198, P1, R124, R200.reuse, RZ ;  /* 0x000000c87cc67210 */ /* 0x080fe60007f3e0ff */
[-C--:B-1----:R-:W-:Y:S01]  /*1c9c0*/  HMMA.16816.F32 R52, R176, R172.reuse, R52 ;  /* 0x000000acb034723c */ /* 0x082fe20000001834 */
[----:B------:R1:W-:Y:S03]  /*1c9d0*/  LDGSTS.E.BYPASS.LTC128B.128 [R231+0x900], [R124.64], !P5 ;  /* 0x009000007ce77fae */ /* 0x0003e6000e901d48 */
[--C-:B------:R-:W-:Y:S01]  /*1c9e0*/  IMAD.X R199, R125, 0x1, R126.reuse, P1 ;  /* 0x000000017dc77824 */ /* 0x100fe200008e067e */
[-C--:B------:R-:W-:Y:S03]  /*1c9f0*/  IADD3 R2, P0, R198, R200.reuse, RZ ;  /* 0x000000c8c6027210 */ /* 0x080fe60007f1e0ff */
[C---:B------:R-:W-:Y:S01]  /*1ca00*/  HMMA.16816.F32 R56, R184.reuse, R172, R56 ;  /* 0x000000acb838723c */ /* 0x040fe20000001838 */
[----:B------:R2:W-:Y:S03]  /*1ca10*/  LDGSTS.E.BYPASS.LTC128B.128 [R231+0x1100], [R198.64], !P5 ;  /* 0x01100000c6e77fae */ /* 0x0005e6000e901d48 */
[--C-:B------:R-:W-:Y:S04]  /*1ca20*/  IMAD.X R3, R199, 0x1, R126.reuse, P0 ;  /* 0x00000001c7037824 */ /* 0x100fe800000e067e */
[-C--:B------:R-:W-:Y:S01]  /*1ca30*/  HMMA.16816.F32 R60, R184, R174.reuse, R60 ;  /* 0x000000aeb83c723c */ /* 0x080fe2000000183c */
[----:B------:R4:W-:Y:S03]  /*1ca40*/  LDGSTS.E.BYPASS.LTC128B.128 [R231+0x1900], [R2.64], !P5 ;  /* 0x0190000002e77fae */ /* 0x0009e6000e901d48 */
[-C--:B--2---:R-:W-:Y:S04]  /*1ca50*/  IADD3 R196, P1, R2, R200.reuse, RZ ;  /* 0x000000c802c47210 */ /* 0x084fe80007f3e0ff */
[C---:B------:R-:W-:Y:S04]  /*1ca60*/  HMMA.16816.F32 R64, R176.reuse, R174, R64 ;  /* 0x000000aeb040723c */ /* 0x040fe80000001840 */
[--C-:B------:R-:W-:Y:S01]  /*1ca70*/  IMAD.X R197, R3, 0x1, R126.reuse, P1 ;  /* 0x0000000103c57824 */ /* 0x100fe200008e067e */
[----:B-1----:R-:W-:Y:S03]  /*1ca80*/  IADD3 R124, P0, R196, R200, RZ ;  /* 0x000000c8c47c7210 */ /* 0x002fe60007f1e0ff */
[-C--:B---3--:R-:W-:Y:S01]  /*1ca90*/  HMMA.16816.F32 R68, R176, R180.reuse, R68 ;  /* 0x000000b4b044723c */ /* 0x088fe20000001844 */
[----:B------:R1:W-:Y:S03]  /*1caa0*/  LDGSTS.E.BYPASS.LTC128B.128 [R231+0x2100], [R196.64], !P5 ;  /* 0x02100000c4e77fae */ /* 0x0003e6000e901d48 */
[----:B------:R-:W-:Y:S01]  /*1cab0*/  IMAD.X R125, R197, 0x1, R126, P0 ;  /* 0x00000001c57d7824 */ /* 0x000fe200000e067e */
[C---:B------:R-:W-:Y:S02]  /*1cac0*/  ISETP.GT.AND P0, PT, R230.reuse, R240, PT ;  /* 0x000000f0e600720c */ /* 0x040fe40003f04270 */
[----:B------:R-:W2:Y:S01]  /*1cad0*/  LDL R126, [R1+0x10] ;  /* 0x00001000017e7983 */ /* 0x000ea20000100800 */
[C---:B------:R-:W-:Y:S05]  /*1cae0*/  HMMA.16816.F32 R72, R184.reuse, R180, R72 ;  /* 0x000000b4b848723c */ /* 0x040fea0000001848 */
[----:B------:R3:W-:Y:S03]  /*1caf0*/  LDGSTS.E.BYPASS.LTC128B.128 [R231+0x2900], [R124.64], !P5 ;  /* 0x029000007ce77fae */ /* 0x0007e6000e901d48 */
[-C--:B------:R-:W-:Y:S03]  /*1cb00*/  HMMA.16816.F32 R76, R184, R182.reuse, R76 ;  /* 0x000000b6b84c723c */ /* 0x080fe6000000184c */
[----:B------:R-:W-:Y:S01]  /*1cb10*/  LDSM.16.M88.4 R200, [R218+0x3100] ;  /* 0x00310000dac8783b */ /* 0x000fe20000000200 */
[----:B------:R-:W-:Y:S04]  /*1cb20*/  @P0 IADD3 R0, R230, -0x1, RZ ;  /* 0xffffffffe6000810 */ /* 0x000fe80007ffe0ff */
[C---:B------:R-:W-:Y:S01]  /*1cb30*/  HMMA.16816.F32 R80, R176.reuse, R182, R80 ;  /* 0x000000b6b050723c */ /* 0x040fe20000001850 */
[----:B------:R-:W0:Y:S03]  /*1cb40*/  LDGDEPBAR ;  /* 0x00000000000079af */ /* 0x000e260000000000 */
[----:B----4-:R-:W-:Y:S03]  /*1cb50*/  @P0 SHF.R.S32.HI R2, RZ, 0x1f, R0 ;  /* 0x0000001fff020819 */ /* 0x010fe60000011400 */
[----:B-1----:R-:W1:Y:S01]  /*1cb60*/  LDSM.16.M88.4 R196, [R220+0x6100] ;  /* 0x00610000dcc4783b */ /* 0x002e620000000200 */
[-C--:B------:R-:W-:Y:S05]  /*1cb70*/  HMMA.16816.F32 R84, R176, R188.reuse, R84 ;  /* 0x000000bcb054723c */ /* 0x080fea0000001854 */
[----:B------:R-:W4:Y:S03]  /*1cb80*/  LDSM.16.M88.4 R204, [R220+0x8100] ;  /* 0x00810000dccc783b */ /* 0x000f260000000200 */
[C---:B------:R-:W-:Y:S03]  /*1cb90*/  HMMA.16816.F32 R88, R184.reuse, R188, R88 ;  /* 0x000000bcb858723c */ /* 0x040fe60000001858 */
[----:B------:R-:W4:Y:S01]  /*1cba0*/  LDSM.16.M88.4 R192, [R218+0x3900] ;  /* 0x00390000dac0783b */ /* 0x000f220000000200 */
[----:B---3--:R-:W-:Y:S02]  /*1cbb0*/  @P0 IMAD R124, R2, c[0x0][0x1e0], RZ ;  /* 0x00007800027c0a24 */ /* 0x008fe400078e02ff */
[C---:B------:R-:W-:Y:S02]  /*1cbc0*/  @P0 IMAD.WIDE.U32 R2, R0.reuse, c[0x0][0x1e0], RZ ;  /* 0x0000780000020a25 */ /* 0x040fe400078e00ff */
[-C--:B------:R-:W-:Y:S01]  /*1cbd0*/  HMMA.16816.F32 R92, R184, R190.reuse, R92 ;  /* 0x000000beb85c723c */ /* 0x080fe2000000185c */
[----:B------:R-:W3:Y:S03]  /*1cbe0*/  LDSM.16.M88.4 R172, [R218+0x4100] ;  /* 0x00410000daac783b */ /* 0x000ee60000000200 */
[----:B------:R-:W-:Y:S02]  /*1cbf0*/  @P0 IMAD R124, R0, c[0x0][0x1e4], R124 ;  /* 0x00007900007c0a24 */ /* 0x000fe400078e027c */
[----:B------:R-:W-:Y:S01]  /*1cc00*/  @P0 IMAD.MOV.U32 R125, RZ, RZ, R235 ;  /* 0x000000ffff7d0224 */ /* 0x000fe200078e00eb */
[----:B------:R-:W3:Y:S01]  /*1cc10*/  LDSM.16.M88.4 R180, [R218+0x4900] ;  /* 0x00490000dab4783b */ /* 0x000ee20000000200 */
[----:B------:R-:W-:Y:S04]  /*1cc20*/  HMMA.16816.F32 R96, R176, R190, R96 ;  /* 0x000000beb060723c */ /* 0x000fe80000001860 */
[----:B------:R-:W-:Y:S01]  /*1cc30*/  @P0 IMAD.IADD R0, R3, 0x1, R124 ;  /* 0x0000000103000824 */ /* 0x000fe200078e027c */
[----:B------:R-:W3:Y:S01]  /*1cc40*/  LDSM.16.M88.4 R176, [R218+0x5100] ;  /* 0x00510000dab0783b */ /* 0x000ee20000000200 */
[----:B------:R-:W-:Y:S02]  /*1cc50*/  @P0 IMAD.MOV.U32 R124, RZ, RZ, R232 ;  /* 0x000000ffff7c0224 */ /* 0x000fe400078e00e8 */
[----:B------:R-:W-:Y:S03]  /*1cc60*/  @P0 IMAD R0, R0, 0x60, RZ ;  /* 0x0000006000000824 */ /* 0x000fe600078e02ff */
[----:B------:R-:W3:Y:S01]  /*1cc70*/  LDSM.16.M88.4 R184, [R218+0x5900] ;  /* 0x00590000dab8783b */ /* 0x000ee20000000200 */
[----:B------:R-:W-:Y:S01]  /*1cc80*/  @P0 IMAD.WIDE.U32 R124, R2, 0x60, R124 ;  /* 0x00000060027c0825 */ /* 0x000fe200078e007c */
[-C--:B-1----:R-:W-:Y:S03]  /*1cc90*/  HMMA.16816.F32 R4, R196, R200.reuse, R4 ;  /* 0x000000c8c404723c */ /* 0x082fe60000001804 */
[----:B------:R-:W-:Y:S01]  /*1cca0*/  IMAD.MOV.U32 R232, RZ, RZ, c[0x0][0x2c4] ;  /* 0x0000b100ffe87624 */ /* 0x000fe200078e00ff */
[----:B------:R-:W-:Y:S01]  /*1ccb0*/  LDSM.16.M88.4 R188, [R221+0x6100] ;  /* 0x00610000ddbc783b */ /* 0x000fe20000000200 */
[----:B------:R-:W-:Y:S01]  /*1ccc0*/  @P0 LEA R2, P1, R124, c[0x0][0x1c8], 0x1 ;  /* 0x000072007c020a11 */ /* 0x000fe200078208ff */
[----:B------:R-:W-:Y:S02]  /*1ccd0*/  @P0 IMAD.IADD R0, R125, 0x1, R0 ;  /* 0x000000017d000824 */ /* 0x000fe400078e0200 */
[----:B------:R-:W-:Y:S01]  /*1cce0*/  ISETP.NE.AND P3, PT, R232, 0x1, PT ;  /* 0x00000001e800780c */ /* 0x000fe20003f65270 */
[C---:B----4-:R-:W-:Y:S01]  /*1ccf0*/  HMMA.16816.F32 R8, R204.reuse, R200, R8 ;  /* 0x000000c8cc08723c */ /* 0x050fe20000001808 */
[----:B------:R-:W-:Y:S03]  /*1cd00*/  LDSM.16.M88.4 R208, [R217+0x1000] ;  /* 0x00100000d9d0783b */ /* 0x000fe60000000200 */
[----:B------:R-:W-:Y:S04]  /*1cd10*/  @P0 LEA.HI.X R3, R124, c[0x0][0x1cc], R0, 0x1, P1 ;  /* 0x000073007c030a11 */ /* 0x000fe800008f0c00 */
[-C--:B------:R-:W-:Y:S08]  /*1cd20*/  HMMA.16816.F32 R12, R204, R202.reuse, R12 ;  /* 0x000000cacc0c723c */ /* 0x080ff0000000180c */
[C---:B------:R-:W-:Y:S01]  /*1cd30*/  HMMA.16816.F32 R16, R196.reuse, R202, R16 ;  /* 0x000000cac410723c */ /* 0x040fe20000001810 */
[----:B------:R-:W-:Y:S07]  /*1cd40*/  LDSM.16.M88.4 R200, [R221+0x8100] ;  /* 0x00810000ddc8783b */ /* 0x000fee0000000200 */
[-C--:B------:R-:W-:Y:S08]  /*1cd50*/  HMMA.16816.F32 R20, R196, R192.reuse, R20 ;  /* 0x000000c0c414723c */ /* 0x080ff00000001814 */
[C---:B------:R-:W-:Y:S08]  /*1cd60*/  HMMA.16816.F32 R24, R204.reuse, R192, R24 ;  /* 0x000000c0cc18723c */ /* 0x040ff00000001818 */
[-C--:B------:R-:W-:Y:S08]  /*1cd70*/  HMMA.16816.F32 R28, R204, R194.reuse, R28 ;  /* 0x000000c2cc1c723c */ /* 0x080ff0000000181c */
[C---:B------:R-:W-:Y:S01]  /*1cd80*/  HMMA.16816.F32 R32, R196.reuse, R194, R32 ;  /* 0x000000c2c420723c */ /* 0x040fe20000001820 */
[----:B------:R-:W1:Y:S07]  /*1cd90*/  LDSM.16.M88.4 R192, [R217] ;  /* 0x00000000d9c0783b */ /* 0x000e6e0000000200 */
        /* <DEDUP_REMOVED lines=18> */
[----:B------:R-:W-:Y:S08]  /*1cec0*/  HMMA.16816.F32 R96, R196, R186, R96 ;  /* 0x000000bac460723c */ /* 0x000ff00000001860 */
[-C--:B-1----:R-:W-:Y:S08]  /*1ced0*/  HMMA.16816.F32 R4, R188, R192.reuse, R4 ;  /* 0x000000c0bc04723c */ /* 0x082ff00000001804 */
[C---:B------:R-:W-:Y:S08]  /*1cee0*/  HMMA.16816.F32 R8, R200.reuse, R192, R8 ;  /* 0x000000c0c808723c */ /* 0x040ff00000001808 */
[-C--:B------:R-:W-:Y:S08]  /*1cef0*/  HMMA.16816.F32 R12, R200, R194.reuse, R12 ;  /* 0x000000c2c80c723c */ /* 0x080ff0000000180c */
[C---:B------:R-:W-:Y:S08]  /*1cf00*/  HMMA.16816.F32 R16, R188.reuse, R194, R16 ;  /* 0x000000c2bc10723c */ /* 0x040ff00000001810 */
[-C--:B---3--:R-:W-:Y:S08]  /*1cf10*/  HMMA.16816.F32 R20, R188, R172.reuse, R20 ;  /* 0x000000acbc14723c */ /* 0x088ff00000001814 */
[C---:B------:R-:W-:Y:S04]  /*1cf20*/  HMMA.16816.F32 R24, R200.reuse, R172, R24 ;  /* 0x000000acc818723c */ /* 0x040fe80000001818 */
[----:B--2---:R-:W-:Y:S02]  /*1cf30*/  @P3 SHF.R.U32.HI R131, RZ, c[0x0][0x2cc], R126 ;  /* 0x0000b300ff833a19 */ /* 0x004fe4000001167e */
[----:B------:R-:W-:Y:S02]  /*1cf40*/  ISETP.GE.AND P3, PT, R243, 0x1, PT ;  /* 0x00000001f300780c */ /* 0x000fe40003f66270 */
[-C--:B------:R-:W-:Y:S01]  /*1cf50*/  HMMA.16816.F32 R28, R200, R174.reuse, R28 ;  /* 0x000000aec81c723c */ /* 0x080fe2000000181c */
[----:B------:R-:W-:Y:S07]  /*1cf60*/  SHFL.IDX PT, R126, R131, RZ, 0x1c1f ;  /* 0x001c1fff837e7589 */ /* 0x000fee00000e0000 */
[C---:B------:R-:W-:Y:S01]  /*1cf70*/  HMMA.16816.F32 R32, R188.reuse, R174, R32 ;  /* 0x000000aebc20723c */ /* 0x040fe20000001820 */
[----:B------:R-:W1:Y:S01]  /*1cf80*/  LDSM.16.M88.4 R172, [R217+0x2800] ;  /* 0x00280000d9ac783b */ /* 0x000e620000000200 */
[----:B------:R-:W-:Y:S05]  /*1cf90*/  DEPBAR.LE SB0, 0x0 ;  /* 0x000080000000791a */ /* 0x000fea0000000000 */
[----:B------:R-:W-:Y:S01]  /*1cfa0*/  BAR.SYNC.DEFER_BLOCKING 0x0 ;  /* 0x0000000000007b1d */ /* 0x000fe20000010000 */
[-C--:B------:R-:W-:Y:S08]  /*1cfb0*/  HMMA.16816.F32 R36, R188, R208.reuse, R36 ;  /* 0x000000d0bc24723c */ /* 0x080ff00000001824 */
[C---:B------:R-:W-:Y:S08]  /*1cfc0*/  HMMA.16816.F32 R40, R200.reuse, R208, R40 ;  /* 0x000000d0c828723c */ /* 0x040ff00000001828 */
[-C--:B------:R-:W-:Y:S08]  /*1cfd0*/  HMMA.16816.F32 R44, R200, R210.reuse, R44 ;  /* 0x000000d2c82c723c */ /* 0x080ff0000000182c */
[C---:B------:R-:W-:Y:S08]  /*1cfe0*/  HMMA.16816.F32 R48, R188.reuse, R210, R48 ;  /* 0x000000d2bc30723c */ /* 0x040ff00000001830 */
[-C--:B----4-:R-:W-:Y:S08]  /*1cff0*/  HMMA.16816.F32 R52, R188, R180.reuse, R52 ;  /* 0x000000b4bc34723c */ /* 0x090ff00000001834 */
[C---:B------:R-:W-:Y:S01]  /*1d000*/  HMMA.16816.F32 R56, R200.reuse, R180, R56 ;  /* 0x000000b4c838723c */ /* 0x040fe20000001838 */
[----:B------:R-:W2:Y:S06]  /*1d010*/  LDL R180, [R1+0x30] ;  /* 0x0000300001b47983 */ /* 0x000eac0000100800 */
[----:B------:R-:W-:Y:S01]  /*1d020*/  @!PT LDS RZ, [RZ] ;  /* 0x00000000fffff984 */ /* 0x000fe20000000800 */
[----:B------:R-:W-:Y:S01]  /*1d030*/  @!PT LDS RZ, [RZ] ;  /* 0x00000000fffff984 */ /* 0x000fe20000000800 */
[----:B------:R-:W-:Y:S01]  /*1d040*/  @!PT LDS RZ, [RZ] ;  /* 0x00000000fffff984 */ /* 0x000fe20000000800 */
[----:B------:R3:W-:Y:S01]  /*1d050*/  @P0 LDGSTS.E.BYPASS.LTC128B.128 [R231+0x3100], [R2.64], !P5 ;  /* 0x0310000002e70fae */ /* 0x0007e2000e901d48 */
[-C--:B------:R-:W-:Y:S08]  /*1d060*/  HMMA.16816.F32 R60, R200, R182.reuse, R60 ;  /* 0x000000b6c83c723c */ /* 0x080ff0000000183c */
[C---:B------:R-:W-:Y:S08]  /*1d070*/  HMMA.16816.F32 R64, R188.reuse, R182, R64 ;  /* 0x000000b6bc40723c */ /* 0x040ff00000001840 */
[-C--:B------:R-:W-:Y:S08]  /*1d080*/  HMMA.16816.F32 R68, R188, R176.reuse, R68 ;  /* 0x000000b0bc44723c */ /* 0x080ff00000001844 */
[C---:B------:R-:W-:Y:S08]  /*1d090*/  HMMA.16816.F32 R72, R200.reuse, R176, R72 ;  /* 0x000000b0c848723c */ /* 0x040ff00000001848 */
[-C--:B------:R-:W-:Y:S08]  /*1d0a0*/  HMMA.16816.F32 R76, R200, R178.reuse, R76 ;  /* 0x000000b2c84c723c */ /* 0x080ff0000000184c */
[C---:B------:R-:W-:Y:S07]  /*1d0b0*/  HMMA.16816.F32 R80, R188.reuse, R178, R80 ;  /* 0x000000b2bc50723c */ /* 0x040fee0000001850 */
[----:B------:R-:W-:Y:S01]  /*1d0c0*/  @P0 IADD3 R178, P1, R2, UR4, RZ ;  /* 0x0000000402b20c10 */ /* 0x000fe2000ff3e0ff */
[-C--:B-1----:R-:W-:Y:S04]  /*1d0d0*/  HMMA.16816.F32 R84, R188, R172.reuse, R84 ;  /* 0x000000acbc54723c */ /* 0x082fe80000001854 */
[----:B------:R-:W-:Y:S02]  /*1d0e0*/  @P0 IADD3.X R179, R3, UR5, RZ, P1, !PT ;  /* 0x0000000503b30c10 */ /* 0x000fe40008ffe4ff */
[----:B------:R-:W-:Y:S02]  /*1d0f0*/  @P0 IADD3 R176, P2, R178, UR4, RZ ;  /* 0x00000004b2b00c10 */ /* 0x000fe4000ff5e0ff */
[C---:B------:R-:W-:Y:S01]  /*1d100*/  HMMA.16816.F32 R88, R200.reuse, R172, R88 ;  /* 0x000000acc858723c */ /* 0x040fe20000001858 */
[----:B------:R1:W-:Y:S03]  /*1d110*/  @P0 LDGSTS.E.BYPASS.LTC128B.128 [R231+0x3900], [R178.64], !P5 ;  /* 0x03900000b2e70fae */ /* 0x0003e6000e901d48 */
[----:B------:R-:W-:Y:S02]  /*1d120*/  @P0 IADD3.X R177, R179, UR5, RZ, P2, !PT ;  /* 0x00000005b3b10c10 */ /* 0x000fe400097fe4ff */
[----:B------:R-:W-:Y:S02]  /*1d130*/  @P0 IADD3 R124, P1, R176, UR4, RZ ;  /* 0x00000004b07c0c10 */ /* 0x000fe4000ff3e0ff */
[-C--:B------:R-:W-:Y:S01]  /*1d140*/  HMMA.16816.F32 R92, R200, R174.reuse, R92 ;  /* 0x000000aec85c723c */ /* 0x080fe2000000185c */
[----:B------:R1:W-:Y:S03]  /*1d150*/  @P0 LDGSTS.E.BYPASS.LTC128B.128 [R231+0x4100], [R176.64], !P5 ;  /* 0x04100000b0e70fae */ /* 0x0003e6000e901d48 */
[----:B------:R-:W-:Y:S02]  /*1d160*/  @P0 IADD3.X R125, R177, UR5, RZ, P1, !PT ;  /* 0x00000005b17d0c10 */ /* 0x000fe40008ffe4ff */
[----:B---3--:R-:W-:Y:S02]  /*1d170*/  @P0 IADD3 R2, P2, R124, UR4, RZ ;  /* 0x000000047c020c10 */ /* 0x008fe4000ff5e0ff */
[----:B------:R-:W-:Y:S01]  /*1d180*/  HMMA.16816.F32 R96, R188, R174, R96 ;  /* 0x000000aebc60723c */ /* 0x000fe20000001860 */
[----:B------:R3:W-:Y:S03]  /*1d190*/  @P0 LDGSTS.E.BYPASS.LTC128B.128 [R231+0x4900], [R124.64], !P5 ;  /* 0x049000007ce70fae */ /* 0x0007e6000e901d48 */
[----:B------:R-:W-:Y:S02]  /*1d1a0*/  @P0 IADD3.X R3, R125, UR5, RZ, P2, !PT ;  /* 0x000000057d030c10 */ /* 0x000fe400097fe4ff */
[----:B------:R-:W-:Y:S03]  /*1d1b0*/  @P0 IADD3 R172, P1, R2, UR4, RZ ;  /* 0x0000000402ac0c10 */ /* 0x000fe6000ff3e0ff */
[----:B------:R4:W-:Y:S03]  /*1d1c0*/  @P0 LDGSTS.E.BYPASS.LTC128B.128 [R231+0x5100], [R2.64], !P5 ;  /* 0x0510000002e70fae */ /* 0x0009e6000e901d48 */
[----:B------:R-:W-:Y:S05]  /*1d1d0*/  @P0 IADD3.X R173, R3, UR5, RZ, P1, !PT ;  /* 0x0000000503ad0c10 */ /* 0x000fea0008ffe4ff */
[----:B------:R2:W-:Y:S06]  /*1d1e0*/  @P0 LDGSTS.E.BYPASS.LTC128B.128 [R231+0x5900], [R172.64], !P5 ;  /* 0x05900000ace70fae */ /* 0x0005ec000e901d48 */
[----:B------:R-:W0:Y:S01]  /*1d1f0*/  LDGDEPBAR ;  /* 0x00000000000079af */ /* 0x000e220000000000 */
[----:B----4-:R-:W-:Y:S05]  /*1d200*/  IMAD R2, R230, -0x60, RZ ;  /* 0xffffffa0e6027824 */ /* 0x010fea00078e02ff */
[----:B--2---:R-:W-:Y:S01]  /*1d210*/  IADD3 R173, -R180, 0x1, R2 ;  /* 0x00000001b4ad7810 */ /* 0x004fe20007ffe102 */
[----:B------:R-:W-:Y:S03]  /*1d220*/  IMAD.IADD R174, R2, 0x1, -R180 ;  /* 0x0000000102ae7824 */ /* 0x000fe600078e0ab4 */
[----:B------:R-:W-:Y:S04]  /*1d230*/  IADD3 R173, -R241, R173, R242 ;  /* 0x000000adf1ad7210 */ /* 0x000fe80007ffe1f2 */
[C---:B------:R-:W-:Y:S02]  /*1d240*/  IADD3 R172, R173.reuse, c[0x0][0x328], RZ ;  /* 0x0000ca00adac7a10 */ /* 0x040fe40007ffe0ff */
[----:B------:R-:W-:Y:S03]  /*1d250*/  IADD3 R173, R173, UR7, RZ ;  /* 0x00000007adad7c10 */ /* 0x000fe6000fffe0ff */
[--C-:B---3--:R-:W-:Y:S02]  /*1d260*/  IMAD.IADD R124, R172, 0x1, R126.reuse ;  /* 0x00000001ac7c7824 */ /* 0x108fe400078e027e */
[----:B------:R-:W-:Y:S01]  /*1d270*/  IMAD.IADD R0, R173, 0x1, R126 ;  /* 0x00000001ad007824 */ /* 0x000fe200078e027e */
[----:B------:R-:W-:-:S05]  /*1d280*/  @!P3 BRA `(.L_x_462) ;  /* 0x000001700000b947 */ /* 0x000fca0003800000 */
[----:B-1----:R-:W-:Y:S01]  /*1d290*/  IADD3 R3, -R241, R242, R126 ;  /* 0x000000f2f1037210 */ /* 0x002fe20007ffe17e */
        /* <DEDUP_REMOVED lines=12> */
.L_x_464:
[----:B------:R-:W-:Y:S04]  /*1d360*/  MOV R125, c[0x0][0x32c] ;  /* 0x0000cb00007d7a02 */ /* 0x000fe80000000f00 */
[----:B------:R-:W-:Y:S11]  /*1d370*/  ISETP.NE.AND P0, PT, R125, 0x1, PT ;  /* 0x000000017d00780c */ /* 0x000ff60003f05270 */
[----:B------:R-:W-:Y:S02]  /*1d380*/  @!UPT UIADD3 URZ, URZ, URZ, URZ ;  /* 0x0000003f3f3ff290 */ /* 0x000fe4000fffe03f */
[----:B------:R-:W-:Y:S05]  /*1d390*/  @P0 IMAD.HI.U32 R125, R3, c[0x0][0x330], RZ ;  /* 0x0000cc00037d0a27 */ /* 0x000fea00078e00ff */
[----:B------:R-:W-:Y:S02]  /*1d3a0*/  @P0 SHF.R.U32.HI R3, RZ, c[0x0][0x334], R125 ;  /* 0x0000cd00ff030a19 */ /* 0x000fe4000001167d */
.L_x_465:
[----:B------:R-:W-:Y:S05]  /*1d3b0*/  BSYNC B0 ;  /* 0x0000000000007941 */ /* 0x000fea0003800000 */
.L_x_463:
[----:B------:R-:W-:Y:S05]  /*1d3c0*/  IMAD R3, R3, c[0x0][0x32c], R174 ;  /* 0x0000cb0003037a24 */ /* 0x000fea00078e02ae */
[----:B------:R-:W-:Y:S02]  /*1d3d0*/  IADD3 R125, R3, c[0x0][0x32c], RZ ;  /* 0x0000cb00037d7a10 */ /* 0x000fe40007ffe0ff */
[----:B------:R-:W-:Y:S02]  /*1d3e0*/  IMNMX R0, R0, R3, !PT ;  /* 0x0000000300007217 */ /* 0x000fe40007800200 */
[----:B------:R-:W-:Y:S02]  /*1d3f0*/  IMNMX R124, R124, R125, PT ;  /* 0x0000007d7c7c7217 */ /* 0x000fe40003800200 */
.L_x_462:
[----:B-1----:R-:W1:Y:S02]  /*1d400*/  SHFL.IDX PT, R126, R131, 0x1, 0x1c1f ;  /* 0x003c1f00837e7f89 */ /* 0x002e6400000e0000 */
        /* <DEDUP_REMOVED lines=16> */
.L_x_468:
[----:B------:R-:W-:Y:S04]  /*1d510*/  MOV R175, c[0x0][0x32c] ;  /* 0x0000cb0000af7a02 */ /* 0x000fe80000000f00 */
[----:B------:R-:W-:Y:S11]  /*1d520*/  ISETP.NE.AND P0, PT, R175, 0x1, PT ;  /* 0x00000001af00780c */ /* 0x000ff60003f05270 */
[----:B------:R-:W-:Y:S02]  /*1d530*/  @!UPT UIADD3 URZ, URZ, URZ, URZ ;  /* 0x0000003f3f3ff290 */ /* 0x000fe4000fffe03f */
[----:B------:R-:W-:Y:S05]  /*1d540*/  @P0 IMAD.HI.U32 R175, R126, c[0x0][0x330], RZ ;  /* 0x0000cc007eaf0a27 */ /* 0x000fea00078e00ff */
[----:B------:R-:W-:Y:S02]  /*1d550*/  @P0 SHF.R.U32.HI R126, RZ, c[0x0][0x334], R175 ;  /* 0x0000cd00ff7e0a19 */ /* 0x000fe400000116af */
.L_x_469:
[----:B------:R-:W-:Y:S05]  /*1d560*/  BSYNC B0 ;  /* 0x0000000000007941 */ /* 0x000fea0003800000 */
.L_x_467:
[----:B------:R-:W-:Y:S05]  /*1d570*/  IMAD R126, R126, c[0x0][0x32c], R174 ;  /* 0x0000cb007e7e7a24 */ /* 0x000fea00078e02ae */
[----:B------:R-:W-:Y:S02]  /*1d580*/  IADD3 R175, R126, c[0x0][0x32c], RZ ;  /* 0x0000cb007eaf7a10 */ /* 0x000fe40007ffe0ff */
[----:B------:R-:W-:Y:S02]  /*1d590*/  IMNMX R3, R3, R126, !PT ;  /* 0x0000007e03037217 */ /* 0x000fe40007800200 */
[----:B------:R-:W-:Y:S02]  /*1d5a0*/  IMNMX R125, R125, R175, PT ;  /* 0x000000af7d7d7217 */ /* 0x000fe40003800200 */
.L_x_466:
[C---:B------:R-:W-:Y:S02]  /*1d5b0*/  ISETP.GE.AND P1, PT, R2.reuse, 0x2, PT ;  /* 0x000000020200780c */ /* 0x040fe40003f26270 */
[C---:B------:R-:W-:Y:S02]  /*1d5c0*/  ISETP.GE.AND P0, PT, R2.reuse, 0x9, PT ;  /* 0x000000090200780c */ /* 0x040fe40003f06270 */
[----:B------:R-:W-:Y:S02]  /*1d5d0*/  LOP3.LUT R229, R229, 0xffffdfff, RZ, 0xc0, !PT ;  /* 0xffffdfffe5e57812 */ /* 0x000fe400078ec0ff */
[C---:B------:R-:W-:Y:S02]  /*1d5e0*/  ISETP.GE.AND P2, PT, R2.reuse, 0xa, PT ;  /* 0x0000000a0200780c */ /* 0x040fe40003f46270 */
[C---:B------:R-:W-:Y:S02]  /*1d5f0*/  ISETP.GE.AND P6, PT, R2.reuse, 0x42, PT ;  /* 0x000000420200780c */ /* 0x040fe40003fc6270 */
[C---:B------:R-:W-:Y:S02]  /*1d600*/  ISETP.GE.AND P4, PT, R2.reuse, 0x49, PT ;  /* 0x000000490200780c */ /* 0x040fe40003f86270 */
[----:B------:R-:W-:Y:S02]  /*1d610*/  ISETP.GE.AND P3, PT, R2, 0x4a, PT ;  /* 0x0000004a0200780c */ /* 0x000fe40003f66270 */
[----:B------:R-:W-:Y:S02]  /*1d620*/  @P1 LOP3.LUT R229, R229, 0x2000, RZ, 0xfc, !PT ;  /* 0x00002000e5e51812 */ /* 0x000fe400078efcff */
[----:B------:R-:W-:Y:S02]  /*1d630*/  ISETP.GT.AND P1, PT, R0, 0x1, !P1 ;  /* 0x000000010000780c */ /* 0x000fe40004f24270 */
[----:B------:R-:W-:Y:S02]  /*1d640*/  LOP3.LUT R229, R229, 0xfffdffff, RZ, 0xc0, !PT ;  /* 0xfffdffffe5e57812 */ /* 0x000fe400078ec0ff */
[----:B------:R-:W-:Y:S02]  /*1d650*/  ISETP.LT.OR P1, PT, R124, 0x2, P1 ;  /* 0x000000027c00780c */ /* 0x000fe40000f21670 */
[----:B------:R-:W-:Y:S02]  /*1d660*/  @P0 LOP3.LUT R229, R229, 0x20000, RZ, 0xfc, !PT ;  /* 0x00020000e5e50812 */ /* 0x000fe400078efcff */
[----:B------:R-:W-:Y:S02]  /*1d670*/  ISETP.GT.AND P0, PT, R0, 0x8, !P0 ;  /* 0x000000080000780c */ /* 0x000fe40004704270 */
[----:B------:R-:W-:Y:S02]  /*1d680*/  FSEL R175, R5, -INF , !P1 ;  /* 0xff80000005af7808 */ /* 0x000fe40004800000 */
[----:B------:R-:W-:Y:S02]  /*1d690*/  ISETP.GE.AND P1, PT, R2, 0x11, PT ;  /* 0x000000110200780c */ /* 0x000fe40003f26270 */
[----:B------:R-:W-:Y:S02]  /*1d6a0*/  ISETP.LT.OR P0, PT, R124, 0x9, P0 ;  /* 0x000000097c00780c */ /* 0x000fe40000701670 */
[----:B------:R-:W-:Y:S02]  /*1d6b0*/  LOP3.LUT R229, R229, 0xffff7fff, RZ, 0xc0, !PT ;  /* 0xffff7fffe5e57812 */ /* 0x000fe400078ec0ff */
[----:B------:R-:W-:Y:S02]  /*1d6c0*/  FSEL R176, R16, -INF , !P0 ;  /* 0xff80000010b07808 */ /* 0x000fe40004000000 */
[----:B------:R-:W-:Y:S02]  /*1d6d0*/  @P2 LOP3.LUT R229, R229, 0x8000, RZ, 0xfc, !PT ;  /* 0x00008000e5e52812 */ /* 0x000fe400078efcff */
        /* <DEDUP_REMOVED lines=14> */
[----:B------:R-:W-:Y:S02]  /*1d7c0*/  ISETP.GE.AND P1, PT, R2, 0x19, PT ;  /* 0x000000190200780c */ /* 0x000fe40003f26270 */
[----:B------:R-:W-:Y:S02]  /*1d7d0*/  LOP3.LUT R229, R229, 0xfffffbff, RZ, 0xc0, !PT ;  /* 0xfffffbffe5e57812 */ /* 0x000fe400078ec0ff */
[----:B------:R-:W-:Y:S02]  /*1d7e0*/  FSEL R179, R21, -INF , !P0 ;  /* 0xff80000015b37808 */ /* 0x000fe40004000000 */
[----:B------:R-:W-:Y:S04]  /*1d7f0*/  ISETP.GT.AND P0, PT, R0, 0x18, !P1 ;  /* 0x000000180000780c */ /* 0x000fe80004f04270 */
[----:B------:R-:W-:Y:S03]  /*1d800*/  ISETP.LT.OR P0, PT, R124, 0x19, P0 ;  /* 0x000000197c00780c */ /* 0x000fe60000701670 */
        /* <DEDUP_REMOVED lines=50> */
[----:B------:R-:W-:Y:S02]  /*1db30*/  FSEL R194, R64, -INF , !P0 ;  /* 0xff80000040c27808 */ /* 0x000fe40004000000 */
[----:B------:R-:W-:Y:S02]  /*1db40*/  LOP3.LUT R229, R229, 0xfffffffd, RZ, 0xc0, !PT ;  /* 0xfffffffde5e57812 */ /* 0x000fe400078ec0ff */
[----:B------:R-:W-:Y:S04]  /*1db50*/  ISETP.GT.AND P0, PT, R0, 0x39, !P1 ;  /* 0x000000390000780c */ /* 0x000fe80004f04270 */
[----:B------:R-:W-:Y:S03]  /*1db60*/  ISETP.LT.OR P0, PT, R124, 0x3a, P0 ;  /* 0x0000003a7c00780c */ /* 0x000fe60000701670 */
[----:B------:R-:W-:Y:S02]  /*1db70*/  @P1 LOP3.LUT R229, R229, 0x2, RZ, 0xfc, !PT ;  /* 0x00000002e5e51812 */ /* 0x000fe400078efcff */
[----:B------:R-:W-:Y:S02]  /*1db80*/  ISETP.GE.AND P1, PT, R2, 0x41, PT ;  /* 0x000000410200780c */ /* 0x000fe40003f26270 */
[----:B------:R-:W-:Y:S02]  /*1db90*/  FSEL R195, R65, -INF , !P0 ;  /* 0xff80000041c37808 */ /* 0x000fe40004000000 */
[----:B------:R-:W-:Y:S02]  /*1dba0*/  ISETP.GT.AND P0, PT, R0, 0x40, !P1 ;  /* 0x000000400000780c */ /* 0x000fe40004f04270 */
[----:B------:R-:W-:Y:S02]  /*1dbb0*/  LOP3.LUT R229, R229, 0xfffffffe, RZ, 0xc0, !PT ;  /* 0xfffffffee5e57812 */ /* 0x000fe400078ec0ff */
[----:B------:R-:W-:Y:S04]  /*1dbc0*/  ISETP.LT.OR P0, PT, R124, 0x41, P0 ;  /* 0x000000417c00780c */ /* 0x000fe80000701670 */
        /* <DEDUP_REMOVED lines=13> */
[----:B------:R-:W-:Y:S02]  /*1dca0*/  LOP3.LUT R229, R229, 0xfffeffff, RZ, 0xc0, !PT ;  /* 0xfffeffffe5e57812 */ /* 0x000fe400078ec0ff */
        /* <DEDUP_REMOVED lines=8> */
[----:B------:R-:W-:Y:S04]  /*1dd30*/  ISETP.GT.AND P0, PT, R0, 0x58, !P1 ;  /* 0x000000580000780c */ /* 0x000fe80004f04270 */
[----:B------:R-:W-:Y:S02]  /*1dd40*/  ISETP.LT.OR P0, PT, R124, 0x59, P0 ;  /* 0x000000597c00780c */ /* 0x000fe40000701670 */
[----:B------:R-:W-:Y:S02]  /*1dd50*/  @P1 LOP3.LUT R229, R229, 0x10000, RZ, 0xfc, !PT ;  /* 0x00010000e5e51812 */ /* 0x000fe400078efcff */
[----:B------:R-:W-:Y:S02]  /*1dd60*/  ISETP.GE.AND P1, PT, R2, 0x1, PT ;  /* 0x000000010200780c */ /* 0x000fe40003f26270 */
[----:B------:R-:W-:Y:S02]  /*1dd70*/  FSEL R238, R96, -INF , !P0 ;  /* 0xff80000060ee7808 */ /* 0x000fe40004000000 */
[----:B------:R-:W-:Y:S02]  /*1dd80*/  ISETP.GT.AND P0, PT, R0, RZ, !P1 ;  /* 0x000000ff0000720c */ /* 0x000fe40004f04270 */
[----:B------:R-:W-:Y:S02]  /*1dd90*/  LOP3.LUT R229, R229, 0xfffbffff, RZ, 0xc0, !PT ;  /* 0xfffbffffe5e57812 */ /* 0x000fe400078ec0ff */
[----:B------:R-:W-:Y:S04]  /*1dda0*/  ISETP.LT.OR P0, PT, R124, 0x1, P0 ;  /* 0x000000017c00780c */ /* 0x000fe80000701670 */
[----:B------:R-:W-:Y:S02]  /*1ddb0*/  FSEL R20, R4, -INF , !P0 ;  /* 0xff80000004147808 */ /* 0x000fe40004000000 */
[----:B------:R-:W-:Y:S01]  /*1ddc0*/  ISETP.GE.AND P0, PT, R2, 0x5a, PT ;  /* 0x0000005a0200780c */ /* 0x000fe20003f06270 */
[----:B------:R-:W1:Y:S11]  /*1ddd0*/  SHFL.IDX PT, R4, R131, 0x2, 0x1c1f ;  /* 0x005c1f0083047f89 */ /* 0x000e7600000e0000 */
[----:B------:R-:W-:Y:S01]  /*1dde0*/  @!UPT UIADD3 URZ, URZ, URZ, URZ ;  /* 0x0000003f3f3ff290 */ /* 0x000fe2000fffe03f */
[----:B------:R-:W-:Y:S02]  /*1ddf0*/  @P0 LOP3.LUT R229, R229, 0x40000, RZ, 0xfc, !PT ;  /* 0x00040000e5e50812 */ /* 0x000fe400078efcff */
[----:B------:R-:W-:Y:S04]  /*1de00*/  ISETP.GT.AND P0, PT, R0, 0x59, !P0 ;  /* 0x000000590000780c */ /* 0x000fe80004704270 */
[----:B------:R-:W-:Y:S04]  /*1de10*/  ISETP.LT.OR P0, PT, R124, 0x5a, P0 ;  /* 0x0000005a7c00780c */ /* 0x000fe80000701670 */
[----:B------:R-:W-:Y:S01]  /*1de20*/  FSEL R239, R97, -INF , !P0 ;  /* 0xff80000061ef7808 */ /* 0x000fe20004000000 */
[--C-:B-1----:R-:W-:Y:S01]  /*1de30*/  IMAD.IADD R2, R172, 0x1, R4.reuse ;  /* 0x00000001ac027824 */ /* 0x102fe200078e0204 */
[----:B------:R-:W-:Y:S01]  /*1de40*/  ISETP.GE.AND P0, PT, R243, 0x1, PT ;  /* 0x00000001f300780c */ /* 0x000fe20003f06270 */
[----:B------:R-:W-:Y:S11]  /*1de50*/  IMAD.IADD R0, R173, 0x1, R4 ;  /* 0x00000001ad007824 */ /* 0x000ff600078e0204 */
[----:B------:R-:W-:Y:S01]  /*1de60*/  @!UPT UIADD3 URZ, URZ, URZ, URZ ;  /* 0x0000003f3f3ff290 */ /* 0x000fe2000fffe03f */
        /* <DEDUP_REMOVED lines=14> */
.L_x_472:
[----:B------:R-:W-:Y:S04]  /*1df50*/  MOV R5, c[0x0][0x32c] ;  /* 0x0000cb0000057a02 */ /* 0x000fe80000000f00 */
[----:B------:R-:W-:Y:S11]  /*1df60*/  ISETP.NE.AND P0, PT, R5, 0x1, PT ;  /* 0x000000010500780c */ /* 0x000ff60003f05270 */
[----:B------:R-:W-:Y:S02]  /*1df70*/  @!UPT UIADD3 URZ, URZ, URZ, URZ ;  /* 0x0000003f3f3ff290 */ /* 0x000fe4000fffe03f */
[----:B------:R-:W-:Y:S05]  /*1df80*/  @P0 IMAD.HI.U32 R5, R4, c[0x0][0x330], RZ ;  /* 0x0000cc0004050a27 */ /* 0x000fea00078e00ff */
[----:B------:R-:W-:Y:S02]  /*1df90*/  @P0 SHF.R.U32.HI R4, RZ, c[0x0][0x334], R5 ;  /* 0x0000cd00ff040a19 */ /* 0x000fe40000011605 */
.L_x_473:
[----:B------:R-:W-:Y:S05]  /*1dfa0*/  BSYNC B0 ;  /* 0x0000000000007941 */ /* 0x000fea0003800000 */
.L_x_471:
[----:B------:R-:W-:Y:S05]  /*1dfb0*/  IMAD R4, R4, c[0x0][0x32c], R174 ;  /* 0x0000cb0004047a24 */ /* 0x000fea00078e02ae */
[----:B------:R-:W-:Y:S02]  /*1dfc0*/  IADD3 R5, R4, c[0x0][0x32c], RZ ;  /* 0x0000cb0004057a10 */ /* 0x000fe40007ffe0ff */
[----:B------:R-:W-:Y:S02]  /*1dfd0*/  IMNMX R0, R0, R4, !PT ;  /* 0x0000000400007217 */ /* 0x000fe40007800200 */
[----:B------:R-:W-:Y:S02]  /*1dfe0*/  IMNMX R2, R2, R5, PT ;  /* 0x0000000502027217 */ /* 0x000fe40003800200 */
.L_x_470:
[----:B------:R-:W-:Y:S02]  /*1dff0*/  LOP3.LUT P0, RZ, R229, 0x20000, RZ, 0xc0, !PT ;  /* 0x00020000e5ff7812 */ /* 0x000fe4000780c0ff */
[----:B------:R-:W-:Y:S02]  /*1e000*/  P2R R4, PR, RZ, 0x40 ;  /* 0x00000040ff047803 */ /* 0x000fe40000000000 */
[----:B------:R-:W-:Y:S02]  /*1e010*/  ISETP.GT.AND P0, PT, R3, 0x8, !P0 ;  /* 0x000000080300780c */ /* 0x000fe40004704270 */
[----:B------:R-:W-:Y:S02]  /*1e020*/  P2R R5, PR, RZ, 0x20 ;  /* 0x00000020ff057803 */ /* 0x000fe40000000000 */
[----:B------:R-:W-:Y:S02]  /*1e030*/  ISETP.LT.OR P0, PT, R125, 0x9, P0 ;  /* 0x000000097d00780c */ /* 0x000fe40000701670 */
[C---:B------:R-:W-:Y:S02]  /*1e040*/  LOP3.LUT P5, RZ, R229.reuse, 0x40000, RZ, 0xc0, !PT ;  /* 0x00040000e5ff7812 */ /* 0x040fe400078ac0ff */
        /* <DEDUP_REMOVED lines=57> */
[----:B------:R-:W-:Y:S02]  /*1e3e0*/  ISETP.GT.AND P0, PT, R3, 0x41, !P6 ;  /* 0x000000410300780c */ /* 0x000fe40007704270 */
[----:B------:R-:W-:Y:S02]  /*1e3f0*/  LOP3.LUT P6, RZ, R229, 0x2000, RZ, 0xc0, !PT ;  /* 0x00002000e5ff7812 */ /* 0x000fe400078cc0ff */
        /* <DEDUP_REMOVED lines=21> */
[----:B------:R-:W-:Y:S04]  /*1e550*/  LOP3.LUT P0, RZ, R229, 0x10000, RZ, 0xc0, !PT ;  /* 0x00010000e5ff7812 */ /* 0x000fe8000780c0ff */
[----:B------:R-:W-:Y:S04]  /*1e560*/  ISETP.GT.AND P0, PT, R3, 0x58, !P0 ;  /* 0x000000580300780c */ /* 0x000fe80004704270 */
        /* <DEDUP_REMOVED lines=13> */
[C---:B------:R-:W-:Y:S04]  /*1e640*/  LOP3.LUT P0, RZ, R229.reuse, 0x20000, RZ, 0xc0, !PT ;  /* 0x00020000e5ff7812 */ /* 0x040fe8000780c0ff */
[----:B------:R-:W-:Y:S04]  /*1e650*/  ISETP.GT.AND P0, PT, R0, 0x8, !P0 ;  /* 0x000000080000780c */ /* 0x000fe80004704270 */
[----:B------:R-:W-:Y:S04]  /*1e660*/  ISETP.LT.OR P0, PT, R2, 0x9, P0 ;  /* 0x000000090200780c */ /* 0x000fe80000701670 */
[----:B------:R-:W-:Y:S02]  /*1e670*/  FSEL R12, R12, -INF , !P0 ;  /* 0xff8000000c0c7808 */ /* 0x000fe40004000000 */
[----:B------:R-:W-:Y:S04]  /*1e680*/  LOP3.LUT P0, RZ, R229, 0x8000, RZ, 0xc0, !PT ;  /* 0x00008000e5ff7812 */ /* 0x000fe8000780c0ff */
[----:B------:R-:W-:Y:S04]  /*1e690*/  ISETP.GT.AND P0, PT, R0, 0x9, !P0 ;  /* 0x000000090000780c */ /* 0x000fe80004704270 */
        /* <DEDUP_REMOVED lines=80> */
[----:B------:R-:W-:Y:S11]  /*1eba0*/  ISETP.GE.AND P0, PT, R243, 0x1, PT ;  /* 0x00000001f300780c */ /* 0x000ff60003f06270 */
[----:B------:R-:W-:Y:S02]  /*1ebb0*/  @!UPT UIADD3 URZ, URZ, URZ, URZ ;  /* 0x0000003f3f3ff290 */ /* 0x000fe4000fffe03f */
        /* <DEDUP_REMOVED lines=14> */
.L_x_476:
[----:B------:R-:W-:Y:S04]  /*1eca0*/  MOV R4, c[0x0][0x32c] ;  /* 0x0000cb0000047a02 */ /* 0x000fe80000000f00 */
[----:B------:R-:W-:Y:S11]  /*1ecb0*/  ISETP.NE.AND P0, PT, R4, 0x1, PT ;  /* 0x000000010400780c */ /* 0x000ff60003f05270 */
[----:B------:R-:W-:Y:S02]  /*1ecc0*/  @!UPT UIADD3 URZ, URZ, URZ, URZ ;  /* 0x0000003f3f3ff290 */ /* 0x000fe4000fffe03f */
[----:B------:R-:W-:Y:S05]  /*1ecd0*/  @P0 IMAD.HI.U32 R4, R3, c[0x0][0x330], RZ ;  /* 0x0000cc0003040a27 */ /* 0x000fea00078e00ff */
[----:B------:R-:W-:Y:S02]  /*1ece0*/  @P0 SHF.R.U32.HI R3, RZ, c[0x0][0x334], R4 ;  /* 0x0000cd00ff030a19 */ /* 0x000fe40000011604 */
.L_x_477:
[----:B------:R-:W-:Y:S05]  /*1ecf0*/  BSYNC B0 ;  /* 0x0000000000007941 */ /* 0x000fea0003800000 */
.L_x_475:
[----:B------:R-:W-:Y:S05]  /*1ed00*/  IMAD R3, R3, c[0x0][0x32c], R174 ;  /* 0x0000cb0003037a24 */ /* 0x000fea00078e02ae */
[----:B------:R-:W-:Y:S02]  /*1ed10*/  IADD3 R4, R3, c[0x0][0x32c], RZ ;  /* 0x0000cb0003047a10 */ /* 0x000fe40007ffe0ff */
[----:B------:R-:W-:Y:S02]  /*1ed20*/  IMNMX R0, R0, R3, !PT ;  /* 0x0000000300007217 */ /* 0x000fe40007800200 */
[----:B------:R-:W-:Y:S02]  /*1ed30*/  IMNMX R2, R2, R4, PT ;  /* 0x0000000402027217 */ /* 0x000fe40003800200 */
.L_x_474:
[----:B------:R-:W-:Y:S01]  /*1ed40*/  ISETP.GT.AND P0, PT, R0, RZ, !P1 ;  /* 0x000000ff0000720c */ /* 0x000fe20004f04270 */
[----:B------:R-:W-:Y:S01]  /*1ed50*/  LDSM.16.MT88.4 R36, [R216+0x100] ;  /* 0x00010000d824783b */ /* 0x000fe20000004200 */
[C---:B------:R-:W-:Y:S02]  /*1ed60*/  LOP3.LUT P1, RZ, R229.reuse, 0x800, RZ, 0xc0, !PT ;  /* 0x00000800e5ff7812 */ /* 0x040fe4000782c0ff */
        /* <DEDUP_REMOVED lines=64> */
[----:B------:R-:W-:Y:S01]  /*1f170*/  LOP3.LUT P0, RZ, R229, 0x40, RZ, 0xc0, !PT ;  /* 0x00000040e5ff7812 */ /* 0x000fe2000780c0ff */
[----:B------:R-:W-:Y:S01]  /*1f180*/  LDSM.16.MT88.4 R40, [R214+0x100] ;  /* 0x00010000d628783b */ /* 0x000fe20000004200 */
        /* <DEDUP_REMOVED lines=24> */
[----:B------:R-:W-:Y:S02]  /*1f310*/  FMNMX.FTZ R126, R239, R126, !PT ;  /* 0x0000007eef7e7209 */ /* 0x000fe40007810000 */
[----:B------:R-:W-:Y:S02]  /*1f320*/  FMNMX.FTZ R4, R12, R4, !PT ;  /* 0x000000040c047209 */ /* 0x000fe40007810000 */
[----:B------:R-:W-:Y:S01]  /*1f330*/  ISETP.LT.OR P0, PT, R2, 0x32, P0 ;  /* 0x000000320200780c */ /* 0x000fe20000701670 */
[----:B------:R-:W1:Y:S01]  /*1f340*/  SHFL.BFLY PT, R5, R126, 0x2, 0x1f ;  /* 0x0c401f007e057f89 */ /* 0x000e6200000e0000 */
[----:B------:R-:W-:Y:S02]  /*1f350*/  FMNMX.FTZ R3, R188, R3, !PT ;  /* 0x00000003bc037209 */ /* 0x000fe40007810000 */
[----:B------:R-:W-:Y:S02]  /*1f360*/  FMNMX.FTZ R4, R13, R4, !PT ;  /* 0x000000040d047209 */ /* 0x000fe40007810000 */
[----:B------:R-:W-:Y:S02]  /*1f370*/  FSEL R88, R59, -INF , !P0 ;  /* 0xff8000003b587808 */ /* 0x000fe40004000000 */
[----:B------:R-:W-:Y:S02]  /*1f380*/  FMNMX.FTZ R3, R192, R3, !PT ;  /* 0x00000003c0037209 */ /* 0x000fe40007810000 */
[----:B------:R-:W-:Y:S02]  /*1f390*/  LOP3.LUT P0, RZ, R229, 0x4, RZ, 0xc0, !PT ;  /* 0x00000004e5ff7812 */ /* 0x000fe4000780c0ff */
        /* <DEDUP_REMOVED lines=15> */
[----:B------:R-:W-:Y:S02]  /*1f490*/  LOP3.LUT P1, RZ, R229, 0x1, RZ, 0xc0, !PT ;  /* 0x00000001e5ff7812 */ /* 0x000fe4000782c0ff */
[----:B------:R-:W-:Y:S02]  /*1f4a0*/  FMNMX.FTZ R3, R205, R3, !PT ;  /* 0x00000003cd037209 */ /* 0x000fe40007810000 */
[----:B------:R-:W-:Y:S02]  /*1f4b0*/  FMNMX.FTZ R4, R84, R4, !PT ;  /* 0x0000000454047209 */ /* 0x000fe40007810000 */
[----:B-1----:R-:W-:Y:S02]  /*1f4c0*/  FMNMX.FTZ R126, R126, R5, !PT ;  /* 0x000000057e7e7209 */ /* 0x002fe40007810000 */
[----:B------:R-:W-:Y:S02]  /*1f4d0*/  FSEL R92, R63, -INF , !P0 ;  /* 0xff8000003f5c7808 */ /* 0x000fe40004000000 */
[----:B------:R-:W-:Y:S01]  /*1f4e0*/  ISETP.GT.AND P0, PT, R0, 0x40, !P1 ;  /* 0x000000400000780c */ /* 0x000fe20004f04270 */
[----:B------:R-:W1:Y:S01]  /*1f4f0*/  SHFL.BFLY PT, R6, R126, 0x1, 0x1f ;  /* 0x0c201f007e067f89 */ /* 0x000e6200000e0000 */
[----:B------:R-:W-:Y:S02]  /*1f500*/  FMNMX.FTZ R3, R209, R3, !PT ;  /* 0x00000003d1037209 */ /* 0x000fe40007810000 */
[----:B------:R-:W-:Y:S02]  /*1f510*/  FMNMX.FTZ R4, R85, R4, !PT ;  /* 0x0000000455047209 */ /* 0x000fe40007810000 */
[----:B------:R-:W-:Y:S02]  /*1f520*/  ISETP.LT.OR P0, PT, R2, 0x41, P0 ;  /* 0x000000410200780c */ /* 0x000fe40000701670 */
[----:B------:R-:W-:Y:S02]  /*1f530*/  FMNMX.FTZ R3, R210, R3, !PT ;  /* 0x00000003d2037209 */ /* 0x000fe40007810000 */
[----:B------:R-:W-:Y:S02]  /*1f540*/  FMNMX.FTZ R4, R86, R4, !PT ;  /* 0x0000000456047209 */ /* 0x000fe40007810000 */
[----:B------:R-:W-:Y:S02]  /*1f550*/  FSEL R74, R74, -INF , !P0 ;  /* 0xff8000004a4a7808 */ /* 0x000fe40004000000 */
[----:B------:R-:W-:Y:S02]  /*1f560*/  ISETP.GT.AND P0, PT, R0, 0x41, !P6 ;  /* 0x000000410000780c */ /* 0x000fe40007704270 */
[----:B------:R-:W-:Y:S02]  /*1f570*/  FMNMX.FTZ R3, R234, R3, !PT ;  /* 0x00000003ea037209 */ /* 0x000fe40007810000 */
[----:B------:R-:W-:Y:S02]  /*1f580*/  FMNMX.FTZ R4, R98, R4, !PT ;  /* 0x0000000462047209 */ /* 0x000fe40007810000 */
[----:B------:R-:W-:Y:S02]  /*1f590*/  ISETP.LT.OR P0, PT, R2, 0x42, P0 ;  /* 0x000000420200780c */ /* 0x000fe40000701670 */
[----:B------:R-:W-:Y:S02]  /*1f5a0*/  FMNMX.FTZ R3, R237, R3, !PT ;  /* 0x00000003ed037209 */ /* 0x000fe40007810000 */
[----:B------:R-:W-:Y:S02]  /*1f5b0*/  FMNMX.FTZ R4, R99, R4, !PT ;  /* 0x0000000463047209 */ /* 0x000fe40007810000 */
[----:B------:R-:W-:Y:S01]  /*1f5c0*/  FSEL R93, R75, -INF , !P0 ;  /* 0xff8000004b5d7808 */ /* 0x000fe20004000000 */
[----:B------:R-:W2:Y:S01]  /*1f5d0*/  SHFL.BFLY PT, R125, R3, 0x2, 0x1f ;  /* 0x0c401f00037d7f89 */ /* 0x000ea200000e0000 */
[----:B------:R-:W-:Y:S02]  /*1f5e0*/  ISETP.GT.AND P0, PT, R0, 0x48, !P4 ;  /* 0x000000480000780c */ /* 0x000fe40006704270 */
[----:B------:R-:W-:Y:S02]  /*1f5f0*/  FMNMX.FTZ R4, R190, R4, !PT ;  /* 0x00000004be047209 */ /* 0x000fe40007810000 */
[----:B------:R-:W-:Y:S02]  /*1f600*/  ISETP.LT.OR P0, PT, R2, 0x49, P0 ;  /* 0x000000490200780c */ /* 0x000fe40000701670 */
[----:B------:R-:W-:Y:S02]  /*1f610*/  FMNMX.FTZ R4, R191, R4, !PT ;  /* 0x00000004bf047209 */ /* 0x000fe40007810000 */
[----:B------:R-:W-:Y:S02]  /*1f620*/  FSEL R131, R78, -INF , !P0 ;  /* 0xff8000004e837808 */ /* 0x000fe40004000000 */
[----:B------:R-:W-:Y:S02]  /*1f630*/  ISETP.GT.AND P0, PT, R0, 0x49, !P3 ;  /* 0x000000490000780c */ /* 0x000fe40005f04270 */
[----:B------:R-:W-:Y:S02]  /*1f640*/  FMNMX.FTZ R4, R199, R4, !PT ;  /* 0x00000004c7047209 */ /* 0x000fe40007810000 */
[----:B-1----:R-:W-:Y:S02]  /*1f650*/  FMNMX.FTZ R126, R126, R6, !PT ;  /* 0x000000067e7e7209 */ /* 0x002fe40007810000 */
[----:B------:R-:W-:Y:S02]  /*1f660*/  ISETP.LT.OR P0, PT, R2, 0x4a, P0 ;  /* 0x0000004a0200780c */ /* 0x000fe40000701670 */
[----:B------:R-:W-:Y:S01]  /*1f670*/  FMNMX.FTZ R5, R10, R130, !PT ;  /* 0x000000820a057209 */ /* 0x000fe20007810000 */
[----:B------:R-:W-:Y:S01]  /*1f680*/  FMUL.FTZ R47, R126, c[0x0][0x2d0] ;  /* 0x0000b4007e2f7a20 */ /* 0x000fe20000410000 */
        /* <DEDUP_REMOVED lines=10> */
[----:B------:R-:W-:Y:S02]  /*1f730*/  FMNMX.FTZ R5, R15, R5, !PT ;  /* 0x000000050f057209 */ /* 0x000fe40007810000 */
[----:B------:R-:W-:Y:S01]  /*1f740*/  FMNMX.FTZ R3, R211, R4, !PT ;  /* 0x00000004d3037209 */ /* 0x000fe20007810000 */
[--C-:B------:R-:W-:Y:S01]  /*1f750*/  FFMA.FTZ R4, R20, c[0x0][0x2d0], -R47.reuse ;  /* 0x0000b40014047a23 */ /* 0x100fe2000001082f */
[----:B------:R-:W-:Y:S01]  /*1f760*/  FMNMX.FTZ R5, R60, R5, !PT ;  /* 0x000000053c057209 */ /* 0x000fe20007810000 */
[----:B------:R-:W1:Y:S01]  /*1f770*/  SHFL.BFLY PT, R6, R125, 0x1, 0x1f ;  /* 0x0c201f007d067f89 */ /* 0x000e6200000e0000 */
[----:B------:R-:W-:Y:S01]  /*1f780*/  ISETP.LT.OR P0, PT, R2, 0x51, P0 ;  /* 0x000000510200780c */ /* 0x000fe20000701670 */
[----:B------:R2:W-:Y:S01]  /*1f790*/  MUFU.EX2 R173, R4 ;  /* 0x0000000400ad7308 */ /* 0x0005e20000000800 */
[----:B------:R-:W-:Y:S02]  /*1f7a0*/  FMNMX.FTZ R5, R61, R5, !PT ;  /* 0x000000053d057209 */ /* 0x000fe40007810000 */
[----:B------:R-:W-:Y:S02]  /*1f7b0*/  FMNMX.FTZ R3, R233, R3, !PT ;  /* 0x00000003e9037209 */ /* 0x000fe40007810000 */
[----:B------:R-:W-:Y:S02]  /*1f7c0*/  FMNMX.FTZ R5, R71, R5, !PT ;  /* 0x0000000547057209 */ /* 0x000fe40007810000 */
[----:B------:R-:W-:Y:S02]  /*1f7d0*/  FMNMX.FTZ R3, R235, R3, !PT ;  /* 0x00000003eb037209 */ /* 0x000fe40007810000 */
[----:B------:R-:W-:Y:S02]  /*1f7e0*/  FMNMX.FTZ R5, R72, R5, !PT ;  /* 0x0000000548057209 */ /* 0x000fe40007810000 */
[----:B------:R-:W-:Y:S02]  /*1f7f0*/  FMNMX.FTZ R3, R236, R3, !PT ;  /* 0x00000003ec037209 */ /* 0x000fe40007810000 */
[----:B------:R-:W-:Y:S02]  /*1f800*/  FMNMX.FTZ R5, R73, R5, !PT ;  /* 0x0000000549057209 */ /* 0x000fe40007810000 */
[----:B------:R-:W-:Y:S01]  /*1f810*/  LOP3.LUT P1, RZ, R229, 0x4000, RZ, 0xc0, !PT ;  /* 0x00004000e5ff7812 */ /* 0x000fe2000782c0ff */
[----:B------:R-:W3:Y:S01]  /*1f820*/  SHFL.BFLY PT, R7, R3, 0x2, 0x1f ;  /* 0x0c401f0003077f89 */ /* 0x000ee200000e0000 */
[----:B------:R-:W-:Y:S02]  /*1f830*/  FMNMX.FTZ R5, R76, R5, !PT ;  /* 0x000000054c057209 */ /* 0x000fe40007810000 */
[----:B------:R-:W-:Y:S02]  /*1f840*/  FSEL R90, R90, -INF , !P0 ;  /* 0xff8000005a5a7808 */ /* 0x000fe40004000000 */
[----:B------:R-:W-:Y:S02]  /*1f850*/  ISETP.GT.AND P0, PT, R0, 0x51, !P1 ;  /* 0x000000510000780c */ /* 0x000fe40004f04270 */
[----:B-1----:R-:W-:Y:S02]  /*1f860*/  FMNMX.FTZ R125, R125, R6, !PT ;  /* 0x000000067d7d7209 */ /* 0x002fe40007810000 */
[----:B--2---:R-:W-:Y:S01]  /*1f870*/  FMNMX.FTZ R4, R77, R5, !PT ;  /* 0x000000054d047209 */ /* 0x004fe20007810000 */
[--C-:B------:R-:W-:Y:S01]  /*1f880*/  FFMA.FTZ R5, R175, c[0x0][0x2d0], -R47.reuse ;  /* 0x0000b400af057a23 */ /* 0x100fe2000001082f */
[C---:B------:R-:W-:Y:S01]  /*1f890*/  FSETP.NEU.FTZ.AND P1, PT, R125.reuse, -INF , PT ;  /* 0xff8000007d00780b */ /* 0x040fe20003f3d000 */
[----:B------:R-:W-:Y:S01]  /*1f8a0*/  FMUL.FTZ R68, R125, c[0x0][0x2d0] ;  /* 0x0000b4007d447a20 */ /* 0x000fe20000410000 */
[----:B------:R-:W-:Y:S01]  /*1f8b0*/  FMNMX.FTZ R4, R83, R4, !PT ;  /* 0x0000000453047209 */ /* 0x000fe20007810000 */
[----:B------:R1:W-:Y:S01]  /*1f8c0*/  MUFU.EX2 R21, R5 ;  /* 0x0000000500157308 */ /* 0x0003e20000000800 */
[----:B------:R-:W-:Y:S02]  /*1f8d0*/  ISETP.LT.OR P0, PT, R2, 0x52, P0 ;  /* 0x000000520200780c */ /* 0x000fe40000701670 */
[----:B------:R-:W-:Y:S02]  /*1f8e0*/  FSEL R68, R68, RZ, P1 ;  /* 0x000000ff44447208 */ /* 0x000fe40000800000 */
[----:B------:R-:W-:Y:S02]  /*1f8f0*/  LOP3.LUT P6, RZ, R229, 0x40000, RZ, 0xc0, !PT ;  /* 0x00040000e5ff7812 */ /* 0x000fe400078cc0ff */
[----:B------:R-:W-:Y:S01]  /*1f900*/  FSEL R91, R91, -INF , !P0 ;  /* 0xff8000005b5b7808 */ /* 0x000fe20004000000 */
[--C-:B------:R-:W-:Y:S01]  /*1f910*/  FFMA.FTZ R28, R35, c[0x0][0x2d0], -R68.reuse ;  /* 0x0000b400231c7a23 */ /* 0x100fe20000010844 */
[----:B------:R-:W-:Y:S02]  /*1f920*/  ISETP.GT.AND P0, PT, R0, 0x59, !P6 ;  /* 0x000000590000780c */ /* 0x000fe40007704270 */
[----:B---3--:R-:W-:Y:S02]  /*1f930*/  FMNMX.FTZ R3, R3, R7, !PT ;  /* 0x0000000703037209 */ /* 0x008fe40007810000 */
[----:B------:R-:W-:Y:S02]  /*1f940*/  ISETP.LT.OR P0, PT, R2, 0x5a, P0 ;  /* 0x0000005a0200780c */ /* 0x000fe40000701670 */
[----:B------:R-:W-:Y:S01]  /*1f950*/  LOP3.LUT P4, RZ, R229, 0x10000, RZ, 0xc0, !PT ;  /* 0x00010000e5ff7812 */ /* 0x000fe2000788c0ff */
[----:B------:R-:W2:Y:S01]  /*1f960*/  SHFL.BFLY PT, R124, R3, 0x1, 0x1f ;  /* 0x0c201f00037c7f89 */ /* 0x000ea200000e0000 */
[----:B------:R-:W-:Y:S02]  /*1f970*/  FSEL R46, R95, -INF , !P0 ;  /* 0xff8000005f2e7808 */ /* 0x000fe40004000000 */
[----:B------:R-:W-:Y:S04]  /*1f980*/  ISETP.GT.AND P3, PT, R0, 0x58, !P4 ;  /* 0x000000580000780c */ /* 0x000fe80006764270 */
[----:B------:R-:W-:Y:S01]  /*1f990*/  ISETP.LT.OR P3, PT, R2, 0x59, P3 ;  /* 0x000000590200780c */ /* 0x000fe20001f61670 */
[--C-:B------:R-:W-:Y:S01]  /*1f9a0*/  FFMA.FTZ R2, R18, c[0x0][0x2d0], -R68.reuse ;  /* 0x0000b40012027a23 */ /* 0x100fe20000010844 */
[----:B-1----:R-:W-:Y:S01]  /*1f9b0*/  FMNMX.FTZ R5, R87, R4, !PT ;  /* 0x0000000457057209 */ /* 0x002fe20007810000 */
[--C-:B------:R-:W-:Y:S01]  /*1f9c0*/  FFMA.FTZ R4, R176, c[0x0][0x2d0], -R47.reuse ;  /* 0x0000b400b0047a23 */ /* 0x100fe2000001082f */
[----:B------:R-:W-:Y:S01]  /*1f9d0*/  FSEL R94, R94, -INF , !P3 ;  /* 0xff8000005e5e7808 */ /* 0x000fe20005800000 */
[----:B------:R-:W-:Y:S01]  /*1f9e0*/  MUFU.EX2 R7, R2 ;  /* 0x0000000200077308 */ /* 0x000fe20000000800 */
[----:B------:R-:W-:Y:S04]  /*1f9f0*/  FMNMX.FTZ R5, R88, R5, !PT ;  /* 0x0000000558057209 */ /* 0x000fe80007810000 */
[----:B------:R-:W-:Y:S04]  /*1fa00*/  FMNMX.FTZ R5, R89, R5, !PT ;  /* 0x0000000559057209 */ /* 0x000fe80007810000 */
[----:B------:R-:W-:Y:S01]  /*1fa10*/  FMNMX.FTZ R5, R92, R5, !PT ;  /* 0x000000055c057209 */ /* 0x000fe20007810000 */
[----:B------:R1:W-:Y:S01]  /*1fa20*/  MUFU.EX2 R22, R4 ;  /* 0x0000000400167308 */ /* 0x0003e20000000800 */
[----:B--2---:R-:W-:Y:S01]  /*1fa30*/  FMNMX.FTZ R124, R3, R124, !PT ;  /* 0x0000007c037c7209 */ /* 0x004fe20007810000 */
[--C-:B------:R-:W-:Y:S01]  /*1fa40*/  FFMA.FTZ R3, R19, c[0x0][0x2d0], -R68.reuse ;  /* 0x0000b40013037a23 */ /* 0x100fe20000010844 */
[----:B------:R-:W-:Y:S02]  /*1fa50*/  FMNMX.FTZ R5, R74, R5, !PT ;  /* 0x000000054a057209 */ /* 0x000fe40007810000 */
[C---:B------:R-:W-:Y:S01]  /*1fa60*/  FSETP.NEU.FTZ.AND P0, PT, R124.reuse, -INF , PT ;  /* 0xff8000007c00780b */ /* 0x040fe20003f1d000 */
[----:B------:R-:W-:Y:S01]  /*1fa70*/  FMUL.FTZ R69, R124, c[0x0][0x2d0] ;  /* 0x0000b4007c457a20 */ /* 0x000fe20000410000 */
[----:B------:R-:W-:Y:S04]  /*1fa80*/  FMNMX.FTZ R5, R93, R5, !PT ;  /* 0x000000055d057209 */ /* 0x000fe80007810000 */
[----:B------:R-:W-:Y:S01]  /*1fa90*/  FSEL R69, R69, RZ, P0 ;  /* 0x000000ff45457208 */ /* 0x000fe20000000000 */
[----:B-1----:R-:W-:Y:S02]  /*1faa0*/  FFMA.FTZ R4, R177, c[0x0][0x2d0], -R47 ;  /* 0x0000b400b1047a23 */ /* 0x002fe4000001082f */
[----:B------:R1:W-:Y:S10]  /*1fab0*/  MUFU.EX2 R177, R3 ;  /* 0x0000000300b17308 */ /* 0x0003f40000000800 */
[----:B------:R2:W3:Y:S01]  /*1fac0*/  MUFU.EX2 R23, R4 ;  /* 0x0000000400177308 */ /* 0x0004e20000000800 */
[--C-:B-1----:R-:W-:Y:S02]  /*1fad0*/  FFMA.FTZ R3, R8, c[0x0][0x2d0], -R69.reuse ;  /* 0x0000b40008037a23 */ /* 0x102fe40000010845 */
[--C-:B------:R-:W-:Y:S07]  /*1fae0*/  FFMA.FTZ R8, R32, c[0x0][0x2d0], -R68.reuse ;  /* 0x0000b40020087a23 */ /* 0x100fee0000010844 */
[----:B------:R1:W-:Y:S01]  /*1faf0*/  MUFU.EX2 R75, R3 ;  /* 0x00000003004b7308 */ /* 0x0003e20000000800 */
[----:B------:R-:W-:Y:S02]  /*1fb00*/  FFMA.FTZ R32, R34, c[0x0][0x2d0], -R69 ;  /* 0x0000b40022207a23 */ /* 0x000fe40000010845 */
[----:B--2---:R-:W-:Y:S01]  /*1fb10*/  FFMA.FTZ R4, R16, c[0x0][0x2d0], -R68 ;  /* 0x0000b40010047a23 */ /* 0x004fe20000010844 */
[----:B---3--:R-:W-:Y:S01]  /*1fb20*/  MOV R95, R23 ;  /* 0x00000017005f7202 */ /* 0x008fe20000000f00 */
[----:B------:R-:W-:Y:S05]  /*1fb30*/  FFMA.FTZ R16, R180, c[0x0][0x2d0], -R47 ;  /* 0x0000b400b4107a23 */ /* 0x000fea000001082f */
[----:B------:R2:W-:Y:S01]  /*1fb40*/  MUFU.EX2 R174, R4 ;  /* 0x0000000400ae7308 */ /* 0x0005e20000000800 */
[----:B------:R-:W-:Y:S09]  /*1fb50*/  IMAD.MOV.U32 R180, RZ, RZ, R240 ;  /* 0x000000ffffb47224 */ /* 0x000ff200078e00f0 */
[----:B------:R-:W-:Y:S01]  /*1fb60*/  MUFU.EX2 R58, R8 ;  /* 0x00000008003a7308 */ /* 0x000fe20000000800 */
[--C-:B-1----:R-:W-:Y:S09]  /*1fb70*/  FFMA.FTZ R3, R9, c[0x0][0x2d0], -R69.reuse ;  /* 0x0000b40009037a23 */ /* 0x102ff20000010845 */
[----:B------:R-:W-:Y:S01]  /*1fb80*/  MUFU.EX2 R59, R16 ;  /* 0x00000010003b7308 */ /* 0x000fe20000000800 */
[----:B--2---:R-:W-:Y:S01]  /*1fb90*/  FMNMX.FTZ R4, R131, R5, !PT ;  /* 0x0000000583047209 */ /* 0x004fe20007810000 */
[--C-:B------:R-:W-:Y:S03]  /*1fba0*/  FFMA.FTZ R5, R17, c[0x0][0x2d0], -R68.reuse ;  /* 0x0000b40011057a23 */ /* 0x100fe60000010844 */
[----:B------:R-:W-:Y:S05]  /*1fbb0*/  FMNMX.FTZ R4, R172, R4, !PT ;  /* 0x00000004ac047209 */ /* 0x000fea0007810000 */
[----:B------:R-:W-:Y:S01]  /*1fbc0*/  MUFU.EX2 R24, R5 ;  /* 0x0000000500187308 */ /* 0x000fe20000000800 */
[----:B------:R-:W-:Y:S01]  /*1fbd0*/  FMNMX.FTZ R0, R90, R4, !PT ;  /* 0x000000045a007209 */ /* 0x000fe20007810000 */
[--C-:B------:R-:W-:Y:S03]  /*1fbe0*/  FFMA.FTZ R4, R13, c[0x0][0x2d0], -R69.reuse ;  /* 0x0000b4000d047a23 */ /* 0x100fe60000010845 */
[----:B------:R-:W-:Y:S05]  /*1fbf0*/  FMNMX.FTZ R0, R91, R0, !PT ;  /* 0x000000005b007209 */ /* 0x000fea0007810000 */
[----:B------:R1:W-:Y:S01]  /*1fc00*/  MUFU.EX2 R5, R3 ;  /* 0x0000000300057308 */ /* 0x0003e20000000800 */
[----:B------:R-:W-:Y:S04]  /*1fc10*/  FMNMX.FTZ R0, R94, R0, !PT ;  /* 0x000000005e007209 */ /* 0x000fe80007810000 */
[----:B------:R-:W-:Y:S05]  /*1fc20*/  FMNMX.FTZ R0, R46, R0, !PT ;  /* 0x000000002e007209 */ /* 0x000fea0007810000 */
[----:B------:R-:W-:Y:S01]  /*1fc30*/  MUFU.EX2 R176, R4 ;  /* 0x0000000400b07308 */ /* 0x000fe20000000800 */
[----:B------:R-:W2:Y:S01]  /*1fc40*/  SHFL.BFLY PT, R2, R0, 0x2, 0x1f ;  /* 0x0c401f0000027f89 */ /* 0x000ea200000e0000 */
[----:B-1----:R-:W-:Y:S02]  /*1fc50*/  FFMA.FTZ R3, R12, c[0x0][0x2d0], -R69 ;  /* 0x0000b4000c037a23 */ /* 0x002fe40000010845 */
[----:B------:R-:W-:Y:S06]  /*1fc60*/  FFMA.FTZ R12, R33, c[0x0][0x2d0], -R68 ;  /* 0x0000b400210c7a23 */ /* 0x000fec0000010844 */
[----:B------:R2:W-:Y:S02]  /*1fc70*/  MUFU.EX2 R6, R3 ;  /* 0x0000000300067308 */ /* 0x0005e40000000800 */
[----:B--2---:R-:W-:Y:S01]  /*1fc80*/  FMNMX.FTZ R3, R0, R2, !PT ;  /* 0x0000000200037209 */ /* 0x004fe20007810000 */
[----:B------:R-:W-:Y:S01]  /*1fc90*/  FFMA.FTZ R2, R178, c[0x0][0x2d0], -R47 ;  /* 0x0000b400b2027a23 */ /* 0x000fe2000001082f */
[----:B------:R-:W-:Y:S01]  /*1fca0*/  FSEL R0, R126, RZ, P2 ;  /* 0x000000ff7e007208 */ /* 0x000fe20001000000 */
[----:B------:R-:W-:Y:S05]  /*1fcb0*/  IMAD.MOV.U32 R178, RZ, RZ, R22 ;  /* 0x000000ffffb27224 */ /* 0x000fea00078e0016 */
[----:B------:R1:W-:Y:S01]  /*1fcc0*/  MUFU.EX2 R57, R2 ;  /* 0x0000000200397308 */ /* 0x0003e20000000800 */
[----:B------:R-:W2:Y:S01]  /*1fcd0*/  SHFL.BFLY PT, R4, R3, 0x1, 0x1f ;  /* 0x0c201f0003047f89 */ /* 0x000ea200000e0000 */
[----:B------:R-:W-:Y:S01]  /*1fce0*/  FADD.FTZ R0, -R0, R127 ;  /* 0x0000007f00007221 */ /* 0x000fe20000010100 */
[----:B------:R-:W-:Y:S02]  /*1fcf0*/  MOV R127, R7 ;  /* 0x00000007007f7202 */ /* 0x000fe40000000f00 */
[----:B------:R-:W-:Y:S01]  /*1fd00*/  F2FP.PACK_AB R50, R95, R178 ;  /* 0x000000b25f32723e */ /* 0x000fe200000000ff */
[----:B------:R-:W-:Y:S01]  /*1fd10*/  FMUL.FTZ R0, R0, c[0x0][0x2d0] ;  /* 0x0000b40000007a20 */ /* 0x000fe20000410000 */
[----:B------:R-:W-:Y:S03]  /*1fd20*/  F2FP.PACK_AB R51, R177, R127 ;  /* 0x0000007fb133723e */ /* 0x000fe600000000ff */
        /* <DEDUP_REMOVED lines=10> */
[----:B------:R-:W-:Y:S02]  /*1fdd0*/  IMAD.MOV.U32 R128, RZ, RZ, R6 ;  /* 0x000000ffff807224 */ /* 0x000fe400078e0006 */
[----:B------:R-:W-:Y:S01]  /*1fde0*/  FADD.FTZ R0, -R0, R129 ;  /* 0x0000008100007221 */ /* 0x000fe20000010100 */
[----:B------:R-:W-:Y:S01]  /*1fdf0*/  FSEL R70, R70, RZ, P0 ;  /* 0x000000ff46467208 */ /* 0x000fe20000000000 */
[C---:B------:R-:W-:Y:S01]  /*1fe00*/  FMUL.FTZ R17, R45.reuse, R145 ;  /* 0x000000912d117220 */ /* 0x040fe20000410000 */
[----:B------:R-:W-:Y:S01]  /*1fe10*/  MOV R129, R21 ;  /* 0x0000001500817202 */ /* 0x000fe20000000f00 */
[----:B------:R-:W-:Y:S01]  /*1fe20*/  FMUL.FTZ R0, R0, c[0x0][0x2d0] ;  /* 0x0000b40000007a20 */ /* 0x000fe20000410000 */
[----:B------:R-:W2:Y:S01]  /*1fe30*/  LDSM.16.MT88.4 R20, [R213+0x100] ;  /* 0x00010000d514783b */ /* 0x000ea20000004200 */
[----:B------:R-:W-:Y:S01]  /*1fe40*/  FMUL.FTZ R33, R45, R161 ;  /* 0x000000a12d217220 */ /* 0x000fe20000410000 */
[----:B------:R-:W-:Y:S01]  /*1fe50*/  F2FP.PACK_AB R48, R129, R173 ;  /* 0x000000ad8130723e */ /* 0x000fe200000000ff */
[----:B------:R3:W4:Y:S01]  /*1fe60*/  MUFU.EX2 R2, R0 ;  /* 0x0000000000027308 */ /* 0x0007220000000800 */
[--C-:B------:R-:W-:Y:S01]  /*1fe70*/  FFMA.FTZ R4, R14, c[0x0][0x2d0], -R70.reuse ;  /* 0x0000b4000e047a23 */ /* 0x100fe20000010846 */
[----:B------:R-:W-:Y:S01]  /*1fe80*/  F2FP.PACK_AB R54, R176, R128 ;  /* 0x00000080b036723e */ /* 0x000fe200000000ff */
[C---:B------:R-:W-:Y:S02]  /*1fe90*/  FMUL.FTZ R120, R45.reuse, R120 ;  /* 0x000000782d787220 */ /* 0x040fe40000410000 */
[C---:B------:R-:W-:Y:S02]  /*1fea0*/  FMUL.FTZ R121, R45.reuse, R121 ;  /* 0x000000792d797220 */ /* 0x040fe40000410000 */
[C---:B------:R-:W-:Y:S02]  /*1feb0*/  FMUL.FTZ R100, R45.reuse, R100 ;  /* 0x000000642d647220 */ /* 0x040fe40000410000 */
[C---:B------:R-:W-:Y:S01]  /*1fec0*/  FMUL.FTZ R101, R45.reuse, R101 ;  /* 0x000000652d657220 */ /* 0x040fe20000410000 */
[----:B------:R5:W-:Y:S01]  /*1fed0*/  MUFU.EX2 R31, R4 ;  /* 0x00000004001f7308 */ /* 0x000be20000000800 */
[----:B------:R-:W-:Y:S02]  /*1fee0*/  FMUL.FTZ R112, R45, R112 ;  /* 0x000000702d707220 */ /* 0x000fe40000410000 */
[C---:B-1----:R-:W-:Y:S02]  /*1fef0*/  FMUL.FTZ R6, R44.reuse, R134 ;  /* 0x000000862c067220 */ /* 0x042fe40000410000 */
[C---:B------:R-:W-:Y:S02]  /*1ff00*/  FMUL.FTZ R7, R44.reuse, R135 ;  /* 0x000000872c077220 */ /* 0x040fe40000410000 */
[C---:B------:R-:W-:Y:S02]  /*1ff10*/  FMUL.FTZ R18, R44.reuse, R146 ;  /* 0x000000922c127220 */ /* 0x040fe40000410000 */
[C---:B------:R-:W-:Y:S01]  /*1ff20*/  FMUL.FTZ R19, R44.reuse, R147 ;  /* 0x000000932c137220 */ /* 0x040fe20000410000 */
[----:B------:R1:W-:Y:S01]  /*1ff30*/  MUFU.EX2 R135, R28 ;  /* 0x0000001c00877308 */ /* 0x0003e20000000800 */
[C---:B------:R-:W-:Y:S01]  /*1ff40*/  FMUL.FTZ R34, R44.reuse, R162 ;  /* 0x000000a22c227220 */ /* 0x040fe20000410000 */
[----:B------:R-:W-:Y:S01]  /*1ff50*/  LDSM.16.MT88.4 R144, [R213+0x2900] ;  /* 0x00290000d590783b */ /* 0x000fe20000004200 */
[----:B------:R-:W-:Y:S02]  /*1ff60*/  FMUL.FTZ R35, R44, R163 ;  /* 0x000000a32c237220 */ /* 0x000fe40000410000 */
[--C-:B---3--:R-:W-:Y:S02]  /*1ff70*/  FFMA.FTZ R0, R10, c[0x0][0x2d0], -R70.reuse ;  /* 0x0000b4000a007a23 */ /* 0x108fe40000010846 */
[C---:B----4-:R-:W-:Y:S01]  /*1ff80*/  FMUL.FTZ R25, R2.reuse, R153 ;  /* 0x0000009902197220 */ /* 0x050fe20000410000 */
[----:B------:R-:W-:Y:S01]  /*1ff90*/  MOV R153, R58 ;  /* 0x0000003a00997202 */ /* 0x000fe20000000f00 */
[C---:B------:R-:W-:Y:S01]  /*1ffa0*/  FMUL.FTZ R116, R2.reuse, R116 ;  /* 0x0000007402747220 */ /* 0x040fe20000410000 */
[----:B------:R3:W-:Y:S01]  /*1ffb0*/  MUFU.EX2 R79, R0 ;  /* 0x00000000004f7308 */ /* 0x0007e20000000800 */
[C---:B------:R-:W-:Y:S02]  /*1ffc0*/  FMUL.FTZ R8, R2.reuse, R136 ;  /* 0x0000008802087220 */ /* 0x040fe40000410000 */
[C---:B------:R-:W-:Y:S02]  /*1ffd0*/  FMUL.FTZ R13, R2.reuse, R141 ;  /* 0x0000008d020d7220 */ /* 0x040fe40000410000 */
[--C-:B-----5:R-:W-:Y:S02]  /*1ffe0*/  FFMA.FTZ R4, R15, c[0x0][0x2d0], -R70.reuse ;  /* 0x0000b4000f047a23 */ /* 0x120fe40000010846 */
[----:B------:R-:W-:Y:S02]  /*1fff0*/  FMUL.FTZ R117, R2, R117 ;  /* 0x0000007502757220 */ /* 0x000fe40000410000 */
[----:B------:R-:W-:Y:S01]  /*20000*/  FMUL.FTZ R122, R44, R122 ;  /* 0x0000007a2c7a7220 */ /* 0x000fe20000410000 */
[----:B------:R4:W5:Y:S01]  /*20010*/  MUFU.EX2 R9, R4 ;  /* 0x0000000400097308 */ /* 0x0009620000000800 */
[----:B------:R-:W-:Y:S02]  /*20020*/  FMUL.FTZ R29, R2, R157 ;  /* 0x0000009d021d7220 */ /* 0x000fe40000410000 */
[----:B------:R-:W-:Y:S02]  /*20030*/  FMUL.FTZ R102, R44, R102 ;  /* 0x000000662c667220 */ /* 0x000fe40000410000 */
[----:B-1----:R-:W-:Y:S02]  /*20040*/  FMUL.FTZ R28, R2, R156 ;  /* 0x0000009c021c7220 */ /* 0x002fe40000410000 */
[----:B------:R-:W-:Y:S02]  /*20050*/  FMUL.FTZ R103, R44, R103 ;  /* 0x000000672c677220 */ /* 0x000fe40000410000 */
[C---:B------:R-:W-:Y:S02]  /*20060*/  FMUL.FTZ R104, R2.reuse, R104 ;  /* 0x0000006802687220 */ /* 0x040fe40000410000 */
[C---:B------:R-:W-:Y:S02]  /*20070*/  FMUL.FTZ R105, R2.reuse, R105 ;  /* 0x0000006902697220 */ /* 0x040fe40000410000 */
[----:B------:R-:W-:Y:S02]  /*20080*/  FMUL.FTZ R108, R2, R108 ;  /* 0x0000006c026c7220 */ /* 0x000fe40000410000 */
[----:B---3--:R-:W-:Y:S02]  /*20090*/  FFMA.FTZ R0, R11, c[0x0][0x2d0], -R70 ;  /* 0x0000b4000b007a23 */ /* 0x008fe40000010846 */
[----:B------:R-:W-:Y:S02]  /*200a0*/  FMUL.FTZ R123, R44, R123 ;  /* 0x0000007b2c7b7220 */ /* 0x000fe40000410000 */
[----:B------:R1:W3:Y:S01]  /*200b0*/  MUFU.EX2 R175, R0 ;  /* 0x0000000000af7308 */ /* 0x0002e20000000800 */
[C---:B------:R-:W-:Y:S02]  /*200c0*/  FMUL.FTZ R109, R2.reuse, R109 ;  /* 0x0000006d026d7220 */ /* 0x040fe40000410000 */
[----:B------:R-:W-:Y:S02]  /*200d0*/  FMUL.FTZ R113, R45, R113 ;  /* 0x000000712d717220 */ /* 0x000fe40000410000 */
[----:B----4-:R-:W-:Y:S01]  /*200e0*/  FFMA.FTZ R4, R179, c[0x0][0x2d0], -R47 ;  /* 0x0000b400b3047a23 */ /* 0x010fe2000001082f */
[----:B------:R-:W-:Y:S01]  /*200f0*/  MOV R179, R5 ;  /* 0x0000000500b37202 */ /* 0x000fe20000000f00 */
[----:B------:R-:W-:Y:S02]  /*20100*/  FMUL.FTZ R5, R45, R133 ;  /* 0x000000852d057220 */ /* 0x000fe40000410000 */
[----:B-----5:R-:W-:Y:S01]  /*20110*/  IMAD.MOV.U32 R136, RZ, RZ, R9 ;  /* 0x000000ffff887224 */ /* 0x020fe200078e0009 */
[----:B------:R4:W-:Y:S01]  /*20120*/  MUFU.EX2 R56, R4 ;  /* 0x0000000400387308 */ /* 0x0009e20000000800 */
[----:B------:R-:W-:Y:S01]  /*20130*/  F2FP.PACK_AB R52, R179, R75 ;  /* 0x0000004bb334723e */ /* 0x000fe200000000ff */
[----:B------:R-:W-:Y:S02]  /*20140*/  FMUL.FTZ R9, R2, R137 ;  /* 0x0000008902097220 */ /* 0x000fe40000410000 */
[----:B------:R-:W-:Y:S01]  /*20150*/  F2FP.PACK_AB R55, R136, R31 ;  /* 0x0000001f8837723e */ /* 0x000fe200000000ff */
[C---:B------:R-:W-:Y:S02]  /*20160*/  FMUL.FTZ R114, R44.reuse, R114 ;  /* 0x000000722c727220 */ /* 0x040fe40000410000 */
[----:B------:R-:W-:Y:S01]  /*20170*/  FMUL.FTZ R115, R44, R115 ;  /* 0x000000732c737220 */ /* 0x000fe20000410000 */
[----:B-1----:R-:W-:Y:S02]  /*20180*/  FSEL R0, R3, RZ, P0 ;  /* 0x000000ff03007208 */ /* 0x002fe40000000000 */
[----:B---3--:R-:W-:Y:S03]  /*20190*/  F2FP.PACK_AB R53, R175, R79 ;  /* 0x0000004faf35723e */ /* 0x008fe600000000ff */
[----:B------:R-:W-:Y:S02]  /*201a0*/  FADD.FTZ R0, -R0, R130 ;  /* 0x0000008200007221 */ /* 0x000fe40000010100 */
[----:B------:R-:W-:Y:S02]  /*201b0*/  IMAD.MOV.U32 R130, RZ, RZ, R24 ;  /* 0x000000ffff827224 */ /* 0x000fe400078e0018 */
[----:B------:R-:W-:Y:S02]  /*201c0*/  FMUL.FTZ R0, R0, c[0x0][0x2d0] ;  /* 0x0000b40000007a20 */ /* 0x000fe40000410000 */
[----:B----4-:R-:W-:Y:S01]  /*201d0*/  FMUL.FTZ R4, R45, R132 ;  /* 0x000000842d047220 */ /* 0x010fe20000410000 */
[----:B------:R-:W-:Y:S01]  /*201e0*/  F2FP.PACK_AB R49, R130, R174 ;  /* 0x000000ae8231723e */ /* 0x000fe200000000ff */
[--C-:B------:R-:W-:Y:S02]  /*201f0*/  FFMA.FTZ R24, R64, c[0x0][0x2d0], -R68.reuse ;  /* 0x0000b40040187a23 */ /* 0x100fe40000010844 */
[----:B------:R-:W1:Y:S01]  /*20200*/  MUFU.EX2 R0, R0 ;  /* 0x0000000000007308 */ /* 0x000e620000000800 */
[----:B------:R-:W-:Y:S03]  /*20210*/  FFMA.FTZ R64, R81, c[0x0][0x2d0], -R68 ;  /* 0x0000b40051407a23 */ /* 0x000fe60000010844 */
[-C--:B--2---:R-:W-:Y:S06]  /*20220*/  HMMA.16816.F32 R4, R48, R20.reuse, R4 ;  /* 0x000000143004723c */ /* 0x084fec0000001804 */
[----:B------:R-:W2:Y:S10]  /*20230*/  MUFU.EX2 R30, R24 ;  /* 0x00000018001e7308 */ /* 0x000eb40000000800 */
[----:B------:R-:W-:Y:S01]  /*20240*/  MUFU.EX2 R248, R64 ;  /* 0x0000004000f87308 */ /* 0x000fe20000000800 */
[C---:B-1----:R-:W-:Y:S02]  /*20250*/  FMUL.FTZ R10, R0.reuse, R138 ;  /* 0x0000008a000a7220 */ /* 0x042fe40000410000 */
[C---:B------:R-:W-:Y:S01]  /*20260*/  FMUL.FTZ R11, R0.reuse, R139 ;  /* 0x0000008b000b7220 */ /* 0x040fe20000410000 */
[----:B------:R-:W-:Y:S01]  /*20270*/  MOV R139, R56 ;  /* 0x00000038008b7202 */ /* 0x000fe20000000f00 */
[C---:B------:R-:W-:Y:S05]  /*20280*/  FMUL.FTZ R26, R0.reuse, R154 ;  /* 0x0000009a001a7220 */ /* 0x040fea0000410000 */
[----:B------:R1:W-:Y:S01]  /*20290*/  MUFU.EX2 R138, R12 ;  /* 0x0000000c008a7308 */ /* 0x0003e20000000800 */
[----:B------:R-:W-:Y:S01]  /*202a0*/  IMAD.MOV.U32 R154, RZ, RZ, R57 ;  /* 0x000000ffff9a7224 */ /* 0x000fe200078e0039 */
[C---:B------:R-:W-:Y:S04]  /*202b0*/  HMMA.16816.F32 R8, R52.reuse, R20, R8 ;  /* 0x000000143408723c */ /* 0x040fe80000001808 */
[C---:B------:R-:W-:Y:S01]  /*202c0*/  FMUL.FTZ R14, R0.reuse, R142 ;  /* 0x0000008e000e7220 */ /* 0x040fe20000410000 */
[----:B--2---:R-:W-:Y:S01]  /*202d0*/  MOV R157, R30 ;  /* 0x0000001e009d7202 */ /* 0x004fe20000000f00 */
[----:B------:R-:W-:Y:S01]  /*202e0*/  FMUL.FTZ R15, R0, R143 ;  /* 0x0000008f000f7220 */ /* 0x000fe20000410000 */
[----:B------:R-:W-:Y:S01]  /*202f0*/  MOV R142, R179 ;  /* 0x000000b3008e7202 */ /* 0x000fe20000000f00 */
[----:B------:R-:W-:Y:S04]  /*20300*/  FFMA.FTZ R20, R181, c[0x0][0x2d0], -R47 ;  /* 0x0000b400b5147a23 */ /* 0x000fe8000001082f */
[----:B------:R2:W-:Y:S01]  /*20310*/  MUFU.EX2 R134, R20 ;  /* 0x0000001400867308 */ /* 0x0005e20000000800 */
[C---:B------:R-:W-:Y:S02]  /*20320*/  FMUL.FTZ R21, R45.reuse, R149 ;  /* 0x000000952d157220 */ /* 0x040fe40000410000 */
[----:B------:R-:W-:Y:S02]  /*20330*/  FMUL.FTZ R24, R2, R152 ;  /* 0x0000009802187220 */ /* 0x000fe40000410000 */
[C---:B------:R-:W-:Y:S01]  /*20340*/  FMUL.FTZ R27, R0.reuse, R155 ;  /* 0x0000009b001b7220 */ /* 0x040fe20000410000 */
[----:B------:R-:W-:Y:S01]  /*20350*/  MOV R155, R175 ;  /* 0x000000af009b7202 */ /* 0x000fe20000000f00 */
[----:B------:R-:W-:Y:S02]  /*20360*/  FMUL.FTZ R30, R0, R158 ;  /* 0x0000009e001e7220 */ /* 0x000fe40000410000 */
[----:B-1----:R-:W-:Y:S01]  /*20370*/  FMUL.FTZ R12, R2, R140 ;  /* 0x0000008c020c7220 */ /* 0x002fe20000410000 */
[----:B------:R1:W-:Y:S01]  /*20380*/  MUFU.EX2 R152, R32 ;  /* 0x0000002000987308 */ /* 0x0003e20000000800 */
[----:B------:R-:W-:Y:S01]  /*20390*/  IMAD.MOV.U32 R158, RZ, RZ, R59 ;  /* 0x000000ffff9e7224 */ /* 0x000fe200078e003b */
[----:B------:R-:W-:Y:S01]  /*203a0*/  MOV R140, R31 ;  /* 0x0000001f008c7202 */ /* 0x000fe20000000f00 */
[----:B------:R-:W3:Y:S01]  /*203b0*/  LDSM.16.MT88.4 R56, [R215+0x100] ;  /* 0x00010000d738783b */ /* 0x000ee20000004200 */
[C---:B------:R-:W-:Y:S02]  /*203c0*/  FMUL.FTZ R118, R0.reuse, R118 ;  /* 0x0000007600767220 */ /* 0x040fe40000410000 */
[-C--:B------:R-:W-:Y:S03]  /*203d0*/  HMMA.16816.F32 R12, R52, R22.reuse, R12 ;  /* 0x00000016340c723c */ /* 0x080fe6000000180c */
[C---:B------:R-:W-:Y:S02]  /*203e0*/  FMUL.FTZ R119, R0.reuse, R119 ;  /* 0x0000007700777220 */ /* 0x040fe40000410000 */
[----:B------:R-:W-:Y:S02]  /*203f0*/  IMAD.MOV.U32 R149, RZ, RZ, R127 ;  /* 0x000000ffff957224 */ /* 0x000fe400078e007f */
[C---:B------:R-:W-:Y:S01]  /*20400*/  FMUL.FTZ R31, R0.reuse, R159 ;  /* 0x0000009f001f7220 */ /* 0x040fe20000410000 */
[C---:B------:R-:W-:Y:S04]  /*20410*/  HMMA.16816.F32 R16, R48.reuse, R22, R16 ;  /* 0x000000163010723c */ /* 0x040fe80000001810 */
[C---:B--2---:R-:W-:Y:S01]  /*20420*/  FMUL.FTZ R20, R45.reuse, R148 ;  /* 0x000000942d147220 */ /* 0x044fe20000410000 */
[----:B------:R-:W-:Y:S01]  /*20430*/  MOV R148, R128 ;  /* 0x0000008000947202 */ /* 0x000fe20000000f00 */
[----:B------:R-:W-:Y:S01]  /*20440*/  FMUL.FTZ R106, R0, R106 ;  /* 0x0000006a006a7220 */ /* 0x000fe20000410000 */
[----:B------:R-:W-:Y:S01]  /*20450*/  MOV R159, R95 ;  /* 0x0000005f009f7202 */ /* 0x000fe20000000f00 */
[C---:B------:R-:W-:Y:S01]  /*20460*/  FMUL.FTZ R22, R44.reuse, R150 ;  /* 0x000000962c167220 */ /* 0x040fe20000410000 */
[----:B------:R-:W-:Y:S03]  /*20470*/  MOV R150, R178 ;  /* 0x000000b200967202 */ /* 0x000fe60000000f00 */
[----:B------:R-:W-:Y:S01]  /*20480*/  FMUL.FTZ R23, R44, R151 ;  /* 0x000000972c177220 */ /* 0x000fe20000410000 */
[----:B------:R-:W-:Y:S01]  /*20490*/  MOV R151, R129 ;  /* 0x0000008100977202 */ /* 0x000fe20000000f00 */
[----:B-1----:R-:W-:Y:S02]  /*204a0*/  FMUL.FTZ R32, R45, R160 ;  /* 0x000000a02d207220 */ /* 0x002fe40000410000 */
[----:B------:R-:W-:Y:S01]  /*204b0*/  LDSM.16.MT88.4 R160, [R216+0x2900] ;  /* 0x00290000d8a0783b */ /* 0x000fe20000004200 */
[C---:B------:R-:W-:Y:S02]  /*204c0*/  FMUL.FTZ R107, R0.reuse, R107 ;  /* 0x0000006b006b7220 */ /* 0x040fe40000410000 */
[-C--:B------:R-:W-:Y:S03]  /*204d0*/  HMMA.16816.F32 R20, R48, R36.reuse, R20 ;  /* 0x000000243014723c */ /* 0x080fe60000001814 */
[C---:B------:R-:W-:Y:S02]  /*204e0*/  FMUL.FTZ R110, R0.reuse, R110 ;  /* 0x0000006e006e7220 */ /* 0x040fe40000410000 */
[----:B------:R-:W-:Y:S02]  /*204f0*/  FMUL.FTZ R111, R0, R111 ;  /* 0x0000006f006f7220 */ /* 0x000fe40000410000 */
[----:B------:R-:W-:Y:S01]  /*20500*/  IMAD.MOV.U32 R143, RZ, RZ, R130 ;  /* 0x000000ffff8f7224 */ /* 0x000fe200078e0082 */
[C---:B------:R-:W-:Y:S07]  /*20510*/  HMMA.16816.F32 R24, R52.reuse, R36, R24 ;  /* 0x000000243418723c */ /* 0x040fee0000001818 */
[--C-:B------:R-:W-:Y:S01]  /*20520*/  FFMA.FTZ R36, R65, c[0x0][0x2d0], -R69.reuse ;  /* 0x0000b40041247a23 */ /* 0x100fe20000010845 */
[-C--:B------:R-:W-:Y:S03]  /*20530*/  HMMA.16816.F32 R28, R52, R38.reuse, R28 ;  /* 0x00000026341c723c */ /* 0x080fe6000000181c */
[----:B------:R1:W-:Y:S01]  /*20540*/  MUFU.EX2 R156, R36 ;  /* 0x00000024009c7308 */ /* 0x0003e20000000800 */
[----:B------:R-:W-:Y:S04]  /*20550*/  FMUL.FTZ R37, R45, R165 ;  /* 0x000000a52d257220 */ /* 0x000fe80000410000 */
[C---:B------:R-:W-:Y:S07]  /*20560*/  HMMA.16816.F32 R32, R48.reuse, R38, R32 ;  /* 0x000000263020723c */ /* 0x040fee0000001820 */
[C---:B------:R-:W-:Y:S01]  /*20570*/  FMUL.FTZ R38, R44.reuse, R166 ;  /* 0x000000a62c267220 */ /* 0x040fe20000410000 */
[-C--:B------:R-:W-:Y:S04]  /*20580*/  HMMA.16816.F32 R100, R48, R40.reuse, R100 ;  /* 0x000000283064723c */ /* 0x080fe80000001864 */
[----:B------:R-:W-:Y:S04]  /*20590*/  FMUL.FTZ R39, R44, R167 ;  /* 0x000000a72c277220 */ /* 0x000fe80000410000 */
[C---:B------:R-:W-:Y:S04]  /*205a0*/  HMMA.16816.F32 R104, R52.reuse, R40, R104 ;  /* 0x000000283468723c */ /* 0x040fe80000001868 */
[----:B-1----:R-:W-:Y:S03]  /*205b0*/  FFMA.FTZ R36, R66, c[0x0][0x2d0], -R69 ;  /* 0x0000b40042247a23 */ /* 0x002fe60000010845 */
[--C-:B------:R-:W-:Y:S01]  /*205c0*/  FFMA.FTZ R40, R61, c[0x0][0x2d0], -R70.reuse ;  /* 0x0000b4003d287a23 */ /* 0x100fe20000010846 */
[----:B------:R1:W-:Y:S01]  /*205d0*/  MUFU.EX2 R132, R36 ;  /* 0x0000002400847308 */ /* 0x0003e20000000800 */
[-C--:B------:R-:W-:Y:S03]  /*205e0*/  HMMA.16816.F32 R108, R52, R42.reuse, R108 ;  /* 0x0000002a346c723c */ /* 0x080fe6000000186c */
[----:B------:R-:W-:Y:S01]  /*205f0*/  FMUL.FTZ R41, R2, R169 ;  /* 0x000000a902297220 */ /* 0x000fe20000410000 */
[----:B------:R-:W-:Y:S04]  /*20600*/  MOV R169, R176 ;  /* 0x000000b000a97202 */ /* 0x000fe80000000f00 */
[C---:B------:R-:W-:Y:S01]  /*20610*/  HMMA.16816.F32 R112, R48.reuse, R42, R112 ;  /* 0x0000002a3070723c */ /* 0x040fe20000001870 */
[----:B------:R2:W-:Y:S06]  /*20620*/  MUFU.EX2 R78, R40 ;  /* 0x00000028004e7308 */ /* 0x0005ec0000000800 */
[--C-:B------:R-:W-:Y:S02]  /*20630*/  FFMA.FTZ R42, R71, c[0x0][0x2d0], -R70.reuse ;  /* 0x0000b400472a7a23 */ /* 0x100fe40000010846 */
[----:B------:R-:W-:Y:S02]  /*20640*/  FMUL.FTZ R43, R0, R171 ;  /* 0x000000ab002b7220 */ /* 0x000fe40000410000 */
[----:B------:R4:W-:Y:S01]  /*20650*/  MUFU.EX2 R252, R42 ;  /* 0x0000002a00fc7308 */ /* 0x0009e20000000800 */
[----:B------:R-:W-:Y:S02]  /*20660*/  IMAD.MOV.U32 R171, RZ, RZ, R75 ;  /* 0x000000ffffab7224 */ /* 0x000fe400078e004b */
[----:B-1----:R-:W-:Y:S02]  /*20670*/  FFMA.FTZ R36, R67, c[0x0][0x2d0], -R69 ;  /* 0x0000b40043247a23 */ /* 0x002fe40000010845 */
[----:B------:R-:W-:Y:S05]  /*20680*/  LDSM.16.MT88.4 R64, [R214+0x900] ;  /* 0x00090000d640783b */ /* 0x000fea0000004200 */
[----:B------:R1:W5:Y:S01]  /*20690*/  MUFU.EX2 R137, R36 ;  /* 0x0000002400897308 */ /* 0x0003620000000800 */
[----:B--2---:R-:W-:Y:S02]  /*206a0*/  FMUL.FTZ R40, R2, R168 ;  /* 0x000000a802287220 */ /* 0x004fe40000410000 */
[----:B------:R-:W-:Y:S02]  /*206b0*/  IMAD.MOV.U32 R168, RZ, RZ, R177 ;  /* 0x000000ffffa87224 */ /* 0x000fe400078e00b1 */
[----:B----4-:R-:W-:Y:S02]  /*206c0*/  FMUL.FTZ R42, R0, R170 ;  /* 0x000000aa002a7220 */ /* 0x010fe40000410000 */
[--C-:B-1----:R-:W-:Y:S04]  /*206d0*/  FFMA.FTZ R36, R182, c[0x0][0x2d0], -R47.reuse ;  /* 0x0000b400b6247a23 */ /* 0x102fe8000001082f */
[----:B------:R1:W-:Y:S02]  /*206e0*/  MUFU.EX2 R141, R36 ;  /* 0x00000024008d7308 */ /* 0x0003e40000000800 */
[--C-:B-1----:R-:W-:Y:S02]  /*206f0*/  FFMA.FTZ R36, R60, c[0x0][0x2d0], -R70.reuse ;  /* 0x0000b4003c247a23 */ /* 0x102fe40000010846 */
[----:B------:R-:W1:Y:S06]  /*20700*/  LDSM.16.MT88.4 R60, [R213+0x900] ;  /* 0x00090000d53c783b */ /* 0x000e6c0000004200 */
[----:B------:R2:W4:Y:S02]  /*20710*/  MUFU.EX2 R133, R36 ;  /* 0x0000002400857308 */ /* 0x0005240000000800 */
[----:B--2---:R-:W-:Y:S07]  /*20720*/  FMUL.FTZ R36, R45, R164 ;  /* 0x000000a42d247220 */ /* 0x004fee0000410000 */
[-C--:B---3--:R-:W-:Y:S08]  /*20730*/  HMMA.16816.F32 R36, R48, R56.reuse, R36 ;  /* 0x000000383024723c */ /* 0x088ff00000001824 */
[C---:B------:R-:W-:Y:S07]  /*20740*/  HMMA.16816.F32 R116, R52.reuse, R56, R116 ;  /* 0x000000383474723c */ /* 0x040fee0000001874 */
[----:B------:R-:W-:Y:S01]  /*20750*/  FFMA.FTZ R56, R72, c[0x0][0x2d0], -R70 ;  /* 0x0000b40048387a23 */ /* 0x000fe20000010846 */
[-C--:B------:R-:W-:Y:S03]  /*20760*/  HMMA.16816.F32 R40, R52, R58.reuse, R40 ;  /* 0x0000003a3428723c */ /* 0x080fe60000001828 */
[----:B------:R2:W3:Y:S04]  /*20770*/  MUFU.EX2 R251, R56 ;  /* 0x0000003800fb7308 */ /* 0x0004e80000000800 */
[--C-:B------:R-:W-:Y:S01]  /*20780*/  FFMA.FTZ R52, R183, c[0x0][0x2d0], -R47.reuse ;  /* 0x0000b400b7347a23 */ /* 0x100fe2000001082f */
[----:B------:R-:W-:Y:S04]  /*20790*/  HMMA.16816.F32 R120, R48, R58, R120 ;  /* 0x0000003a3078723c */ /* 0x000fe80000001878 */
[----:B-----5:R-:W-:Y:S01]  /*207a0*/  F2FP.PACK_AB R54, R137, R132 ;  /* 0x000000848936723e */ /* 0x020fe200000000ff */
[----:B------:R5:W-:Y:S01]  /*207b0*/  MUFU.EX2 R250, R52 ;  /* 0x0000003400fa7308 */ /* 0x000be20000000800 */
[----:B----4-:R-:W-:Y:S02]  /*207c0*/  F2FP.PACK_AB R53, R78, R133 ;  /* 0x000000854e35723e */ /* 0x010fe400000000ff */
[----:B------:R-:W-:Y:S04]  /*207d0*/  F2FP.PACK_AB R48, R139, R154 ;  /* 0x0000009a8b30723e */ /* 0x000fe800000000ff */
[----:B------:R-:W-:Y:S02]  /*207e0*/  F2FP.PACK_AB R49, R138, R153 ;  /* 0x000000998a31723e */ /* 0x000fe400000000ff */
[----:B------:R-:W-:Y:S02]  /*207f0*/  F2FP.PACK_AB R50, R134, R158 ;  /* 0x0000009e8632723e */ /* 0x000fe400000000ff */
[----:B------:R-:W-:Y:S01]  /*20800*/  F2FP.PACK_AB R51, R135, R157 ;  /* 0x0000009d8733723e */ /* 0x000fe200000000ff */
[----:B--2---:R-:W2:Y:S01]  /*20810*/  LDSM.16.MT88.4 R56, [R216+0x900] ;  /* 0x00090000d838783b */ /* 0x004ea20000004200 */
[----:B---3--:R-:W-:Y:S05]  /*20820*/  F2FP.PACK_AB R55, R251, R252 ;  /* 0x000000fcfb37723e */ /* 0x008fea00000000ff */
[-C--:B-1----:R-:W-:Y:S03]  /*20830*/  HMMA.16816.F32 R4, R48, R60.reuse, R4 ;  /* 0x0000003c3004723c */ /* 0x082fe60000001804 */
[--C-:B-----5:R-:W-:Y:S04]  /*20840*/  FFMA.FTZ R52, R80, c[0x0][0x2d0], -R68.reuse ;  /* 0x0000b40050347a23 */ /* 0x120fe80000010844 */
[----:B------:R1:W-:Y:S02]  /*20850*/  MUFU.EX2 R249, R52 ;  /* 0x0000003400f97308 */ /* 0x0003e40000000800 */
[----:B-1----:R-:W-:Y:S07]  /*20860*/  F2FP.PACK_AB R52, R156, R152 ;  /* 0x000000989c34723e */ /* 0x002fee00000000ff */
[C---:B------:R-:W-:Y:S07]  /*20870*/  HMMA.16816.F32 R8, R52.reuse, R60, R8 ;  /* 0x0000003c3408723c */ /* 0x040fee0000001808 */
[--C-:B------:R-:W-:Y:S01]  /*20880*/  FFMA.FTZ R60, R184, c[0x0][0x2d0], -R47.reuse ;  /* 0x0000b400b83c7a23 */ /* 0x100fe2000001082f */
[-C--:B------:R-:W-:Y:S03]  /*20890*/  HMMA.16816.F32 R12, R52, R62.reuse, R12 ;  /* 0x0000003e340c723c */ /* 0x080fe6000000180c */
[----:B------:R1:W-:Y:S05]  /*208a0*/  MUFU.EX2 R247, R60 ;  /* 0x0000003c00f77308 */ /* 0x0003ea0000000800 */
[C---:B------:R-:W-:Y:S08]  /*208b0*/  HMMA.16816.F32 R16, R48.reuse, R62, R16 ;  /* 0x0000003e3010723c */ /* 0x040ff00000001810 */
[-C--:B--2---:R-:W-:Y:S08]  /*208c0*/  HMMA.16816.F32 R20, R48, R56.reuse, R20 ;  /* 0x000000383014723c */ /* 0x084ff00000001814 */
        /* <DEDUP_REMOVED lines=17> */
[----:B-1----:R-:W-:Y:S09]  /*209e0*/  FFMA.FTZ R60, R97, c[0x0][0x2d0], -R68 ;  /* 0x0000b400613c7a23 */ /* 0x002ff20000010844 */
[----:B------:R1:W-:Y:S01]  /*209f0*/  MUFU.EX2 R244, R60 ;  /* 0x0000003c00f47308 */ /* 0x0003e20000000800 */
[--C-:B--2---:R-:W-:Y:S09]  /*20a00*/  FFMA.FTZ R56, R85, c[0x0][0x2d0], -R69.reuse ;  /* 0x0000b40055387a23 */ /* 0x104ff20000010845 */
[----:B------:R2:W-:Y:S01]  /*20a10*/  MUFU.EX2 R241, R56 ;  /* 0x0000003800f17308 */ /* 0x0005e20000000800 */
[----:B---3--:R-:W-:Y:S09]  /*20a20*/  FFMA.FTZ R64, R77, c[0x0][0x2d0], -R70 ;  /* 0x0000b4004d407a23 */ /* 0x008ff20000010846 */
[----:B------:R3:W-:Y:S01]  /*20a30*/  MUFU.EX2 R183, R64 ;  /* 0x0000004000b77308 */ /* 0x0007e20000000800 */
[----:B-1----:R-:W1:Y:S01]  /*20a40*/  LDSM.16.MT88.4 R60, [R215+0x900] ;  /* 0x00090000d73c783b */ /* 0x002e620000004200 */
[----:B--2---:R-:W-:Y:S08]  /*20a50*/  FFMA.FTZ R56, R86, c[0x0][0x2d0], -R69 ;  /* 0x0000b40056387a23 */ /* 0x004ff00000010845 */
[----:B------:R2:W4:Y:S01]  /*20a60*/  MUFU.EX2 R240, R56 ;  /* 0x0000003800f07308 */ /* 0x0005220000000800 */
[----:B---3--:R-:W-:Y:S01]  /*20a70*/  FFMA.FTZ R64, R188, c[0x0][0x2d0], -R68 ;  /* 0x0000b400bc407a23 */ /* 0x008fe20000010844 */
[----:B------:R-:W-:Y:S08]  /*20a80*/  MOV R188, R174 ;  /* 0x000000ae00bc7202 */ /* 0x000ff00000000f00 */
[----:B------:R3:W-:Y:S01]  /*20a90*/  MUFU.EX2 R179, R64 ;  /* 0x0000004000b37308 */ /* 0x0007e20000000800 */
[--C-:B--2---:R-:W-:Y:S01]  /*20aa0*/  FFMA.FTZ R56, R186, c[0x0][0x2d0], -R47.reuse ;  /* 0x0000b400ba387a23 */ /* 0x104fe2000001082f */
[-C--:B-1----:R-:W-:Y:S08]  /*20ab0*/  HMMA.16816.F32 R36, R48, R60.reuse, R36 ;  /* 0x0000003c3024723c */ /* 0x082ff00000001824 */
[----:B------:R1:W-:Y:S01]  /*20ac0*/  MUFU.EX2 R186, R56 ;  /* 0x0000003800ba7308 */ /* 0x0003e20000000800 */
[C---:B------:R-:W-:Y:S01]  /*20ad0*/  HMMA.16816.F32 R116, R52.reuse, R60, R116 ;  /* 0x0000003c3474723c */ /* 0x040fe20000001874 */
[----:B---3--:R-:W-:Y:S06]  /*20ae0*/  LDSM.16.MT88.4 R64, [R214+0x1100] ;  /* 0x00110000d640783b */ /* 0x008fec0000004200 */
[--C-:B------:R-:W-:Y:S01]  /*20af0*/  FFMA.FTZ R60, R83, c[0x0][0x2d0], -R70.reuse ;  /* 0x0000b400533c7a23 */ /* 0x100fe20000010846 */
[-C--:B------:R-:W-:Y:S03]  /*20b00*/  HMMA.16816.F32 R40, R52, R62.reuse, R40 ;  /* 0x0000003e3428723c */ /* 0x080fe60000001828 */
[----:B------:R-:W2:Y:S04]  /*20b10*/  MUFU.EX2 R182, R60 ;  /* 0x0000003c00b67308 */ /* 0x000ea80000000800 */
[----:B------:R-:W-:Y:S01]  /*20b20*/  FFMA.FTZ R52, R189, c[0x0][0x2d0], -R47 ;  /* 0x0000b400bd347a23 */ /* 0x000fe2000001082f */
[----:B------:R-:W-:Y:S01]  /*20b30*/  HMMA.16816.F32 R120, R48, R62, R120 ;  /* 0x0000003e3078723c */ /* 0x000fe20000001878 */
[----:B------:R-:W3:Y:S03]  /*20b40*/  LDL.LU R189, [R1+0x18] ;  /* 0x0000180001bd7983 */ /* 0x000ee60000300800 */
[----:B-1----:R-:W-:Y:S01]  /*20b50*/  FFMA.FTZ R56, R73, c[0x0][0x2d0], -R70 ;  /* 0x0000b40049387a23 */ /* 0x002fe20000010846 */
[----:B------:R1:W-:Y:S01]  /*20b60*/  MUFU.EX2 R181, R52 ;  /* 0x0000003400b57308 */ /* 0x0003e20000000800 */
[----:B----4-:R-:W-:Y:S01]  /*20b70*/  F2FP.PACK_AB R54, R240, R241 ;  /* 0x000000f1f036723e */ /* 0x010fe200000000ff */
[----:B------:R-:W4:Y:S01]  /*20b80*/  LDL.LU R170, [R1+0x1c] ;  /* 0x00001c0001aa7983 */ /* 0x000f220000300800 */
[----:B------:R-:W-:Y:S04]  /*20b90*/  F2FP.PACK_AB R49, R248, R249 ;  /* 0x000000f9f831723e */ /* 0x000fe800000000ff */
[----:B------:R-:W-:Y:S02]  /*20ba0*/  F2FP.PACK_AB R50, R246, R247 ;  /* 0x000000f7f632723e */ /* 0x000fe400000000ff */
[----:B------:R-:W-:Y:S01]  /*20bb0*/  F2FP.PACK_AB R51, R244, R245 ;  /* 0x000000f5f433723e */ /* 0x000fe200000000ff */
[----:B------:R5:W5:Y:S01]  /*20bc0*/  MUFU.EX2 R185, R56 ;  /* 0x0000003800b97308 */ /* 0x000b620000000800 */
[----:B--2---:R-:W-:Y:S01]  /*20bd0*/  F2FP.PACK_AB R55, R182, R183 ;  /* 0x000000b7b637723e */ /* 0x004fe200000000ff */
[----:B------:R-:W-:Y:S01]  /*20be0*/  LDSM.16.MT88.4 R60, [R216+0x1100] ;  /* 0x00110000d83c783b */ /* 0x000fe20000004200 */
[--C-:B-1----:R-:W-:Y:S02]  /*20bf0*/  FFMA.FTZ R52, R187, c[0x0][0x2d0], -R68.reuse ;  /* 0x0000b400bb347a23 */ /* 0x102fe40000010844 */
[----:B------:R-:W-:Y:S01]  /*20c00*/  IMAD.MOV.U32 R187, RZ, RZ, R141 ;  /* 0x000000ffffbb7224 */ /* 0x000fe200078e008d */
[----:B------:R-:W-:Y:S04]  /*20c10*/  MOV R141, R180 ;  /* 0x000000b4008d7202 */ /* 0x000fe80000000f00 */
[----:B------:R1:W-:Y:S01]  /*20c20*/  MUFU.EX2 R180, R52 ;  /* 0x0000003400b47308 */ /* 0x0003e20000000800 */
[----:B------:R-:W-:Y:S01]  /*20c30*/  F2FP.PACK_AB R48, R250, R187 ;  /* 0x000000bbfa30723e */ /* 0x000fe200000000ff */
[----:B-----5:R-:W2:Y:S01]  /*20c40*/  LDSM.16.MT88.4 R56, [R213+0x1100] ;  /* 0x00110000d538783b */ /* 0x020ea20000004200 */
[----:B------:R-:W-:Y:S02]  /*20c50*/  F2FP.PACK_AB R53, R184, R185 ;  /* 0x000000b9b835723e */ /* 0x000fe400000000ff */
[----:B-1----:R-:W-:Y:S03]  /*20c60*/  F2FP.PACK_AB R52, R242, R243 ;  /* 0x000000f3f234723e */ /* 0x002fe600000000ff */
[-C--:B--2---:R-:W-:Y:S08]  /*20c70*/  HMMA.16816.F32 R4, R48, R56.reuse, R4 ;  /* 0x000000383004723c */ /* 0x084ff00000001804 */
[C---:B------:R-:W-:Y:S07]  /*20c80*/  HMMA.16816.F32 R8, R52.reuse, R56, R8 ;  /* 0x000000383408723c */ /* 0x040fee0000001808 */
[--C-:B------:R-:W-:Y:S01]  /*20c90*/  FFMA.FTZ R56, R194, c[0x0][0x2d0], -R47.reuse ;  /* 0x0000b400c2387a23 */ /* 0x100fe2000001082f */
[-C--:B------:R-:W-:Y:S01]  /*20ca0*/  HMMA.16816.F32 R12, R52, R58.reuse, R12 ;  /* 0x0000003a340c723c */ /* 0x080fe2000000180c */
[----:B------:R-:W2:Y:S02]  /*20cb0*/  LDL.LU R194, [R1+0x14] ;  /* 0x0000140001c27983 */ /* 0x000ea40000300800 */
[----:B------:R1:W-:Y:S05]  /*20cc0*/  MUFU.EX2 R178, R56 ;  /* 0x0000003800b27308 */ /* 0x0003ea0000000800 */
        /* <DEDUP_REMOVED lines=10> */
[-C--:B------:R-:W-:Y:S08]  /*20d70*/  HMMA.16816.F32 R100, R48, R64.reuse, R100 ;  /* 0x000000403064723c */ /* 0x080ff00000001864 */
[C---:B------:R-:W-:Y:S04]  /*20d80*/  HMMA.16816.F32 R104, R52.reuse, R64, R104 ;  /* 0x000000403468723c */ /* 0x040fe80000001868 */
[----:B-1----:R-:W-:Y:S01]  /*20d90*/  FFMA.FTZ R56, R192, c[0x0][0x2d0], -R68 ;  /* 0x0000b400c0387a23 */ /* 0x002fe20000010844 */
[----:B------:R-:W-:Y:S02]  /*20da0*/  MOV R192, R133 ;  /* 0x0000008500c07202 */ /* 0x000fe40000000f00 */
[----:B------:R-:W-:Y:S01]  /*20db0*/  FFMA.FTZ R64, R88, c[0x0][0x2d0], -R70 ;  /* 0x0000b40058407a23 */ /* 0x000fe20000010846 */
[-C--:B------:R-:W-:Y:S01]  /*20dc0*/  HMMA.16816.F32 R108, R52, R66.reuse, R108 ;  /* 0x00000042346c723c */ /* 0x080fe2000000186c */
[----:B------:R1:W-:Y:S03]  /*20dd0*/  MUFU.EX2 R175, R56 ;  /* 0x0000003800af7308 */ /* 0x0003e60000000800 */
[--C-:B-----5:R-:W-:Y:S02]  /*20de0*/  FFMA.FTZ R60, R190, c[0x0][0x2d0], -R69.reuse ;  /* 0x0000b400be3c7a23 */ /* 0x120fe40000010845 */
[----:B------:R-:W-:Y:S02]  /*20df0*/  IMAD.MOV.U32 R190, RZ, RZ, R138 ;  /* 0x000000ffffbe7224 */ /* 0x000fe400078e008a */
[C---:B------:R-:W-:Y:S03]  /*20e00*/  HMMA.16816.F32 R112, R48.reuse, R66, R112 ;  /* 0x000000423070723c */ /* 0x040fe60000001870 */
[----:B------:R5:W-:Y:S10]  /*20e10*/  MUFU.EX2 R166, R60 ;  /* 0x0000003c00a67308 */ /* 0x000bf40000000800 */
[----:B------:R5:W-:Y:S01]  /*20e20*/  MUFU.EX2 R130, R64 ;  /* 0x0000004000827308 */ /* 0x000be20000000800 */
[----:B-1----:R-:W-:Y:S02]  /*20e30*/  FFMA.FTZ R56, R193, c[0x0][0x2d0], -R68 ;  /* 0x0000b400c1387a23 */ /* 0x002fe40000010844 */
[----:B------:R-:W-:Y:S07]  /*20e40*/  IMAD.MOV.U32 R193, RZ, RZ, R132 ;  /* 0x000000ffffc17224 */ /* 0x000fee00078e0084 */
[----:B------:R1:W-:Y:S01]  /*20e50*/  MUFU.EX2 R176, R56 ;  /* 0x0000003800b07308 */ /* 0x0003e20000000800 */
[--C-:B-----5:R-:W-:Y:S01]  /*20e60*/  FFMA.FTZ R60, R191, c[0x0][0x2d0], -R69.reuse ;  /* 0x0000b400bf3c7a23 */ /* 0x120fe20000010845 */
[----:B------:R-:W-:Y:S08]  /*20e70*/  MOV R191, R139 ;  /* 0x0000008b00bf7202 */ /* 0x000ff00000000f00 */
[----:B------:R5:W3:Y:S01]  /*20e80*/  MUFU.EX2 R173, R60 ;  /* 0x0000003c00ad7308 */ /* 0x000ae20000000800 */
[----:B------:R-:W-:Y:S09]  /*20e90*/  FFMA.FTZ R64, R89, c[0x0][0x2d0], -R70 ;  /* 0x0000b40059407a23 */ /* 0x000ff20000010846 */
[----:B------:R5:W-:Y:S01]  /*20ea0*/  MUFU.EX2 R129, R64 ;  /* 0x0000004000817308 */ /* 0x000be20000000800 */
[----:B-1----:R-:W-:Y:S09]  /*20eb0*/  FFMA.FTZ R56, R98, c[0x0][0x2d0], -R69 ;  /* 0x0000b40062387a23 */ /* 0x002ff20000010845 */
[----:B------:R1:W-:Y:S01]  /*20ec0*/  MUFU.EX2 R167, R56 ;  /* 0x0000003800a77308 */ /* 0x0003e20000000800 */
[--C-:B-----5:R-:W-:Y:S01]  /*20ed0*/  FFMA.FTZ R60, R196, c[0x0][0x2d0], -R47.reuse ;  /* 0x0000b400c43c7a23 */ /* 0x120fe2000001082f */
[----:B------:R-:W-:Y:S08]  /*20ee0*/  MOV R196, R140 ;  /* 0x0000008c00c47202 */ /* 0x000ff00000000f00 */
[----:B------:R5:W-:Y:S01]  /*20ef0*/  MUFU.EX2 R165, R60 ;  /* 0x0000003c00a57308 */ /* 0x000be20000000800 */
[----:B------:R-:W-:Y:S01]  /*20f00*/  FFMA.FTZ R64, R198, c[0x0][0x2d0], -R68 ;  /* 0x0000b400c6407a23 */ /* 0x000fe20000010844 */
[----:B------:R-:W-:Y:S02]  /*20f10*/  MOV R198, R159 ;  /* 0x0000009f00c67202 */ /* 0x000fe40000000f00 */
[----:B------:R-:W-:Y:S06]  /*20f20*/  MOV R159, R136 ;  /* 0x00000088009f7202 */ /* 0x000fec0000000f00 */
[----:B------:R5:W-:Y:S01]  /*20f30*/  MUFU.EX2 R127, R64 ;  /* 0x00000040007f7308 */ /* 0x000be20000000800 */
[----:B-1----:R-:W1:Y:S01]  /*20f40*/  LDSM.16.MT88.4 R56, [R215+0x1100] ;  /* 0x00110000d738783b */ /* 0x002e620000004200 */
[--C-:B-----5:R-:W-:Y:S08]  /*20f50*/  FFMA.FTZ R60, R87, c[0x0][0x2d0], -R70.reuse ;  /* 0x0000b400573c7a23 */ /* 0x120ff00000010846 */
[----:B------:R5:W1:Y:S01]  /*20f60*/  MUFU.EX2 R164, R60 ;  /* 0x0000003c00a47308 */ /* 0x000a620000000800 */
[----:B------:R-:W-:Y:S08]  /*20f70*/  LDSM.16.MT88.4 R64, [R214+0x1900] ;  /* 0x00190000d640783b */ /* 0x000ff00000004200 */
[----:B-----5:R-:W5:Y:S01]  /*20f80*/  LDSM.16.MT88.4 R60, [R213+0x1900] ;  /* 0x00190000d53c783b */ /* 0x020f620000004200 */
[-C--:B-1----:R-:W-:Y:S08]  /*20f90*/  HMMA.16816.F32 R36, R48, R56.reuse, R36 ;  /* 0x000000383024723c */ /* 0x082ff00000001824 */
[C---:B------:R-:W-:Y:S07]  /*20fa0*/  HMMA.16816.F32 R116, R52.reuse, R56, R116 ;  /* 0x000000383474723c */ /* 0x040fee0000001874 */
[----:B------:R-:W-:Y:S01]  /*20fb0*/  FFMA.FTZ R56, R92, c[0x0][0x2d0], -R70 ;  /* 0x0000b4005c387a23 */ /* 0x000fe20000010846 */
[-C--:B------:R-:W-:Y:S03]  /*20fc0*/  HMMA.16816.F32 R40, R52, R58.reuse, R40 ;  /* 0x0000003a3428723c */ /* 0x080fe60000001828 */
[----:B------:R1:W1:Y:S04]  /*20fd0*/  MUFU.EX2 R75, R56 ;  /* 0x00000038004b7308 */ /* 0x0002680000000800 */
[----:B------:R-:W-:Y:S01]  /*20fe0*/  FFMA.FTZ R52, R201, c[0x0][0x2d0], -R47 ;  /* 0x0000b400c9347a23 */ /* 0x000fe2000001082f */
[----:B------:R-:W-:Y:S04]  /*20ff0*/  HMMA.16816.F32 R120, R48, R58, R120 ;  /* 0x0000003a3078723c */ /* 0x000fe80000001878 */
[----:B---3--:R-:W-:Y:S01]  /*21000*/  F2FP.PACK_AB R54, R173, R166 ;  /* 0x000000a6ad36723e */ /* 0x008fe200000000ff */
[----:B------:R3:W-:Y:S01]  /*21010*/  MUFU.EX2 R128, R52 ;  /* 0x0000003400807308 */ /* 0x0007e20000000800 */
[----:B------:R-:W-:Y:S01]  /*21020*/  F2FP.PACK_AB R53, R130, R164 ;  /* 0x000000a48235723e */ /* 0x000fe200000000ff */
[----:B----4-:R-:W-:Y:S01]  /*21030*/  FFMA.FTZ R2, R2, R170, R171 ;  /* 0x000000aa02027223 */ /* 0x010fe200000100ab */
[----:B------:R-:W-:Y:S01]  /*21040*/  F2FP.PACK_AB R48, R181, R186 ;  /* 0x000000bab530723e */ /* 0x000fe200000000ff */
[----:B------:R-:W-:Y:S03]  /*21050*/  IMAD.MOV.U32 R201, RZ, RZ, R169 ;  /* 0x000000ffffc97224 */ /* 0x000fe600078e00a9 */
[----:B------:R-:W-:Y:S02]  /*21060*/  F2FP.PACK_AB R49, R179, R180 ;  /* 0x000000b4b331723e */ /* 0x000fe400000000ff */
[----:B------:R-:W-:Y:S02]  /*21070*/  F2FP.PACK_AB R50, R177, R178 ;  /* 0x000000b2b132723e */ /* 0x000fe400000000ff */
[----:B------:R-:W-:Y:S01]  /*21080*/  F2FP.PACK_AB R51, R176, R175 ;  /* 0x000000afb033723e */ /* 0x000fe200000000ff */
[----:B-1----:R-:W1:Y:S01]  /*21090*/  LDSM.16.MT88.4 R56, [R216+0x1900] ;  /* 0x00190000d838783b */ /* 0x002e620000004200 */
[----:B------:R-:W-:Y:S05]  /*210a0*/  F2FP.PACK_AB R55, R75, R129 ;  /* 0x000000814b37723e */ /* 0x000fea00000000ff */
[-C--:B-----5:R-:W-:Y:S03]  /*210b0*/  HMMA.16816.F32 R4, R48, R60.reuse, R4 ;  /* 0x0000003c3004723c */ /* 0x0a0fe60000001804 */
[--C-:B---3--:R-:W-:Y:S01]  /*210c0*/  FFMA.FTZ R52, R197, c[0x0][0x2d0], -R68.reuse ;  /* 0x0000b400c5347a23 */ /* 0x108fe20000010844 */
[----:B------:R-:W-:Y:S03]  /*210d0*/  MOV R197, R168 ;  /* 0x000000a800c57202 */ /* 0x000fe60000000f00 */
        /* <DEDUP_REMOVED lines=8> */
[C---:B------:R-:W-:Y:S04]  /*21160*/  HMMA.16816.F32 R24, R52.reuse, R56, R24 ;  /* 0x000000383418723c */ /* 0x040fe80000001818 */
[----:B---3--:R-:W-:Y:S03]  /*21170*/  FFMA.FTZ R60, R207, c[0x0][0x2d0], -R47 ;  /* 0x0000b400cf3c7a23 */ /* 0x008fe6000001082f */
        /* <DEDUP_REMOVED lines=18> */
[----:B------:R3:W-:Y:S01]  /*212a0*/  MUFU.EX2 R89, R56 ;  /* 0x0000003800597308 */ /* 0x0007e20000000800 */
[----:B----4-:R-:W-:Y:S09]  /*212b0*/  FFMA.FTZ R64, R131, c[0x0][0x2d0], -R70 ;  /* 0x0000b40083407a23 */ /* 0x010ff20000010846 */
[----:B------:R4:W-:Y:S01]  /*212c0*/  MUFU.EX2 R72, R64 ;  /* 0x0000004000487308 */ /* 0x0009e20000000800 */
[----:B-1----:R-:W1:Y:S01]  /*212d0*/  LDSM.16.MT88.4 R60, [R215+0x1900] ;  /* 0x00190000d73c783b */ /* 0x002e620000004200 */
[----:B---3--:R-:W-:Y:S08]  /*212e0*/  FFMA.FTZ R56, R203, c[0x0][0x2d0], -R69 ;  /* 0x0000b400cb387a23 */ /* 0x008ff00000010845 */
[----:B------:R3:W5:Y:S01]  /*212f0*/  MUFU.EX2 R87, R56 ;  /* 0x0000003800577308 */ /* 0x0007620000000800 */
[----:B----4-:R-:W-:Y:S09]  /*21300*/  FFMA.FTZ R64, R210, c[0x0][0x2d0], -R68 ;  /* 0x0000b400d2407a23 */ /* 0x010ff20000010844 */
[----:B------:R4:W-:Y:S01]  /*21310*/  MUFU.EX2 R82, R64 ;  /* 0x0000004000527308 */ /* 0x0009e20000000800 */
[--C-:B---3--:R-:W-:Y:S01]  /*21320*/  FFMA.FTZ R56, R208, c[0x0][0x2d0], -R47.reuse ;  /* 0x0000b400d0387a23 */ /* 0x108fe2000001082f */
[-C--:B-1----:R-:W-:Y:S08]  /*21330*/  HMMA.16816.F32 R36, R48, R60.reuse, R36 ;  /* 0x0000003c3024723c */ /* 0x082ff00000001824 */
[----:B------:R1:W-:Y:S01]  /*21340*/  MUFU.EX2 R86, R56 ;  /* 0x0000003800567308 */ /* 0x0003e20000000800 */
[C---:B------:R-:W-:Y:S01]  /*21350*/  HMMA.16816.F32 R116, R52.reuse, R60, R116 ;  /* 0x0000003c3474723c */ /* 0x040fe20000001874 */
[----:B----4-:R-:W-:Y:S06]  /*21360*/  LDSM.16.MT88.4 R64, [R214+0x2100] ;  /* 0x00210000d640783b */ /* 0x010fec0000004200 */
[--C-:B------:R-:W-:Y:S01]  /*21370*/  FFMA.FTZ R60, R172, c[0x0][0x2d0], -R70.reuse ;  /* 0x0000b400ac3c7a23 */ /* 0x100fe20000010846 */
[-C--:B------:R-:W-:Y:S03]  /*21380*/  HMMA.16816.F32 R40, R52, R62.reuse, R40 ;  /* 0x0000003e3428723c */ /* 0x080fe60000001828 */
[----:B------:R3:W4:Y:S04]  /*21390*/  MUFU.EX2 R71, R60 ;  /* 0x0000003c00477308 */ /* 0x0007280000000800 */
[--C-:B------:R-:W-:Y:S01]  /*213a0*/  FFMA.FTZ R52, R232, c[0x0][0x2d0], -R47.reuse ;  /* 0x0000b400e8347a23 */ /* 0x100fe2000001082f */
[----:B------:R-:W-:Y:S04]  /*213b0*/  HMMA.16816.F32 R120, R48, R62, R120 ;  /* 0x0000003e3078723c */ /* 0x000fe80000001878 */
[----:B-1----:R-:W-:Y:S01]  /*213c0*/  FFMA.FTZ R56, R74, c[0x0][0x2d0], -R70 ;  /* 0x0000b4004a387a23 */ /* 0x002fe20000010846 */
[----:B------:R1:W-:Y:S01]  /*213d0*/  MUFU.EX2 R85, R52 ;  /* 0x0000003400557308 */ /* 0x0003e20000000800 */
[----:B-----5:R-:W-:Y:S02]  /*213e0*/  F2FP.PACK_AB R54, R87, R89 ;  /* 0x000000595736723e */ /* 0x020fe400000000ff */
[----:B------:R-:W-:Y:S04]  /*213f0*/  F2FP.PACK_AB R48, R128, R165 ;  /* 0x000000a58030723e */ /* 0x000fe800000000ff */
[----:B------:R-:W-:Y:S02]  /*21400*/  F2FP.PACK_AB R49, R127, R98 ;  /* 0x000000627f31723e */ /* 0x000fe400000000ff */
[----:B------:R-:W-:Y:S01]  /*21410*/  F2FP.PACK_AB R50, R99, R97 ;  /* 0x000000616332723e */ /* 0x000fe200000000ff */
[----:B------:R5:W2:Y:S01]  /*21420*/  MUFU.EX2 R74, R56 ;  /* 0x00000038004a7308 */ /* 0x000aa20000000800 */
[----:B------:R-:W-:Y:S01]  /*21430*/  F2FP.PACK_AB R51, R96, R95 ;  /* 0x0000005f6033723e */ /* 0x000fe200000000ff */
[----:B---3--:R-:W-:Y:S01]  /*21440*/  LDSM.16.MT88.4 R60, [R216+0x2100] ;  /* 0x00210000d83c783b */ /* 0x008fe20000004200 */
[----:B----4-:R-:W-:Y:S01]  /*21450*/  F2FP.PACK_AB R55, R71, R72 ;  /* 0x000000484737723e */ /* 0x010fe200000000ff */
[--C-:B-1----:R-:W-:Y:S06]  /*21460*/  FFMA.FTZ R52, R209, c[0x0][0x2d0], -R68.reuse ;  /* 0x0000b400d1347a23 */ /* 0x102fec0000010844 */
[----:B------:R1:W3:Y:S01]  /*21470*/  MUFU.EX2 R84, R52 ;  /* 0x0000003400547308 */ /* 0x0002e20000000800 */
[----:B-----5:R-:W4:Y:S01]  /*21480*/  LDSM.16.MT88.4 R56, [R213+0x2100] ;  /* 0x00210000d538783b */ /* 0x020f220000004200 */
[----:B--2---:R-:W-:Y:S02]  /*21490*/  F2FP.PACK_AB R53, R73, R74 ;  /* 0x0000004a4935723e */ /* 0x004fe400000000ff */
[----:B-1----:R-:W-:Y:S01]  /*214a0*/  F2FP.PACK_AB R52, R92, R88 ;  /* 0x000000585c34723e */ /* 0x002fe200000000ff */
[-C--:B----4-:R-:W-:Y:S08]  /*214b0*/  HMMA.16816.F32 R4, R48, R56.reuse, R4 ;  /* 0x000000383004723c */ /* 0x090ff00000001804 */
[C---:B------:R-:W-:Y:S07]  /*214c0*/  HMMA.16816.F32 R8, R52.reuse, R56, R8 ;  /* 0x000000383408723c */ /* 0x040fee0000001808 */
[--C-:B------:R-:W-:Y:S01]  /*214d0*/  FFMA.FTZ R56, R238, c[0x0][0x2d0], -R47.reuse ;  /* 0x0000b400ee387a23 */ /* 0x100fe2000001082f */
[-C--:B------:R-:W-:Y:S03]  /*214e0*/  HMMA.16816.F32 R12, R52, R58.reuse, R12 ;  /* 0x0000003a340c723c */ /* 0x080fe6000000180c */
[----:B------:R1:W-:Y:S01]  /*214f0*/  MUFU.EX2 R83, R56 ;  /* 0x0000003800537308 */ /* 0x0003e20000000800 */
[----:B------:R-:W-:Y:S04]  /*21500*/  FFMA.FTZ R47, R239, c[0x0][0x2d0], -R47 ;  /* 0x0000b400ef2f7a23 */ /* 0x000fe8000001082f */
[C---:B------:R-:W-:Y:S05]  /*21510*/  HMMA.16816.F32 R16, R48.reuse, R58, R16 ;  /* 0x0000003a3010723c */ /* 0x040fea0000001810 */
[----:B------:R2:W-:Y:S03]  /*21520*/  MUFU.EX2 R81, R47 ;  /* 0x0000002f00517308 */ /* 0x0005e60000000800 */
[-C--:B------:R-:W-:Y:S08]  /*21530*/  HMMA.16816.F32 R20, R48, R60.reuse, R20 ;  /* 0x0000003c3014723c */ /* 0x080ff00000001814 */
[C---:B------:R-:W-:Y:S01]  /*21540*/  HMMA.16816.F32 R24, R52.reuse, R60, R24 ;  /* 0x0000003c3418723c */ /* 0x040fe20000001818 */
[----:B-1----:R-:W1:Y:S07]  /*21550*/  LDSM.16.MT88.4 R56, [R215+0x2100] ;  /* 0x00210000d738783b */ /* 0x002e6e0000004200 */
[-C--:B------:R-:W-:Y:S04]  /*21560*/  HMMA.16816.F32 R28, R52, R62.reuse, R28 ;  /* 0x0000003e341c723c */ /* 0x080fe8000000181c */
[--C-:B--2---:R-:W-:Y:S02]  /*21570*/  FFMA.FTZ R47, R234, c[0x0][0x2d0], -R68.reuse ;  /* 0x0000b400ea2f7a23 */ /* 0x104fe40000010844 */
[----:B------:R-:W-:Y:S02]  /*21580*/  FFMA.FTZ R68, R237, c[0x0][0x2d0], -R68 ;  /* 0x0000b400ed447a23 */ /* 0x000fe40000010844 */
[C---:B------:R-:W-:Y:S01]  /*21590*/  HMMA.16816.F32 R32, R48.reuse, R62, R32 ;  /* 0x0000003e3020723c */ /* 0x040fe20000001820 */
[----:B------:R2:W-:Y:S07]  /*215a0*/  MUFU.EX2 R80, R47 ;  /* 0x0000002f00507308 */ /* 0x0005ee0000000800 */
[-C--:B------:R-:W-:Y:S03]  /*215b0*/  HMMA.16816.F32 R100, R48, R64.reuse, R100 ;  /* 0x000000403064723c */ /* 0x080fe60000001864 */
[----:B------:R-:W-:Y:S05]  /*215c0*/  MUFU.EX2 R77, R68 ;  /* 0x00000044004d7308 */ /* 0x000fea0000000800 */
[C---:B------:R-:W-:Y:S08]  /*215d0*/  HMMA.16816.F32 R104, R52.reuse, R64, R104 ;  /* 0x000000403468723c */ /* 0x040ff00000001868 */
[-C--:B------:R-:W-:Y:S04]  /*215e0*/  HMMA.16816.F32 R108, R52, R66.reuse, R108 ;  /* 0x00000042346c723c */ /* 0x080fe8000000186c */
[--C-:B--2---:R-:W-:Y:S04]  /*215f0*/  FFMA.FTZ R47, R211, c[0x0][0x2d0], -R69.reuse ;  /* 0x0000b400d32f7a23 */ /* 0x104fe80000010845 */
[C---:B------:R-:W-:Y:S01]  /*21600*/  HMMA.16816.F32 R112, R48.reuse, R66, R112 ;  /* 0x000000423070723c */ /* 0x040fe20000001870 */
[----:B------:R2:W-:Y:S07]  /*21610*/  MUFU.EX2 R76, R47 ;  /* 0x0000002f004c7308 */ /* 0x0005ee0000000800 */
[-C--:B-1----:R-:W-:Y:S08]  /*21620*/  HMMA.16816.F32 R36, R48, R56.reuse, R36 ;  /* 0x000000383024723c */ /* 0x082ff00000001824 */
[C---:B------:R-:W-:Y:S08]  /*21630*/  HMMA.16816.F32 R116, R52.reuse, R56, R116 ;  /* 0x000000383474723c */ /* 0x040ff00000001874 */
[-C--:B------:R-:W-:Y:S01]  /*21640*/  HMMA.16816.F32 R40, R52, R58.reuse, R40 ;  /* 0x0000003a3428723c */ /* 0x080fe20000001828 */
[----:B------:R-:W4:Y:S03]  /*21650*/  LDL.LU R54, [R1+0x24] ;  /* 0x0000240001367983 */ /* 0x000f260000300800 */
[----:B--2---:R-:W-:Y:S03]  /*21660*/  FFMA.FTZ R47, R233, c[0x0][0x2d0], -R69 ;  /* 0x0000b400e92f7a23 */ /* 0x004fe60000010845 */
[----:B------:R-:W-:Y:S01]  /*21670*/  FFMA.FTZ R53, R45, R194, R195 ;  /* 0x000000c22d357223 */ /* 0x000fe200000100c3 */
[----:B------:R1:W2:Y:S01]  /*21680*/  MUFU.EX2 R68, R47 ;  /* 0x0000002f00447308 */ /* 0x0002a20000000800 */
[----:B------:R-:W-:Y:S01]  /*21690*/  FFMA.FTZ R52, R44, R189, R188 ;  /* 0x000000bd2c347223 */ /* 0x000fe200000100bc */
[----:B------:R-:W-:Y:S04]  /*216a0*/  HMMA.16816.F32 R120, R48, R58, R120 ;  /* 0x0000003a3078723c */ /* 0x000fe80000001878 */
[----:B------:R-:W-:Y:S01]  /*216b0*/  IMAD.MOV.U32 R194, RZ, RZ, R135 ;  /* 0x000000ffffc27224 */ /* 0x000fe200078e0087 */
[----:B------:R-:W-:Y:S01]  /*216c0*/  F2FP.PACK_AB R44, R85, R86 ;  /* 0x00000056552c723e */ /* 0x000fe200000000ff */
[----:B------:R-:W-:Y:S01]  /*216d0*/  FADD.FTZ R52, R143, R52 ;  /* 0x000000348f347221 */ /* 0x000fe20000010000 */
[----:B---3--:R-:W-:Y:S01]  /*216e0*/  F2FP.PACK_AB R45, R82, R84 ;  /* 0x00000054522d723e */ /* 0x008fe200000000ff */
[----:B------:R-:W-:Y:S01]  /*216f0*/  FADD.FTZ R48, R142, R2 ;  /* 0x000000028e307221 */ /* 0x000fe20000010000 */
[----:B------:R-:W-:Y:S03]  /*21700*/  MOV R195, R134 ;  /* 0x0000008600c37202 */ /* 0x000fe60000000f00 */
[----:B------:R-:W-:Y:S01]  /*21710*/  IMAD.MOV.U32 R189, RZ, RZ, R141 ;  /* 0x000000ffffbd7224 */ /* 0x000fe200078e008d */
[----:B------:R-:W-:Y:S01]  /*21720*/  MOV R188, R137 ;  /* 0x0000008900bc7202 */ /* 0x000fe20000000f00 */
[----:B------:R-:W-:Y:S02]  /*21730*/  FADD.FTZ R53, R151, R53 ;  /* 0x0000003597357221 */ /* 0x000fe40000010000 */
[----:B------:R-:W-:Y:S01]  /*21740*/  FADD.FTZ R2, R149, R52 ;  /* 0x0000003495027221 */ /* 0x000fe20000010000 */
[----:B------:R-:W-:Y:S03]  /*21750*/  ISETP.GT.AND P0, PT, R230, R189, PT ;  /* 0x000000bde600720c */ /* 0x000fe60003f04270 */
[----:B------:R-:W-:Y:S02]  /*21760*/  FADD.FTZ R2, R197, R2 ;  /* 0x00000002c5027221 */ /* 0x000fe40000010000 */
[--C-:B-1----:R-:W-:Y:S01]  /*21770*/  FFMA.FTZ R47, R235, c[0x0][0x2d0], -R69.reuse ;  /* 0x0000b400eb2f7a23 */ /* 0x102fe20000010845 */
[----:B--2---:R-:W-:Y:S01]  /*21780*/  F2FP.PACK_AB R168, R68, R76 ;  /* 0x0000004c44a8723e */ /* 0x004fe200000000ff */
[----:B------:R-:W-:Y:S02]  /*21790*/  FFMA.FTZ R69, R236, c[0x0][0x2d0], -R69 ;  /* 0x0000b400ec457a23 */ /* 0x000fe40000010845 */
[----:B------:R1:W-:Y:S10]  /*217a0*/  MUFU.EX2 R63, R47 ;  /* 0x0000002f003f7308 */ /* 0x0003f40000000800 */
[----:B------:R-:W2:Y:S01]  /*217b0*/  MUFU.EX2 R69, R69 ;  /* 0x0000004500457308 */ /* 0x000ea20000000800 */
[--C-:B-1----:R-:W-:Y:S09]  /*217c0*/  FFMA.FTZ R47, R90, c[0x0][0x2d0], -R70.reuse ;  /* 0x0000b4005a2f7a23 */ /* 0x102ff20000010846 */
[----:B------:R1:W-:Y:S01]  /*217d0*/  MUFU.EX2 R61, R47 ;  /* 0x0000002f003d7308 */ /* 0x0003e20000000800 */
[----:B--2---:R-:W-:Y:S01]  /*217e0*/  F2FP.PACK_AB R170, R69, R63 ;  /* 0x0000003f45aa723e */ /* 0x004fe200000000ff */
[--C-:B-1----:R-:W-:Y:S08]  /*217f0*/  FFMA.FTZ R47, R91, c[0x0][0x2d0], -R70.reuse ;  /* 0x0000b4005b2f7a23 */ /* 0x102ff00000010846 */
[----:B------:R1:W2:Y:S02]  /*21800*/  MUFU.EX2 R62, R47 ;  /* 0x0000002f003e7308 */ /* 0x0002a40000000800 */
[--C-:B-1----:R-:W-:Y:S01]  /*21810*/  FFMA.FTZ R47, R94, c[0x0][0x2d0], -R70.reuse ;  /* 0x0000b4005e2f7a23 */ /* 0x102fe20000010846 */
[----:B--2---:R-:W-:Y:S01]  /*21820*/  F2FP.PACK_AB R169, R62, R61 ;  /* 0x0000003d3ea9723e */ /* 0x004fe200000000ff */
[----:B------:R-:W-:Y:S01]  /*21830*/  FFMA.FTZ R70, R46, c[0x0][0x2d0], -R70 ;  /* 0x0000b4002e467a23 */ /* 0x000fe20000010846 */
[----:B------:R-:W-:Y:S05]  /*21840*/  F2FP.PACK_AB R46, R81, R83 ;  /* 0x00000053512e723e */ /* 0x000fea00000000ff */
[----:B------:R1:W-:Y:S10]  /*21850*/  MUFU.EX2 R60, R47 ;  /* 0x0000002f003c7308 */ /* 0x0003f40000000800 */
[----:B------:R-:W2:Y:S01]  /*21860*/  MUFU.EX2 R70, R70 ;  /* 0x0000004600467308 */ /* 0x000ea20000000800 */
[----:B-1----:R-:W-:Y:S07]  /*21870*/  F2FP.PACK_AB R47, R77, R80 ;  /* 0x000000504d2f723e */ /* 0x002fee00000000ff */
[-C--:B------:R-:W-:Y:S01]  /*21880*/  HMMA.16816.F32 R132, R44, R144.reuse, R4 ;  /* 0x000000902c84723c */ /* 0x080fe20000001804 */
[----:B------:R-:W1:Y:S04]  /*21890*/  LDSM.16.MT88.4 R4, [R214+0x2900] ;  /* 0x00290000d604783b */ /* 0x000e680000004200 */
[----:B--2---:R-:W-:Y:S07]  /*218a0*/  F2FP.PACK_AB R171, R70, R60 ;  /* 0x0000003c46ab723e */ /* 0x004fee00000000ff */
[C---:B------:R-:W-:Y:S07]  /*218b0*/  HMMA.16816.F32 R136, R168.reuse, R144, R8 ;  /* 0x00000090a888723c */ /* 0x040fee0000001808 */
[----:B------:R-:W-:Y:S01]  /*218c0*/  FADD.FTZ R8, R150, R53 ;  /* 0x0000003596087221 */ /* 0x000fe20000010000 */
[-C--:B------:R-:W-:Y:S04]  /*218d0*/  HMMA.16816.F32 R140, R168, R146.reuse, R12 ;  /* 0x00000092a88c723c */ /* 0x080fe8000000180c */
[----:B------:R-:W-:Y:S02]  /*218e0*/  FADD.FTZ R9, R148, R48 ;  /* 0x0000003094097221 */ /* 0x000fe40000010000 */
[----:B------:R-:W-:Y:S02]  /*218f0*/  FADD.FTZ R8, R198, R8 ;  /* 0x00000008c6087221 */ /* 0x000fe40000010000 */
[C---:B------:R-:W-:Y:S04]  /*21900*/  HMMA.16816.F32 R144, R44.reuse, R146, R16 ;  /* 0x000000922c90723c */ /* 0x040fe80000001810 */
[----:B------:R-:W-:Y:S04]  /*21910*/  FADD.FTZ R10, R154, R8 ;  /* 0x000000089a0a7221 */ /* 0x000fe80000010000 */
[-C--:B------:R-:W-:Y:S04]  /*21920*/  HMMA.16816.F32 R148, R44, R160.reuse, R20 ;  /* 0x000000a02c94723c */ /* 0x080fe80000001814 */
[----:B----4-:R-:W-:Y:S02]  /*21930*/  FFMA.FTZ R12, R0, R54, R79 ;  /* 0x00000036000c7223 */ /* 0x010fe4000001004f */
[----:B------:R-:W-:Y:S02]  /*21940*/  FADD.FTZ R0, R201, R9 ;  /* 0x00000009c9007221 */ /* 0x000fe40000010000 */
[----:B------:R-:W-:Y:S04]  /*21950*/  FADD.FTZ R12, R155, R12 ;  /* 0x0000000c9b0c7221 */ /* 0x000fe80000010000 */
        /* <DEDUP_REMOVED lines=18> */
[----:B------:R-:W2:Y:S01]  /*21a80*/  LDSM.16.MT88.4 R8, [R215+0x2900] ;  /* 0x00290000d708783b */ /* 0x000ea20000004200 */
        /* <DEDUP_REMOVED lines=45> */
[----:B------:R-:W-:Y:S01]  /*21d60*/  FADD.FTZ R4, R75, R4 ;  /* 0x000000044b047221 */ /* 0x000fe20000010000 */
[----:B------:R-:W-:Y:S01]  /*21d70*/  MOV R128, R125 ;  /* 0x0000007d00807202 */ /* 0x000fe20000000f00 */
        /* <DEDUP_REMOVED lines=38> */
.L_x_461:
[----:B------:R-:W3:Y:S04]  /*21fe0*/  LDL.LU R0, [R1+0x14] ;  /* 0x0000140001007983 */ /* 0x000ee80000300800 */
[----:B-12---:R-:W2:Y:S04]  /*21ff0*/  LDL.LU R4, [R1+0x18] ;  /* 0x0000180001047983 */ /* 0x006ea80000300800 */
[----:B------:R-:W4:Y:S04]  /*22000*/  LDL.LU R9, [R1+0x1c] ;  /* 0x00001c0001097983 */ /* 0x000f280000300800 */
[----:B------:R-:W4:Y:S01]  /*22010*/  LDL.LU R2, [R1+0x24] ;  /* 0x0000240001027983 */ /* 0x000f220000300800 */
        /* <DEDUP_REMOVED lines=8> */
[----:B------:R-:W4:Y:S01]  /*220a0*/  SHFL.BFLY PT, R8, R2, 0x2, 0x1f ;  /* 0x0c401f0002087f89 */ /* 0x000f2200000e0000 */
        /* <DEDUP_REMOVED lines=108> */
.L_x_367:
[----:B--2---:R-:W2:Y:S02]  /*22770*/  S2R R55, SR_CTAID.Y ;  /* 0x0000000000377919 */ /* 0x004ea40000002600 */
[----:B--2---:R-:W-:Y:S01]  /*22780*/  SHF.R.S32.HI R43, RZ, 0x1f, R55 ;  /* 0x0000001fff2b7819 */ /* 0x004fe20000011437 */
[----:B------:R-:W-:Y:S05]  /*22790*/  @P4 BRA `(.L_x_479) ;  /* 0x0000130000004947 */ /* 0x000fea0003800000 */
[----:B------:R-:W2:Y:S01]  /*227a0*/  LDL R44, [R1+0x64] ;  /* 0x00006400012c7983 */ /* 0x000ea20000100800 */
[----:B------:R-:W-:Y:S01]  /*227b0*/  IMAD.MOV.U32 R6, RZ, RZ, -0x10 ;  /* 0xfffffff0ff067424 */ /* 0x000fe200078e00ff */
[----:B------:R-:W-:Y:S02]  /*227c0*/  F2FP.PACK_AB R5, R133, R132 ;  /* 0x000000848505723e */ /* 0x000fe400000000ff */
[----:B------:R-:W3:Y:S01]  /*227d0*/  S2R R41, SR_TID.X ;  /* 0x0000000000297919 */ /* 0x000ee20000002100 */
        /* <DEDUP_REMOVED lines=12> */
[----:B---3--:R-:W-:Y:S02]  /*228a0*/  SHF.R.S32.HI R42, RZ, 0x1f, R41 ;  /* 0x0000001fff2a7819 */ /* 0x008fe40000011429 */
        /* <DEDUP_REMOVED lines=29> */
[----:B------:R-:W-:Y:S02]  /*22a80*/  R2P PR, R3, 0x6 ;  /* 0x0000000603007804 */ /* 0x000fe40000000000 */
[----:B------:R-:W-:Y:S02]  /*22a90*/  SEL R6, R6, 0x10, !P0 ;  /* 0x0000001006067807 */ /* 0x000fe40004000000 */
[C---:B------:R-:W-:Y:S02]  /*22aa0*/  IADD3 R4, R2.reuse, 0x80, RZ ;  /* 0x0000008002047810 */ /* 0x040fe40007ffe0ff */
[C---:B------:R-:W-:Y:S01]  /*22ab0*/  IADD3 R0, R2.reuse, 0xc0, RZ ;  /* 0x000000c002007810 */ /* 0x040fe20007ffe0ff */
[----:B------:R-:W-:Y:S01]  /*22ac0*/  IMAD.IADD R3, R2, 0x1, R6 ;  /* 0x0000000102037824 */ /* 0x000fe200078e0206 */
[----:B------:R-:W-:-:S02]  /*22ad0*/  F2FP.PACK_AB R26, R26, R110 ;  /* 0x0000006e1a1a723e */ /* 0x000fc400000000ff */
[----:B------:R-:W-:Y:S02]  /*22ae0*/  F2FP.PACK_AB R18, R18, R164 ;  /* 0x000000a41212723e */ /* 0x000fe400000000ff */
[----:B------:R-:W-:Y:S02]  /*22af0*/  F2FP.PACK_AB R16, R16, R166 ;  /* 0x000000a61010723e */ /* 0x000fe400000000ff */
[----:B------:R-:W-:Y:S02]  /*22b00*/  @P2 IADD3 R0, R4, -0x40, RZ ;  /* 0xffffffc004002810 */ /* 0x000fe40007ffe0ff */
[----:B------:R-:W-:Y:S02]  /*22b10*/  F2FP.PACK_AB R12, R12, R120 ;  /* 0x000000780c0c723e */ /* 0x000fe400000000ff */
[----:B------:R-:W-:Y:S02]  /*22b20*/  F2FP.PACK_AB R11, R123, R122 ;  /* 0x0000007a7b0b723e */ /* 0x000fe400000000ff */
[----:B------:R-:W-:-:S02]  /*22b30*/  F2FP.PACK_AB R13, R13, R116 ;  /* 0x000000740d0d723e */ /* 0x000fc400000000ff */
[----:B------:R-:W-:Y:S01]  /*22b40*/  F2FP.PACK_AB R15, R15, R118 ;  /* 0x000000760f0f723e */ /* 0x000fe200000000ff */
[----:B------:R3:W-:Y:S01]  /*22b50*/  STS [R2+0x80], R5 ;  /* 0x0000800502007388 */ /* 0x0007e20000000800 */
[----:B------:R-:W-:Y:S02]  /*22b60*/  F2FP.PACK_AB R10, R169, R168 ;  /* 0x000000a8a90a723e */ /* 0x000fe400000000ff */
[----:B-1----:R-:W-:Y:S01]  /*22b70*/  F2FP.PACK_AB R9, R171, R170 ;  /* 0x000000aaab09723e */ /* 0x002fe200000000ff */
[----:B------:R-:W-:Y:S01]  /*22b80*/  STS [R2+0x480], R7 ;  /* 0x0004800702007388 */ /* 0x000fe20000000800 */
[----:B------:R-:W-:-:S03]  /*22b90*/  ISETP.NE.U32.AND P0, PT, RZ, c[0x0][0x500], PT ;  /* 0x00014000ff007a0c */ /* 0x000fc60003f05070 */
[----:B------:R1:W-:Y:S04]  /*22ba0*/  STS [R3+0x80], R8 ;  /* 0x0000800803007388 */ /* 0x0003e80000000800 */
[----:B------:R-:W-:Y:S04]  /*22bb0*/  STS [R3+0x480], R30 ;  /* 0x0004801e03007388 */ /* 0x000fe80000000800 */
[----:B------:R-:W-:Y:S04]  /*22bc0*/  STS [R2+0x2080], R34 ;  /* 0x0020802202007388 */ /* 0x000fe80000000800 */
[----:B------:R4:W-:Y:S04]  /*22bd0*/  STS [R2+0x2480], R138 ;  /* 0x0024808a02007388 */ /* 0x0009e80000000800 */
[----:B------:R-:W-:Y:S01]  /*22be0*/  STS [R3+0x2080], R33 ;  /* 0x0020802103007388 */ /* 0x000fe20000000800 */
[----:B---3--:R-:W-:-:S03]  /*22bf0*/  IMAD.MOV.U32 R5, RZ, RZ, 0x20 ;  /* 0x00000020ff057424 */ /* 0x008fc600078e00ff */
[----:B------:R3:W-:Y:S02]  /*22c00*/  STS [R3+0x2480], R142 ;  /* 0x0024808e03007388 */ /* 0x0007e40000000800 */
[----:B-1----:R-:W-:Y:S02]  /*22c10*/  SEL R8, R5, 0xffffffe0, !P1 ;  /* 0xffffffe005087807 */ /* 0x002fe40004800000 */
[----:B------:R-:W-:Y:S02]  /*22c20*/  ISETP.NE.AND.EX P1, PT, RZ, c[0x0][0x504], PT, P0 ;  /* 0x00014100ff007a0c */ /* 0x000fe40003f25300 */
[----:B------:R-:W-:Y:S01]  /*22c30*/  ISETP.NE.U32.AND P0, PT, RZ, c[0x0][0x508], PT ;  /* 0x00014200ff007a0c */ /* 0x000fe20003f05070 */
[----:B------:R-:W-:Y:S02]  /*22c40*/  IMAD.IADD R5, R2, 0x1, R8 ;  /* 0x0000000102057824 */ /* 0x000fe400078e0208 */
[----:B------:R-:W-:Y:S01]  /*22c50*/  IMAD.IADD R4, R8, 0x1, R3 ;  /* 0x0000000108047824 */ /* 0x000fe200078e0203 */
[----:B------:R-:W-:-:S02]  /*22c60*/  ISETP.NE.AND.EX P0, PT, RZ, c[0x0][0x50c], PT, P0 ;  /* 0x00014300ff007a0c */ /* 0x000fc40003f05300 */
[----:B------:R-:W-:Y:S01]  /*22c70*/  STS [R5+0x80], R29 ;  /* 0x0000801d05007388 */ /* 0x000fe20000000800 */
[----:B----4-:R-:W-:-:S03]  /*22c80*/  IADD3 R2, R8, 0x400, R0 ;  /* 0x0000040008027810 */ /* 0x010fc60007ffe000 */
[----:B------:R-:W-:Y:S02]  /*22c90*/  STS [R5+0x480], R28 ;  /* 0x0004801c05007388 */ /* 0x000fe40000000800 */
[C---:B------:R-:W-:Y:S02]  /*22ca0*/  IMAD.IADD R7, R6.reuse, 0x1, R2 ;  /* 0x0000000106077824 */ /* 0x040fe400078e0202 */
[----:B------:R-:W-:Y:S01]  /*22cb0*/  STS [R4+0x80], R14 ;  /* 0x0000800e04007388 */ /* 0x000fe20000000800 */
[----:B------:R-:W-:-:S03]  /*22cc0*/  IMAD.IADD R2, R6, 0x1, R0 ;  /* 0x0000000106027824 */ /* 0x000fc600078e0200 */
[----:B------:R-:W-:Y:S01]  /*22cd0*/  STS [R4+0x480], R25 ;  /* 0x0004801904007388 */ /* 0x000fe20000000800 */
[----:B---3--:R-:W-:-:S03]  /*22ce0*/  IMAD.IADD R3, R8, 0x1, R2 ;  /* 0x0000000108037824 */ /* 0x008fc600078e0202 */
        /* <DEDUP_REMOVED lines=36> */
.L_x_480:
        /* <DEDUP_REMOVED lines=11> */
[C---:B------:R-:W-:Y:S01]  /*22fe0*/  LOP3.LUT R6, R4.reuse, 0x1ffffffe, RZ, 0xc0, !PT ;  /* 0x1ffffffe04067812 */ /* 0x040fe200078ec0ff */
[----:B------:R-:W-:Y:S01]  /*22ff0*/  IMAD.SHL.U32 R4, R4, 0x20, RZ ;  /* 0x0000002004047824 */ /* 0x000fe200078e00ff */
        /* <DEDUP_REMOVED lines=53> */
[C---:B------:R-:W-:Y:S01]  /*23350*/  IMAD.WIDE.U32 R2, R10.reuse, c[0x0][0x3f0], R2 ;  /* 0x0000fc000a027a25 */ /* 0x040fe200078e0002 */
[----:B------:R-:W-:Y:S02]  /*23360*/  IADD3.X R5, R13, R5, R9, P1, !PT ;  /* 0x000000050d057210 */ /* 0x000fe40000ffe409 */
[----:B------:R-:W-:Y:S01]  /*23370*/  SHF.R.S32.HI R13, RZ, 0x1f, R0 ;  /* 0x0000001fff0d7819 */ /* 0x000fe20000011400 */
[----:B------:R-:W-:-:S02]  /*23380*/  IMAD R11, R10, c[0x0][0x3f4], R7 ;  /* 0x0000fd000a0b7a24 */ /* 0x000fc400078e0207 */
        /* <DEDUP_REMOVED lines=113> */
.L_x_479:
        /* <DEDUP_REMOVED lines=15> */
[----:B---3--:R-:W-:Y:S05]  /*23b90*/  @!P0 BRA `(.L_x_481) ;  /* 0x0000003000008947 */ /* 0x008fea0003800000 */
[----:B------:R2:W3:Y:S04]  /*23ba0*/  LDG.E R0, [R6.64] ;  /* 0x0000000806007981 */ /* 0x0004e8000c1e1900 */
[----:B--2---:R-:W3:Y:S02]  /*23bb0*/  LDG.E R6, [R6.64+0x4] ;  /* 0x0000040806067981 */ /* 0x004ee4000c1e1900 */
[----:B---3-5:R-:W-:-:S02]  /*23bc0*/  IADD3 R19, -R0, R6, RZ ;  /* 0x0000000600137210 */ /* 0x028fc40007ffe1ff */
.L_x_481:
[----:B---3--:R-:W2:Y:S01]  /*23bd0*/  S2R R10, SR_TID.X ;  /* 0x00000000000a7919 */ /* 0x008ea20000002100 */
[----:B------:R-:W-:Y:S01]  /*23be0*/  SHF.R.S32.HI R0, RZ, 0x1f, R8 ;  /* 0x0000001fff007819 */ /* 0x000fe20000011408 */
[----:B------:R-:W-:Y:S01]  /*23bf0*/  BSSY B0, `(.L_x_482) ;  /* 0x0000026000007945 */ /* 0x000fe20003800000 */
[----:B-1----:R-:W-:-:S02]  /*23c00*/  SEL R9, R8, RZ, !P0 ;  /* 0x000000ff08097207 */ /* 0x002fc40004000000 */
[----:B------:R-:W-:Y:S02]  /*23c10*/  SEL R11, R0, RZ, !P0 ;  /* 0x000000ff000b7207 */ /* 0x000fe40004000000 */
[----:B--2---:R-:W-:-:S13]  /*23c20*/  ISETP.GT.AND P1, PT, R10, 0x7f, PT ;  /* 0x0000007f0a00780c */ /* 0x004fda0003f24270 */
        /* <DEDUP_REMOVED lines=34> */
.L_x_483:
[----:B------:R-:W-:Y:S05]  /*23e50*/  BSYNC B0 ;  /* 0x0000000000007941 */ /* 0x000fea0003800000 */
.L_x_482:
        /* <DEDUP_REMOVED lines=103> */
.L_x_484:
        /* <DEDUP_REMOVED lines=11> */
.L_x_740:


//--------------------- .text._ZN7cutlass13device_kernelIN5flash19enable_sm80_to_sm89INS1_16FlashAttnFwdSm80INS1_25CollectiveMainloopFwdSm80ILi4ELi1ELb0EN4cute5tupleIJNS5_1CILi128EEENS7_ILi112EEENS7_ILi64EEEEEELi64ENS_6half_tEfNS_4arch4Sm80ELb1ELb0ELb0ELb0ELb0ELb0ELb1ELb0EEENS1_21CollectiveEpilogueFwdINS6_IJS8_SA_S9_EEENS6_IJNS7_ILi1EEESI_SI_EEESC_SE_Li128ELb0ELb1ELb0ELb0EEENS1_30DynamicPersistentTileSchedulerILi128ELi128ELb0ELb1ELb0EEEEEEEEEvNT_6ParamsE --------------------------
	.section	.text._ZN7cutlass13device_kernelIN5flash19enable_sm80_to_sm89INS1_16FlashAttnFwdSm80INS1_25CollectiveMainloopFwdSm80ILi4ELi1ELb0EN4cute5tupleIJNS5_1CILi128EEENS7_ILi112EEENS7_ILi64EEEEEELi64ENS_6half_tEfNS_4arch4Sm80ELb1ELb0ELb0ELb0ELb0ELb0ELb1ELb0EEENS1_21CollectiveEpilogueFwdINS6_IJS8_SA_S9_EEENS6_IJNS7_ILi1EEESI_SI_EEESC_SE_Li128ELb0ELb1ELb0ELb0EEENS1_30DynamicPersistentTileSchedulerILi128ELi128ELb0ELb1ELb0EEEEEEEEEvNT_6ParamsE,"ax",@progbits
	.sectioninfo	@"SHI_REGISTERS=255"
	.align	128
.text._ZN7cutlass13device_kernelIN5flash19enable_sm80_to_sm89INS1_16FlashAttnFwdSm80INS1_25CollectiveMainloopFwdSm80ILi4ELi1ELb0EN4cute5tupleIJNS5_1CILi128EEENS7_ILi112EEENS7_ILi64EEEEEELi64ENS_6half_tEfNS_4arch4Sm80ELb1ELb0ELb0ELb0ELb0ELb0ELb1ELb0EEENS1_21CollectiveEpilogueFwdINS6_IJS8_SA_S9_EEENS6_IJNS7_ILi1EEESI_SI_EEESC_SE_Li128ELb0ELb1ELb0ELb0EEENS1_30DynamicPersistentTileSchedulerILi128ELi128ELb0ELb1ELb0EEEEEEEEEvNT_6ParamsE:
        .type           _ZN7cutlass13device_kernelIN5flash19enable_sm80_to_sm89INS1_16FlashAttnFwdSm80INS1_25CollectiveMainloopFwdSm80ILi4ELi1ELb0EN4cute5tupleIJNS5_1CILi128EEENS7_ILi112EEENS7_ILi64EEEEEELi64ENS_6half_tEfNS_4arch4Sm80ELb1ELb0ELb0ELb0ELb0ELb0ELb1ELb0EEENS1_21CollectiveEpilogueFwdINS6_IJS8_SA_S9_EEENS6_IJNS7_ILi1EEESI_SI_EEESC_SE_Li128ELb0ELb1ELb0ELb0EEENS1_30DynamicPersistentTileSchedulerILi128ELi128ELb0ELb1ELb0EEEEEEEEEvNT_6ParamsE,@function
        .size           _ZN7cutlass13device_kernelIN5flash19enable_sm80_to_sm89INS1_16FlashAttnFwdSm80INS1_25CollectiveMainloopFwdSm80ILi4ELi1ELb0EN4cute5tupleIJNS5_1CILi128EEENS7_ILi112EEENS7_ILi64EEEEEELi64ENS_6half_tEfNS_4arch4Sm80ELb1ELb0ELb0ELb0ELb0ELb0ELb1ELb0EEENS1_21CollectiveEpilogueFwdINS6_IJS8_SA_S9_EEENS6_IJNS7_ILi1EEESI_SI_EEESC_SE_Li128ELb0ELb1ELb0ELb0EEENS1_30DynamicPersistentTileSchedulerILi128ELi128ELb0ELb1ELb0EEEEEEEEEvNT_6ParamsE,(.L_x_741 - _ZN7cutlass13device_kernelIN5flash19enable_sm80_to_sm89INS1_16FlashAttnFwdSm80INS1_25CollectiveMainloopFwdSm80ILi4ELi1ELb0EN4cute5tupleIJNS5_1CILi128EEENS7_ILi112EEENS7_ILi64EEEEEELi64ENS_6half_tEfNS_4arch4Sm80ELb1ELb0ELb0ELb0ELb0ELb0ELb1ELb0EEENS1_21CollectiveEpilogueFwdINS6_IJS8_SA_S9_EEENS6_IJNS7_ILi1EEESI_SI_EEESC_SE_Li128ELb0ELb1ELb0ELb0EEENS1_30DynamicPersistentTileSchedulerILi128ELi128ELb0ELb1ELb0EEEEEEEEEvNT_6ParamsE)
        .other          _ZN7cutlass13device_kernelIN5flash19enable_sm80_to_sm89INS1_16FlashAttnFwdSm80INS1_25CollectiveMainloopFwdSm80ILi4ELi1ELb0EN4cute5tupleIJNS5_1CILi128EEENS7_ILi112EEENS7_ILi64EEEEEELi64ENS_6half_tEfNS_4arch4Sm80ELb1ELb0ELb0ELb0ELb0ELb0ELb1ELb0EEENS1_21CollectiveEpilogueFwdINS6_IJS8_SA_S9_EEENS6_IJNS7_ILi1EEESI_SI_EEESC_SE_Li128ELb0ELb1ELb0ELb0EEENS1_30DynamicPersistentTileSchedulerILi128ELi128ELb0ELb1ELb0EEEEEEEEEvNT_6ParamsE,@"STO_CUDA_ENTRY STV_DEFAULT"
_ZN7cutlass13device_kernelIN5flash19enable_sm80_to_sm89INS1_16FlashAttnFwdSm80INS1_25CollectiveMainloopFwdSm80ILi4ELi1ELb0EN4cute5tupleIJNS5_1CILi128EEENS7_ILi112EEENS7_ILi64EEEEEELi64ENS_6half_tEfNS_4arch4Sm80ELb1ELb0ELb0ELb0ELb0ELb0ELb1ELb0EEENS1_21CollectiveEpilogueFwdINS6_IJS8_SA_S9_EEENS6_IJNS7_ILi1EEESI_SI_EEESC_SE_Li128ELb0ELb1ELb0ELb0EEENS1_30DynamicPersistentTileSchedulerILi128ELi128ELb0ELb1ELb0EEEEEEEEEvNT_6ParamsE:
[----:B------:R-:W-:-:S03]  /*0000*/  MOV R1, c[0x0][0x28] ;  /* 0x00000a0000017a02 */ /* 0x000fc60000000f00 */
[----:B------:R-:W1:Y:S01]  /*0010*/  S2R R16, SR_TID.X ;  /* 0x0000000000107919 */ /* 0x000e620000002100 */
[----:B------:R-:W-:-:S03]  /*0020*/  IADD3 R1, R1, -0xd8, RZ ;  /* 0xffffff2801017810 */ /* 0x000fc60007ffe0ff */
[----:B------:R-:W2:Y:S01]  /*0030*/  S2R R15, SR_CTAID.X ;  /* 0x00000000000f7919 */ /* 0x000ea20000002500 */
[----:B-1----:R-:W-:-:S05]  /*0040*/  SHF.R.U32.HI R2, RZ, 0x5, R16 ;  /* 0x00000005ff027819 */ /* 0x002fca0000011610 */
[----:B------:R-:W1:Y:S02]  /*0050*/  SHFL.IDX PT, R0, R2, RZ, 0x1f ;  /* 0x00001fff02007589 */ /* 0x000e6400000e0000 */
[----:B-1----:R-:W-:Y:S02]  /*0060*/  ISETP.GE.AND P0, PT, R0, 0x1, PT ;  /* 0x000000010000780c */ /* 0x002fe40003f06270 */
[----:B------:R1:W-:Y:S11]  /*0070*/  STL [R1+0x90], R0 ;  /* 0x0000900001007387 */ /* 0x0003f60000100800 */
[----:B------:R-:W-:Y:S06]  /*0080*/  @P0 BAR.ARV 0x4, 0x80 ;  /* 0x0102000000000b1d */ /* 0x000fec0000002000 */
[----:B--2---:R-:W-:-:S13]  /*0090*/  ISETP.GE.AND P0, PT, R15, c[0x0][0x538], PT ;  /* 0x00014e000f007a0c */ /* 0x004fda0003f06270 */
[----:B------:R-:W-:Y:S05]  /*00a0*/  @P0 EXIT ;  /* 0x000000000000094d */ /* 0x000fea0003800000 */
[----:B-1----:R-:W-:Y:S01]  /*00b0*/  SHF.R.S32.HI R14, RZ, 0x1f, R16 ;  /* 0x0000001fff0e7819 */ /* 0x002fe20000011410 */
[----:B------:R-:W-:Y:S01]  /*00c0*/  IMAD.MOV.U32 R232, RZ, RZ, 0x20 ;  /* 0x00000020ffe87424 */ /* 0x000fe200078e00ff */
[----:B------:R-:W-:Y:S01]  /*00d0*/  ULDC.64 UR8, c[0x0][0x118] ;  /* 0x0000460000087ab9 */ /* 0x000fe20000000a00 */
[----:B------:R-:W-:Y:S01]  /*00e0*/  IMAD.MOV.U32 R230, RZ, RZ, 0x40 ;  /* 0x00000040ffe67424 */ /* 0x000fe200078e00ff */
[CC--:B------:R-:W-:Y:S02]  /*00f0*/  LEA.HI R2, R14.reuse, R16.reuse, RZ, 0x4 ;  /* 0x000000100e027211 */ /* 0x0c0fe400078f20ff */
[CC--:B------:R-:W-:Y:S02]  /*0100*/  LEA.HI R10, R14.reuse, R16.reuse, RZ, 0x3 ;  /* 0x000000100e0a7211 */ /* 0x0c0fe400078f18ff */
[----:B------:R-:W-:Y:S02]  /*0110*/  SHF.R.S32.HI R3, RZ, 0x4, R2 ;  /* 0x00000004ff037819 */ /* 0x000fe40000011402 */
[----:B------:R-:W-:-:S02]  /*0120*/  LEA.HI R12, R14, R16, RZ, 0x2 ;  /* 0x000000100e0c7211 */ /* 0x000fc400078f10ff */
[----:B------:R-:W-:Y:S02]  /*0130*/  LEA.HI R0, R2, R3, RZ, 0x1 ;  /* 0x0000000302007211 */ /* 0x000fe400078f08ff */
[----:B------:R-:W-:Y:S02]  /*0140*/  LOP3.LUT R5, R10, 0xfffffff8, RZ, 0xc0, !PT ;  /* 0xfffffff80a057812 */ /* 0x000fe400078ec0ff */
[----:B------:R-:W-:Y:S02]  /*0150*/  LOP3.LUT R0, R0, 0xfffffffe, RZ, 0xc0, !PT ;  /* 0xfffffffe00007812 */ /* 0x000fe400078ec0ff */
[----:B------:R-:W-:Y:S01]  /*0160*/  SHF.R.S32.HI R20, RZ, 0x3, R10 ;  /* 0x00000003ff147819 */ /* 0x000fe2000001140a */
[----:B------:R-:W-:Y:S01]  /*0170*/  IMAD.IADD R8, R16, 0x1, -R5 ;  /* 0x0000000110087824 */ /* 0x000fe200078e0a05 */
[----:B------:R-:W-:Y:S01]  /*0180*/  SHF.R.S32.HI R7, RZ, 0x2, R12 ;  /* 0x00000002ff077819 */ /* 0x000fe2000001140c */
[----:B------:R-:W-:Y:S01]  /*0190*/  IMAD.IADD R13, R3, 0x1, -R0 ;  /* 0x00000001030d7824 */ /* 0x000fe200078e0a00 */
[----:B------:R-:W-:Y:S01]  /*01a0*/  LOP3.LUT R0, R2, 0xfffffff0, RZ, 0xc0, !PT ;  /* 0xfffffff002007812 */ /* 0x000fe200078ec0ff */
[----:B------:R-:W-:Y:S01]  /*01b0*/  IMAD.SHL.U32 R4, R20, 0x40, RZ ;  /* 0x0000004014047824 */ /* 0x000fe200078e00ff */
[----:B------:R-:W-:Y:S01]  /*01c0*/  SHF.R.S32.HI R3, RZ, 0x1f, R12 ;  /* 0x0000001fff037819 */ /* 0x000fe2000001140c */
[----:B------:R-:W-:-:S02]  /*01d0*/  IMAD.SHL.U32 R18, R8, 0x8, RZ ;  /* 0x0000000808127824 */ /* 0x000fc400078e00ff */
[----:B------:R-:W-:Y:S01]  /*01e0*/  IMAD.IADD R2, R16, 0x1, -R0 ;  /* 0x0000000110027824 */ /* 0x000fe200078e0a00 */
[----:B------:R-:W-:Y:S01]  /*01f0*/  LEA.HI R3, R3, R7, RZ, 0x3 ;  /* 0x0000000703037211 */ /* 0x000fe200078f18ff */
[----:B------:R-:W-:Y:S01]  /*0200*/  IMAD.SHL.U32 R9, R8, 0x40, RZ ;  /* 0x0000004008097824 */ /* 0x000fe200078e00ff */
[----:B------:R-:W-:Y:S02]  /*0210*/  LOP3.LUT R0, R4, 0x1c0, RZ, 0xc0, !PT ;  /* 0x000001c004007812 */ /* 0x000fe400078ec0ff */
[----:B------:R-:W-:Y:S02]  /*0220*/  SHF.R.S32.HI R6, RZ, 0x1f, R2 ;  /* 0x0000001fff067819 */ /* 0x000fe40000011402 */
[----:B------:R-:W-:Y:S02]  /*0230*/  LOP3.LUT R3, R3, 0xfffffff8, RZ, 0xc0, !PT ;  /* 0xfffffff803037812 */ /* 0x000fe400078ec0ff */
[----:B------:R-:W-:Y:S02]  /*0240*/  LEA.HI R11, R6, R2, RZ, 0x3 ;  /* 0x00000002060b7211 */ /* 0x000fe400078f18ff */
[----:B------:R-:W-:Y:S01]  /*0250*/  LOP3.LUT R5, R0, 0x38, R18, 0xf8, !PT ;  /* 0x0000003800057812 */ /* 0x000fe200078ef812 */
[----:B------:R-:W-:Y:S01]  /*0260*/  IMAD.IADD R7, R7, 0x1, -R3 ;  /* 0x0000000107077824 */ /* 0x000fe200078e0a03 */
[----:B------:R-:W-:-:S02]  /*0270*/  SHF.R.U32.HI R4, RZ, 0x3, R0 ;  /* 0x00000003ff047819 */ /* 0x000fc40000011600 */
[----:B------:R-:W-:Y:S02]  /*0280*/  LOP3.LUT R0, R9, 0x1c0, RZ, 0xc0, !PT ;  /* 0x000001c009007812 */ /* 0x000fe400078ec0ff */
[----:B------:R-:W-:Y:S02]  /*0290*/  LOP3.LUT R3, R11, 0xfffffff8, RZ, 0xc0, !PT ;  /* 0xfffffff80b037812 */ /* 0x000fe400078ec0ff */
[----:B------:R-:W-:Y:S02]  /*02a0*/  LEA.HI R6, R14, R16, RZ, 0x6 ;  /* 0x000000100e067211 */ /* 0x000fe400078f30ff */
[----:B------:R-:W-:Y:S01]  /*02b0*/  LOP3.LUT R5, R5, R4, RZ, 0x3c, !PT ;  /* 0x0000000405057212 */ /* 0x000fe200078e3cff */
[----:B------:R-:W-:Y:S01]  /*02c0*/  IMAD.IADD R9, R2, 0x1, -R3 ;  /* 0x0000000102097824 */ /* 0x000fe200078e0a03 */
[----:B------:R-:W-:Y:S01]  /*02d0*/  LOP3.LUT R4, R0, 0x8, R10, 0xf8, !PT ;  /* 0x0000000800047812 */ /* 0x000fe200078ef80a */
[----:B------:R-:W-:Y:S01]  /*02e0*/  IMAD.SHL.U32 R3, R6, 0x8, RZ ;  /* 0x0000000806037824 */ /* 0x000fe200078e00ff */
[----:B------:R-:W-:-:S02]  /*02f0*/  SHF.R.U32.HI R0, RZ, 0x3, R0 ;  /* 0x00000003ff007819 */ /* 0x000fc40000011600 */
[----:B------:R-:W-:Y:S02]  /*0300*/  LEA.HI R10, R14, R16, RZ, 0x5 ;  /* 0x000000100e0a7211 */ /* 0x000fe400078f28ff */
[----:B------:R-:W-:Y:S02]  /*0310*/  LOP3.LUT R2, R12, 0xfffffffc, RZ, 0xc0, !PT ;  /* 0xfffffffc0c027812 */ /* 0x000fe400078ec0ff */
[----:B------:R-:W-:Y:S02]  /*0320*/  LOP3.LUT R14, R4, R0, RZ, 0x3c, !PT ;  /* 0x00000000040e7212 */ /* 0x000fe400078e3cff */
[----:B------:R-:W-:Y:S01]  /*0330*/  LOP3.LUT R0, R10, 0xffffffe0, RZ, 0xc0, !PT ;  /* 0xffffffe00a007812 */ /* 0x000fe200078ec0ff */
[C---:B------:R-:W-:Y:S01]  /*0340*/  IMAD.IADD R6, R16.reuse, 0x1, -R2 ;  /* 0x0000000110067824 */ /* 0x040fe200078e0a02 */
[----:B------:R-:W-:Y:S02]  /*0350*/  LOP3.LUT R246, R5, 0x7ffffe00, R3, 0xf8, !PT ;  /* 0x7ffffe0005f67812 */ /* 0x000fe400078ef803 */
[----:B------:R-:W-:Y:S01]  /*0360*/  LOP3.LUT R3, R7, 0x1, RZ, 0xc0, !PT ;  /* 0x0000000107037812 */ /* 0x000fe200078ec0ff */
[----:B------:R-:W-:Y:S01]  /*0370*/  IMAD.IADD R17, R16, 0x1, -R0 ;  /* 0x0000000110117824 */ /* 0x000fe200078e0a00 */
[--C-:B------:R-:W-:Y:S01]  /*0380*/  SHF.R.S32.HI R235, RZ, 0x5, R10.reuse ;  /* 0x00000005ffeb7819 */ /* 0x100fe2000001140a */
[----:B------:R-:W-:Y:S01]  /*0390*/  IMAD.SHL.U32 R246, R246, 0x2, RZ ;  /* 0x00000002f6f67824 */ /* 0x000fe200078e00ff */
[----:B------:R-:W-:-:S02]  /*03a0*/  SHF.R.S32.HI R2, RZ, 0x1f, R10 ;  /* 0x0000001fff027819 */ /* 0x000fc4000001140a */
[----:B------:R-:W-:Y:S02]  /*03b0*/  LEA.HI R0, R6, R6, RZ, 0x1 ;  /* 0x0000000606007211 */ /* 0x000fe400078f08ff */
[----:B------:R-:W-:Y:S02]  /*03c0*/  ISETP.NE.U32.AND P0, PT, R3, 0x1, PT ;  /* 0x000000010300780c */ /* 0x000fe40003f05070 */
[----:B------:R-:W-:Y:S02]  /*03d0*/  LEA.HI R3, R2, R235, RZ, 0x2 ;  /* 0x000000eb02037211 */ /* 0x000fe400078f10ff */
[C---:B------:R-:W-:Y:S01]  /*03e0*/  LOP3.LUT R2, R0.reuse, 0x1ffffffe, RZ, 0xc0, !PT ;  /* 0x1ffffffe00027812 */ /* 0x040fe200078ec0ff */
[----:B------:R-:W-:Y:S01]  /*03f0*/  IMAD.SHL.U32 R0, R0, 0x20, RZ ;  /* 0x0000002000007824 */ /* 0x000fe200078e00ff */
[----:B------:R-:W-:Y:S02]  /*0400*/  LOP3.LUT R3, R3, 0xffffffc, RZ, 0xc0, !PT ;  /* 0x0ffffffc03037812 */ /* 0x000fe400078ec0ff */
[----:B------:R-:W-:Y:S01]  /*0410*/  SHF.R.S32.HI R10, RZ, 0x1f, R17 ;  /* 0x0000001fff0a7819 */ /* 0x000fe20000011411 */
[----:B------:R-:W-:Y:S01]  /*0420*/  IMAD.IADD R2, R6, 0x1, -R2 ;  /* 0x0000000106027824 */ /* 0x000fe200078e0a02 */
[----:B------:R-:W-:Y:S01]  /*0430*/  LOP3.LUT R0, R0, 0xffffffc0, RZ, 0xc0, !PT ;  /* 0xffffffc000007812 */ /* 0x000fe200078ec0ff */
[----:B------:R-:W-:Y:S01]  /*0440*/  IMAD.IADD R5, R235, 0x1, -R3 ;  /* 0x00000001eb057824 */ /* 0x000fe200078e0a03 */
[----:B------:R-:W-:Y:S01]  /*0450*/  LEA.HI R10, R10, R17, RZ, 0x2 ;  /* 0x000000110a0a7211 */ /* 0x000fe200078f10ff */
[----:B------:R-:W-:Y:S01]  /*0460*/  IMAD.SHL.U32 R3, R9, 0x40, RZ ;  /* 0x0000004009037824 */ /* 0x000fe200078e00ff */
[----:B------:R-:W-:Y:S01]  /*0470*/  R2P PR, R7, 0x6 ;  /* 0x0000000607007804 */ /* 0x000fe20000000000 */
[----:B------:R-:W-:Y:S01]  /*0480*/  IMAD R12, R2, 0x8, R0 ;  /* 0x00000008020c7824 */ /* 0x000fe200078e0200 */
[----:B------:R-:W-:Y:S01]  /*0490*/  SHF.R.S32.HI R4, RZ, 0x2, R10 ;  /* 0x00000002ff047819 */ /* 0x000fe2000001140a */
[----:B------:R-:W-:Y:S01]  /*04a0*/  IMAD.SHL.U32 R2, R13, 0x8, RZ ;  /* 0x000000080d027824 */ /* 0x000fe200078e00ff */
[----:B------:R-:W-:Y:S01]  /*04b0*/  LOP3.LUT R0, R3, 0x1c0, RZ, 0xc0, !PT ;  /* 0x000001c003007812 */ /* 0x000fe200078ec0ff */
[----:B------:R-:W-:Y:S01]  /*04c0*/  IMAD.SHL.U32 R3, R7, 0x40, RZ ;  /* 0x0000004007037824 */ /* 0x000fe200078e00ff */
[----:B------:R-:W-:Y:S01]  /*04d0*/  SHF.R.S32.HI R19, RZ, 0x1f, R18 ;  /* 0x0000001fff137819 */ /* 0x000fe20000011412 */
[----:B------:R-:W-:Y:S01]  /*04e0*/  IMAD R16, R5, 0x10, R4 ;  /* 0x0000001005107824 */ /* 0x000fe200078e0204 */
[----:B------:R-:W-:Y:S01]  /*04f0*/  LOP3.LUT R2, R0, 0x8, R2, 0xf8, !PT ;  /* 0x0000000800027812 */ /* 0x000fe200078ef802 */
[----:B------:R-:W-:Y:S01]  /*0500*/  IMAD.SHL.U32 R5, R11, 0x40, RZ ;  /* 0x000000400b057824 */ /* 0x000fe200078e00ff */
[----:B------:R-:W-:Y:S01]  /*0510*/  SHF.R.U32.HI R0, RZ, 0x3, R0 ;  /* 0x00000003ff007819 */ /* 0x000fe20000011600 */
[----:B------:R-:W-:Y:S01]  /*0520*/  IMAD.SHL.U32 R235, R235, 0x400, RZ ;  /* 0x00000400ebeb7824 */ /* 0x000fe200078e00ff */
[----:B------:R-:W-:Y:S01]  /*0530*/  LOP3.LUT R3, R3, 0x1c0, RZ, 0xc0, !PT ;  /* 0x000001c003037812 */ /* 0x000fe200078ec0ff */
[----:B------:R-:W-:Y:S01]  /*0540*/  STL [R1+0x94], R16 ;  /* 0x0000941001007387 */ /* 0x000fe20000100800 */
[----:B------:R-:W-:Y:S01]  /*0550*/  LOP3.LUT R229, R2, R0, RZ, 0x3c, !PT ;  /* 0x0000000002e57212 */ /* 0x000fe200078e3cff */
[--C-:B------:R-:W-:Y:S01]  /*0560*/  IMAD R4, R6, 0x2, R235.reuse ;  /* 0x0000000206047824 */ /* 0x100fe200078e02eb */
[----:B------:R-:W-:Y:S01]  /*0570*/  LOP3.LUT R2, R5, 0xfffffe00, RZ, 0xc0, !PT ;  /* 0xfffffe0005027812 */ /* 0x000fe200078ec0ff */
[----:B------:R-:W-:Y:S01]  /*0580*/  IMAD R0, R13, 0x200, R14 ;  /* 0x000002000d007824 */ /* 0x000fe200078e020e */
[----:B------:R-:W-:Y:S01]  /*0590*/  LEA.HI R3, R3, R3, RZ, 0x1d ;  /* 0x0000000303037211 */ /* 0x000fe200078fe8ff */
[----:B------:R-:W-:Y:S01]  /*05a0*/  IMAD.MOV.U32 R5, RZ, RZ, -0x10 ;  /* 0xfffffff0ff057424 */ /* 0x000fe200078e00ff */
[CC--:B------:R-:W-:Y:S01]  /*05b0*/  IADD3 R235, R229.reuse, R2.reuse, R235 ;  /* 0x00000002e5eb7210 */ /* 0x0c0fe20007ffe0eb */
[----:B------:R-:W-:Y:S01]  /*05c0*/  STL [R1+0x60], R15 ;  /* 0x0000600f01007387 */ /* 0x000fe20000100800 */
[----:B------:R-:W-:Y:S01]  /*05d0*/  LOP3.LUT R229, R229, R2, RZ, 0xfc, !PT ;  /* 0x00000002e5e57212 */ /* 0x000fe200078efcff */
[----:B------:R-:W-:Y:S01]  /*05e0*/  IMAD.IADD R4, R4, 0x1, R3 ;  /* 0x0000000104047824 */ /* 0x000fe200078e0203 */
[----:B------:R-:W-:Y:S01]  /*05f0*/  LOP3.LUT R2, R10, 0x7ffffffc, RZ, 0xc0, !PT ;  /* 0x7ffffffc0a027812 */ /* 0x000fe200078ec0ff */
[----:B------:R-:W-:Y:S01]  /*0600*/  IMAD R3, R8, 0x10, R20 ;  /* 0x0000001008037824 */ /* 0x000fe200078e0214 */
[----:B------:R-:W-:Y:S01]  /*0610*/  LEA R228, R0, 0x3900, 0x1 ;  /* 0x0000390000e47811 */ /* 0x000fe200078e08ff */
[----:B------:R-:W-:Y:S01]  /*0620*/  IMAD.IADD R6, R16, 0x1, R12 ;  /* 0x0000000110067824 */ /* 0x000fe200078e020c */
[----:B------:R-:W-:Y:S01]  /*0630*/  LEA R4, R4, 0x80, 0x1 ;  /* 0x0000008004047811 */ /* 0x000fe200078e08ff */
[----:B------:R-:W-:Y:S01]  /*0640*/  IMAD.IADD R2, R17, 0x1, -R2 ;  /* 0x0000000111027824 */ /* 0x000fe200078e0a02 */
[----:B------:R1:W-:Y:S01]  /*0650*/  STL [R1+0x84], R3 ;  /* 0x0000840301007387 */ /* 0x0003e20000100800 */
[----:B------:R-:W-:-:S02]  /*0660*/  SEL R0, R5, 0x10, !P0 ;  /* 0x0000001005007807 */ /* 0x000fc40004000000 */
[----:B------:R-:W-:Y:S01]  /*0670*/  IMAD.SHL.U32 R2, R2, 0x2, RZ ;  /* 0x0000000202027824 */ /* 0x000fe200078e00ff */
[----:B------:R-:W-:Y:S01]  /*0680*/  STL.64 [R1+0x28], R18 ;  /* 0x0000281201007387 */ /* 0x000fe20000100a00 */
[----:B------:R-:W-:Y:S01]  /*0690*/  LOP3.LUT P4, RZ, R8, 0x2, RZ, 0xc0, !PT ;  /* 0x0000000208ff7812 */ /* 0x000fe2000788c0ff */
[----:B------:R-:W-:Y:S01]  /*06a0*/  IMAD.IADD R7, R4, 0x1, R0 ;  /* 0x0000000104077824 */ /* 0x000fe200078e0200 */
[----:B------:R-:W-:Y:S01]  /*06b0*/  LOP3.LUT P3, RZ, R8, 0x4, RZ, 0xc0, !PT ;  /* 0x0000000408ff7812 */ /* 0x000fe2000786c0ff */
[----:B------:R2:W-:Y:S01]  /*06c0*/  STL [R1+0x80], R6 ;  /* 0x0000800601007387 */ /* 0x0005e20000100800 */
[C---:B------:R-:W-:Y:S02]  /*06d0*/  LOP3.LUT P5, RZ, R9.reuse, 0x4, RZ, 0xc0, !PT ;  /* 0x0000000409ff7812 */ /* 0x040fe400078ac0ff */
[----:B------:R-:W-:Y:S01]  /*06e0*/  SEL R231, R230, 0xffffffc0, !P3 ;  /* 0xffffffc0e6e77807 */ /* 0x000fe20005800000 */
[----:B------:R3:W-:Y:S01]  /*06f0*/  STL [R1+0x58], R2 ;  /* 0x0000580201007387 */ /* 0x0007e20000100800 */
[----:B------:R-:W-:-:S02]  /*0700*/  LOP3.LUT P6, RZ, R9, 0x2, RZ, 0xc0, !PT ;  /* 0x0000000209ff7812 */ /* 0x000fc400078cc0ff */
[----:B------:R-:W-:Y:S01]  /*0710*/  SEL R230, R230, 0xffffffc0, !P5 ;  /* 0xffffffc0e6e67807 */ /* 0x000fe20006800000 */
[----:B------:R4:W-:Y:S01]  /*0720*/  STL [R1+0x64], R4 ;  /* 0x0000640401007387 */ /* 0x0009e20000100800 */
[----:B------:R-:W-:Y:S01]  /*0730*/  LEA R235, R235, 0x7100, 0x1 ;  /* 0x00007100ebeb7811 */ /* 0x000fe200078e08ff */
[C---:B------:R-:W-:Y:S01]  /*0740*/  IMAD.IADD R234, R228.reuse, 0x1, R231 ;  /* 0x00000001e4ea7824 */ /* 0x040fe200078e02e7 */
[----:B------:R-:W-:Y:S02]  /*0750*/  LEA R229, R229, 0x100, 0x1 ;  /* 0x00000100e5e57811 */ /* 0x000fe400078e08ff */
[C---:B------:R-:W-:Y:S01]  /*0760*/  IADD3 R239, R228.reuse, 0x20, RZ ;  /* 0x00000020e4ef7810 */ /* 0x040fe20007ffe0ff */
[----:B------:R-:W-:Y:S01]  /*0770*/  IMAD.IADD R236, R235, 0x1, R230 ;  /* 0x00000001ebec7824 */ /* 0x000fe200078e02e6 */
[----:B------:R-:W-:Y:S01]  /*0780*/  @P4 IADD3 R239, R228, -0x20, RZ ;  /* 0xffffffe0e4ef4810 */ /* 0x000fe20007ffe0ff */
[----:B------:R-:W-:Y:S01]  /*0790*/  IMAD.IADD R230, R230, 0x1, R229 ;  /* 0x00000001e6e67824 */ /* 0x000fe200078e02e5 */
[----:B-1----:R-:W-:-:S02]  /*07a0*/  SEL R3, R232, 0xffffffe0, !P1 ;  /* 0xffffffe0e8037807 */ /* 0x002fc40004800000 */
[----:B------:R-:W-:Y:S01]  /*07b0*/  SEL R232, R232, 0xffffffe0, !P6 ;  /* 0xffffffe0e8e87807 */ /* 0x000fe20007000000 */
[----:B------:R-:W-:Y:S01]  /*07c0*/  IMAD.IADD R231, R231, 0x1, R239 ;  /* 0x00000001e7e77824 */ /* 0x000fe200078e02ef */
[C---:B------:R-:W-:Y:S02]  /*07d0*/  IADD3 R245, R239.reuse, 0x800, RZ ;  /* 0x00000800eff57810 */ /* 0x040fe40007ffe0ff */
[----:B------:R-:W-:Y:S01]  /*07e0*/  IADD3 R244, R239, 0x1000, RZ ;  /* 0x00001000eff47810 */ /* 0x000fe20007ffe0ff */
[----:B------:R-:W-:Y:S01]  /*07f0*/  IMAD.IADD R238, R235, 0x1, R232 ;  /* 0x00000001ebee7824 */ /* 0x000fe200078e02e8 */
[----:B--2---:R-:W-:Y:S01]  /*0800*/  IADD3 R6, R4, 0x40, RZ ;  /* 0x0000004004067810 */ /* 0x004fe20007ffe0ff */
[----:B------:R-:W-:Y:S01]  /*0810*/  IMAD.IADD R233, R232, 0x1, R229 ;  /* 0x00000001e8e97824 */ /* 0x000fe200078e02e5 */
[----:B------:R-:W-:Y:S01]  /*0820*/  @P2 IADD3 R6, R4, -0x40, RZ ;  /* 0xffffffc004062810 */ /* 0x000fe20007ffe0ff */
[----:B------:R-:W-:Y:S01]  /*0830*/  IMAD.IADD R237, R232, 0x1, R236 ;  /* 0x00000001e8ed7824 */ /* 0x000fe200078e02ec */
[C---:B------:R-:W-:Y:S01]  /*0840*/  IADD3 R243, R239.reuse, 0x1800, RZ ;  /* 0x00001800eff37810 */ /* 0x040fe20007ffe0ff */
[----:B---3--:R-:W-:Y:S01]  /*0850*/  IMAD.IADD R2, R4, 0x1, R3 ;  /* 0x0000000104027824 */ /* 0x008fe200078e0203 */
[C---:B------:R-:W-:Y:S01]  /*0860*/  IADD3 R242, R239.reuse, 0x2000, RZ ;  /* 0x00002000eff27810 */ /* 0x040fe20007ffe0ff */
[----:B------:R-:W-:Y:S01]  /*0870*/  IMAD.IADD R232, R232, 0x1, R230 ;  /* 0x00000001e8e87824 */ /* 0x000fe200078e02e6 */
[----:B------:R-:W-:Y:S01]  /*0880*/  IADD3 R241, R239, 0x2800, RZ ;  /* 0x00002800eff17810 */ /* 0x000fe20007ffe0ff */
[----:B----4-:R-:W-:Y:S01]  /*0890*/  IMAD.IADD R4, R3, 0x1, R6 ;  /* 0x0000000103047824 */ /* 0x010fe200078e0206 */
[----:B------:R1:W-:Y:S01]  /*08a0*/  STL [R1+0x7c], R2 ;  /* 0x00007c0201007387 */ /* 0x0003e20000100800 */
[----:B------:R-:W-:-:S03]  /*08b0*/  IADD3 R240, R239, 0x3000, RZ ;  /* 0x00003000eff07810 */ /* 0x000fc60007ffe0ff */
[----:B------:R-:W-:Y:S01]  /*08c0*/  STL [R1+0x74], R7 ;  /* 0x0000740701007387 */ /* 0x000fe20000100800 */
[----:B-1----:R-:W-:-:S05]  /*08d0*/  IMAD.IADD R2, R7, 0x1, R3 ;  /* 0x0000000107027824 */ /* 0x002fca00078e0203 */
[----:B------:R1:W-:Y:S04]  /*08e0*/  STL [R1+0x78], R2 ;  /* 0x0000780201007387 */ /* 0x0003e80000100800 */
[----:B------:R-:W-:Y:S04]  /*08f0*/  STL [R1+0x68], R6 ;  /* 0x0000680601007387 */ /* 0x000fe80000100800 */
[----:B------:R2:W-:Y:S01]  /*0900*/  STL [R1+0x6c], R4 ;  /* 0x00006c0401007387 */ /* 0x0005e20000100800 */
[----:B-1----:R-:W-:-:S05]  /*0910*/  IMAD.IADD R2, R0, 0x1, R6 ;  /* 0x0000000100027824 */ /* 0x002fca00078e0206 */
[----:B------:R1:W-:Y:S01]  /*0920*/  STL [R1+0x70], R2 ;  /* 0x0000700201007387 */ /* 0x0003e20000100800 */
[----:B--2---:R-:W-:Y:S02]  /*0930*/  IMAD.IADD R4, R0, 0x1, R4 ;  /* 0x0000000100047824 */ /* 0x004fe400078e0204 */
[----:B------:R-:W-:-:S03]  /*0940*/  IMAD.IADD R0, R3, 0x1, R2 ;  /* 0x0000000103007824 */ /* 0x000fc600078e0202 */
[----:B------:R1:W-:Y:S04]  /*0950*/  STL [R1+0x8c], R4 ;  /* 0x00008c0401007387 */ /* 0x0003e80000100800 */
[----:B------:R1:W-:Y:S02]  /*0960*/  STL [R1+0x88], R0 ;  /* 0x0000880001007387 */ /* 0x0003e40000100800 */
.L_x_546:
[----:B-1----:R-:W2:Y:S01]  /*0970*/  LDL R4, [R1+0x60] ;  /* 0x0000600001047983 */ /* 0x002ea20000100800 */
[----:B------:R-:W-:Y:S01]  /*0980*/  IMAD.MOV.U32 R0, RZ, RZ, c[0x0][0x560] ;  /* 0x00015800ff007624 */ /* 0x000fe200078e00ff */
[----:B------:R-:W-:Y:S01]  /*0990*/  YIELD ;  /* 0x0000000000007946 */ /* 0x000fe20003800000 */
[----:B------:R-:W-:Y:S03]  /*09a0*/  BSSY B0, `(.L_x_485) ;  /* 0x0000016000007945 */ /* 0x000fe60003800000 */
[----:B------:R-:W-:-:S13]  /*09b0*/  ISETP.NE.AND P0, PT, R0, 0x1, PT ;  /* 0x000000010000780c */ /* 0x000fda0003f05270 */
[----:B--2---:R-:W-:Y:S01]  /*09c0*/  @P0 IMAD.HI.U32 R0, R4, c[0x0][0x564], RZ ;  /* 0x0001590004000a27 */ /* 0x004fe200078e00ff */
[----:B------:R-:W-:-:S04]  /*09d0*/  MOV R3, R4 ;  /* 0x0000000400037202 */ /* 0x000fc80000000f00 */
[----:B------:R-:W-:-:S04]  /*09e0*/  @P0 SHF.R.U32.HI R3, RZ, c[0x0][0x568], R0 ;  /* 0x00015a00ff030a19 */ /* 0x000fc80000011600 */
[----:B------:R-:W-:Y:S01]  /*09f0*/  ISETP.GE.AND P0, PT, R3, c[0x0][0x578], PT ;  /* 0x00015e0003007a0c */ /* 0x000fe20003f06270 */
[----:B------:R-:W-:-:S04]  /*0a00*/  IMAD.MOV R2, RZ, RZ, -R3 ;  /* 0x000000ffff027224 */ /* 0x000fc800078e0a03 */
[----:B------:R-:W-:-:S08]  /*0a10*/  IMAD R2, R2, c[0x0][0x560], R4 ;  /* 0x0001580002027a24 */ /* 0x000fd000078e0204 */
[----:B------:R-:W-:Y:S05]  /*0a20*/  @!P0 BRA `(.L_x_486) ;  /* 0x0000007000008947 */ /* 0x000fea0003800000 */
[----:B------:R-:W-:-:S04]  /*0a30*/  MOV R0, c[0x0][0x56c] ;  /* 0x00015b0000007a02 */ /* 0x000fc80000000f00 */
[----:B------:R-:W-:Y:S02]  /*0a40*/  ISETP.NE.AND P0, PT, R0, 0x1, PT ;  /* 0x000000010000780c */ /* 0x000fe40003f05270 */
[----:B------:R-:W-:-:S11]  /*0a50*/  MOV R0, R2 ;  /* 0x0000000200007202 */ /* 0x000fd60000000f00 */
[----:B------:R-:W-:-:S05]  /*0a60*/  @P0 IMAD.HI.U32 R4, R2, c[0x0][0x570], RZ ;  /* 0x00015c0002040a27 */ /* 0x000fca00078e00ff */
[----:B------:R-:W-:-:S05]  /*0a70*/  @P0 SHF.R.U32.HI R0, RZ, c[0x0][0x574], R4 ;  /* 0x00015d00ff000a19 */ /* 0x000fca0000011604 */
[----:B------:R-:W-:Y:S01]  /*0a80*/  IMAD R4, R0, c[0x0][0x56c], RZ ;  /* 0x00015b0000047a24 */ /* 0x000fe200078e02ff */
[----:B------:R-:W-:Y:S05]  /*0a90*/  BRA `(.L_x_487) ;  /* 0x0000006000007947 */ /* 0x000fea0003800000 */
.L_x_486:
[----:B------:R-:W-:-:S04]  /*0aa0*/  MOV R0, c[0x0][0x554] ;  /* 0x0001550000007a02 */ /* 0x000fc80000000f00 */
[----:B------:R-:W-:Y:S02]  /*0ab0*/  ISETP.NE.AND P0, PT, R0, 0x1, PT ;  /* 0x000000010000780c */ /* 0x000fe40003f05270 */
[----:B------:R-:W-:-:S11]  /*0ac0*/  MOV R0, R2 ;  /* 0x0000000200007202 */ /* 0x000fd60000000f00 */
[----:B------:R-:W-:-:S05]  /*0ad0*/  @P0 IMAD.HI.U32 R4, R2, c[0x0][0x558], RZ ;  /* 0x0001560002040a27 */ /* 0x000fca00078e00ff */
[----:B------:R-:W-:-:S05]  /*0ae0*/  @P0 SHF.R.U32.HI R0, RZ, c[0x0][0x55c], R4 ;  /* 0x00015700ff000a19 */ /* 0x000fca0000011604 */
[----:B------:R-:W-:Y:S02]  /*0af0*/  IMAD R4, R0, c[0x0][0x554], RZ ;  /* 0x0001550000047a24 */ /* 0x000fe400078e02ff */
.L_x_487:
[----:B------:R-:W-:Y:S05]  /*0b00*/  BSYNC B0 ;  /* 0x0000000000007941 */ /* 0x000fea0003800000 */
.L_x_485:
[----:B------:R-:W-:Y:S01]  /*0b10*/  LOP3.LUT R0, RZ, R0, RZ, 0x33, !PT ;  /* 0x00000000ff007212 */ /* 0x000fe200078e33ff */
[----:B------:R-:W-:Y:S01]  /*0b20*/  IMAD.MOV.U32 R5, RZ, RZ, c[0x0][0x2c4] ;  /* 0x0000b100ff057624 */ /* 0x000fe200078e00ff */
[----:B------:R-:W-:Y:S01]  /*0b30*/  MOV R6, c[0x0][0x168] ;  /* 0x00005a0000067a02 */ /* 0x000fe20000000f00 */
[----:B------:R-:W-:Y:S01]  /*0b40*/  IMAD.IADD R4, R2, 0x1, -R4 ;  /* 0x0000000102047824 */ /* 0x000fe200078e0a04 */
[----:B------:R-:W-:Y:S01]  /*0b50*/  IADD3 R0, R0, c[0x0][0x53c], RZ ;  /* 0x00014f0000007a10 */ /* 0x000fe20007ffe0ff */
[----:B------:R-:W-:Y:S01]  /*0b60*/  ULDC UR4, c[0x0][0x1d0] ;  /* 0x0000740000047ab9 */ /* 0x000fe20000000800 */
[----:B------:R-:W-:Y:S01]  /*0b70*/  ISETP.NE.AND P4, PT, R5, 0x1, PT ;  /* 0x000000010500780c */ /* 0x000fe20003f85270 */
[----:B------:R-:W-:Y:S01]  /*0b80*/  UIADD3 UR5, UR4, 0x6f, URZ ;  /* 0x0000006f04057890 */ /* 0x000fe2000fffe03f */
[----:B------:R-:W-:Y:S01]  /*0b90*/  MOV R5, c[0x0][0x548] ;  /* 0x0001520000057a02 */ /* 0x000fe20000000f00 */
[----:B------:R-:W-:Y:S01]  /*0ba0*/  IMAD.SHL.U32 R36, R0, 0x80, RZ ;  /* 0x0000008000247824 */ /* 0x000fe200078e00ff */
[----:B------:R-:W-:Y:S01]  /*0bb0*/  UMOV UR4, URZ ;  /* 0x0000003f00047c82 */ /* 0x000fe20008000000 */
[----:B------:R-:W-:Y:S01]  /*0bc0*/  CS2R R126, SRZ ;  /* 0x00000000007e7805 */ /* 0x000fe2000001ff00 */
[----:B------:R-:W-:Y:S01]  /*0bd0*/  ISETP.NE.AND P0, PT, R5, 0x1, PT ;  /* 0x000000010500780c */ /* 0x000fe20003f05270 */
[----:B------:R-:W-:Y:S01]  /*0be0*/  UIMAD.WIDE UR4, UR5, -0x6db6db6d, UR4 ;  /* 0x92492493050478a5 */ /* 0x000fe2000f8e0204 */
[----:B------:R-:W-:Y:S01]  /*0bf0*/  IADD3 R0, R36, 0x7f, RZ ;  /* 0x0000007f24007810 */ /* 0x000fe20007ffe0ff */
[----:B------:R-:W-:Y:S01]  /*0c00*/  STL [R1+0x5c], R36 ;  /* 0x00005c2401007387 */ /* 0x000fe20000100800 */
[----:B------:R-:W-:Y:S01]  /*0c10*/  CS2R R124, SRZ ;  /* 0x00000000007c7805 */ /* 0x000fe2000001ff00 */
[----:B------:R-:W-:Y:S01]  /*0c20*/  USHF.R.U32.HI UR4, URZ, 0x1f, UR5 ;  /* 0x0000001f3f047899 */ /* 0x000fe20008011605 */
[----:B------:R-:W-:Y:S01]  /*0c30*/  CS2R R130, SRZ ;  /* 0x0000000000827805 */ /* 0x000fe2000001ff00 */
[----:B------:R-:W-:Y:S01]  /*0c40*/  @P4 IMAD.HI.U32 R5, R0, c[0x0][0x2c8], RZ ;  /* 0x0000b20000054a27 */ /* 0x000fe200078e00ff */
[----:B------:R-:W-:Y:S01]  /*0c50*/  CS2R R128, SRZ ;  /* 0x0000000000807805 */ /* 0x000fe2000001ff00 */
[----:B------:R-:W-:Y:S01]  /*0c60*/  ULEA.HI.SX32 UR4, UR5, UR4, 0x1a ;  /* 0x0000000405047291 */ /* 0x000fe2000f8fd23f */
[----:B------:R-:W-:Y:S01]  /*0c70*/  CS2R R120, SRZ ;  /* 0x0000000000787805 */ /* 0x000fe2000001ff00 */
[----:B------:R-:W-:Y:S01]  /*0c80*/  IMAD.MOV.U32 R2, RZ, RZ, R0 ;  /* 0x000000ffff027224 */ /* 0x000fe200078e0000 */
[----:B------:R-:W-:Y:S01]  /*0c90*/  @P4 SHF.R.U32.HI R2, RZ, c[0x0][0x2cc], R5 ;  /* 0x0000b300ff024a19 */ /* 0x000fe20000011605 */
[----:B------:R-:W-:Y:S01]  /*0ca0*/  IMAD R0, R3, c[0x0][0x554], R4 ;  /* 0x0001550003007a24 */ /* 0x000fe200078e0204 */
[----:B------:R-:W-:Y:S01]  /*0cb0*/  IADD3 R3, -R6, 0x70, RZ ;  /* 0x0000007006037810 */ /* 0x000fe20007ffe1ff */
[----:B------:R-:W-:Y:S01]  /*0cc0*/  IMAD.MOV.U32 R5, RZ, RZ, RZ ;  /* 0x000000ffff057224 */ /* 0x000fe200078e00ff */
[----:B------:R-:W-:Y:S01]  /*0cd0*/  MOV R7, RZ ;  /* 0x000000ff00077202 */ /* 0x000fe20000000f00 */
[----:B------:R-:W-:Y:S01]  /*0ce0*/  @P0 IMAD.HI.U32 R4, R0, c[0x0][0x54c], RZ ;  /* 0x0001530000040a27 */ /* 0x000fe200078e00ff */
[----:B------:R-:W-:Y:S01]  /*0cf0*/  IADD3 R3, R2, c[0x0][0x1d0], R3 ;  /* 0x0000740002037a10 */ /* 0x000fe20007ffe003 */
[----:B------:R-:W-:Y:S01]  /*0d00*/  CS2R R8, SRZ ;  /* 0x0000000000087805 */ /* 0x000fe2000001ff00 */
[----:B------:R-:W-:Y:S01]  /*0d10*/  MOV R182, RZ ;  /* 0x000000ff00b67202 */ /* 0x000fe20000000f00 */
[----:B------:R-:W-:Y:S01]  /*0d20*/  IMAD.MOV.U32 R2, RZ, RZ, RZ ;  /* 0x000000ffff027224 */ /* 0x000fe200078e00ff */
[----:B------:R-:W-:Y:S01]  /*0d30*/  CS2R R10, SRZ ;  /* 0x00000000000a7805 */ /* 0x000fe2000001ff00 */
[----:B------:R-:W-:Y:S01]  /*0d40*/  IMAD.MOV.U32 R37, RZ, RZ, R0 ;  /* 0x000000ffff257224 */ /* 0x000fe200078e0000 */
[----:B------:R-:W-:Y:S01]  /*0d50*/  @P0 SHF.R.U32.HI R37, RZ, c[0x0][0x550], R4 ;  /* 0x00015400ff250a19 */ /* 0x000fe20000011604 */
[----:B------:R-:W-:Y:S01]  /*0d60*/  IMAD.HI R2, R3, -0x6db6db6d, R2 ;  /* 0x9249249303027827 */ /* 0x000fe200078e0202 */
[----:B------:R-:W-:Y:S01]  /*0d70*/  CS2R R12, SRZ ;  /* 0x00000000000c7805 */ /* 0x000fe2000001ff00 */
[----:B------:R-:W-:Y:S01]  /*0d80*/  MOV R184, RZ ;  /* 0x000000ff00b87202 */ /* 0x000fe20000000f00 */
[----:B------:R-:W-:Y:S01]  /*0d90*/  CS2R R14, SRZ ;  /* 0x00000000000e7805 */ /* 0x000fe2000001ff00 */
[----:B------:R-:W-:Y:S01]  /*0da0*/  IADD3 R3, -R37, RZ, RZ ;  /* 0x000000ff25037210 */ /* 0x000fe20007ffe1ff */
[----:B------:R-:W-:Y:S01]  /*0db0*/  STL [R1+0x54], R37 ;  /* 0x0000542501007387 */ /* 0x000fe20000100800 */
[----:B------:R-:W-:Y:S01]  /*0dc0*/  SHF.R.U32.HI R4, RZ, 0x1f, R2 ;  /* 0x0000001fff047819 */ /* 0x000fe20000011602 */
[----:B------:R-:W-:Y:S01]  /*0dd0*/  IMAD.MOV.U32 R122, RZ, RZ, RZ ;  /* 0x000000ffff7a7224 */ /* 0x000fe200078e00ff */
[----:B------:R-:W-:Y:S01]  /*0de0*/  MOV R174, RZ ;  /* 0x000000ff00ae7202 */ /* 0x000fe20000000f00 */
[--C-:B------:R-:W-:Y:S01]  /*0df0*/  IMAD R40, R3, c[0x0][0x548], R0.reuse ;  /* 0x0001520003287a24 */ /* 0x100fe200078e0200 */
[----:B------:R-:W-:Y:S01]  /*0e00*/  LEA.HI.SX32 R2, R2, R4, 0x1a ;  /* 0x0000000402027211 */ /* 0x000fe200078fd2ff */
[----:B------:R-:W-:Y:S01]  /*0e10*/  IMAD.MOV.U32 R118, RZ, RZ, RZ ;  /* 0x000000ffff767224 */ /* 0x000fe200078e00ff */
[----:B------:R-:W-:Y:S01]  /*0e20*/  PRMT R0, RZ, 0x7610, R0 ;  /* 0x00007610ff007816 */ /* 0x000fe20000000000 */
[----:B------:R-:W-:Y:S01]  /*0e30*/  IMAD.MOV.U32 R116, RZ, RZ, RZ ;  /* 0x000000ffff747224 */ /* 0x000fe200078e00ff */
[----:B------:R-:W-:Y:S01]  /*0e40*/  IMNMX R31, R2, UR4, PT ;  /* 0x00000004021f7c17 */ /* 0x000fe2000b800200 */
[----:B------:R-:W-:Y:S01]  /*0e50*/  STL [R1+0x50], R40 ;  /* 0x0000502801007387 */ /* 0x000fe20000100800 */
[----:B------:R-:W-:Y:S01]  /*0e60*/  IMAD.MOV.U32 R180, RZ, RZ, RZ ;  /* 0x000000ffffb47224 */ /* 0x000fe200078e00ff */
[----:B------:R-:W-:Y:S01]  /*0e70*/  CS2R R16, SRZ ;  /* 0x0000000000107805 */ /* 0x000fe2000001ff00 */
[----:B------:R-:W-:Y:S01]  /*0e80*/  ISETP.GE.AND P0, PT, R31, 0x1, PT ;  /* 0x000000011f00780c */ /* 0x000fe20003f06270 */
[----:B------:R1:W-:Y:S01]  /*0e90*/  STL [R1+0x4], R31 ;  /* 0x0000041f01007387 */ /* 0x0003e20000100800 */
[----:B------:R-:W-:Y:S01]  /*0ea0*/  IMAD.MOV.U32 R186, RZ, RZ, RZ ;  /* 0x000000ffffba7224 */ /* 0x000fe200078e00ff */
[----:B------:R-:W-:Y:S01]  /*0eb0*/  MOV R166, RZ ;  /* 0x000000ff00a67202 */ /* 0x000fe20000000f00 */
[----:B------:R-:W-:Y:S01]  /*0ec0*/  IMAD.MOV.U32 R178, RZ, RZ, RZ ;  /* 0x000000ffffb27224 */ /* 0x000fe200078e00ff */
[----:B------:R-:W-:Y:S01]  /*0ed0*/  CS2R R18, SRZ ;  /* 0x0000000000127805 */ /* 0x000fe2000001ff00 */
        /* <DEDUP_REMOVED lines=10> */
[----:B------:R-:W-:Y:S01]  /*0f80*/  CS2R R24, SRZ ;  /* 0x0000000000187805 */ /* 0x000fe2000001ff00 */
[----:B------:R-:W-:Y:S01]  /*0f90*/  IMAD.MOV.U32 R156, RZ, RZ, RZ ;  /* 0x000000ffff9c7224 */ /* 0x000fe200078e00ff */
[----:B------:R-:W-:Y:S01]  /*0fa0*/  CS2R R150, SRZ ;  /* 0x0000000000967805 */ /* 0x000fe2000001ff00 */
        /* <DEDUP_REMOVED lines=9> */
[----:B-1----:R-:W-:Y:S01]  /*1040*/  CS2R R30, SRZ ;  /* 0x00000000001e7805 */ /* 0x002fe2000001ff00 */
[----:B------:R-:W-:Y:S01]  /*1050*/  MOV R34, RZ ;  /* 0x000000ff00227202 */ /* 0x000fe20000000f00 */
[----:B------:R-:W-:Y:S01]  /*1060*/  CS2R R32, SRZ ;  /* 0x0000000000207805 */ /* 0x000fe2000001ff00 */
[----:B------:R-:W-:Y:S05]  /*1070*/  @!P0 BRA `(.L_x_488) ;  /* 0x00010ac000008947 */ /* 0x000fea0003800000 */
[----:B------:R-:W2:Y:S01]  /*1080*/  LDL R35, [R1+0x84] ;  /* 0x0000840001237983 */ /* 0x000ea20000100800 */
[----:B------:R-:W-:-:S03]  /*1090*/  ISETP.NE.U32.AND P0, PT, RZ, c[0x0][0x340], PT ;  /* 0x0000d000ff007a0c */ /* 0x000fc60003f05070 */
[----:B------:R-:W3:Y:S01]  /*10a0*/  LDL.64 R38, [R1+0x28] ;  /* 0x0000280001267983 */ /* 0x000ee20000100a00 */
[----:B------:R-:W-:-:S13]  /*10b0*/  ISETP.NE.AND.EX P0, PT, RZ, c[0x0][0x344], PT, P0 ;  /* 0x0000d100ff007a0c */ /* 0x000fda0003f05300 */
[----:B------:R-:W-:-:S05]  /*10c0*/  @P0 MOV R2, 0x4 ;  /* 0x0000000400020802 */ /* 0x000fca0000000f00 */
[----:B------:R-:W-:-:S05]  /*10d0*/  @P0 IMAD.WIDE R2, R37, R2, c[0x0][0x340] ;  /* 0x0000d00025020625 */ /* 0x000fca00078e0202 */
[----:B------:R1:W4:Y:S01]  /*10e0*/  @P0 LDG.E R14, [R2.64] ;  /* 0x00000008020e0981 */ /* 0x000322000c1e1900 */
[----:B------:R-:W-:Y:S02]  /*10f0*/  SHF.R.S32.HI R12, RZ, 0x1f, R40 ;  /* 0x0000001fff0c7819 */ /* 0x000fe40000011428 */
[----:B------:R-:W-:Y:S01]  /*1100*/  SHF.R.S32.HI R13, RZ, 0x1f, R37 ;  /* 0x0000001fff0d7819 */ /* 0x000fe20000011425 */
[----:B------:R-:W5:Y:S02]  /*1110*/  S2R R41, SR_TID.X ;  /* 0x0000000000297919 */ /* 0x000f640000002100 */
[----:B------:R-:W-:Y:S02]  /*1120*/  IMAD R4, R12, c[0x0][0x1b8], RZ ;  /* 0x00006e000c047a24 */ /* 0x000fe400078e02ff */
[----:B------:R-:W-:Y:S02]  /*1130*/  IMAD R10, R13, c[0x0][0x1c0], RZ ;  /* 0x000070000d0a7a24 */ /* 0x000fe400078e02ff */
[----:B------:R-:W-:Y:S01]  /*1140*/  IMAD R4, R40, c[0x0][0x1bc], R4 ;  /* 0x00006f0028047a24 */ /* 0x000fe200078e0204 */
[----:B--2---:R-:W-:-:S02]  /*1150*/  IADD3 R8, R35, R36, RZ ;  /* 0x0000002423087210 */ /* 0x004fc40007ffe0ff */
[----:B-----5:R-:W-:Y:S02]  /*1160*/  SHF.R.S32.HI R35, RZ, 0x1f, R41 ;  /* 0x0000001fff237819 */ /* 0x020fe40000011429 */
[----:B------:R-:W-:Y:S01]  /*1170*/  MOV R0, R8 ;  /* 0x0000000800007202 */ /* 0x000fe20000000f00 */
[----:B-1----:R-:W-:Y:S01]  /*1180*/  @P4 IMAD.HI.U32 R2, R8, c[0x0][0x2c8], RZ ;  /* 0x0000b20008024a27 */ /* 0x002fe200078e00ff */
[----:B------:R-:W-:Y:S02]  /*1190*/  LEA.HI R35, R35, R41, RZ, 0x3 ;  /* 0x0000002923237211 */ /* 0x000fe400078f18ff */
[----:B---3--:R-:W-:Y:S02]  /*11a0*/  ISETP.GE.AND P2, PT, R38, c[0x0][0x198], PT ;  /* 0x0000660026007a0c */ /* 0x008fe40003f46270 */
[----:B------:R-:W-:Y:S02]  /*11b0*/  SHF.R.S32.HI R35, RZ, 0x3, R35 ;  /* 0x00000003ff237819 */ /* 0x000fe40000011423 */
[----:B------:R-:W-:Y:S01]  /*11c0*/  @P4 SHF.R.U32.HI R0, RZ, c[0x0][0x2cc], R2 ;  /* 0x0000b300ff004a19 */ /* 0x000fe20000011602 */
[----:B------:R-:W-:Y:S01]  /*11d0*/  IMAD.WIDE.U32 R2, R40, c[0x0][0x1b8], RZ ;  /* 0x00006e0028027a25 */ /* 0x000fe200078e00ff */
[----:B------:R-:W-:-:S03]  /*11e0*/  SHF.R.S32.HI R11, RZ, 0x1f, R35 ;  /* 0x0000001fff0b7819 */ /* 0x000fc60000011423 */
[----:B------:R-:W-:Y:S01]  /*11f0*/  IMAD.WIDE.U32 R6, R35, c[0x0][0x1e0], R38 ;  /* 0x0000780023067a25 */ /* 0x000fe200078e0026 */
[----:B------:R-:W-:-:S03]  /*1200*/  IADD3 R3, R3, R4, RZ ;  /* 0x0000000403037210 */ /* 0x000fc60007ffe0ff */
[C---:B------:R-:W-:Y:S02]  /*1210*/  IMAD R5, R11.reuse, c[0x0][0x1e0], RZ ;  /* 0x000078000b057a24 */ /* 0x040fe400078e02ff */
[----:B------:R-:W-:Y:S02]  /*1220*/  IMAD R11, R11, c[0x0][0x208], RZ ;  /* 0x000082000b0b7a24 */ /* 0x000fe400078e02ff */
[----:B------:R-:W-:Y:S02]  /*1230*/  IMAD R9, R35, c[0x0][0x1e4], R5 ;  /* 0x0000790023097a24 */ /* 0x000fe400078e0205 */
[----:B------:R-:W-:-:S03]  /*1240*/  IMAD.WIDE.U32 R2, R37, c[0x0][0x1c0], R2 ;  /* 0x0000700025027a25 */ /* 0x000fc600078e0002 */
[----:B------:R-:W-:Y:S01]  /*1250*/  IADD3 R7, R7, R9, RZ ;  /* 0x0000000907077210 */ /* 0x000fe20007ffe0ff */
[----:B------:R-:W-:Y:S01]  /*1260*/  IMAD R9, R37, c[0x0][0x1c4], R10 ;  /* 0x0000710025097a24 */ /* 0x000fe200078e020a */
[----:B------:R-:W-:Y:S01]  /*1270*/  IADD3 R10, -R0, RZ, RZ ;  /* 0x000000ff000a7210 */ /* 0x000fe20007ffe1ff */
[----:B------:R-:W-:-:S03]  /*1280*/  IMAD.WIDE.U32 R4, R35, c[0x0][0x208], R38 ;  /* 0x0000820023047a25 */ /* 0x000fc600078e0026 */
[----:B------:R-:W-:Y:S01]  /*1290*/  IADD3 R3, R3, R9, RZ ;  /* 0x0000000903037210 */ /* 0x000fe20007ffe0ff */
[----:B------:R-:W-:Y:S01]  /*12a0*/  IMAD R11, R35, c[0x0][0x20c], R11 ;  /* 0x00008300230b7a24 */ /* 0x000fe200078e020b */
[----:B------:R-:W-:Y:S01]  /*12b0*/  SHF.R.S32.HI R9, RZ, 0x1f, R0 ;  /* 0x0000001fff097819 */ /* 0x000fe20000011400 */
[----:B------:R-:W-:-:S03]  /*12c0*/  IMAD.WIDE.U32 R6, R40, c[0x0][0x1e8], R6 ;  /* 0x00007a0028067a25 */ /* 0x000fc600078e0006 */
[----:B------:R-:W-:Y:S01]  /*12d0*/  IADD3 R5, R5, R11, RZ ;  /* 0x0000000b05057210 */ /* 0x000fe20007ffe0ff */
[C---:B------:R-:W-:Y:S02]  /*12e0*/  IMAD R11, R12.reuse, c[0x0][0x1e8], RZ ;  /* 0x00007a000c0b7a24 */ /* 0x040fe400078e02ff */
[----:B------:R-:W-:Y:S02]  /*12f0*/  IMAD R12, R12, c[0x0][0x210], RZ ;  /* 0x000084000c0c7a24 */ /* 0x000fe400078e02ff */
[----:B------:R-:W-:Y:S02]  /*1300*/  IMAD R9, R9, c[0x0][0x1b0], RZ ;  /* 0x00006c0009097a24 */ /* 0x000fe400078e02ff */
[----:B------:R-:W-:Y:S02]  /*1310*/  IMAD R11, R40, c[0x0][0x1ec], R11 ;  /* 0x00007b00280b7a24 */ /* 0x000fe400078e020b */
[----:B------:R-:W-:Y:S02]  /*1320*/  IMAD R10, R10, c[0x0][0x2c4], R8 ;  /* 0x0000b1000a0a7a24 */ /* 0x000fe400078e0208 */
[----:B------:R-:W-:-:S02]  /*1330*/  IMAD R12, R40, c[0x0][0x214], R12 ;  /* 0x00008500280c7a24 */ /* 0x000fc400078e020c */
[----:B------:R-:W-:-:S04]  /*1340*/  IMAD.WIDE.U32 R4, R40, c[0x0][0x210], R4 ;  /* 0x0000840028047a25 */ /* 0x000fc800078e0004 */
[C---:B------:R-:W-:Y:S01]  /*1350*/  IMAD R8, R0.reuse, c[0x0][0x1b4], R9 ;  /* 0x00006d0000087a24 */ /* 0x040fe200078e0209 */
[----:B------:R-:W-:Y:S01]  /*1360*/  IADD3 R9, R7, R11, RZ ;  /* 0x0000000b07097210 */ /* 0x000fe20007ffe0ff */
[----:B------:R-:W-:Y:S01]  /*1370*/  IMAD.WIDE.U32 R2, R0, c[0x0][0x1b0], R2 ;  /* 0x00006c0000027a25 */ /* 0x000fe200078e0002 */
[----:B------:R-:W-:Y:S02]  /*1380*/  SHF.R.S32.HI R11, RZ, 0x1f, R10 ;  /* 0x0000001fff0b7819 */ /* 0x000fe4000001140a */
[----:B------:R-:W-:Y:S02]  /*1390*/  IADD3 R7, R5, R12, RZ ;  /* 0x0000000c05077210 */ /* 0x000fe40007ffe0ff */
[----:B------:R-:W-:Y:S01]  /*13a0*/  IADD3 R5, R3, R8, RZ ;  /* 0x0000000803057210 */ /* 0x000fe20007ffe0ff */
[----:B------:R-:W-:Y:S01]  /*13b0*/  IMAD R11, R11, c[0x0][0x1a8], RZ ;  /* 0x00006a000b0b7a24 */ /* 0x000fe200078e02ff */
[----:B------:R-:W-:Y:S02]  /*13c0*/  MOV R8, R6 ;  /* 0x0000000600087202 */ /* 0x000fe40000000f00 */
[----:B------:R-:W-:Y:S01]  /*13d0*/  MOV R6, R4 ;  /* 0x0000000400067202 */ /* 0x000fe20000000f00 */
[----:B------:R-:W-:Y:S01]  /*13e0*/  IMAD R11, R10, c[0x0][0x1ac], R11 ;  /* 0x00006b000a0b7a24 */ /* 0x000fe200078e020b */
[----:B------:R-:W-:-:S02]  /*13f0*/  MOV R4, R2 ;  /* 0x0000000200047202 */ /* 0x000fc40000000f00 */
[----:B----4-:R-:W-:Y:S02]  /*1400*/  @P0 SHF.R.S32.HI R3, RZ, 0x1f, R14 ;  /* 0x0000001fff030819 */ /* 0x010fe4000001140e */
[----:B------:R-:W-:Y:S01]  /*1410*/  @P0 MOV R2, R14 ;  /* 0x0000000e00020202 */ /* 0x000fe20000000f00 */
[----:B------:R-:W-:Y:S01]  /*1420*/  IMAD.WIDE.U32 R4, R10, c[0x0][0x1a8], R4 ;  /* 0x00006a000a047a25 */ /* 0x000fe200078e0004 */
[----:B------:R-:W-:Y:S02]  /*1430*/  @!P0 MOV R2, R37 ;  /* 0x0000002500028202 */ /* 0x000fe40000000f00 */
[----:B------:R-:W-:-:S03]  /*1440*/  @!P0 MOV R3, R13 ;  /* 0x0000000d00038202 */ /* 0x000fc60000000f00 */
[----:B------:R-:W-:Y:S01]  /*1450*/  IMAD.WIDE.U32 R12, R2, c[0x0][0x218], R6 ;  /* 0x00008600020c7a25 */ /* 0x000fe200078e0006 */
[----:B------:R-:W-:-:S03]  /*1460*/  IADD3 R7, R5, R11, RZ ;  /* 0x0000000b05077210 */ /* 0x000fc60007ffe0ff */
[C---:B------:R-:W-:Y:S02]  /*1470*/  IMAD R0, R3.reuse, c[0x0][0x218], RZ ;  /* 0x0000860003007a24 */ /* 0x040fe400078e02ff */
[----:B------:R-:W-:Y:S01]  /*1480*/  IMAD R6, R3, c[0x0][0x1f0], RZ ;  /* 0x00007c0003067a24 */ /* 0x000fe200078e02ff */
[----:B------:R-:W-:Y:S01]  /*1490*/  LEA R3, P0, R4, c[0x0][0x160], 0x1 ;  /* 0x0000580004037a11 */ /* 0x000fe200078008ff */
[C---:B------:R-:W-:Y:S01]  /*14a0*/  IMAD R5, R2.reuse, c[0x0][0x21c], R0 ;  /* 0x0000870002057a24 */ /* 0x040fe200078e0200 */
[----:B------:R-:W-:Y:S01]  /*14b0*/  IADD3 R0, R35, R36, RZ ;  /* 0x0000002423007210 */ /* 0x000fe20007ffe0ff */
[----:B------:R-:W-:-:S04]  /*14c0*/  IMAD.WIDE.U32 R8, R2, c[0x0][0x1f0], R8 ;  /* 0x00007c0002087a25 */ /* 0x000fc800078e0008 */
[----:B------:R-:W-:Y:S01]  /*14d0*/  IMAD R6, R2, c[0x0][0x1f4], R6 ;  /* 0x00007d0002067a24 */ /* 0x000fe200078e0206 */
[----:B------:R-:W-:Y:S01]  /*14e0*/  LEA.HI.X R2, R4, c[0x0][0x164], R7, 0x1, P0 ;  /* 0x0000590004027a11 */ /* 0x000fe200000f0c07 */
[----:B------:R1:W-:Y:S01]  /*14f0*/  STL.64 [R1+0x38], R8 ;  /* 0x0000380801007387 */ /* 0x0003e20000100a00 */
[----:B------:R-:W-:Y:S02]  /*1500*/  IADD3 R4, R13, R5, RZ ;  /* 0x000000050d047210 */ /* 0x000fe40007ffe0ff */
[----:B------:R-:W-:Y:S01]  /*1510*/  IADD3 R6, R9, R6, RZ ;  /* 0x0000000609067210 */ /* 0x000fe20007ffe0ff */
[----:B------:R1:W-:Y:S04]  /*1520*/  STL.64 [R1+0x40], R12 ;  /* 0x0000400c01007387 */ /* 0x0003e80000100a00 */
[----:B------:R1:W-:Y:S04]  /*1530*/  STL [R1+0x4c], R4 ;  /* 0x00004c0401007387 */ /* 0x0003e80000100800 */
[----:B------:R1:W-:Y:S01]  /*1540*/  STL [R1+0x48], R6 ;  /* 0x0000480601007387 */ /* 0x0003e20000100800 */
[----:B------:R-:W-:Y:S05]  /*1550*/  BRA.DIV ~URZ, `(.L_x_489) ;  /* 0x000121b27f007947 */ /* 0x000fea000b800000 */
[----:B------:R2:W3:Y:S02]  /*1560*/  SHFL.IDX PT, R5, R2, RZ, 0x181f ;  /* 0x00181fff02057589 */ /* 0x0004e400000e0000 */
.L_x_547:
[----:B------:R-:W-:Y:S05]  /*1570*/  BRA.DIV ~URZ, `(.L_x_490) ;  /* 0x000122027f007947 */ /* 0x000fea000b800000 */
[----:B-1----:R1:W4:Y:S02]  /*1580*/  SHFL.IDX PT, R4, R3, RZ, 0x181f ;  /* 0x00181fff03047589 */ /* 0x00232400000e0000 */
.L_x_548:
[----:B------:R-:W-:Y:S01]  /*1590*/  MOV R11, c[0x0][0x168] ;  /* 0x00005a00000b7a02 */ /* 0x000fe20000000f00 */
[----:B------:R-:W-:Y:S04]  /*15a0*/  BSSY B0, `(.L_x_491) ;  /* 0x000000b000007945 */ /* 0x000fe80003800000 */
[----:B------:R-:W-:-:S05]  /*15b0*/  IMAD R11, R11, c[0x0][0x2c4], RZ ;  /* 0x0000b1000b0b7a24 */ /* 0x000fca00078e02ff */
[----:B------:R-:W-:-:S13]  /*15c0*/  ISETP.GE.AND P0, PT, R0, R11, PT ;  /* 0x0000000b0000720c */ /* 0x000fda0003f06270 */
[----:B------:R-:W-:Y:S05]  /*15d0*/  @P0 BRA `(.L_x_492) ;  /* 0x0000007000000947 */ /* 0x000fea0003800000 */
[----:B------:R-:W5:Y:S02]  /*15e0*/  LDL.64 R6, [R1+0x28] ;  /* 0x0000280001067983 */ /* 0x000f640000100a00 */
[----:B----45:R-:W-:-:S04]  /*15f0*/  LEA R4, P0, R6, R4, 0x1 ;  /* 0x0000000406047211 */ /* 0x030fc800078008ff */
[----:B---3--:R-:W-:-:S05]  /*1600*/  LEA.HI.X R5, R6, R5, R7, 0x1, P0 ;  /* 0x0000000506057211 */ /* 0x008fca00000f0c07 */
[----:B------:R-:W-:Y:S01]  /*1610*/  @!PT LDS RZ, [RZ] ;  /* 0x00000000fffff984 */ /* 0x000fe20000000800 */
[----:B------:R-:W-:Y:S01]  /*1620*/  @!PT LDS RZ, [RZ] ;  /* 0x00000000fffff984 */ /* 0x000fe20000000800 */
[----:B------:R-:W-:Y:S01]  /*1630*/  @!PT LDS RZ, [RZ] ;  /* 0x00000000fffff984 */ /* 0x000fe20000000800 */
[----:B------:R3:W-:Y:S04]  /*1640*/  LDGSTS.E.BYPASS.LTC128B.128 [R246+0x7100], [R4.64], !P2 ;  /* 0x0710000004f67fae */ /* 0x0007e8000d101d48 */
.L_x_492:
[----:B------:R-:W-:Y:S05]  /*1650*/  BSYNC B0 ;  /* 0x0000000000007941 */ /* 0x000fea0003800000 */
.L_x_491:
[----:B------:R-:W-:Y:S05]  /*1660*/  BRA.DIV ~URZ, `(.L_x_493) ;  /* 0x000121827f007947 */ /* 0x000fea000b800000 */
[----:B------:R1:W2:Y:S04]  /*1670*/  SHFL.IDX PT, R6, R2, 0x1, 0x181f ;  /* 0x00381f0002067f89 */ /* 0x0002a800000e0000 */
[----:B---34-:R1:W3:Y:S02]  /*1680*/  SHFL.IDX PT, R4, R3, 0x1, 0x181f ;  /* 0x00381f0003047f89 */ /* 0x0182e400000e0000 */
.L_x_549:
[----:B------:R-:W-:Y:S01]  /*1690*/  IADD3 R5, R0, 0x10, RZ ;  /* 0x0000001000057810 */ /* 0x000fe20007ffe0ff */
[----:B------:R-:W-:Y:S03]  /*16a0*/  BSSY B0, `(.L_x_494) ;  /* 0x000000a000007945 */ /* 0x000fe60003800000 */
[----:B------:R-:W-:-:S13]  /*16b0*/  ISETP.GE.AND P0, PT, R5, R11, PT ;  /* 0x0000000b0500720c */ /* 0x000fda0003f06270 */
[----:B------:R-:W-:Y:S05]  /*16c0*/  @P0 BRA `(.L_x_495) ;  /* 0x0000007000000947 */ /* 0x000fea0003800000 */
[----:B------:R-:W4:Y:S02]  /*16d0*/  LDL.64 R8, [R1+0x28] ;  /* 0x0000280001087983 */ /* 0x000f240000100a00 */
[----:B---34-:R-:W-:-:S04]  /*16e0*/  LEA R4, P0, R8, R4, 0x1 ;  /* 0x0000000408047211 */ /* 0x018fc800078008ff */
[----:B--2---:R-:W-:-:S05]  /*16f0*/  LEA.HI.X R5, R8, R6, R9, 0x1, P0 ;  /* 0x0000000608057211 */ /* 0x004fca00000f0c09 */
[----:B------:R-:W-:Y:S01]  /*1700*/  @!PT LDS RZ, [RZ] ;  /* 0x00000000fffff984 */ /* 0x000fe20000000800 */
[----:B------:R-:W-:Y:S01]  /*1710*/  @!PT LDS RZ, [RZ] ;  /* 0x00000000fffff984 */ /* 0x000fe20000000800 */
[----:B------:R-:W-:Y:S01]  /*1720*/  @!PT LDS RZ, [RZ] ;  /* 0x00000000fffff984 */ /* 0x000fe20000000800 */
[----:B------:R2:W-:Y:S04]  /*1730*/  LDGSTS.E.BYPASS.LTC128B.128 [R246+0x7900], [R4.64], !P2 ;  /* 0x0790000004f67fae */ /* 0x0005e8000d101d48 */
.L_x_495:
[----:B------:R-:W-:Y:S05]  /*1740*/  BSYNC B0 ;  /* 0x0000000000007941 */ /* 0x000fea0003800000 */
.L_x_494:
[----:B------:R-:W-:Y:S05]  /*1750*/  BRA.DIV ~URZ, `(.L_x_496) ;  /* 0x000121627f007947 */ /* 0x000fea000b800000 */
[----:B--2---:R2:W4:Y:S02]  /*1760*/  SHFL.IDX PT, R6, R2, 0x2, 0x181f ;  /* 0x00581f0002067f89 */ /* 0x00452400000e0000 */
.L_x_550:
[----:B------:R-:W-:Y:S05]  /*1770*/  BRA.DIV ~URZ, `(.L_x_497) ;  /* 0x000121b27f007947 */ /* 0x000fea000b800000 */
[----:B---3--:R3:W1:Y:S02]  /*1780*/  SHFL.IDX PT, R4, R3, 0x2, 0x181f ;  /* 0x00581f0003047f89 */ /* 0x00866400000e0000 */
.L_x_551:
[----:B------:R-:W-:Y:S01]  /*1790*/  IADD3 R5, R0, 0x20, RZ ;  /* 0x0000002000057810 */ /* 0x000fe20007ffe0ff */
[----:B------:R-:W-:Y:S03]  /*17a0*/  BSSY B0, `(.L_x_498) ;  /* 0x000000a000007945 */ /* 0x000fe60003800000 */
[----:B------:R-:W-:-:S13]  /*17b0*/  ISETP.GE.AND P0, PT, R5, R11, PT ;  /* 0x0000000b0500720c */ /* 0x000fda0003f06270 */
[----:B------:R-:W-:Y:S05]  /*17c0*/  @P0 BRA `(.L_x_499) ;  /* 0x0000007000000947 */ /* 0x000fea0003800000 */
[----:B------:R-:W5:Y:S02]  /*17d0*/  LDL.64 R8, [R1+0x28] ;  /* 0x0000280001087983 */ /* 0x000f640000100a00 */
[----:B-1---5:R-:W-:-:S04]  /*17e0*/  LEA R4, P0, R8, R4, 0x1 ;  /* 0x0000000408047211 */ /* 0x022fc800078008ff */
[----:B----4-:R-:W-:-:S05]  /*17f0*/  LEA.HI.X R5, R8, R6, R9, 0x1, P0 ;  /* 0x0000000608057211 */ /* 0x010fca00000f0c09 */
[----:B------:R-:W-:Y:S01]  /*1800*/  @!PT LDS RZ, [RZ] ;  /* 0x00000000fffff984 */ /* 0x000fe20000000800 */
[----:B------:R-:W-:Y:S01]  /*1810*/  @!PT LDS RZ, [RZ] ;  /* 0x00000000fffff984 */ /* 0x000fe20000000800 */
[----:B------:R-:W-:Y:S01]  /*1820*/  @!PT LDS RZ, [RZ] ;  /* 0x00000000fffff984 */ /* 0x000fe20000000800 */
[----:B------:R1:W-:Y:S04]  /*1830*/  LDGSTS.E.BYPASS.LTC128B.128 [R246+0x8100], [R4.64], !P2 ;  /* 0x0810000004f67fae */ /* 0x0003e8000d101d48 */
.L_x_499:
[----:B------:R-:W-:Y:S05]  /*1840*/  BSYNC B0 ;  /* 0x0000000000007941 */ /* 0x000fea0003800000 */
.L_x_498:
[----:B------:R-:W-:Y:S05]  /*1850*/  BRA.DIV ~URZ, `(.L_x_500) ;  /* 0x000121427f007947 */ /* 0x000fea000b800000 */
[----:B----4-:R4:W2:Y:S04]  /*1860*/  SHFL.IDX PT, R6, R2, 0x3, 0x181f ;  /* 0x00781f0002067f89 */ /* 0x0108a800000e0000 */
[----:B-1----:R4:W1:Y:S02]  /*1870*/  SHFL.IDX PT, R4, R3, 0x3, 0x181f ;  /* 0x00781f0003047f89 */ /* 0x00286400000e0000 */
.L_x_552:
[----:B------:R-:W-:Y:S01]  /*1880*/  IADD3 R5, R0, 0x30, RZ ;  /* 0x0000003000057810 */ /* 0x000fe20007ffe0ff */
[----:B------:R-:W-:Y:S03]  /*1890*/  BSSY B0, `(.L_x_501) ;  /* 0x000000a000007945 */ /* 0x000fe60003800000 */
[----:B------:R-:W-:-:S13]  /*18a0*/  ISETP.GE.AND P0, PT, R5, R11, PT ;  /* 0x0000000b0500720c */ /* 0x000fda0003f06270 */
[----:B------:R-:W-:Y:S05]  /*18b0*/  @P0 BRA `(.L_x_502) ;  /* 0x0000007000000947 */ /* 0x000fea0003800000 */
[----:B------:R-:W5:Y:S02]  /*18c0*/  LDL.64 R8, [R1+0x28] ;  /* 0x0000280001087983 */ /* 0x000f640000100a00 */
[----:B-1---5:R-:W-:-:S04]  /*18d0*/  LEA R4, P0, R8, R4, 0x1 ;  /* 0x0000000408047211 */ /* 0x022fc800078008ff */
[----:B--2---:R-:W-:-:S05]  /*18e0*/  LEA.HI.X R5, R8, R6, R9, 0x1, P0 ;  /* 0x0000000608057211 */ /* 0x004fca00000f0c09 */
[----:B------:R-:W-:Y:S01]  /*18f0*/  @!PT LDS RZ, [RZ] ;  /* 0x00000000fffff984 */ /* 0x000fe20000000800 */
[----:B------:R-:W-:Y:S01]  /*1900*/  @!PT LDS RZ, [RZ] ;  /* 0x00000000fffff984 */ /* 0x000fe20000000800 */
[----:B------:R-:W-:Y:S01]  /*1910*/  @!PT LDS RZ, [RZ] ;  /* 0x00000000fffff984 */ /* 0x000fe20000000800 */
[----:B------:R1:W-:Y:S04]  /*1920*/  LDGSTS.E.BYPASS.LTC128B.128 [R246+0x8900], [R4.64], !P2 ;  /* 0x0890000004f67fae */ /* 0x0003e8000d101d48 */
.L_x_502:
[----:B------:R-:W-:Y:S05]  /*1930*/  BSYNC B0 ;  /* 0x0000000000007941 */ /* 0x000fea0003800000 */
.L_x_501:
[----:B------:R-:W-:Y:S05]  /*1940*/  BRA.DIV ~URZ, `(.L_x_503) ;  /* 0x000121227f007947 */ /* 0x000fea000b800000 */
[----:B--2---:R2:W3:Y:S02]  /*1950*/  SHFL.IDX PT, R6, R2, 0x4, 0x181f ;  /* 0x00981f0002067f89 */ /* 0x0044e400000e0000 */
.L_x_553:
[----:B------:R-:W-:Y:S05]  /*1960*/  BRA.DIV ~URZ, `(.L_x_504) ;  /* 0x000121727f007947 */ /* 0x000fea000b800000 */
[----:B-1----:R1:W2:Y:S02]  /*1970*/  SHFL.IDX PT, R4, R3, 0x4, 0x181f ;  /* 0x00981f0003047f89 */ /* 0x0022a400000e0000 */
.L_x_554:
[----:B------:R-:W-:Y:S01]  /*1980*/  IADD3 R5, R0, 0x40, RZ ;  /* 0x0000004000057810 */ /* 0x000fe20007ffe0ff */
[----:B------:R-:W-:Y:S03]  /*1990*/  BSSY B0, `(.L_x_505) ;  /* 0x000000a000007945 */ /* 0x000fe60003800000 */
[----:B------:R-:W-:-:S13]  /*19a0*/  ISETP.GE.AND P0, PT, R5, R11, PT ;  /* 0x0000000b0500720c */ /* 0x000fda0003f06270 */
[----:B------:R-:W-:Y:S05]  /*19b0*/  @P0 BRA `(.L_x_506) ;  /* 0x0000007000000947 */ /* 0x000fea0003800000 */
[----:B------:R-:W5:Y:S02]  /*19c0*/  LDL.64 R8, [R1+0x28] ;  /* 0x0000280001087983 */ /* 0x000f640000100a00 */
[----:B--2--5:R-:W-:-:S04]  /*19d0*/  LEA R4, P0, R8, R4, 0x1 ;  /* 0x0000000408047211 */ /* 0x024fc800078008ff */
[----:B---3--:R-:W-:-:S05]  /*19e0*/  LEA.HI.X R5, R8, R6, R9, 0x1, P0 ;  /* 0x0000000608057211 */ /* 0x008fca00000f0c09 */
[----:B------:R-:W-:Y:S01]  /*19f0*/  @!PT LDS RZ, [RZ] ;  /* 0x00000000fffff984 */ /* 0x000fe20000000800 */
[----:B------:R-:W-:Y:S01]  /*1a00*/  @!PT LDS RZ, [RZ] ;  /* 0x00000000fffff984 */ /* 0x000fe20000000800 */
[----:B------:R-:W-:Y:S01]  /*1a10*/  @!PT LDS RZ, [RZ] ;  /* 0x00000000fffff984 */ /* 0x000fe20000000800 */
[----:B------:R2:W-:Y:S04]  /*1a20*/  LDGSTS.E.BYPASS.LTC128B.128 [R246+0x9100], [R4.64], !P2 ;  /* 0x0910000004f67fae */ /* 0x0005e8000d101d48 */
.L_x_506:
[----:B------:R-:W-:Y:S05]  /*1a30*/  BSYNC B0 ;  /* 0x0000000000007941 */ /* 0x000fea0003800000 */
.L_x_505:
[----:B------:R-:W-:Y:S05]  /*1a40*/  BRA.DIV ~URZ, `(.L_x_507) ;  /* 0x000121027f007947 */ /* 0x000fea000b800000 */
[----:B---3--:R3:W1:Y:S04]  /*1a50*/  SHFL.IDX PT, R6, R2, 0x5, 0x181f ;  /* 0x00b81f0002067f89 */ /* 0x00866800000e0000 */
[----:B--2---:R3:W2:Y:S02]  /*1a60*/  SHFL.IDX PT, R4, R3, 0x5, 0x181f ;  /* 0x00b81f0003047f89 */ /* 0x0046a400000e0000 */
.L_x_555:
[----:B------:R-:W-:Y:S01]  /*1a70*/  IADD3 R5, R0, 0x50, RZ ;  /* 0x0000005000057810 */ /* 0x000fe20007ffe0ff */
[----:B------:R-:W-:Y:S03]  /*1a80*/  BSSY B0, `(.L_x_508) ;  /* 0x000000a000007945 */ /* 0x000fe60003800000 */
[----:B------:R-:W-:-:S13]  /*1a90*/  ISETP.GE.AND P0, PT, R5, R11, PT ;  /* 0x0000000b0500720c */ /* 0x000fda0003f06270 */
[----:B------:R-:W-:Y:S05]  /*1aa0*/  @P0 BRA `(.L_x_509) ;  /* 0x0000007000000947 */ /* 0x000fea0003800000 */
[----:B------:R-:W5:Y:S02]  /*1ab0*/  LDL.64 R8, [R1+0x28] ;  /* 0x0000280001087983 */ /* 0x000f640000100a00 */
[----:B--2--5:R-:W-:-:S04]  /*1ac0*/  LEA R4, P0, R8, R4, 0x1 ;  /* 0x0000000408047211 */ /* 0x024fc800078008ff */
[----:B-1----:R-:W-:-:S05]  /*1ad0*/  LEA.HI.X R5, R8, R6, R9, 0x1, P0 ;  /* 0x0000000608057211 */ /* 0x002fca00000f0c09 */
[----:B------:R-:W-:Y:S01]  /*1ae0*/  @!PT LDS RZ, [RZ] ;  /* 0x00000000fffff984 */ /* 0x000fe20000000800 */
[----:B------:R-:W-:Y:S01]  /*1af0*/  @!PT LDS RZ, [RZ] ;  /* 0x00000000fffff984 */ /* 0x000fe20000000800 */
[----:B------:R-:W-:Y:S01]  /*1b00*/  @!PT LDS RZ, [RZ] ;  /* 0x00000000fffff984 */ /* 0x000fe20000000800 */
[----:B------:R1:W-:Y:S04]  /*1b10*/  LDGSTS.E.BYPASS.LTC128B.128 [R246+0x9900], [R4.64], !P2 ;  /* 0x0990000004f67fae */ /* 0x0003e8000d101d48 */
.L_x_509:
[----:B------:R-:W-:Y:S05]  /*1b20*/  BSYNC B0 ;  /* 0x0000000000007941 */ /* 0x000fea0003800000 */
.L_x_508:
[----:B------:R-:W-:Y:S05]  /*1b30*/  BRA.DIV ~URZ, `(.L_x_510) ;  /* 0x000120e27f007947 */ /* 0x000fea000b800000 */
[----:B-1----:R1:W3:Y:S02]  /*1b40*/  SHFL.IDX PT, R6, R2, 0x6, 0x181f ;  /* 0x00d81f0002067f89 */ /* 0x0022e400000e0000 */
.L_x_556:
[----:B------:R-:W-:Y:S05]  /*1b50*/  BRA.DIV ~URZ, `(.L_x_511) ;  /* 0x000121327f007947 */ /* 0x000fea000b800000 */
[----:B--2---:R2:W1:Y:S02]  /*1b60*/  SHFL.IDX PT, R4, R3, 0x6, 0x181f ;  /* 0x00d81f0003047f89 */ /* 0x00446400000e0000 */
.L_x_557:
[----:B------:R-:W-:Y:S01]  /*1b70*/  IADD3 R5, R0, 0x60, RZ ;  /* 0x0000006000057810 */ /* 0x000fe20007ffe0ff */
[----:B------:R-:W-:Y:S03]  /*1b80*/  BSSY B0, `(.L_x_512) ;  /* 0x000000a000007945 */ /* 0x000fe60003800000 */
[----:B------:R-:W-:-:S13]  /*1b90*/  ISETP.GE.AND P0, PT, R5, R11, PT ;  /* 0x0000000b0500720c */ /* 0x000fda0003f06270 */
[----:B------:R-:W-:Y:S05]  /*1ba0*/  @P0 BRA `(.L_x_513) ;  /* 0x0000007000000947 */ /* 0x000fea0003800000 */
[----:B------:R-:W5:Y:S02]  /*1bb0*/  LDL.64 R8, [R1+0x28] ;  /* 0x0000280001087983 */ /* 0x000f640000100a00 */
[----:B-1---5:R-:W-:-:S04]  /*1bc0*/  LEA R4, P0, R8, R4, 0x1 ;  /* 0x0000000408047211 */ /* 0x022fc800078008ff */
[----:B---3--:R-:W-:-:S05]  /*1bd0*/  LEA.HI.X R5, R8, R6, R9, 0x1, P0 ;  /* 0x0000000608057211 */ /* 0x008fca00000f0c09 */
[----:B------:R-:W-:Y:S01]  /*1be0*/  @!PT LDS RZ, [RZ] ;  /* 0x00000000fffff984 */ /* 0x000fe20000000800 */
[----:B------:R-:W-:Y:S01]  /*1bf0*/  @!PT LDS RZ, [RZ] ;  /* 0x00000000fffff984 */ /* 0x000fe20000000800 */
[----:B------:R-:W-:Y:S01]  /*1c00*/  @!PT LDS RZ, [RZ] ;  /* 0x00000000fffff984 */ /* 0x000fe20000000800 */
[----:B------:R1:W-:Y:S04]  /*1c10*/  LDGSTS.E.BYPASS.LTC128B.128 [R246+0xa100], [R4.64], !P2 ;  /* 0x0a10000004f67fae */ /* 0x0003e8000d101d48 */
.L_x_513:
[----:B------:R-:W-:Y:S05]  /*1c20*/  BSYNC B0 ;  /* 0x0000000000007941 */ /* 0x000fea0003800000 */
.L_x_512:
[----:B------:R-:W-:Y:S05]  /*1c30*/  BRA.DIV ~URZ, `(.L_x_514) ;  /* 0x000120c27f007947 */ /* 0x000fea000b800000 */
[----:B-1----:R1:W2:Y:S04]  /*1c40*/  SHFL.IDX PT, R4, R2, 0x7, 0x181f ;  /* 0x00f81f0002047f89 */ /* 0x0022a800000e0000 */
[----:B--234-:R-:W2:Y:S02]  /*1c50*/  SHFL.IDX PT, R3, R3, 0x7, 0x181f ;  /* 0x00f81f0003037f89 */ /* 0x01cea400000e0000 */
.L_x_558:
[----:B------:R-:W3:Y:S04]  /*1c60*/  LDL.64 R136, [R1+0x28] ;  /* 0x0000280001887983 */ /* 0x000ee80000100a00 */
[----:B------:R-:W4:Y:S01]  /*1c70*/  LDL R225, [R1+0x4] ;  /* 0x0000040001e17983 */ /* 0x000f220000100800 */
[----:B------:R-:W-:-:S04]  /*1c80*/  IADD3 R0, R0, 0x70, RZ ;  /* 0x0000007000007810 */ /* 0x000fc80007ffe0ff */
[----:B------:R-:W-:-:S13]  /*1c90*/  ISETP.GE.AND P1, PT, R0, R11, PT ;  /* 0x0000000b0000720c */ /* 0x000fda0003f26270 */
[C---:B-123--:R-:W-:Y:S02]  /*1ca0*/  @!P1 LEA R2, P0, R136.reuse, R3, 0x1 ;  /* 0x0000000388029211 */ /* 0x04efe400078008ff */
[C---:B------:R-:W-:Y:S02]  /*1cb0*/  ISETP.GE.AND P6, PT, R136.reuse, c[0x0][0x1d4], PT ;  /* 0x0000750088007a0c */ /* 0x040fe40003fc6270 */
[----:B------:R-:W-:Y:S02]  /*1cc0*/  @!P1 LEA.HI.X R3, R136, R4, R137, 0x1, P0 ;  /* 0x0000000488039211 */ /* 0x000fe400000f0c89 */
[----:B----4-:R-:W-:-:S03]  /*1cd0*/  IADD3 R20, R225, -0x1, RZ ;  /* 0xffffffffe1147810 */ /* 0x010fc60007ffe0ff */
[----:B------:R-:W-:Y:S01]  /*1ce0*/  @!PT LDS RZ, [RZ] ;  /* 0x00000000fffff984 */ /* 0x000fe20000000800 */
[----:B------:R-:W-:Y:S01]  /*1cf0*/  @!PT LDS RZ, [RZ] ;  /* 0x00000000fffff984 */ /* 0x000fe20000000800 */
[----:B------:R-:W-:Y:S01]  /*1d00*/  @!PT LDS RZ, [RZ] ;  /* 0x00000000fffff984 */ /* 0x000fe20000000800 */
[----:B------:R1:W-:Y:S04]  /*1d10*/  @!P1 LDGSTS.E.BYPASS.LTC128B.128 [R246+0xa900], [R2.64], !P2 ;  /* 0x0a90000002f69fae */ /* 0x0003e8000d101d48 */
[----:B------:R-:W0:Y:S01]  /*1d20*/  LDGDEPBAR ;  /* 0x00000000000079af */ /* 0x000e220000000000 */
[----:B------:R-:W-:Y:S02]  /*1d30*/  WARPSYNC 0xffffffff ;  /* 0xffffffff00007948 */ /* 0x000fe40003800000 */
[----:B------:R-:W2:Y:S04]  /*1d40*/  LDL R5, [R1+0x48] ;  /* 0x0000480001057983 */ /* 0x000ea80000100800 */
[----:B------:R-:W3:Y:S04]  /*1d50*/  LDL.64 R6, [R1+0x38] ;  /* 0x0000380001067983 */ /* 0x000ee80000100a00 */
[----:B------:R-:W4:Y:S04]  /*1d60*/  LDL R23, [R1+0x4c] ;  /* 0x00004c0001177983 */ /* 0x000f280000100800 */
[----:B------:R-:W5:Y:S04]  /*1d70*/  LDL.64 R138, [R1+0x40] ;  /* 0x00004000018a7983 */ /* 0x000f680000100a00 */
[----:B------:R-:W1:Y:S01]  /*1d80*/  S2R R9, SR_TID.X ;  /* 0x0000000000097919 */ /* 0x000e620000002100 */
[----:B------:R-:W-:Y:S01]  /*1d90*/  IMAD.MOV.U32 R204, RZ, RZ, -0x70 ;  /* 0xffffff90ffcc7424 */ /* 0x000fe200078e00ff */
[----:B------:R-:W-:Y:S01]  /*1da0*/  SHF.R.S32.HI R21, RZ, 0x1f, R20 ;  /* 0x0000001fff157819 */ /* 0x000fe20000011414 */
[----:B-1----:R-:W-:Y:S01]  /*1db0*/  IMAD.WIDE.U32 R2, R20, c[0x0][0x1e0], RZ ;  /* 0x0000780014027a25 */ /* 0x002fe200078e00ff */
[----:B------:R-:W-:-:S03]  /*1dc0*/  ULDC.64 UR4, c[0x0][0x208] ;  /* 0x0000820000047ab9 */ /* 0x000fc60000000a00 */
[----:B------:R-:W-:Y:S02]  /*1dd0*/  IMAD R204, R225, R204, 0x70 ;  /* 0x00000070e1cc7424 */ /* 0x000fe400078e02cc */
[----:B------:R-:W-:Y:S01]  /*1de0*/  IMAD R0, R21, c[0x0][0x1e0], RZ ;  /* 0x0000780015007a24 */ /* 0x000fe200078e02ff */
[----:B------:R-:W-:-:S04]  /*1df0*/  SHF.R.S32.HI R8, RZ, 0x1f, R9 ;  /* 0x0000001fff087819 */ /* 0x000fc80000011409 */
[----:B------:R-:W-:-:S04]  /*1e00*/  LEA.HI R8, R8, R9, RZ, 0x3 ;  /* 0x0000000908087211 */ /* 0x000fc800078f18ff */
[----:B------:R-:W-:-:S04]  /*1e10*/  SHF.R.S32.HI R8, RZ, 0x3, R8 ;  /* 0x00000003ff087819 */ /* 0x000fc80000011408 */
[----:B------:R-:W-:Y:S01]  /*1e20*/  IADD3 R22, R204, c[0x0][0x1d0], -R8 ;  /* 0x00007400cc167a10 */ /* 0x000fe20007ffe808 */
[----:B------:R-:W-:-:S03]  /*1e30*/  IMAD R0, R20, c[0x0][0x1e4], R0 ;  /* 0x0000790014007a24 */ /* 0x000fc600078e0200 */
[C---:B------:R-:W-:Y:S02]  /*1e40*/  ISETP.GE.AND P3, PT, R22.reuse, 0x1, PT ;  /* 0x000000011600780c */ /* 0x040fe40003f66270 */
[----:B------:R-:W-:Y:S01]  /*1e50*/  ISETP.GE.AND P2, PT, R22, 0x11, PT ;  /* 0x000000111600780c */ /* 0x000fe20003f46270 */
[----:B------:R-:W-:Y:S02]  /*1e60*/  IMAD.IADD R0, R3, 0x1, R0 ;  /* 0x0000000103007824 */ /* 0x000fe400078e0200 */
[----:B------:R-:W-:Y:S02]  /*1e70*/  IMAD.MOV.U32 R205, RZ, RZ, c[0x0][0x1e0] ;  /* 0x00007800ffcd7624 */ /* 0x000fe400078e00ff */
[----:B------:R-:W-:Y:S01]  /*1e80*/  IMAD R0, R0, 0x70, RZ ;  /* 0x0000007000007824 */ /* 0x000fe200078e02ff */
[----:B------:R-:W-:Y:S01]  /*1e90*/  ISETP.GE.AND P0, PT, R22, 0x21, PT ;  /* 0x000000211600780c */ /* 0x000fe20003f06270 */
[----:B------:R-:W-:Y:S02]  /*1ea0*/  IMAD.MOV.U32 R224, RZ, RZ, c[0x0][0x1e4] ;  /* 0x00007900ffe07624 */ /* 0x000fe400078e00ff */
[----:B------:R-:W-:-:S04]  /*1eb0*/  IMAD.WIDE.U32 R10, R205, 0x20, RZ ;  /* 0x00000020cd0a7825 */ /* 0x000fc800078e00ff */
[----:B------:R-:W-:Y:S01]  /*1ec0*/  IMAD.SHL.U32 R8, R224, 0x20, RZ ;  /* 0x00000020e0087824 */ /* 0x000fe200078e00ff */
[----:B------:R-:W-:Y:S02]  /*1ed0*/  USHF.L.U32 UR7, UR4, 0x5, URZ ;  /* 0x0000000504077899 */ /* 0x000fe4000800063f */
[----:B------:R-:W-:Y:S02]  /*1ee0*/  UMOV UR6, 0x5 ;  /* 0x0000000500067882 */ /* 0x000fe40000000000 */
[----:B------:R-:W-:Y:S01]  /*1ef0*/  USHF.L.U64.HI UR5, UR4, UR6, UR5 ;  /* 0x0000000604057299 */ /* 0x000fe20008010205 */
[----:B------:R-:W-:Y:S01]  /*1f00*/  BAR.SYNC.DEFER_BLOCKING 0x0 ;  /* 0x0000000000007b1d */ /* 0x000fe20000010000 */
[----:B--2---:R-:W-:Y:S02]  /*1f10*/  IMAD.MOV.U32 R207, RZ, RZ, R5 ;  /* 0x000000ffffcf7224 */ /* 0x004fe400078e0005 */
[----:B---3--:R-:W-:-:S04]  /*1f20*/  IMAD.MOV.U32 R206, RZ, RZ, R6 ;  /* 0x000000ffffce7224 */ /* 0x008fc800078e0006 */
[----:B------:R-:W-:-:S04]  /*1f30*/  IMAD.WIDE.U32 R2, R2, 0x70, R206 ;  /* 0x0000007002027825 */ /* 0x000fc800078e00ce */
[----:B------:R-:W-:Y:S01]  /*1f40*/  IMAD.IADD R3, R3, 0x1, R0 ;  /* 0x0000000103037824 */ /* 0x000fe200078e0200 */
[C---:B------:R-:W-:Y:S02]  /*1f50*/  @P3 LEA R6, P5, R2.reuse, c[0x0][0x1c8], 0x1 ;  /* 0x0000720002063a11 */ /* 0x040fe400078a08ff */
[C---:B------:R-:W-:Y:S02]  /*1f60*/  @P2 LEA R0, P1, R205.reuse, R2, 0x4 ;  /* 0x00000002cd002211 */ /* 0x040fe400078220ff */
[----:B------:R-:W-:Y:S02]  /*1f70*/  @P3 LEA.HI.X R7, R2, c[0x0][0x1cc], R3, 0x1, P5 ;  /* 0x0000730002073a11 */ /* 0x000fe400028f0c03 */
[C---:B------:R-:W-:Y:S02]  /*1f80*/  @P2 LEA R4, P5, R0.reuse, c[0x0][0x1c8], 0x1 ;  /* 0x0000720000042a11 */ /* 0x040fe400078a08ff */
[----:B------:R-:W-:Y:S01]  /*1f90*/  @P2 LEA.HI.X R5, R205, R3, R224, 0x4, P1 ;  /* 0x00000003cd052211 */ /* 0x000fe200008f24e0 */
[----:B------:R-:W-:Y:S01]  /*1fa0*/  @!PT LDS RZ, [RZ] ;  /* 0x00000000fffff984 */ /* 0x000fe20000000800 */
[----:B------:R-:W-:Y:S01]  /*1fb0*/  @!PT LDS RZ, [RZ] ;  /* 0x00000000fffff984 */ /* 0x000fe20000000800 */
[----:B------:R-:W-:Y:S01]  /*1fc0*/  @!PT LDS RZ, [RZ] ;  /* 0x00000000fffff984 */ /* 0x000fe20000000800 */
[----:B------:R1:W-:Y:S03]  /*1fd0*/  @P3 LDGSTS.E.BYPASS.LTC128B.128 [R246+0x3900], [R6.64], !P6 ;  /* 0x0390000006f63fae */ /* 0x0003e6000f101d48 */
[----:B------:R-:W-:-:S02]  /*1fe0*/  @P2 LEA.HI.X R5, R0, c[0x0][0x1cc], R5, 0x1, P5 ;  /* 0x0000730000052a11 */ /* 0x000fc400028f0c05 */
[----:B------:R-:W-:Y:S02]  /*1ff0*/  ISETP.GE.AND P5, PT, R22, 0x31, PT ;  /* 0x000000311600780c */ /* 0x000fe40003fa6270 */
[----:B------:R-:W-:Y:S01]  /*2000*/  @P0 IADD3 R9, P1, R2, R10, RZ ;  /* 0x0000000a02090210 */ /* 0x000fe20007f3e0ff */
[----:B------:R2:W-:Y:S03]  /*2010*/  @P2 LDGSTS.E.BYPASS.LTC128B.128 [R246+0x4100], [R4.64], !P6 ;  /* 0x0410000004f62fae */ /* 0x0005e6000f101d48 */
[----:B------:R-:W-:Y:S02]  /*2020*/  @P0 IADD3.X R0, R3, R11, R8, P1, !PT ;  /* 0x0000000b03000210 */ /* 0x000fe40000ffe408 */
[----:B------:R-:W-:Y:S02]  /*2030*/  @P0 LEA R8, P1, R9, c[0x0][0x1c8], 0x1 ;  /* 0x0000720009080a11 */ /* 0x000fe400078208ff */
[----:B------:R-:W-:-:S02]  /*2040*/  ISETP.GE.AND P3, PT, R22, 0x41, PT ;  /* 0x000000411600780c */ /* 0x000fc40003f66270 */
[----:B------:R-:W-:Y:S01]  /*2050*/  @P0 LEA.HI.X R9, R9, c[0x0][0x1cc], R0, 0x1, P1 ;  /* 0x0000730009090a11 */ /* 0x000fe200008f0c00 */
[----:B------:R-:W-:Y:S01]  /*2060*/  @P5 IMAD R0, R224, 0x30, RZ ;  /* 0x00000030e0005824 */ /* 0x000fe200078e02ff */
[----:B------:R-:W-:-:S03]  /*2070*/  ISETP.GE.AND P2, PT, R22, 0x51, PT ;  /* 0x000000511600780c */ /* 0x000fc60003f46270 */
[----:B------:R3:W-:Y:S01]  /*2080*/  @P0 LDGSTS.E.BYPASS.LTC128B.128 [R246+0x4900], [R8.64], !P6 ;  /* 0x0490000008f60fae */ /* 0x0007e2000f101d48 */
[----:B------:R-:W-:Y:S01]  /*2090*/  ISETP.GE.AND P1, PT, R22, 0x61, PT ;  /* 0x000000611600780c */ /* 0x000fe20003f26270 */
[----:B--2---:R-:W-:-:S04]  /*20a0*/  @P5 IMAD.WIDE.U32 R4, R205, 0x30, R2 ;  /* 0x00000030cd045825 */ /* 0x004fc800078e0002 */
[----:B------:R-:W-:Y:S01]  /*20b0*/  @P5 IMAD.IADD R0, R5, 0x1, R0 ;  /* 0x0000000105005824 */ /* 0x000fe200078e0200 */
[----:B------:R-:W-:-:S03]  /*20c0*/  @P5 LEA R10, P0, R4, c[0x0][0x1c8], 0x1 ;  /* 0x00007200040a5a11 */ /* 0x000fc600078008ff */
[----:B------:R-:W-:Y:S01]  /*20d0*/  @P2 IMAD.MOV.U32 R5, RZ, RZ, R3 ;  /* 0x000000ffff052224 */ /* 0x000fe200078e0003 */
[----:B------:R-:W-:Y:S02]  /*20e0*/  @P5 LEA.HI.X R11, R4, c[0x0][0x1cc], R0, 0x1, P0 ;  /* 0x00007300040b5a11 */ /* 0x000fe400000f0c00 */
[C---:B------:R-:W-:Y:S01]  /*20f0*/  @P3 LEA R0, P0, R205.reuse, R2, 0x6 ;  /* 0x00000002cd003211 */ /* 0x040fe200078030ff */
[----:B------:R-:W-:Y:S02]  /*2100*/  @P2 IMAD.MOV.U32 R4, RZ, RZ, R2 ;  /* 0x000000ffff042224 */ /* 0x000fe400078e0002 */
[----:B-1----:R-:W-:Y:S01]  /*2110*/  @P2 IMAD R7, R224, 0x50, RZ ;  /* 0x00000050e0072824 */ /* 0x002fe200078e02ff */
[C---:B------:R-:W-:Y:S01]  /*2120*/  @P3 LEA.HI.X R6, R205.reuse, R3, R224, 0x6, P0 ;  /* 0x00000003cd063211 */ /* 0x040fe200000f34e0 */
[----:B------:R-:W-:Y:S01]  /*2130*/  @P2 IMAD.WIDE.U32 R4, R205, 0x50, R4 ;  /* 0x00000050cd042825 */ /* 0x000fe200078e0004 */
[C---:B---3--:R-:W-:Y:S01]  /*2140*/  @P3 LEA R8, P0, R0.reuse, c[0x0][0x1c8], 0x1 ;  /* 0x0000720000083a11 */ /* 0x048fe200078008ff */
[----:B------:R1:W-:Y:S03]  /*2150*/  @P5 LDGSTS.E.BYPASS.LTC128B.128 [R246+0x5100], [R10.64], !P6 ;  /* 0x051000000af65fae */ /* 0x0003e6000f101d48 */
[----:B------:R-:W-:Y:S01]  /*2160*/  @P3 LEA.HI.X R9, R0, c[0x0][0x1cc], R6, 0x1, P0 ;  /* 0x0000730000093a11 */ /* 0x000fe200000f0c06 */
[----:B------:R-:W-:Y:S01]  /*2170*/  @P2 IMAD.IADD R0, R5, 0x1, R7 ;  /* 0x0000000105002824 */ /* 0x000fe200078e0207 */
[----:B------:R-:W-:Y:S01]  /*2180*/  @P2 LEA R6, P0, R4, c[0x0][0x1c8], 0x1 ;  /* 0x0000720004062a11 */ /* 0x000fe200078008ff */
[----:B------:R-:W-:-:S02]  /*2190*/  @P1 IMAD R12, R224, 0x60, RZ ;  /* 0x00000060e00c1824 */ /* 0x000fc400078e02ff */
[----:B------:R-:W-:Y:S01]  /*21a0*/  @P1 IMAD.WIDE.U32 R2, R205, 0x60, R2 ;  /* 0x00000060cd021825 */ /* 0x000fe200078e0002 */
[----:B------:R-:W-:Y:S01]  /*21b0*/  @P2 LEA.HI.X R7, R4, c[0x0][0x1cc], R0, 0x1, P0 ;  /* 0x0000730004072a11 */ /* 0x000fe200000f0c00 */
[----:B------:R1:W-:Y:S02]  /*21c0*/  @P3 LDGSTS.E.BYPASS.LTC128B.128 [R246+0x5900], [R8.64], !P6 ;  /* 0x0590000008f63fae */ /* 0x0003e4000f101d48 */
[----:B------:R-:W-:Y:S01]  /*21d0*/  @P1 IMAD.IADD R0, R3, 0x1, R12 ;  /* 0x0000000103001824 */ /* 0x000fe200078e020c */
[C---:B------:R-:W-:Y:S01]  /*21e0*/  @P1 LEA R4, P0, R2.reuse, c[0x0][0x1c8], 0x1 ;  /* 0x0000720002041a11 */ /* 0x040fe200078008ff */
[----:B------:R2:W-:Y:S03]  /*21f0*/  @P2 LDGSTS.E.BYPASS.LTC128B.128 [R246+0x6100], [R6.64], !P6 ;  /* 0x0610000006f62fae */ /* 0x0005e6000f101d48 */
[----:B------:R-:W-:-:S05]  /*2200*/  @P1 LEA.HI.X R5, R2, c[0x0][0x1cc], R0, 0x1, P0 ;  /* 0x0000730002051a11 */ /* 0x000fca00000f0c00 */
[----:B------:R2:W-:Y:S04]  /*2210*/  @P1 LDGSTS.E.BYPASS.LTC128B.128 [R246+0x6900], [R4.64], !P6 ;  /* 0x0690000004f61fae */ /* 0x0005e8000f101d48 */
[----:B------:R-:W0:Y:S01]  /*2220*/  LDGDEPBAR ;  /* 0x00000000000079af */ /* 0x000e220000000000 */
[----:B------:R-:W-:-:S04]  /*2230*/  DEPBAR.LE SB0, 0x1 ;  /* 0x000080400000791a */ /* 0x000fc80000000000 */
[----:B------:R-:W-:-:S04]  /*2240*/  DEPBAR.LE SB0, 0x0 ;  /* 0x000080000000791a */ /* 0x000fc80000000000 */
[----:B------:R-:W-:Y:S06]  /*2250*/  BAR.SYNC.DEFER_BLOCKING 0x0 ;  /* 0x0000000000007b1d */ /* 0x000fec0000010000 */
[----:B-1----:R-:W-:Y:S04]  /*2260*/  LDSM.16.M88.4 R8, [R235+0x2000] ;  /* 0x00200000eb08783b */ /* 0x002fe80000000200 */
[----:B------:R-:W1:Y:S04]  /*2270*/  LDSM.16.M88.4 R24, [R228] ;  /* 0x00000000e418783b */ /* 0x000e680000000200 */
[----:B------:R-:W3:Y:S04]  /*2280*/  LDSM.16.M88.4 R16, [R228+0x800] ;  /* 0x00080000e410783b */ /* 0x000ee80000000200 */
[----:B------:R-:W1:Y:S04]  /*2290*/  LDSM.16.M88.4 R28, [R228+0x1000] ;  /* 0x00100000e41c783b */ /* 0x000e680000000200 */
[----:B------:R-:W1:Y:S04]  /*22a0*/  LDSM.16.M88.4 R32, [R228+0x1800] ;  /* 0x00180000e420783b */ /* 0x000e680000000200 */
[----:B------:R-:W1:Y:S04]  /*22b0*/  LDSM.16.M88.4 R36, [R228+0x2000] ;  /* 0x00200000e424783b */ /* 0x000e680000000200 */
[----:B------:R-:W3:Y:S04]  /*22c0*/  LDSM.16.M88.4 R40, [R228+0x2800] ;  /* 0x00280000e428783b */ /* 0x000ee80000000200 */
[----:B------:R-:W3:Y:S04]  /*22d0*/  LDSM.16.M88.4 R96, [R228+0x3000] ;  /* 0x00300000e460783b */ /* 0x000ee80000000200 */
[----:B--2---:R-:W-:Y:S04]  /*22e0*/  LDSM.16.M88.4 R4, [R238+0x2000] ;  /* 0x00200000ee04783b */ /* 0x004fe80000000200 */
[----:B------:R-:W2:Y:S04]  /*22f0*/  LDSM.16.M88.4 R100, [R239] ;  /* 0x00000000ef64783b */ /* 0x000ea80000000200 */
[----:B------:R-:W2:Y:S04]  /*2300*/  LDSM.16.M88.4 R104, [R245] ;  /* 0x00000000f568783b */ /* 0x000ea80000000200 */
[----:B------:R-:W2:Y:S04]  /*2310*/  LDSM.16.M88.4 R108, [R244] ;  /* 0x00000000f46c783b */ /* 0x000ea80000000200 */
[----:B------:R-:W2:Y:S04]  /*2320*/  LDSM.16.M88.4 R112, [R243] ;  /* 0x00000000f370783b */ /* 0x000ea80000000200 */
[----:B------:R-:W2:Y:S04]  /*2330*/  LDSM.16.M88.4 R116, [R242] ;  /* 0x00000000f274783b */ /* 0x000ea80000000200 */
[----:B------:R-:W2:Y:S04]  /*2340*/  LDSM.16.M88.4 R120, [R241] ;  /* 0x00000000f178783b */ /* 0x000ea80000000200 */
[----:B------:R-:W2:Y:S01]  /*2350*/  LDSM.16.M88.4 R124, [R240] ;  /* 0x00000000f07c783b */ /* 0x000ea20000000200 */
[C---:B-1----:R-:W-:Y:S03]  /*2360*/  HMMA.16816.F32 R92, R8.reuse, R24, RZ ;  /* 0x00000018085c723c */ /* 0x042fe600000018ff */
[----:B------:R-:W1:Y:S05]  /*2370*/  LDSM.16.M88.4 R12, [R235] ;  /* 0x00000000eb0c783b */ /* 0x000e6a0000000200 */
[C---:B---3--:R-:W-:Y:S08]  /*2380*/  HMMA.16816.F32 R84, R8.reuse, R16, RZ ;  /* 0x000000100854723c */ /* 0x048ff000000018ff */
        /* <DEDUP_REMOVED lines=11> */
[----:B------:R-:W-:Y:S01]  /*2440*/  HMMA.16816.F32 R8, R8, R98, RZ ;  /* 0x000000620808723c */ /* 0x000fe200000018ff */
[----:B------:R-:W-:-:S04]  /*2450*/  IMAD R0, R21, c[0x0][0x208], RZ ;  /* 0x0000820015007a24 */ /* 0x000fc800078e02ff */
[----:B------:R-:W-:-:S03]  /*2460*/  IMAD R0, R20, c[0x0][0x20c], R0 ;  /* 0x0000830014007a24 */ /* 0x000fc600078e0200 */
[----:B--2---:R-:W-:Y:S01]  /*2470*/  HMMA.16816.F32 R176, R4, R100, R92 ;  /* 0x0000006404b0723c */ /* 0x004fe2000000185c */
[----:B-----5:R-:W-:Y:S02]  /*2480*/  IMAD.MOV.U32 R2, RZ, RZ, R138 ;  /* 0x000000ffff027224 */ /* 0x020fe400078e008a */
[----:B----4-:R-:W-:-:S05]  /*2490*/  IMAD.MOV.U32 R3, RZ, RZ, R23 ;  /* 0x000000ffff037224 */ /* 0x010fca00078e0017 */
        /* <DEDUP_REMOVED lines=12> */
[----:B------:R-:W-:Y:S07]  /*2560*/  HMMA.16816.F32 R212, R4, R126, R8 ;  /* 0x0000007e04d4723c */ /* 0x000fee0000001808 */
[----:B------:R-:W-:-:S04]  /*2570*/  IMAD.WIDE.U32 R4, R20, c[0x0][0x208], RZ ;  /* 0x0000820014047a25 */ /* 0x000fc800078e00ff */
[----:B------:R-:W-:Y:S02]  /*2580*/  IMAD.IADD R0, R5, 0x1, R0 ;  /* 0x0000000105007824 */ /* 0x000fe400078e0200 */
[----:B------:R-:W-:Y:S01]  /*2590*/  IMAD.WIDE.U32 R2, R4, 0x70, R2 ;  /* 0x0000007004027825 */ /* 0x000fe200078e0002 */
[----:B-1----:R-:W-:Y:S01]  /*25a0*/  HMMA.16816.F32 R80, R12, R18, RZ ;  /* 0x000000120c50723c */ /* 0x002fe200000018ff */
[----:B------:R-:W1:Y:S02]  /*25b0*/  LDSM.16.M88.4 R4, [R238] ;  /* 0x00000000ee04783b */ /* 0x000e640000000200 */
[----:B------:R-:W-:Y:S01]  /*25c0*/  IMAD R0, R0, 0x70, RZ ;  /* 0x0000007000007824 */ /* 0x000fe200078e02ff */
[----:B------:R-:W-:-:S03]  /*25d0*/  LEA R20, P0, R2, c[0x0][0x1f8], 0x1 ;  /* 0x00007e0002147a11 */ /* 0x000fc600078008ff */
[----:B------:R-:W-:Y:S01]  /*25e0*/  IMAD.IADD R0, R3, 0x1, R0 ;  /* 0x0000000103007824 */ /* 0x000fe200078e0200 */
[----:B------:R-:W-:Y:S01]  /*25f0*/  IADD3 R18, P1, R20, UR7, RZ ;  /* 0x0000000714127c10 */ /* 0x000fe2000ff3e0ff */
[----:B------:R-:W-:Y:S03]  /*2600*/  HMMA.16816.F32 R84, R12, R16, RZ ;  /* 0x000000100c54723c */ /* 0x000fe600000018ff */
[----:B------:R-:W-:-:S04]  /*2610*/  LEA.HI.X R21, R2, c[0x0][0x1fc], R0, 0x1, P0 ;  /* 0x00007f0002157a11 */ /* 0x000fc800000f0c00 */
[----:B------:R-:W-:Y:S02]  /*2620*/  IADD3 R16, P0, R18, UR7, RZ ;  /* 0x0000000712107c10 */ /* 0x000fe4000ff1e0ff */
[----:B------:R-:W-:Y:S02]  /*2630*/  IADD3.X R19, R21, UR5, RZ, P1, !PT ;  /* 0x0000000515137c10 */ /* 0x000fe40008ffe4ff */
[----:B------:R-:W-:Y:S02]  /*2640*/  ISETP.GE.AND P1, PT, R136, c[0x0][0x1d4], PT ;  /* 0x0000750088007a0c */ /* 0x000fe40003f26270 */
[----:B------:R-:W-:Y:S02]  /*2650*/  IADD3 R10, P2, R16, UR7, RZ ;  /* 0x00000007100a7c10 */ /* 0x000fe4000ff5e0ff */
[----:B------:R-:W-:Y:S02]  /*2660*/  IADD3.X R17, R19, UR5, RZ, P0, !PT ;  /* 0x0000000513117c10 */ /* 0x000fe400087fe4ff */
[----:B------:R-:W-:-:S02]  /*2670*/  ISETP.LT.OR P3, PT, R22, 0x1, P1 ;  /* 0x000000011600780c */ /* 0x000fc40000f61670 */
[----:B------:R-:W-:Y:S02]  /*2680*/  IADD3.X R11, R17, UR5, RZ, P2, !PT ;  /* 0x00000005110b7c10 */ /* 0x000fe400097fe4ff */
[----:B------:R-:W-:Y:S02]  /*2690*/  IADD3 R8, P0, R10, UR7, RZ ;  /* 0x000000070a087c10 */ /* 0x000fe4000ff1e0ff */
[C---:B------:R-:W-:Y:S02]  /*26a0*/  ISETP.LT.OR P2, PT, R22.reuse, 0x11, P1 ;  /* 0x000000111600780c */ /* 0x040fe40000f41670 */
[----:B------:R-:W-:Y:S02]  /*26b0*/  IADD3.X R9, R11, UR5, RZ, P0, !PT ;  /* 0x000000050b097c10 */ /* 0x000fe400087fe4ff */
[----:B------:R-:W-:Y:S02]  /*26c0*/  ISETP.LT.OR P0, PT, R22, 0x21, P1 ;  /* 0x000000211600780c */ /* 0x000fe40000f01670 */
[----:B------:R-:W-:Y:S01]  /*26d0*/  IADD3 R2, P5, R8, UR7, RZ ;  /* 0x0000000708027c10 */ /* 0x000fe2000ffbe0ff */
[----:B------:R-:W-:Y:S01]  /*26e0*/  @!PT LDS RZ, [RZ] ;  /* 0x00000000fffff984 */ /* 0x000fe20000000800 */
[----:B------:R-:W-:Y:S01]  /*26f0*/  @!PT LDS RZ, [RZ] ;  /* 0x00000000fffff984 */ /* 0x000fe20000000800 */
[----:B------:R-:W-:Y:S01]  /*2700*/  @!PT LDS RZ, [RZ] ;  /* 0x00000000fffff984 */ /* 0x000fe20000000800 */
[----:B------:R2:W-:Y:S01]  /*2710*/  LDGSTS.E.BYPASS.LTC128B.128 [R246+0x100], [R20.64], !P3 ;  /* 0x0010000014f67fae */ /* 0x0005e2000d901d48 */
[----:B------:R-:W-:-:S02]  /*2720*/  ISETP.LT.OR P3, PT, R22, 0x41, P1 ;  /* 0x000000411600780c */ /* 0x000fc40000f61670 */
[----:B------:R-:W-:Y:S02]  /*2730*/  IADD3.X R3, R9, UR5, RZ, P5, !PT ;  /* 0x0000000509037c10 */ /* 0x000fe4000affe4ff */
[C---:B------:R-:W-:Y:S01]  /*2740*/  ISETP.LT.OR P5, PT, R22.reuse, 0x31, P1 ;  /* 0x000000311600780c */ /* 0x040fe20000fa1670 */
[----:B------:R3:W-:Y:S01]  /*2750*/  LDGSTS.E.BYPASS.LTC128B.128 [R246+0x900], [R18.64], !P2 ;  /* 0x0090000012f67fae */ /* 0x0007e2000d101d48 */
[C---:B------:R-:W-:Y:S02]  /*2760*/  ISETP.LT.OR P2, PT, R22.reuse, 0x51, P1 ;  /* 0x000000511600780c */ /* 0x040fe40000f41670 */
[----:B------:R-:W-:Y:S01]  /*2770*/  ISETP.LT.OR P1, PT, R22, 0x61, P1 ;  /* 0x000000611600780c */ /* 0x000fe20000f21670 */
[----:B------:R4:W-:Y:S01]  /*2780*/  LDGSTS.E.BYPASS.LTC128B.128 [R246+0x1100], [R16.64], !P0 ;  /* 0x0110000010f67fae */ /* 0x0009e2000c101d48 */
[C---:B------:R-:W-:Y:S07]  /*2790*/  HMMA.16816.F32 R76, R12.reuse, R28, RZ ;  /* 0x0000001c0c4c723c */ /* 0x040fee00000018ff */
[----:B------:R5:W-:Y:S01]  /*27a0*/  LDGSTS.E.BYPASS.LTC128B.128 [R246+0x1900], [R10.64], !P5 ;  /* 0x019000000af67fae */ /* 0x000be2000e901d48 */
[C---:B------:R-:W-:Y:S03]  /*27b0*/  HMMA.16816.F32 R88, R12.reuse, R30, RZ ;  /* 0x0000001e0c58723c */ /* 0x040fe600000018ff */
[----:B------:R5:W-:Y:S04]  /*27c0*/  LDGSTS.E.BYPASS.LTC128B.128 [R246+0x2100], [R8.64], !P3 ;  /* 0x0210000008f67fae */ /* 0x000be8000d901d48 */
[----:B------:R1:W-:Y:S01]  /*27d0*/  LDGSTS.E.BYPASS.LTC128B.128 [R246+0x2900], [R2.64], !P2 ;  /* 0x0290000002f67fae */ /* 0x0003e2000d101d48 */
[----:B------:R-:W-:Y:S01]  /*27e0*/  HMMA.16816.F32 R128, R12, R24, RZ ;  /* 0x000000180c80723c */ /* 0x000fe200000018ff */
[----:B----4-:R-:W-:-:S04]  /*27f0*/  IADD3 R16, P0, R2, UR7, RZ ;  /* 0x0000000702107c10 */ /* 0x010fc8000ff1e0ff */
[----:B------:R-:W-:-:S03]  /*2800*/  IADD3.X R17, R3, UR5, RZ, P0, !PT ;  /* 0x0000000503117c10 */ /* 0x000fc600087fe4ff */
[C---:B------:R-:W-:Y:S02]  /*2810*/  HMMA.16816.F32 R92, R12.reuse, R26, RZ ;  /* 0x0000001a0c5c723c */ /* 0x040fe400000018ff */
[----:B------:R3:W-:Y:S06]  /*2820*/  LDGSTS.E.BYPASS.LTC128B.128 [R246+0x3100], [R16.64], !P1 ;  /* 0x0310000010f67fae */ /* 0x0007ec000c901d48 */
[C---:B------:R-:W-:Y:S01]  /*2830*/  HMMA.16816.F32 R72, R12.reuse, R32, RZ ;  /* 0x000000200c48723c */ /* 0x040fe200000018ff */
[----:B-----5:R-:W-:Y:S04]  /*2840*/  LDSM.16.M88.4 R8, [R236+0x2000] ;  /* 0x00200000ec08783b */ /* 0x020fe80000000200 */
[----:B------:R-:W4:Y:S03]  /*2850*/  LDSM.16.M88.4 R60, [R234+0x800] ;  /* 0x00080000ea3c783b */ /* 0x000f260000000200 */
[C---:B------:R-:W-:Y:S01]  /*2860*/  HMMA.16816.F32 R28, R12.reuse, R36, RZ ;  /* 0x000000240c1c723c */ /* 0x040fe200000018ff */
[----:B------:R-:W5:Y:S04]  /*2870*/  LDSM.16.M88.4 R56, [R234+0x1000] ;  /* 0x00100000ea38783b */ /* 0x000f680000000200 */
[----:B------:R-:W1:Y:S03]  /*2880*/  LDSM.16.M88.4 R48, [R234+0x2000] ;  /* 0x00200000ea30783b */ /* 0x000e660000000200 */
[C---:B------:R-:W-:Y:S01]  /*2890*/  HMMA.16816.F32 R32, R12.reuse, R34, RZ ;  /* 0x000000220c20723c */ /* 0x040fe200000018ff */
[----:B------:R-:W1:Y:S04]  /*28a0*/  LDSM.16.M88.4 R64, [R234] ;  /* 0x00000000ea40783b */ /* 0x000e680000000200 */
[----:B------:R-:W1:Y:S03]  /*28b0*/  LDSM.16.M88.4 R52, [R234+0x1800] ;  /* 0x00180000ea34783b */ /* 0x000e660000000200 */
[C---:B------:R-:W-:Y:S01]  /*28c0*/  HMMA.16816.F32 R36, R12.reuse, R38, RZ ;  /* 0x000000260c24723c */ /* 0x040fe200000018ff */
[----:B------:R-:W4:Y:S04]  /*28d0*/  LDSM.16.M88.4 R44, [R234+0x2800] ;  /* 0x00280000ea2c783b */ /* 0x000f280000000200 */
[----:B------:R-:W4:Y:S03]  /*28e0*/  LDSM.16.M88.4 R68, [R234+0x3000] ;  /* 0x00300000ea44783b */ /* 0x000f260000000200 */
[C---:B------:R-:W-:Y:S01]  /*28f0*/  HMMA.16816.F32 R24, R12.reuse, R40, RZ ;  /* 0x000000280c18723c */ /* 0x040fe200000018ff */
[----:B------:R-:W0:Y:S07]  /*2900*/  LDGDEPBAR ;  /* 0x00000000000079af */ /* 0x000e2e0000000000 */
[C---:B--2---:R-:W-:Y:S01]  /*2910*/  HMMA.16816.F32 R20, R12.reuse, R42, RZ ;  /* 0x0000002a0c14723c */ /* 0x044fe200000018ff */
[----:B------:R-:W-:Y:S07]  /*2920*/  LDSM.16.M88.4 R40, [R231] ;  /* 0x00000000e728783b */ /* 0x000fee0000000200 */
[C---:B---3--:R-:W-:Y:S08]  /*2930*/  HMMA.16816.F32 R16, R12.reuse, R96, RZ ;  /* 0x000000600c10723c */ /* 0x048ff000000018ff */
[----:B------:R-:W-:Y:S08]  /*2940*/  HMMA.16816.F32 R12, R12, R98, RZ ;  /* 0x000000620c0c723c */ /* 0x000ff000000018ff */
[C---:B-1----:R-:W-:Y:S08]  /*2950*/  HMMA.16816.F32 R144, R4.reuse, R108, R76 ;  /* 0x0000006c0490723c */ /* 0x042ff0000000184c */
[C---:B------:R-:W-:Y:S08]  /*2960*/  HMMA.16816.F32 R136, R4.reuse, R100, R128 ;  /* 0x000000640488723c */ /* 0x040ff00000001880 */
[C---:B------:R-:W-:Y:S08]  /*2970*/  HMMA.16816.F32 R76, R4.reuse, R102, R92 ;  /* 0x00000066044c723c */ /* 0x040ff0000000185c */
[C---:B------:R-:W-:Y:S01]  /*2980*/  HMMA.16816.F32 R100, R4.reuse, R126, R12 ;  /* 0x0000007e0464723c */ /* 0x040fe2000000180c */
[----:B------:R-:W1:Y:S07]  /*2990*/  LDSM.16.M88.4 R12, [R236] ;  /* 0x00000000ec0c783b */ /* 0x000e6e0000000200 */
[C---:B------:R-:W-:Y:S08]  /*29a0*/  HMMA.16816.F32 R84, R4.reuse, R104, R84 ;  /* 0x000000680454723c */ /* 0x040ff00000001854 */
[C---:B------:R-:W-:Y:S08]  /*29b0*/  HMMA.16816.F32 R152, R4.reuse, R112, R72 ;  /* 0x000000700498723c */ /* 0x040ff00000001848 */
        /* <DEDUP_REMOVED lines=12> */
[----:B------:R-:W-:Y:S01]  /*2a80*/  HMMA.16816.F32 R168, R4, R124, R16 ;  /* 0x0000007c04a8723c */ /* 0x000fe20000001810 */
[----:B------:R-:W2:Y:S04]  /*2a90*/  LDSM.16.M88.4 R4, [R237+0x2000] ;  /* 0x00200000ed04783b */ /* 0x000ea80000000200 */
[----:B------:R-:W3:Y:S03]  /*2aa0*/  LDSM.16.M88.4 R16, [R231+0x3000] ;  /* 0x00300000e710783b */ /* 0x000ee60000000200 */
[C---:B----4-:R-:W-:Y:S08]  /*2ab0*/  HMMA.16816.F32 R116, R8.reuse, R60, R160 ;  /* 0x0000003c0874723c */ /* 0x050ff000000018a0 */
[C---:B-----5:R-:W-:Y:S08]  /*2ac0*/  HMMA.16816.F32 R124, R8.reuse, R56, R140 ;  /* 0x00000038087c723c */ /* 0x060ff0000000188c */
        /* <DEDUP_REMOVED lines=12> */
[----:B------:R-:W4:Y:S01]  /*2b90*/  LDSM.16.M88.4 R8, [R237] ;  /* 0x00000000ed08783b */ /* 0x000f220000000200 */
[----:B------:R-:W-:Y:S01]  /*2ba0*/  ISETP.GE.AND P0, PT, R225, 0x2, PT ;  /* 0x00000002e100780c */ /* 0x000fe20003f06270 */
[----:B------:R-:W-:-:S05]  /*2bb0*/  DEPBAR.LE SB0, 0x0 ;  /* 0x000080000000791a */ /* 0x000fca0000000000 */
[C---:B-1----:R-:W-:Y:S08]  /*2bc0*/  HMMA.16816.F32 R184, R12.reuse, R64, R136 ;  /* 0x000000400cb8723c */ /* 0x042ff00000001888 */
        /* <DEDUP_REMOVED lines=13> */
[----:B------:R-:W-:Y:S07]  /*2ca0*/  BSSY B0, `(.L_x_515) ;  /* 0x0000043000007945 */ /* 0x000fee0003800000 */
[C---:B--2---:R-:W-:Y:S08]  /*2cb0*/  HMMA.16816.F32 R68, R4.reuse, R40, R108 ;  /* 0x000000280444723c */ /* 0x044ff0000000186c */
[C---:B------:R-:W-:Y:S08]  /*2cc0*/  HMMA.16816.F32 R88, R4.reuse, R42, R112 ;  /* 0x0000002a0458723c */ /* 0x040ff00000001870 */
[C---:B------:R-:W-:Y:S08]  /*2cd0*/  HMMA.16816.F32 R108, R4.reuse, R28, R132 ;  /* 0x0000001c046c723c */ /* 0x040ff00000001884 */
[C---:B------:R-:W-:Y:S08]  /*2ce0*/  HMMA.16816.F32 R92, R4.reuse, R36, R116 ;  /* 0x00000024045c723c */ /* 0x040ff00000001874 */
[C---:B------:R-:W-:Y:S08]  /*2cf0*/  HMMA.16816.F32 R112, R4.reuse, R30, R140 ;  /* 0x0000001e0470723c */ /* 0x040ff0000000188c */
[C---:B---3--:R-:W-:Y:S08]  /*2d00*/  HMMA.16816.F32 R132, R4.reuse, R18, R188 ;  /* 0x000000120484723c */ /* 0x048ff000000018bc */
[C---:B------:R-:W-:Y:S08]  /*2d10*/  HMMA.16816.F32 R96, R4.reuse, R38, R120 ;  /* 0x000000260460723c */ /* 0x040ff00000001878 */
[C---:B------:R-:W-:Y:S08]  /*2d20*/  HMMA.16816.F32 R104, R4.reuse, R32, R124 ;  /* 0x000000200468723c */ /* 0x040ff0000000187c */
[C---:B------:R-:W-:Y:S08]  /*2d30*/  HMMA.16816.F32 R100, R4.reuse, R34, R128 ;  /* 0x000000220464723c */ /* 0x040ff00000001880 */
[C---:B------:R-:W-:Y:S08]  /*2d40*/  HMMA.16816.F32 R116, R4.reuse, R24, R148 ;  /* 0x000000180474723c */ /* 0x040ff00000001894 */
[----:B------:R-:W-:Y:S08]  /*2d50*/  HMMA.16816.F32 R140, R4, R16, R192 ;  /* 0x00000010048c723c */ /* 0x000ff000000018c0 */
[C---:B----4-:R-:W-:Y:S08]  /*2d60*/  HMMA.16816.F32 R144, R8.reuse, R36, R136 ;  /* 0x000000240890723c */ /* 0x050ff00000001888 */
        /* <DEDUP_REMOVED lines=17> */
[----:B------:R-:W-:Y:S01]  /*2e80*/  @!UPT UIADD3 URZ, URZ, URZ, URZ ;  /* 0x0000003f3f3ff290 */ /* 0x000fe2000fffe03f */
[----:B------:R-:W-:Y:S11]  /*2e90*/  @!P0 BRA `(.L_x_516) ;  /* 0x0000023000008947 */ /* 0x000ff60003800000 */
[----:B------:R-:W-:Y:S01]  /*2ea0*/  IADD3 R0, R225, -0x2, RZ ;  /* 0xfffffffee1007810 */ /* 0x000fe20007ffe0ff */
[C---:B------:R-:W-:Y:S01]  /*2eb0*/  IMAD.SHL.U32 R15, R205.reuse, 0x20, RZ ;  /* 0x00000020cd0f7824 */ /* 0x040fe200078e00ff */
[----:B------:R-:W-:-:S02]  /*2ec0*/  SHF.L.U64.HI R14, R205, 0x5, R224 ;  /* 0x00000005cd0e7819 */ /* 0x000fc400000102e0 */
[----:B------:R-:W-:-:S05]  /*2ed0*/  SHF.R.S32.HI R2, RZ, 0x1f, R0 ;  /* 0x0000001fff027819 */ /* 0x000fca0000011400 */
[----:B------:R-:W-:Y:S02]  /*2ee0*/  IMAD R4, R2, c[0x0][0x1e0], RZ ;  /* 0x0000780002047a24 */ /* 0x000fe400078e02ff */
[----:B------:R-:W-:-:S04]  /*2ef0*/  IMAD.WIDE.U32 R2, R0, c[0x0][0x1e0], RZ ;  /* 0x0000780000027a25 */ /* 0x000fc800078e00ff */
[----:B------:R-:W-:-:S04]  /*2f00*/  IMAD R0, R0, c[0x0][0x1e4], R4 ;  /* 0x0000790000007a24 */ /* 0x000fc800078e0204 */
[----:B------:R-:W-:Y:S02]  /*2f10*/  IMAD.IADD R0, R3, 0x1, R0 ;  /* 0x0000000103007824 */ /* 0x000fe400078e0200 */
[----:B------:R-:W-:-:S04]  /*2f20*/  IMAD.WIDE.U32 R2, R2, 0x70, R206 ;  /* 0x0000007002027825 */ /* 0x000fc800078e00ce */
[----:B------:R-:W-:Y:S01]  /*2f30*/  IMAD R0, R0, 0x70, RZ ;  /* 0x0000007000007824 */ /* 0x000fe200078e02ff */
[----:B------:R-:W-:-:S03]  /*2f40*/  LEA R12, P0, R2, c[0x0][0x1c8], 0x1 ;  /* 0x00007200020c7a11 */ /* 0x000fc600078008ff */
[----:B------:R-:W-:Y:S01]  /*2f50*/  IMAD.IADD R0, R3, 0x1, R0 ;  /* 0x0000000103007824 */ /* 0x000fe200078e0200 */
[----:B------:R-:W-:-:S04]  /*2f60*/  IADD3 R10, P1, R15, R12, RZ ;  /* 0x0000000c0f0a7210 */ /* 0x000fc80007f3e0ff */
[----:B------:R-:W-:Y:S02]  /*2f70*/  LEA.HI.X R13, R2, c[0x0][0x1cc], R0, 0x1, P0 ;  /* 0x00007300020d7a11 */ /* 0x000fe400000f0c00 */
[----:B------:R-:W-:Y:S02]  /*2f80*/  IADD3 R8, P0, R10, R15, RZ ;  /* 0x0000000f0a087210 */ /* 0x000fe40007f1e0ff */
[----:B------:R-:W-:Y:S01]  /*2f90*/  IADD3.X R11, R14, R13, RZ, P1, !PT ;  /* 0x0000000d0e0b7210 */ /* 0x000fe20000ffe4ff */
[----:B------:R-:W-:Y:S01]  /*2fa0*/  @!PT LDS RZ, [RZ] ;  /* 0x00000000fffff984 */ /* 0x000fe20000000800 */
[----:B------:R-:W-:Y:S01]  /*2fb0*/  @!PT LDS RZ, [RZ] ;  /* 0x00000000fffff984 */ /* 0x000fe20000000800 */
[----:B------:R-:W-:Y:S01]  /*2fc0*/  @!PT LDS RZ, [RZ] ;  /* 0x00000000fffff984 */ /* 0x000fe20000000800 */
[----:B------:R1:W-:Y:S01]  /*2fd0*/  LDGSTS.E.BYPASS.LTC128B.128 [R246+0x3900], [R12.64], !P6 ;  /* 0x039000000cf67fae */ /* 0x0003e2000f101d48 */
[----:B------:R-:W-:-:S03]  /*2fe0*/  IADD3 R6, P1, R8, R15, RZ ;  /* 0x0000000f08067210 */ /* 0x000fc60007f3e0ff */
[--C-:B------:R-:W-:Y:S01]  /*2ff0*/  IMAD.X R9, R11, 0x1, R14.reuse, P0 ;  /* 0x000000010b097824 */ /* 0x100fe200000e060e */
[-C--:B------:R-:W-:Y:S01]  /*3000*/  IADD3 R4, P0, R6, R15.reuse, RZ ;  /* 0x0000000f06047210 */ /* 0x080fe20007f1e0ff */
[----:B------:R2:W-:Y:S02]  /*3010*/  LDGSTS.E.BYPASS.LTC128B.128 [R246+0x4100], [R10.64], !P6 ;  /* 0x041000000af67fae */ /* 0x0005e4000f101d48 */
[--C-:B------:R-:W-:Y:S01]  /*3020*/  IMAD.X R7, R9, 0x1, R14.reuse, P1 ;  /* 0x0000000109077824 */ /* 0x100fe200008e060e */
[-C--:B------:R-:W-:Y:S01]  /*3030*/  IADD3 R2, P1, R4, R15.reuse, RZ ;  /* 0x0000000f04027210 */ /* 0x080fe20007f3e0ff */
[----:B------:R2:W-:Y:S03]  /*3040*/  LDGSTS.E.BYPASS.LTC128B.128 [R246+0x4900], [R8.64], !P6 ;  /* 0x0490000008f67fae */ /* 0x0005e6000f101d48 */
[----:B------:R-:W-:Y:S01]  /*3050*/  IADD3.X R5, R7, R14, RZ, P0, !PT ;  /* 0x0000000e07057210 */ /* 0x000fe200007fe4ff */
[----:B------:R2:W-:Y:S04]  /*3060*/  LDGSTS.E.BYPASS.LTC128B.128 [R246+0x5100], [R6.64], !P6 ;  /* 0x0510000006f67fae */ /* 0x0005e8000f101d48 */
[----:B------:R-:W-:Y:S01]  /*3070*/  IMAD.X R3, R5, 0x1, R14, P1 ;  /* 0x0000000105037824 */ /* 0x000fe200008e060e */
[----:B------:R2:W-:Y:S04]  /*3080*/  LDGSTS.E.BYPASS.LTC128B.128 [R246+0x5900], [R4.64], !P6 ;  /* 0x0590000004f67fae */ /* 0x0005e8000f101d48 */
[----:B------:R2:W-:Y:S01]  /*3090*/  LDGSTS.E.BYPASS.LTC128B.128 [R246+0x6100], [R2.64], !P6 ;  /* 0x0610000002f67fae */ /* 0x0005e2000f101d48 */
[----:B-1----:R-:W-:-:S04]  /*30a0*/  IADD3 R12, P0, R2, R15, RZ ;  /* 0x0000000f020c7210 */ /* 0x002fc80007f1e0ff */
[----:B------:R-:W-:-:S05]  /*30b0*/  IADD3.X R13, R3, R14, RZ, P0, !PT ;  /* 0x0000000e030d7210 */ /* 0x000fca00007fe4ff */
[----:B------:R2:W-:Y:S04]  /*30c0*/  LDGSTS.E.BYPASS.LTC128B.128 [R246+0x6900], [R12.64], !P6 ;  /* 0x069000000cf67fae */ /* 0x0005e8000f101d48 */
.L_x_516:
[----:B------:R-:W-:Y:S05]  /*30d0*/  BSYNC B0 ;  /* 0x0000000000007941 */ /* 0x000fea0003800000 */
.L_x_515:
[----:B--2---:R-:W2:Y:S04]  /*30e0*/  LDL R2, [R1+0x5c] ;  /* 0x00005c0001027983 */ /* 0x004ea80000100800 */
[----:B------:R-:W2:Y:S04]  /*30f0*/  LDL R0, [R1+0x80] ;  /* 0x0000800001007983 */ /* 0x000ea80000100800 */
[----:B------:R-:W3:Y:S04]  /*3100*/  LDL R5, [R1+0x58] ;  /* 0x0000580001057983 */ /* 0x000ee80000100800 */
        /* <DEDUP_REMOVED lines=14> */
[----:B------:R-:W-:Y:S04]  /*31f0*/  LDSM.16.MT88.4 R48, [R229] ;  /* 0x00000000e530783b */ /* 0x000fe80000004200 */
[----:B------:R-:W-:Y:S04]  /*3200*/  LDSM.16.MT88.4 R52, [R233] ;  /* 0x00000000e934783b */ /* 0x000fe80000004200 */
[----:B------:R-:W-:Y:S04]  /*3210*/  LDSM.16.MT88.4 R60, [R230] ;  /* 0x00000000e63c783b */ /* 0x000fe80000004200 */
[----:B------:R-:W-:Y:S04]  /*3220*/  LDSM.16.MT88.4 R80, [R232] ;  /* 0x00000000e850783b */ /* 0x000fe80000004200 */
[----:B------:R-:W-:Y:S04]  /*3230*/  LDSM.16.MT88.4 R56, [R229+0x800] ;  /* 0x00080000e538783b */ /* 0x000fe80000004200 */
[----:B------:R-:W-:Y:S04]  /*3240*/  LDSM.16.MT88.4 R72, [R233+0x800] ;  /* 0x00080000e948783b */ /* 0x000fe80000004200 */
[----:B------:R-:W-:Y:S04]  /*3250*/  LDSM.16.MT88.4 R76, [R230+0x800] ;  /* 0x00080000e64c783b */ /* 0x000fe80000004200 */
[----:B------:R-:W-:Y:S04]  /*3260*/  LDSM.16.MT88.4 R84, [R232+0x800] ;  /* 0x00080000e854783b */ /* 0x000fe80000004200 */
[----:B------:R-:W0:Y:S01]  /*3270*/  LDGDEPBAR ;  /* 0x00000000000079af */ /* 0x000e220000000000 */
[----:B--2---:R-:W-:-:S04]  /*3280*/  IMAD.IADD R0, R0, 0x1, R2 ;  /* 0x0000000100007824 */ /* 0x004fc800078e0202 */
[----:B------:R-:W-:-:S04]  /*3290*/  @P4 IMAD.HI.U32 R2, R0, c[0x0][0x2c8], RZ ;  /* 0x0000b20000024a27 */ /* 0x000fc800078e00ff */
[----:B------:R-:W-:Y:S01]  /*32a0*/  IMAD.MOV.U32 R6, RZ, RZ, R0 ;  /* 0x000000ffff067224 */ /* 0x000fe200078e0000 */
[----:B------:R-:W-:Y:S02]  /*32b0*/  @P4 SHF.R.U32.HI R6, RZ, c[0x0][0x2cc], R2 ;  /* 0x0000b300ff064a19 */ /* 0x000fe40000011602 */
[----:B------:R-:W-:-:S03]  /*32c0*/  IADD3 R0, R204, c[0x0][0x1d0], RZ ;  /* 0x00007400cc007a10 */ /* 0x000fc60007ffe0ff */
[----:B------:R-:W1:Y:S01]  /*32d0*/  SHFL.IDX PT, R2, R6, 0x2, 0x1c1f ;  /* 0x005c1f0006027f89 */ /* 0x000e6200000e0000 */
[----:B---3--:R-:W-:Y:S01]  /*32e0*/  IADD3 R3, -R5, 0x1, R0 ;  /* 0x0000000105037810 */ /* 0x008fe20007ffe100 */
[----:B------:R-:W-:Y:S02]  /*32f0*/  IMAD.IADD R28, R0, 0x1, -R5 ;  /* 0x00000001001c7824 */ /* 0x000fe400078e0a05 */
[----:B------:R-:W2:Y:S01]  /*3300*/  SHFL.IDX PT, R4, R6, 0x3, 0x1c1f ;  /* 0x007c1f0006047f89 */ /* 0x000ea200000e0000 */
[----:B------:R-:W-:-:S05]  /*3310*/  IADD3 R7, R3, -c[0x0][0x168], RZ ;  /* 0x80005a0003077a10 */ /* 0x000fca0007ffe0ff */
[C---:B-1----:R-:W-:Y:S02]  /*3320*/  IMAD.IADD R2, R7.reuse, 0x1, R2 ;  /* 0x0000000107027824 */ /* 0x042fe400078e0202 */
[----:B--2---:R-:W-:-:S03]  /*3330*/  IMAD.IADD R0, R7, 0x1, R4 ;  /* 0x0000000107007824 */ /* 0x004fc600078e0204 */
[----:B------:R-:W-:-:S04]  /*3340*/  IMNMX R2, R28, R2, PT ;  /* 0x000000021c027217 */ /* 0x000fc80003800200 */
[C---:B------:R-:W-:Y:S02]  /*3350*/  ISETP.GT.AND P3, PT, R2.reuse, RZ, PT ;  /* 0x000000ff0200720c */ /* 0x040fe40003f64270 */
[----:B------:R-:W-:Y:S02]  /*3360*/  ISETP.GT.AND P2, PT, R2, 0x1, PT ;  /* 0x000000010200780c */ /* 0x000fe40003f44270 */
[----:B------:R-:W-:Y:S01]  /*3370*/  FSEL R8, R68, -INF , P3 ;  /* 0xff80000044087808 */ /* 0x000fe20001800000 */
[----:B------:R-:W-:Y:S01]  /*3380*/  IMAD.MOV.U32 R68, RZ, RZ, R225 ;  /* 0x000000ffff447224 */ /* 0x000fe200078e00e1 */
[----:B------:R-:W-:Y:S02]  /*3390*/  FSEL R9, R69, -INF , P2 ;  /* 0xff80000045097808 */ /* 0x000fe40001000000 */
[----:B------:R-:W-:Y:S02]  /*33a0*/  ISETP.GT.AND P3, PT, R2, 0x8, PT ;  /* 0x000000080200780c */ /* 0x000fe40003f64270 */
[----:B------:R-:W-:-:S02]  /*33b0*/  IMNMX R0, R28, R0, PT ;  /* 0x000000001c007217 */ /* 0x000fc40003800200 */
[----:B------:R-:W-:Y:S02]  /*33c0*/  ISETP.GT.AND P2, PT, R2, 0x9, PT ;  /* 0x000000090200780c */ /* 0x000fe40003f44270 */
[----:B------:R-:W-:Y:S02]  /*33d0*/  FSEL R10, R88, -INF , P3 ;  /* 0xff800000580a7808 */ /* 0x000fe40001800000 */
[----:B------:R-:W-:Y:S02]  /*33e0*/  FMNMX.FTZ R3, R8, R9, !PT ;  /* 0x0000000908037209 */ /* 0x000fe40007810000 */
[----:B------:R-:W-:Y:S02]  /*33f0*/  ISETP.GT.AND P0, PT, R0, 0x1, PT ;  /* 0x000000010000780c */ /* 0x000fe40003f04270 */
[----:B------:R-:W-:Y:S02]  /*3400*/  FSEL R11, R89, -INF , P2 ;  /* 0xff800000590b7808 */ /* 0x000fe40001000000 */
[----:B------:R-:W-:-:S02]  /*3410*/  ISETP.GT.AND P3, PT, R2, 0x10, PT ;  /* 0x000000100200780c */ /* 0x000fc40003f64270 */
[----:B------:R-:W-:Y:S02]  /*3420*/  FMNMX.FTZ R3, R10, R3, !PT ;  /* 0x000000030a037209 */ /* 0x000fe40007810000 */
[----:B------:R-:W-:Y:S02]  /*3430*/  ISETP.GT.AND P1, PT, R0, RZ, PT ;  /* 0x000000ff0000720c */ /* 0x000fe40003f24270 */
[----:B------:R-:W-:Y:S02]  /*3440*/  FSEL R13, R71, -INF , P0 ;  /* 0xff800000470d7808 */ /* 0x000fe40000000000 */
[----:B------:R-:W-:Y:S02]  /*3450*/  ISETP.GT.AND P2, PT, R2, 0x11, PT ;  /* 0x000000110200780c */ /* 0x000fe40003f44270 */
[----:B------:R-:W-:Y:S02]  /*3460*/  FSEL R16, R92, -INF , P3 ;  /* 0xff8000005c107808 */ /* 0x000fe40001800000 */
[----:B------:R-:W-:-:S02]  /*3470*/  FMNMX.FTZ R3, R11, R3, !PT ;  /* 0x000000030b037209 */ /* 0x000fc40007810000 */
[----:B------:R-:W-:Y:S02]  /*3480*/  ISETP.GT.AND P0, PT, R0, 0x9, PT ;  /* 0x000000090000780c */ /* 0x000fe40003f04270 */
[----:B------:R-:W-:Y:S02]  /*3490*/  FSEL R12, R70, -INF , P1 ;  /* 0xff800000460c7808 */ /* 0x000fe40000800000 */
[----:B------:R-:W-:Y:S02]  /*34a0*/  FSEL R17, R93, -INF , P2 ;  /* 0xff8000005d117808 */ /* 0x000fe40001000000 */
[----:B------:R-:W-:Y:S02]  /*34b0*/  ISETP.GT.AND P3, PT, R2, 0x18, PT ;  /* 0x000000180200780c */ /* 0x000fe40003f64270 */
[----:B------:R-:W-:Y:S02]  /*34c0*/  FMNMX.FTZ R3, R16, R3, !PT ;  /* 0x0000000310037209 */ /* 0x000fe40007810000 */
[----:B------:R-:W-:-:S02]  /*34d0*/  ISETP.GT.AND P1, PT, R0, 0x8, PT ;  /* 0x000000080000780c */ /* 0x000fc40003f24270 */
[----:B------:R-:W-:Y:S02]  /*34e0*/  FSEL R15, R91, -INF , P0 ;  /* 0xff8000005b0f7808 */ /* 0x000fe40000000000 */
[----:B------:R-:W-:Y:S02]  /*34f0*/  ISETP.GT.AND P0, PT, R0, 0x11, PT ;  /* 0x000000110000780c */ /* 0x000fe40003f04270 */
[----:B------:R-:W-:Y:S02]  /*3500*/  ISETP.GT.AND P2, PT, R2, 0x19, PT ;  /* 0x000000190200780c */ /* 0x000fe40003f44270 */
[----:B------:R-:W-:Y:S02]  /*3510*/  FSEL R18, R96, -INF , P3 ;  /* 0xff80000060127808 */ /* 0x000fe40001800000 */
[----:B------:R-:W-:Y:S02]  /*3520*/  FMNMX.FTZ R3, R17, R3, !PT ;  /* 0x0000000311037209 */ /* 0x000fe40007810000 */
[----:B------:R-:W-:-:S02]  /*3530*/  FSEL R14, R90, -INF , P1 ;  /* 0xff8000005a0e7808 */ /* 0x000fc40000800000 */
[C---:B------:R-:W-:Y:S02]  /*3540*/  ISETP.GT.AND P1, PT, R0.reuse, 0x10, PT ;  /* 0x000000100000780c */ /* 0x040fe40003f24270 */
[----:B------:R-:W-:Y:S02]  /*3550*/  FSEL R21, R95, -INF , P0 ;  /* 0xff8000005f157808 */ /* 0x000fe40000000000 */
[----:B------:R-:W-:Y:S02]  /*3560*/  ISETP.GT.AND P0, PT, R0, 0x19, PT ;  /* 0x000000190000780c */ /* 0x000fe40003f04270 */
[----:B------:R-:W-:Y:S02]  /*3570*/  FSEL R19, R97, -INF , P2 ;  /* 0xff80000061137808 */ /* 0x000fe40001000000 */
[----:B------:R-:W-:Y:S02]  /*3580*/  ISETP.GT.AND P3, PT, R2, 0x20, PT ;  /* 0x000000200200780c */ /* 0x000fe40003f64270 */
[----:B------:R-:W-:-:S02]  /*3590*/  FMNMX.FTZ R4, R12, R13, !PT ;  /* 0x0000000d0c047209 */ /* 0x000fc40007810000 */
[----:B------:R-:W-:Y:S02]  /*35a0*/  FMNMX.FTZ R3, R18, R3, !PT ;  /* 0x0000000312037209 */ /* 0x000fe40007810000 */
[----:B------:R-:W-:Y:S02]  /*35b0*/  FSEL R20, R94, -INF , P1 ;  /* 0xff8000005e147808 */ /* 0x000fe40000800000 */
[----:B------:R-:W-:Y:S02]  /*35c0*/  ISETP.GT.AND P1, PT, R0, 0x18, PT ;  /* 0x000000180000780c */ /* 0x000fe40003f24270 */
[----:B------:R-:W-:Y:S02]  /*35d0*/  FSEL R29, R99, -INF , P0 ;  /* 0xff800000631d7808 */ /* 0x000fe40000000000 */
[----:B------:R-:W-:Y:S02]  /*35e0*/  ISETP.GT.AND P2, PT, R2, 0x21, PT ;  /* 0x000000210200780c */ /* 0x000fe40003f44270 */
[----:B------:R-:W-:-:S02]  /*35f0*/  FSEL R99, R104, -INF , P3 ;  /* 0xff80000068637808 */ /* 0x000fc40001800000 */
[----:B------:R-:W-:Y:S02]  /*3600*/  FMNMX.FTZ R4, R14, R4, !PT ;  /* 0x000000040e047209 */ /* 0x000fe40007810000 */
[----:B------:R-:W-:Y:S02]  /*3610*/  FMNMX.FTZ R3, R19, R3, !PT ;  /* 0x0000000313037209 */ /* 0x000fe40007810000 */
[----:B------:R-:W-:Y:S02]  /*3620*/  FSEL R22, R98, -INF , P1 ;  /* 0xff80000062167808 */ /* 0x000fe40000800000 */
[----:B------:R-:W-:Y:S02]  /*3630*/  FSEL R98, R105, -INF , P2 ;  /* 0xff80000069627808 */ /* 0x000fe40001000000 */
[----:B------:R-:W-:Y:S02]  /*3640*/  ISETP.GT.AND P3, PT, R2, 0x28, PT ;  /* 0x000000280200780c */ /* 0x000fe40003f64270 */
[----:B------:R-:W-:-:S02]  /*3650*/  FMNMX.FTZ R4, R15, R4, !PT ;  /* 0x000000040f047209 */ /* 0x000fc40007810000 */
[----:B------:R-:W-:Y:S02]  /*3660*/  FMNMX.FTZ R3, R99, R3, !PT ;  /* 0x0000000363037209 */ /* 0x000fe40007810000 */
[----:B------:R-:W-:Y:S02]  /*3670*/  ISETP.GT.AND P2, PT, R2, 0x29, PT ;  /* 0x000000290200780c */ /* 0x000fe40003f44270 */
[----:B------:R-:W-:Y:S02]  /*3680*/  FSEL R97, R100, -INF , P3 ;  /* 0xff80000064617808 */ /* 0x000fe40001800000 */
[----:B------:R-:W-:Y:S02]  /*3690*/  FMNMX.FTZ R4, R20, R4, !PT ;  /* 0x0000000414047209 */ /* 0x000fe40007810000 */
[----:B------:R-:W-:Y:S02]  /*36a0*/  FMNMX.FTZ R3, R98, R3, !PT ;  /* 0x0000000362037209 */ /* 0x000fe40007810000 */
[----:B------:R-:W-:-:S02]  /*36b0*/  FSEL R96, R101, -INF , P2 ;  /* 0xff80000065607808 */ /* 0x000fc40001000000 */
[----:B------:R-:W-:Y:S02]  /*36c0*/  ISETP.GT.AND P3, PT, R2, 0x30, PT ;  /* 0x000000300200780c */ /* 0x000fe40003f64270 */
[----:B------:R-:W-:Y:S02]  /*36d0*/  FMNMX.FTZ R4, R21, R4, !PT ;  /* 0x0000000415047209 */ /* 0x000fe40007810000 */
[----:B------:R-:W-:Y:S02]  /*36e0*/  FMNMX.FTZ R3, R97, R3, !PT ;  /* 0x0000000361037209 */ /* 0x000fe40007810000 */
[----:B------:R-:W-:Y:S02]  /*36f0*/  ISETP.GT.AND P1, PT, R0, 0x20, PT ;  /* 0x000000200000780c */ /* 0x000fe40003f24270 */
[----:B------:R-:W-:Y:S02]  /*3700*/  ISETP.GT.AND P2, PT, R2, 0x31, PT ;  /* 0x000000310200780c */ /* 0x000fe40003f44270 */
[----:B------:R-:W-:-:S02]  /*3710*/  FSEL R164, R108, -INF , P3 ;  /* 0xff8000006ca47808 */ /* 0x000fc40001800000 */
[----:B------:R-:W-:Y:S02]  /*3720*/  FMNMX.FTZ R4, R22, R4, !PT ;  /* 0x0000000416047209 */ /* 0x000fe40007810000 */
[----:B------:R-:W-:Y:S02]  /*3730*/  FMNMX.FTZ R3, R96, R3, !PT ;  /* 0x0000000360037209 */ /* 0x000fe40007810000 */
[----:B------:R-:W-:Y:S02]  /*3740*/  ISETP.GT.AND P0, PT, R0, 0x21, PT ;  /* 0x000000210000780c */ /* 0x000fe40003f04270 */
[----:B------:R-:W-:Y:S02]  /*3750*/  FSEL R106, R106, -INF , P1 ;  /* 0xff8000006a6a7808 */ /* 0x000fe40000800000 */
[----:B------:R-:W-:Y:S02]  /*3760*/  FSEL R163, R109, -INF , P2 ;  /* 0xff8000006da37808 */ /* 0x000fe40001000000 */
[----:B------:R-:W-:-:S02]  /*3770*/  ISETP.GT.AND P3, PT, R2, 0x38, PT ;  /* 0x000000380200780c */ /* 0x000fc40003f64270 */
[----:B------:R-:W-:Y:S02]  /*3780*/  FMNMX.FTZ R4, R29, R4, !PT ;  /* 0x000000041d047209 */ /* 0x000fe40007810000 */
[----:B------:R-:W-:Y:S02]  /*3790*/  FMNMX.FTZ R3, R164, R3, !PT ;  /* 0x00000003a4037209 */ /* 0x000fe40007810000 */
[----:B------:R-:W-:Y:S02]  /*37a0*/  FSEL R107, R107, -INF , P0 ;  /* 0xff8000006b6b7808 */ /* 0x000fe40000000000 */
        /* <DEDUP_REMOVED lines=11> */
[----:B------:R-:W-:Y:S02]  /*3860*/  ISETP.GT.AND P1, PT, R0, 0x30, PT ;  /* 0x000000300000780c */ /* 0x000fe40003f24270 */
[----:B------:R-:W-:Y:S02]  /*3870*/  FSEL R103, R103, -INF , P0 ;  /* 0xff80000067677808 */ /* 0x000fe40000000000 */
[----:B------:R-:W-:Y:S02]  /*3880*/  ISETP.GT.AND P2, PT, R2, 0x41, PT ;  /* 0x000000410200780c */ /* 0x000fe40003f44270 */
[----:B------:R-:W-:-:S02]  /*3890*/  FSEL R204, R116, -INF , P3 ;  /* 0xff80000074cc7808 */ /* 0x000fc40001800000 */
[----:B------:R-:W-:Y:S02]  /*38a0*/  FMNMX.FTZ R4, R102, R4, !PT ;  /* 0x0000000466047209 */ /* 0x000fe40007810000 */
[----:B------:R-:W-:Y:S02]  /*38b0*/  FMNMX.FTZ R3, R160, R3, !PT ;  /* 0x00000003a0037209 */ /* 0x000fe40007810000 */
[----:B------:R-:W-:Y:S02]  /*38c0*/  FSEL R168, R110, -INF , P1 ;  /* 0xff8000006ea87808 */ /* 0x000fe40000800000 */
[C---:B------:R-:W-:Y:S02]  /*38d0*/  ISETP.GT.AND P1, PT, R0.reuse, 0x38, PT ;  /* 0x000000380000780c */ /* 0x040fe40003f24270 */
[----:B------:R-:W-:Y:S02]  /*38e0*/  ISETP.GT.AND P0, PT, R0, 0x31, PT ;  /* 0x000000310000780c */ /* 0x000fe40003f04270 */
[----:B------:R-:W-:-:S02]  /*38f0*/  FSEL R252, R117, -INF , P2 ;  /* 0xff80000075fc7808 */ /* 0x000fc40001000000 */
[----:B------:R-:W-:Y:S02]  /*3900*/  ISETP.GT.AND P3, PT, R2, 0x48, PT ;  /* 0x000000480200780c */ /* 0x000fe40003f64270 */
[----:B------:R-:W-:Y:S02]  /*3910*/  FMNMX.FTZ R4, R103, R4, !PT ;  /* 0x0000000467047209 */ /* 0x000fe40007810000 */
[----:B------:R-:W-:Y:S02]  /*3920*/  FMNMX.FTZ R3, R204, R3, !PT ;  /* 0x00000003cc037209 */ /* 0x000fe40007810000 */
[----:B------:R-:W-:Y:S02]  /*3930*/  FSEL R165, R114, -INF , P1 ;  /* 0xff80000072a57808 */ /* 0x000fe40000800000 */
[----:B------:R-:W-:Y:S02]  /*3940*/  ISETP.GT.AND P1, PT, R0, 0x40, PT ;  /* 0x000000400000780c */ /* 0x000fe40003f24270 */
[----:B------:R-:W-:-:S02]  /*3950*/  FSEL R167, R111, -INF , P0 ;  /* 0xff8000006fa77808 */ /* 0x000fc40000000000 */
[----:B------:R-:W-:Y:S02]  /*3960*/  ISETP.GT.AND P2, PT, R2, 0x49, PT ;  /* 0x000000490200780c */ /* 0x000fe40003f44270 */
[----:B------:R-:W-:Y:S02]  /*3970*/  FSEL R247, R120, -INF , P3 ;  /* 0xff80000078f77808 */ /* 0x000fe40001800000 */
[----:B------:R-:W-:Y:S02]  /*3980*/  FMNMX.FTZ R4, R168, R4, !PT ;  /* 0x00000004a8047209 */ /* 0x000fe40007810000 */
[----:B------:R-:W-:Y:S02]  /*3990*/  FMNMX.FTZ R3, R252, R3, !PT ;  /* 0x00000003fc037209 */ /* 0x000fe40007810000 */
[----:B------:R-:W-:Y:S02]  /*39a0*/  ISETP.GT.AND P0, PT, R0, 0x39, PT ;  /* 0x000000390000780c */ /* 0x000fe40003f04270 */
[----:B------:R-:W-:-:S02]  /*39b0*/  FSEL R69, R118, -INF , P1 ;  /* 0xff80000076457808 */ /* 0x000fc40000800000 */
[----:B------:R-:W-:Y:S02]  /*39c0*/  ISETP.GT.AND P1, PT, R0, 0x48, PT ;  /* 0x000000480000780c */ /* 0x000fe40003f24270 */
[----:B------:R-:W-:Y:S02]  /*39d0*/  FSEL R227, R121, -INF , P2 ;  /* 0xff80000079e37808 */ /* 0x000fe40001000000 */
[----:B------:R-:W-:Y:S02]  /*39e0*/  ISETP.GT.AND P3, PT, R2, 0x50, PT ;  /* 0x000000500200780c */ /* 0x000fe40003f64270 */
[----:B------:R-:W-:Y:S02]  /*39f0*/  FMNMX.FTZ R4, R167, R4, !PT ;  /* 0x00000004a7047209 */ /* 0x000fe40007810000 */
[----:B------:R-:W-:Y:S02]  /*3a00*/  FMNMX.FTZ R3, R247, R3, !PT ;  /* 0x00000003f7037209 */ /* 0x000fe40007810000 */
[----:B------:R-:W-:-:S02]  /*3a10*/  FSEL R162, R115, -INF , P0 ;  /* 0xff80000073a27808 */ /* 0x000fc40000000000 */
[----:B------:R-:W-:Y:S02]  /*3a20*/  ISETP.GT.AND P0, PT, R0, 0x41, PT ;  /* 0x000000410000780c */ /* 0x000fe40003f04270 */
[----:B------:R-:W-:Y:S02]  /*3a30*/  FSEL R250, R122, -INF , P1 ;  /* 0xff8000007afa7808 */ /* 0x000fe40000800000 */
[----:B------:R-:W-:Y:S02]  /*3a40*/  ISETP.GT.AND P2, PT, R2, 0x51, PT ;  /* 0x000000510200780c */ /* 0x000fe40003f44270 */
[----:B------:R-:W-:Y:S02]  /*3a50*/  FSEL R71, R124, -INF , P3 ;  /* 0xff8000007c477808 */ /* 0x000fe40001800000 */
[----:B------:R-:W-:Y:S02]  /*3a60*/  FMNMX.FTZ R4, R165, R4, !PT ;  /* 0x00000004a5047209 */ /* 0x000fe40007810000 */
[----:B------:R-:W-:-:S02]  /*3a70*/  FMNMX.FTZ R3, R227, R3, !PT ;  /* 0x00000003e3037209 */ /* 0x000fc40007810000 */
[----:B------:R-:W-:Y:S02]  /*3a80*/  ISETP.GT.AND P1, PT, R2, 0x58, PT ;  /* 0x000000580200780c */ /* 0x000fe40003f24270 */
[----:B------:R-:W-:Y:S02]  /*3a90*/  FSEL R251, R119, -INF , P0 ;  /* 0xff80000077fb7808 */ /* 0x000fe40000000000 */
[----:B------:R-:W-:Y:S02]  /*3aa0*/  ISETP.GT.AND P0, PT, R0, 0x49, PT ;  /* 0x000000490000780c */ /* 0x000fe40003f04270 */
[----:B------:R-:W-:Y:S02]  /*3ab0*/  FSEL R244, R125, -INF , P2 ;  /* 0xff8000007df47808 */ /* 0x000fe40001000000 */
[----:B------:R-:W-:Y:S02]  /*3ac0*/  FMNMX.FTZ R4, R162, R4, !PT ;  /* 0x00000004a2047209 */ /* 0x000fe40007810000 */
[----:B------:R-:W-:-:S02]  /*3ad0*/  FMNMX.FTZ R3, R71, R3, !PT ;  /* 0x0000000347037209 */ /* 0x000fc40007810000 */
[----:B------:R-:W-:Y:S02]  /*3ae0*/  FSEL R243, R128, -INF , P1 ;  /* 0xff80000080f37808 */ /* 0x000fe40000800000 */
[----:B------:R-:W-:Y:S02]  /*3af0*/  ISETP.GT.AND P1, PT, R0, 0x50, PT ;  /* 0x000000500000780c */ /* 0x000fe40003f24270 */
[----:B------:R-:W-:Y:S02]  /*3b00*/  FSEL R225, R123, -INF , P0 ;  /* 0xff8000007be17808 */ /* 0x000fe40000000000 */
[----:B------:R-:W-:Y:S02]  /*3b10*/  ISETP.GT.AND P0, PT, R2, 0x59, PT ;  /* 0x000000590200780c */ /* 0x000fe40003f04270 */
[----:B------:R-:W-:Y:S02]  /*3b20*/  FMNMX.FTZ R4, R69, R4, !PT ;  /* 0x0000000445047209 */ /* 0x000fe40007810000 */
[----:B------:R-:W-:-:S02]  /*3b30*/  FMNMX.FTZ R3, R244, R3, !PT ;  /* 0x00000003f4037209 */ /* 0x000fc40007810000 */
[----:B------:R-:W-:Y:S02]  /*3b40*/  FSEL R237, R126, -INF , P1 ;  /* 0xff8000007eed7808 */ /* 0x000fe40000800000 */
[C---:B------:R-:W-:Y:S02]  /*3b50*/  ISETP.GT.AND P5, PT, R2.reuse, 0x60, PT ;  /* 0x000000600200780c */ /* 0x040fe40003fa4270 */
[C---:B------:R-:W-:Y:S02]  /*3b60*/  ISETP.GT.AND P3, PT, R2.reuse, 0x61, PT ;  /* 0x000000610200780c */ /* 0x040fe40003f64270 */
[C---:B------:R-:W-:Y:S02]  /*3b70*/  ISETP.GT.AND P2, PT, R2.reuse, 0x68, PT ;  /* 0x000000680200780c */ /* 0x040fe40003f44270 */
[----:B------:R-:W-:Y:S02]  /*3b80*/  ISETP.GT.AND P1, PT, R2, 0x69, PT ;  /* 0x000000690200780c */ /* 0x000fe40003f24270 */
[----:B------:R-:W-:-:S02]  /*3b90*/  FSEL R242, R129, -INF , P0 ;  /* 0xff80000081f27808 */ /* 0x000fc40000000000 */
[----:B------:R-:W-:Y:S02]  /*3ba0*/  FMNMX.FTZ R2, R251, R4, !PT ;  /* 0x00000004fb027209 */ /* 0x000fe40007810000 */
[----:B------:R-:W-:Y:S02]  /*3bb0*/  FMNMX.FTZ R3, R243, R3, !PT ;  /* 0x00000003f3037209 */ /* 0x000fe40007810000 */
[----:B------:R-:W-:Y:S02]  /*3bc0*/  FSEL R241, R140, -INF , P5 ;  /* 0xff8000008cf17808 */ /* 0x000fe40002800000 */
[----:B------:R-:W-:Y:S02]  /*3bd0*/  FMNMX.FTZ R2, R250, R2, !PT ;  /* 0x00000002fa027209 */ /* 0x000fe40007810000 */
[----:B------:R-:W-:Y:S02]  /*3be0*/  FMNMX.FTZ R3, R242, R3, !PT ;  /* 0x00000003f2037209 */ /* 0x000fe40007810000 */
[----:B------:R-:W-:-:S02]  /*3bf0*/  ISETP.GT.AND P0, PT, R0, 0x51, PT ;  /* 0x000000510000780c */ /* 0x000fc40003f04270 */
[----:B------:R-:W-:Y:S02]  /*3c00*/  FSEL R224, R141, -INF , P3 ;  /* 0xff8000008de07808 */ /* 0x000fe40001800000 */
[----:B------:R-:W-:Y:S02]  /*3c10*/  FMNMX.FTZ R2, R225, R2, !PT ;  /* 0x00000002e1027209 */ /* 0x000fe40007810000 */
[----:B------:R-:W-:Y:S02]  /*3c20*/  FMNMX.FTZ R3, R241, R3, !PT ;  /* 0x00000003f1037209 */ /* 0x000fe40007810000 */
[----:B------:R-:W-:Y:S02]  /*3c30*/  FSEL R236, R127, -INF , P0 ;  /* 0xff8000007fec7808 */ /* 0x000fe40000000000 */
[----:B------:R-:W-:Y:S02]  /*3c40*/  ISETP.GT.AND P0, PT, R0, 0x58, PT ;  /* 0x000000580000780c */ /* 0x000fe40003f04270 */
[----:B------:R-:W-:-:S02]  /*3c50*/  FSEL R239, R132, -INF , P2 ;  /* 0xff80000084ef7808 */ /* 0x000fc40001000000 */
[----:B------:R-:W-:Y:S02]  /*3c60*/  FMNMX.FTZ R2, R237, R2, !PT ;  /* 0x00000002ed027209 */ /* 0x000fe40007810000 */
[----:B------:R-:W-:Y:S02]  /*3c70*/  FMNMX.FTZ R3, R224, R3, !PT ;  /* 0x00000003e0037209 */ /* 0x000fe40007810000 */
[----:B------:R-:W-:Y:S02]  /*3c80*/  ISETP.GT.AND P3, PT, R0, 0x59, PT ;  /* 0x000000590000780c */ /* 0x000fe40003f64270 */
[----:B------:R-:W-:Y:S02]  /*3c90*/  FSEL R238, R133, -INF , P1 ;  /* 0xff80000085ee7808 */ /* 0x000fe40000800000 */
[----:B------:R-:W-:Y:S02]  /*3ca0*/  FSEL R235, R130, -INF , P0 ;  /* 0xff80000082eb7808 */ /* 0x000fe40000000000 */
[----:B------:R-:W-:-:S02]  /*3cb0*/  FMNMX.FTZ R2, R236, R2, !PT ;  /* 0x00000002ec027209 */ /* 0x000fc40007810000 */
[----:B------:R-:W-:Y:S02]  /*3cc0*/  FMNMX.FTZ R3, R239, R3, !PT ;  /* 0x00000003ef037209 */ /* 0x000fe40007810000 */
[----:B------:R-:W-:Y:S02]  /*3cd0*/  FSEL R234, R131, -INF , P3 ;  /* 0xff80000083ea7808 */ /* 0x000fe40001800000 */
[----:B------:R-:W-:Y:S02]  /*3ce0*/  ISETP.GT.AND P1, PT, R0, 0x60, PT ;  /* 0x000000600000780c */ /* 0x000fe40003f24270 */
[----:B------:R-:W-:Y:S02]  /*3cf0*/  FMNMX.FTZ R2, R235, R2, !PT ;  /* 0x00000002eb027209 */ /* 0x000fe40007810000 */
[----:B------:R-:W-:Y:S02]  /*3d00*/  FMNMX.FTZ R3, R238, R3, !PT ;  /* 0x00000003ee037209 */ /* 0x000fe40007810000 */
[----:B------:R-:W-:-:S02]  /*3d10*/  ISETP.GT.AND P0, PT, R0, 0x61, PT ;  /* 0x000000610000780c */ /* 0x000fc40003f04270 */
[----:B------:R-:W-:Y:S01]  /*3d20*/  FSEL R231, R142, -INF , P1 ;  /* 0xff8000008ee77808 */ /* 0x000fe20000800000 */
[----:B------:R-:W1:Y:S01]  /*3d30*/  SHFL.BFLY PT, R5, R3, 0x2, 0x1f ;  /* 0x0c401f0003057f89 */ /* 0x000e6200000e0000 */
[----:B------:R-:W-:Y:S02]  /*3d40*/  FMNMX.FTZ R2, R234, R2, !PT ;  /* 0x00000002ea027209 */ /* 0x000fe40007810000 */
[----:B------:R-:W-:Y:S02]  /*3d50*/  FSEL R228, R143, -INF , P0 ;  /* 0xff8000008fe47808 */ /* 0x000fe40000000000 */
[C---:B------:R-:W-:Y:S02]  /*3d60*/  ISETP.GT.AND P1, PT, R0.reuse, 0x68, PT ;  /* 0x000000680000780c */ /* 0x040fe40003f24270 */
[----:B------:R-:W-:Y:S02]  /*3d70*/  FMNMX.FTZ R2, R231, R2, !PT ;  /* 0x00000002e7027209 */ /* 0x000fe40007810000 */
[----:B------:R-:W-:-:S02]  /*3d80*/  ISETP.GT.AND P0, PT, R0, 0x69, PT ;  /* 0x000000690000780c */ /* 0x000fc40003f04270 */
[----:B------:R-:W-:Y:S02]  /*3d90*/  FSEL R245, R134, -INF , P1 ;  /* 0xff80000086f57808 */ /* 0x000fe40000800000 */
[----:B------:R-:W-:Y:S02]  /*3da0*/  FMNMX.FTZ R2, R228, R2, !PT ;  /* 0x00000002e4027209 */ /* 0x000fe40007810000 */
[----:B------:R-:W-:Y:S02]  /*3db0*/  FSEL R249, R135, -INF , P0 ;  /* 0xff80000087f97808 */ /* 0x000fe40000000000 */
[----:B------:R-:W-:-:S04]  /*3dc0*/  FMNMX.FTZ R2, R245, R2, !PT ;  /* 0x00000002f5027209 */ /* 0x000fc80007810000 */
[----:B------:R-:W-:Y:S02]  /*3dd0*/  FMNMX.FTZ R2, R249, R2, !PT ;  /* 0x00000002f9027209 */ /* 0x000fe40007810000 */
[----:B-1----:R-:W-:-:S03]  /*3de0*/  FMNMX.FTZ R0, R3, R5, !PT ;  /* 0x0000000503007209 */ /* 0x002fc60007810000 */
[----:B------:R-:W1:Y:S04]  /*3df0*/  SHFL.BFLY PT, R4, R2, 0x2, 0x1f ;  /* 0x0c401f0002047f89 */ /* 0x000e6800000e0000 */
[----:B------:R-:W2:Y:S01]  /*3e00*/  SHFL.BFLY PT, R3, R0, 0x1, 0x1f ;  /* 0x0c201f0000037f89 */ /* 0x000ea200000e0000 */
[----:B-1----:R-:W-:Y:S02]  /*3e10*/  FMNMX.FTZ R2, R2, R4, !PT ;  /* 0x0000000402027209 */ /* 0x002fe40007810000 */
[----:B--2---:R-:W-:-:S03]  /*3e20*/  FMNMX.FTZ R135, R0, R3, !PT ;  /* 0x0000000300877209 */ /* 0x004fc60007810000 */
[----:B------:R-:W1:Y:S01]  /*3e30*/  SHFL.BFLY PT, R5, R2, 0x1, 0x1f ;  /* 0x0c201f0002057f89 */ /* 0x000e6200000e0000 */
[C---:B------:R-:W-:Y:S01]  /*3e40*/  FSETP.NEU.FTZ.AND P0, PT, R135.reuse, -INF , PT ;  /* 0xff8000008700780b */ /* 0x040fe20003f1d000 */
[----:B------:R-:W-:-:S05]  /*3e50*/  FMUL.FTZ R0, R135, c[0x0][0x2d0] ;  /* 0x0000b40087007a20 */ /* 0x000fca0000410000 */
[----:B------:R-:W-:-:S05]  /*3e60*/  FSEL R4, R0, RZ, P0 ;  /* 0x000000ff00047208 */ /* 0x000fca0000000000 */
[----:B------:R-:W-:-:S04]  /*3e70*/  FFMA.FTZ R0, R8, c[0x0][0x2d0], -R4 ;  /* 0x0000b40008007a23 */ /* 0x000fc80000010804 */
[----:B------:R2:W-:Y:S01]  /*3e80*/  MUFU.EX2 R31, R0 ;  /* 0x00000000001f7308 */ /* 0x0005e20000000800 */
[----:B-1----:R-:W-:Y:S02]  /*3e90*/  FMNMX.FTZ R70, R2, R5, !PT ;  /* 0x0000000502467209 */ /* 0x002fe40007810000 */
[----:B------:R-:W1:Y:S02]  /*3ea0*/  SHFL.IDX PT, R2, R6, RZ, 0x1c1f ;  /* 0x001c1fff06027589 */ /* 0x000e6400000e0000 */
[C---:B------:R-:W-:Y:S01]  /*3eb0*/  FSETP.NEU.FTZ.AND P0, PT, R70.reuse, -INF , PT ;  /* 0xff8000004600780b */ /* 0x040fe20003f1d000 */
[----:B------:R-:W-:Y:S02]  /*3ec0*/  FMUL.FTZ R3, R70, c[0x0][0x2d0] ;  /* 0x0000b40046037a20 */ /* 0x000fe40000410000 */
[----:B--2---:R-:W-:-:S03]  /*3ed0*/  FFMA.FTZ R0, R9, c[0x0][0x2d0], -R4 ;  /* 0x0000b40009007a23 */ /* 0x004fc60000010804 */
[----:B------:R-:W-:Y:S01]  /*3ee0*/  FSEL R3, R3, RZ, P0 ;  /* 0x000000ff03037208 */ /* 0x000fe20000000000 */
[----:B------:R2:W3:Y:S01]  /*3ef0*/  MUFU.EX2 R166, R0 ;  /* 0x0000000000a67308 */ /* 0x0004e20000000800 */
[----:B-1----:R-:W-:Y:S02]  /*3f00*/  IMAD.IADD R2, R7, 0x1, R2 ;  /* 0x0000000107027824 */ /* 0x002fe400078e0202 */
[----:B--2---:R-:W-:Y:S01]  /*3f10*/  FFMA.FTZ R0, R10, c[0x0][0x2d0], -R4 ;  /* 0x0000b4000a007a23 */ /* 0x004fe20000010804 */
[----:B---3--:R-:W-:Y:S02]  /*3f20*/  F2FP.PACK_AB R8, R166, R31 ;  /* 0x0000001fa608723e */ /* 0x008fe400000000ff */
[----:B------:R-:W-:Y:S02]  /*3f30*/  IMNMX R2, R28, R2, PT ;  /* 0x000000021c027217 */ /* 0x000fe40003800200 */
[----:B------:R1:W-:Y:S02]  /*3f40*/  MUFU.EX2 R240, R0 ;  /* 0x0000000000f07308 */ /* 0x0003e40000000800 */
[----:B------:R-:W-:-:S02]  /*3f50*/  ISETP.GT.AND P3, PT, R2, RZ, PT ;  /* 0x000000ff0200720c */ /* 0x000fc40003f64270 */
[C---:B------:R-:W-:Y:S02]  /*3f60*/  ISETP.GT.AND P2, PT, R2.reuse, 0x1, PT ;  /* 0x000000010200780c */ /* 0x040fe40003f44270 */
[----:B------:R-:W-:-:S04]  /*3f70*/  ISETP.GT.AND P5, PT, R2, 0x60, PT ;  /* 0x000000600200780c */ /* 0x000fc80003fa4270 */
[----:B------:R-:W-:Y:S01]  /*3f80*/  FSEL R132, R220, -INF , P5 ;  /* 0xff800000dc847808 */ /* 0x000fe20002800000 */
        /* <DEDUP_REMOVED lines=20> */
[----:B------:R-:W-:Y:S01]  /*40d0*/  HMMA.16816.F32 R32, R8, R80, RZ ;  /* 0x000000500820723c */ /* 0x000fe200000018ff */
[----:B-1----:R-:W-:-:S07]  /*40e0*/  FFMA.FTZ R0, R18, c[0x0][0x2d0], -R4 ;  /* 0x0000b40012007a23 */ /* 0x002fce0000010804 */
[C---:B------:R-:W-:Y:S01]  /*40f0*/  HMMA.16816.F32 R24, R8.reuse, R50, RZ ;  /* 0x000000320818723c */ /* 0x040fe200000018ff */
[----:B------:R1:W-:Y:S07]  /*4100*/  MUFU.EX2 R100, R0 ;  /* 0x0000000000647308 */ /* 0x0003ee0000000800 */
[----:B------:R-:W-:Y:S01]  /*4110*/  HMMA.16816.F32 R12, R8, R82, RZ ;  /* 0x00000052080c723c */ /* 0x000fe200000018ff */
[----:B-1----:R-:W-:-:S07]  /*4120*/  FFMA.FTZ R0, R19, c[0x0][0x2d0], -R4 ;  /* 0x0000b40013007a23 */ /* 0x002fce0000010804 */
[----:B------:R-:W-:Y:S01]  /*4130*/  HMMA.16816.F32 R16, R8, R62, RZ ;  /* 0x0000003e0810723c */ /* 0x000fe200000018ff */
[----:B------:R1:W-:Y:S02]  /*4140*/  MUFU.EX2 R88, R0 ;  /* 0x0000000000587308 */ /* 0x0003e40000000800 */
[----:B-1----:R-:W-:-:S06]  /*4150*/  FFMA.FTZ R0, R20, c[0x0][0x2d0], -R3 ;  /* 0x0000b40014007a23 */ /* 0x002fcc0000010803 */
[----:B------:R1:W-:Y:S02]  /*4160*/  MUFU.EX2 R248, R0 ;  /* 0x0000000000f87308 */ /* 0x0003e40000000800 */
[----:B-1----:R-:W-:-:S06]  /*4170*/  FFMA.FTZ R0, R21, c[0x0][0x2d0], -R3 ;  /* 0x0000b40015007a23 */ /* 0x002fcc0000010803 */
[----:B------:R1:W3:Y:S02]  /*4180*/  MUFU.EX2 R171, R0 ;  /* 0x0000000000ab7308 */ /* 0x0002e40000000800 */
[----:B-1----:R-:W-:Y:S02]  /*4190*/  FFMA.FTZ R0, R22, c[0x0][0x2d0], -R3 ;  /* 0x0000b40016007a23 */ /* 0x002fe40000010803 */
[----:B------:R-:W-:Y:S04]  /*41a0*/  HMMA.16816.F32 R20, R8, R54, RZ ;  /* 0x000000360814723c */ /* 0x000fe800000018ff */
[----:B------:R1:W-:Y:S03]  /*41b0*/  MUFU.EX2 R101, R0 ;  /* 0x0000000000657308 */ /* 0x0003e60000000800 */
[----:B--2---:R-:W-:-:S02]  /*41c0*/  F2FP.PACK_AB R8, R170, R226 ;  /* 0x000000e2aa08723e */ /* 0x004fc400000000ff */
[----:B---3--:R-:W-:Y:S02]  /*41d0*/  F2FP.PACK_AB R9, R171, R248 ;  /* 0x000000f8ab09723e */ /* 0x008fe400000000ff */
[----:B------:R-:W-:Y:S01]  /*41e0*/  F2FP.PACK_AB R10, R88, R100 ;  /* 0x00000064580a723e */ /* 0x000fe200000000ff */
[----:B-1----:R-:W-:-:S04]  /*41f0*/  FFMA.FTZ R0, R29, c[0x0][0x2d0], -R3 ;  /* 0x0000b4001d007a23 */ /* 0x002fc80000010803 */
[----:B------:R1:W2:Y:S02]  /*4200*/  MUFU.EX2 R89, R0 ;  /* 0x0000000000597308 */ /* 0x0002a40000000800 */
[----:B-1----:R-:W1:Y:S01]  /*4210*/  SHFL.IDX PT, R0, R6, 0x1, 0x1c1f ;  /* 0x003c1f0006007f89 */ /* 0x002e6200000e0000 */
[----:B--2---:R-:W-:-:S07]  /*4220*/  F2FP.PACK_AB R11, R89, R101 ;  /* 0x00000065590b723e */ /* 0x004fce00000000ff */
[C---:B------:R-:W-:Y:S08]  /*4230*/  HMMA.16816.F32 R120, R8.reuse, R56, R44 ;  /* 0x000000380878723c */ /* 0x040ff0000000182c */
[----:B------:R-:W-:Y:S01]  /*4240*/  HMMA.16816.F32 R128, R8, R72, R40 ;  /* 0x000000480880723c */ /* 0x000fe20000001828 */
[----:B-1----:R-:W-:-:S07]  /*4250*/  IMAD.IADD R0, R7, 0x1, R0 ;  /* 0x0000000107007824 */ /* 0x002fce00078e0200 */
[----:B------:R-:W-:Y:S01]  /*4260*/  HMMA.16816.F32 R184, R8, R76, R36 ;  /* 0x0000004c08b8723c */ /* 0x000fe20000001824 */
[----:B------:R-:W-:Y:S02]  /*4270*/  FSEL R7, R152, -INF , P3 ;  /* 0xff80000098077808 */ /* 0x000fe40001800000 */
[----:B------:R-:W-:Y:S02]  /*4280*/  ISETP.GT.AND P3, PT, R2, 0x8, PT ;  /* 0x000000080200780c */ /* 0x000fe40003f64270 */
[----:B------:R-:W-:-:S03]  /*4290*/  IMNMX R0, R28, R0, PT ;  /* 0x000000001c007217 */ /* 0x000fc60003800200 */
[----:B------:R-:W-:Y:S01]  /*42a0*/  HMMA.16816.F32 R180, R8, R84, R32 ;  /* 0x0000005408b4723c */ /* 0x000fe20000001820 */
[C---:B------:R-:W-:Y:S02]  /*42b0*/  ISETP.GT.AND P1, PT, R0.reuse, RZ, PT ;  /* 0x000000ff0000720c */ /* 0x040fe40003f24270 */
[----:B------:R-:W-:-:S05]  /*42c0*/  ISETP.GT.AND P0, PT, R0, 0x1, PT ;  /* 0x000000010000780c */ /* 0x000fca0003f04270 */
[C---:B------:R-:W-:Y:S08]  /*42d0*/  HMMA.16816.F32 R116, R8.reuse, R58, R24 ;  /* 0x0000003a0874723c */ /* 0x040ff00000001818 */
[C---:B------:R-:W-:Y:S08]  /*42e0*/  HMMA.16816.F32 R176, R8.reuse, R74, R20 ;  /* 0x0000004a08b0723c */ /* 0x040ff00000001814 */
[C---:B------:R-:W-:Y:S07]  /*42f0*/  HMMA.16816.F32 R172, R8.reuse, R78, R16 ;  /* 0x0000004e08ac723c */ /* 0x040fee0000001810 */
[----:B------:R-:W-:Y:S01]  /*4300*/  FSEL R16, R155, -INF , P0 ;  /* 0xff8000009b107808 */ /* 0x000fe20000000000 */
[----:B------:R-:W-:Y:S01]  /*4310*/  HMMA.16816.F32 R124, R8, R86, R12 ;  /* 0x00000056087c723c */ /* 0x000fe2000000180c */
[----:B------:R-:W-:-:S04]  /*4320*/  ISETP.GT.AND P0, PT, R0, 0x9, PT ;  /* 0x000000090000780c */ /* 0x000fc80003f04270 */
[----:B------:R-:W-:Y:S02]  /*4330*/  FSEL R18, R151, -INF , P0 ;  /* 0xff80000097127808 */ /* 0x000fe40000000000 */
[----:B------:R-:W-:Y:S02]  /*4340*/  FSEL R8, R153, -INF , P2 ;  /* 0xff80000099087808 */ /* 0x000fe40001000000 */
[----:B------:R-:W-:Y:S02]  /*4350*/  ISETP.GT.AND P2, PT, R2, 0x9, PT ;  /* 0x000000090200780c */ /* 0x000fe40003f44270 */
[----:B------:R-:W-:Y:S02]  /*4360*/  FSEL R9, R148, -INF , P3 ;  /* 0xff80000094097808 */ /* 0x000fe40001800000 */
[----:B------:R-:W-:Y:S02]  /*4370*/  FMNMX.FTZ R5, R7, R8, !PT ;  /* 0x0000000807057209 */ /* 0x000fe40007810000 */
[----:B------:R-:W-:-:S02]  /*4380*/  FSEL R10, R149, -INF , P2 ;  /* 0xff800000950a7808 */ /* 0x000fc40001000000 */
[----:B------:R-:W-:Y:S02]  /*4390*/  ISETP.GT.AND P3, PT, R2, 0x10, PT ;  /* 0x000000100200780c */ /* 0x000fe40003f64270 */
[----:B------:R-:W-:Y:S02]  /*43a0*/  FMNMX.FTZ R5, R9, R5, !PT ;  /* 0x0000000509057209 */ /* 0x000fe40007810000 */
[----:B------:R-:W-:Y:S02]  /*43b0*/  FSEL R15, R154, -INF , P1 ;  /* 0xff8000009a0f7808 */ /* 0x000fe40000800000 */
[----:B------:R-:W-:Y:S02]  /*43c0*/  ISETP.GT.AND P1, PT, R0, 0x8, PT ;  /* 0x000000080000780c */ /* 0x000fe40003f24270 */
[----:B------:R-:W-:Y:S02]  /*43d0*/  ISETP.GT.AND P2, PT, R2, 0x11, PT ;  /* 0x000000110200780c */ /* 0x000fe40003f44270 */
[----:B------:R-:W-:-:S02]  /*43e0*/  FSEL R11, R144, -INF , P3 ;  /* 0xff800000900b7808 */ /* 0x000fc40001800000 */
[----:B------:R-:W-:Y:S02]  /*43f0*/  FMNMX.FTZ R5, R10, R5, !PT ;  /* 0x000000050a057209 */ /* 0x000fe40007810000 */
[----:B------:R-:W-:Y:S02]  /*4400*/  FSEL R17, R150, -INF , P1 ;  /* 0xff80000096117808 */ /* 0x000fe40000800000 */
[----:B------:R-:W-:Y:S02]  /*4410*/  FSEL R12, R145, -INF , P2 ;  /* 0xff800000910c7808 */ /* 0x000fe40001000000 */
[----:B------:R-:W-:Y:S02]  /*4420*/  ISETP.GT.AND P3, PT, R2, 0x18, PT ;  /* 0x000000180200780c */ /* 0x000fe40003f64270 */
[----:B------:R-:W-:Y:S02]  /*4430*/  FMNMX.FTZ R5, R11, R5, !PT ;  /* 0x000000050b057209 */ /* 0x000fe40007810000 */
[----:B------:R-:W-:-:S02]  /*4440*/  ISETP.GT.AND P1, PT, R0, 0x10, PT ;  /* 0x000000100000780c */ /* 0x000fc40003f24270 */
[----:B------:R-:W-:Y:S02]  /*4450*/  ISETP.GT.AND P2, PT, R2, 0x19, PT ;  /* 0x000000190200780c */ /* 0x000fe40003f44270 */
[----:B------:R-:W-:Y:S02]  /*4460*/  FSEL R13, R136, -INF , P3 ;  /* 0xff800000880d7808 */ /* 0x000fe40001800000 */
[----:B------:R-:W-:Y:S02]  /*4470*/  FMNMX.FTZ R5, R12, R5, !PT ;  /* 0x000000050c057209 */ /* 0x000fe40007810000 */
[----:B------:R-:W-:Y:S02]  /*4480*/  FSEL R19, R146, -INF , P1 ;  /* 0xff80000092137808 */ /* 0x000fe40000800000 */
[C---:B------:R-:W-:Y:S02]  /*4490*/  ISETP.GT.AND P0, PT, R0.reuse, 0x11, PT ;  /* 0x000000110000780c */ /* 0x040fe40003f04270 */
[----:B------:R-:W-:-:S02]  /*44a0*/  ISETP.GT.AND P1, PT, R0, 0x18, PT ;  /* 0x000000180000780c */ /* 0x000fc40003f24270 */
[----:B------:R-:W-:Y:S02]  /*44b0*/  FSEL R14, R137, -INF , P2 ;  /* 0xff800000890e7808 */ /* 0x000fe40001000000 */
[----:B------:R-:W-:Y:S02]  /*44c0*/  ISETP.GT.AND P3, PT, R2, 0x20, PT ;  /* 0x000000200200780c */ /* 0x000fe40003f64270 */
[----:B------:R-:W-:Y:S02]  /*44d0*/  FMNMX.FTZ R5, R13, R5, !PT ;  /* 0x000000050d057209 */ /* 0x000fe40007810000 */
[----:B------:R-:W-:Y:S02]  /*44e0*/  FSEL R20, R147, -INF , P0 ;  /* 0xff80000093147808 */ /* 0x000fe40000000000 */
[----:B------:R-:W-:Y:S02]  /*44f0*/  FSEL R21, R138, -INF , P1 ;  /* 0xff8000008a157808 */ /* 0x000fe40000800000 */
[----:B------:R-:W-:-:S02]  /*4500*/  ISETP.GT.AND P0, PT, R0, 0x19, PT ;  /* 0x000000190000780c */ /* 0x000fc40003f04270 */
[C---:B------:R-:W-:Y:S02]  /*4510*/  ISETP.GT.AND P2, PT, R2.reuse, 0x21, PT ;  /* 0x000000210200780c */ /* 0x040fe40003f44270 */
[----:B------:R-:W-:Y:S02]  /*4520*/  ISETP.GT.AND P1, PT, R2, 0x29, PT ;  /* 0x000000290200780c */ /* 0x000fe40003f24270 */
[----:B------:R-:W-:Y:S01]  /*4530*/  FSEL R40, R200, -INF , P3 ;  /* 0xff800000c8287808 */ /* 0x000fe20001800000 */
[----:B------:R-:W-:Y:S01]  /*4540*/  IMAD.MOV.U32 R200, RZ, RZ, R89 ;  /* 0x000000ffffc87224 */ /* 0x000fe200078e0059 */
[----:B------:R-:W-:Y:S02]  /*4550*/  FMNMX.FTZ R5, R14, R5, !PT ;  /* 0x000000050e057209 */ /* 0x000fe40007810000 */
[----:B------:R-:W-:Y:S02]  /*4560*/  FSEL R22, R139, -INF , P0 ;  /* 0xff8000008b167808 */ /* 0x000fe40000000000 */
[----:B------:R-:W-:-:S02]  /*4570*/  FSEL R41, R201, -INF , P2 ;  /* 0xff800000c9297808 */ /* 0x000fc40001000000 */
[----:B------:R-:W-:Y:S01]  /*4580*/  FSEL R42, R197, -INF , P1 ;  /* 0xff800000c52a7808 */ /* 0x000fe20000800000 */
[----:B------:R-:W-:Y:S01]  /*4590*/  IMAD.MOV.U32 R197, RZ, RZ, R88 ;  /* 0x000000ffffc57224 */ /* 0x000fe200078e0058 */
[C---:B------:R-:W-:Y:S02]  /*45a0*/  ISETP.GT.AND P0, PT, R2.reuse, 0x28, PT ;  /* 0x000000280200780c */ /* 0x040fe40003f04270 */
[C---:B------:R-:W-:Y:S02]  /*45b0*/  ISETP.GT.AND P3, PT, R2.reuse, 0x30, PT ;  /* 0x000000300200780c */ /* 0x040fe40003f64270 */
[C---:B------:R-:W-:Y:S02]  /*45c0*/  ISETP.GT.AND P2, PT, R2.reuse, 0x31, PT ;  /* 0x000000310200780c */ /* 0x040fe40003f44270 */
[----:B------:R-:W-:Y:S02]  /*45d0*/  ISETP.GT.AND P1, PT, R2, 0x39, PT ;  /* 0x000000390200780c */ /* 0x000fe40003f24270 */
[----:B------:R-:W-:-:S02]  /*45e0*/  FMNMX.FTZ R5, R40, R5, !PT ;  /* 0x0000000528057209 */ /* 0x000fc40007810000 */
[----:B------:R-:W-:Y:S02]  /*45f0*/  FSEL R43, R196, -INF , P0 ;  /* 0xff800000c42b7808 */ /* 0x000fe40000000000 */
[----:B------:R-:W-:Y:S01]  /*4600*/  FSEL R109, R192, -INF , P3 ;  /* 0xff800000c06d7808 */ /* 0x000fe20001800000 */
[----:B------:R-:W-:Y:S01]  /*4610*/  IMAD.MOV.U32 R192, RZ, RZ, R71 ;  /* 0x000000ffffc07224 */ /* 0x000fe200078e0047 */
[----:B------:R-:W-:Y:S01]  /*4620*/  FSEL R112, R193, -INF , P2 ;  /* 0xff800000c1707808 */ /* 0x000fe20001000000 */
[----:B------:R-:W-:Y:S01]  /*4630*/  IMAD.MOV.U32 R193, RZ, RZ, R69 ;  /* 0x000000ffffc17224 */ /* 0x000fe200078e0045 */
[----:B------:R-:W-:Y:S01]  /*4640*/  FSEL R110, R189, -INF , P1 ;  /* 0xff800000bd6e7808 */ /* 0x000fe20000800000 */
[----:B------:R-:W-:Y:S01]  /*4650*/  IMAD.MOV.U32 R189, RZ, RZ, R224 ;  /* 0x000000ffffbd7224 */ /* 0x000fe200078e00e0 */
[----:B------:R-:W-:Y:S02]  /*4660*/  FMNMX.FTZ R5, R41, R5, !PT ;  /* 0x0000000529057209 */ /* 0x000fe40007810000 */
[----:B------:R-:W-:-:S02]  /*4670*/  ISETP.GT.AND P0, PT, R2, 0x38, PT ;  /* 0x000000380200780c */ /* 0x000fc40003f04270 */
[C---:B------:R-:W-:Y:S02]  /*4680*/  ISETP.GT.AND P3, PT, R2.reuse, 0x40, PT ;  /* 0x000000400200780c */ /* 0x040fe40003f64270 */
[C---:B------:R-:W-:Y:S02]  /*4690*/  ISETP.GT.AND P2, PT, R2.reuse, 0x41, PT ;  /* 0x000000410200780c */ /* 0x040fe40003f44270 */
[----:B------:R-:W-:Y:S02]  /*46a0*/  ISETP.GT.AND P1, PT, R2, 0x49, PT ;  /* 0x000000490200780c */ /* 0x000fe40003f24270 */
[----:B------:R-:W-:Y:S02]  /*46b0*/  FMNMX.FTZ R5, R43, R5, !PT ;  /* 0x000000052b057209 */ /* 0x000fe40007810000 */
[----:B------:R-:W-:Y:S01]  /*46c0*/  FSEL R111, R188, -INF , P0 ;  /* 0xff800000bc6f7808 */ /* 0x000fe20000000000 */
[----:B------:R-:W-:Y:S01]  /*46d0*/  IMAD.MOV.U32 R188, RZ, RZ, R207 ;  /* 0x000000ffffbc7224 */ /* 0x000fe200078e00cf */
[----:B------:R-:W-:Y:S01]  /*46e0*/  FSEL R138, R212, -INF , P3 ;  /* 0xff800000d48a7808 */ /* 0x000fe20001800000 */
[----:B------:R-:W-:Y:S01]  /*46f0*/  IMAD.MOV.U32 R212, RZ, RZ, R68 ;  /* 0x000000ffffd47224 */ /* 0x000fe200078e0044 */
[----:B------:R-:W-:Y:S01]  /*4700*/  FSEL R134, R213, -INF , P2 ;  /* 0xff800000d5867808 */ /* 0x000fe20001000000 */
[----:B------:R-:W-:Y:S01]  /*4710*/  IMAD.MOV.U32 R213, RZ, RZ, R251 ;  /* 0x000000ffffd57224 */ /* 0x000fe200078e00fb */
[----:B------:R-:W-:Y:S01]  /*4720*/  FSEL R141, R209, -INF , P1 ;  /* 0xff800000d18d7808 */ /* 0x000fe20000800000 */
[----:B------:R-:W-:Y:S01]  /*4730*/  IMAD.MOV.U32 R209, RZ, RZ, R248 ;  /* 0x000000ffffd17224 */ /* 0x000fe200078e00f8 */
[----:B------:R-:W-:-:S02]  /*4740*/  ISETP.GT.AND P0, PT, R2, 0x48, PT ;  /* 0x000000480200780c */ /* 0x000fc40003f04270 */
[C---:B------:R-:W-:Y:S02]  /*4750*/  ISETP.GT.AND P3, PT, R2.reuse, 0x50, PT ;  /* 0x000000500200780c */ /* 0x040fe40003f64270 */
[C---:B------:R-:W-:Y:S02]  /*4760*/  ISETP.GT.AND P2, PT, R2.reuse, 0x51, PT ;  /* 0x000000510200780c */ /* 0x040fe40003f44270 */
[----:B------:R-:W-:Y:S02]  /*4770*/  ISETP.GT.AND P1, PT, R2, 0x59, PT ;  /* 0x000000590200780c */ /* 0x000fe40003f24270 */
[----:B------:R-:W-:Y:S02]  /*4780*/  FMNMX.FTZ R5, R42, R5, !PT ;  /* 0x000000052a057209 */ /* 0x000fe40007810000 */
[----:B------:R-:W-:Y:S02]  /*4790*/  FMNMX.FTZ R6, R15, R16, !PT ;  /* 0x000000100f067209 */ /* 0x000fe40007810000 */
[----:B------:R-:W-:Y:S01]  /*47a0*/  FSEL R133, R208, -INF , P0 ;  /* 0xff800000d0857808 */ /* 0x000fe20000000000 */
[----:B------:R-:W-:Y:S01]  /*47b0*/  IMAD.MOV.U32 R208, RZ, RZ, R249 ;  /* 0x000000ffffd07224 */ /* 0x000fe200078e00f9 */
[----:B------:R-:W-:-:S02]  /*47c0*/  FSEL R140, R156, -INF , P3 ;  /* 0xff8000009c8c7808 */ /* 0x000fc40001800000 */
[----:B------:R-:W-:Y:S02]  /*47d0*/  FSEL R139, R157, -INF , P2 ;  /* 0xff8000009d8b7808 */ /* 0x000fe40001000000 */
[----:B------:R-:W-:Y:S02]  /*47e0*/  FSEL R142, R65, -INF , P1 ;  /* 0xff800000418e7808 */ /* 0x000fe40000800000 */
[C---:B------:R-:W-:Y:S02]  /*47f0*/  ISETP.GT.AND P0, PT, R2.reuse, 0x58, PT ;  /* 0x000000580200780c */ /* 0x040fe40003f04270 */
[C---:B------:R-:W-:Y:S02]  /*4800*/  ISETP.GT.AND P3, PT, R2.reuse, 0x61, PT ;  /* 0x000000610200780c */ /* 0x040fe40003f64270 */
[C---:B------:R-:W-:Y:S02]  /*4810*/  ISETP.GT.AND P2, PT, R2.reuse, 0x68, PT ;  /* 0x000000680200780c */ /* 0x040fe40003f44270 */
[----:B------:R-:W-:-:S02]  /*4820*/  ISETP.GT.AND P1, PT, R2, 0x69, PT ;  /* 0x000000690200780c */ /* 0x000fc40003f24270 */
[----:B------:R-:W-:Y:S02]  /*4830*/  FMNMX.FTZ R2, R109, R5, !PT ;  /* 0x000000056d027209 */ /* 0x000fe40007810000 */
[----:B------:R-:W-:Y:S02]  /*4840*/  FMNMX.FTZ R5, R17, R6, !PT ;  /* 0x0000000611057209 */ /* 0x000fe40007810000 */
[----:B------:R-:W-:Y:S02]  /*4850*/  FMNMX.FTZ R2, R112, R2, !PT ;  /* 0x0000000270027209 */ /* 0x000fe40007810000 */
[----:B------:R-:W-:Y:S02]  /*4860*/  FMNMX.FTZ R5, R18, R5, !PT ;  /* 0x0000000512057209 */ /* 0x000fe40007810000 */
[----:B------:R-:W-:Y:S02]  /*4870*/  FSEL R143, R64, -INF , P0 ;  /* 0xff800000408f7808 */ /* 0x000fe40000000000 */
[----:B------:R-:W-:-:S02]  /*4880*/  ISETP.GT.AND P0, PT, R0, 0x20, PT ;  /* 0x000000200000780c */ /* 0x000fc40003f04270 */
[----:B------:R-:W-:Y:S02]  /*4890*/  FMNMX.FTZ R2, R111, R2, !PT ;  /* 0x000000026f027209 */ /* 0x000fe40007810000 */
[----:B------:R-:W-:Y:S02]  /*48a0*/  FMNMX.FTZ R5, R19, R5, !PT ;  /* 0x0000000513057209 */ /* 0x000fe40007810000 */
[----:B------:R-:W-:Y:S01]  /*48b0*/  FSEL R39, R202, -INF , P0 ;  /* 0xff800000ca277808 */ /* 0x000fe20000000000 */
[----:B------:R-:W-:Y:S01]  /*48c0*/  IMAD.MOV.U32 R202, RZ, RZ, R226 ;  /* 0x000000ffffca7224 */ /* 0x000fe200078e00e2 */
[----:B------:R-:W-:Y:S02]  /*48d0*/  FMNMX.FTZ R2, R110, R2, !PT ;  /* 0x000000026e027209 */ /* 0x000fe40007810000 */
[----:B------:R-:W-:Y:S02]  /*48e0*/  FMNMX.FTZ R5, R20, R5, !PT ;  /* 0x0000000514057209 */ /* 0x000fe40007810000 */
[----:B------:R-:W-:-:S02]  /*48f0*/  ISETP.GT.AND P0, PT, R0, 0x21, PT ;  /* 0x000000210000780c */ /* 0x000fc40003f04270 */
[----:B------:R-:W-:Y:S02]  /*4900*/  FMNMX.FTZ R2, R138, R2, !PT ;  /* 0x000000028a027209 */ /* 0x000fe40007810000 */
[----:B------:R-:W-:Y:S02]  /*4910*/  FMNMX.FTZ R5, R21, R5, !PT ;  /* 0x0000000515057209 */ /* 0x000fe40007810000 */
[----:B------:R-:W-:Y:S01]  /*4920*/  FSEL R38, R203, -INF , P0 ;  /* 0xff800000cb267808 */ /* 0x000fe20000000000 */
[----:B------:R-:W-:Y:S01]  /*4930*/  IMAD.MOV.U32 R203, RZ, RZ, R225 ;  /* 0x000000ffffcb7224 */ /* 0x000fe200078e00e1 */
[----:B------:R-:W-:Y:S02]  /*4940*/  ISETP.GT.AND P0, PT, R0, 0x28, PT ;  /* 0x000000280000780c */ /* 0x000fe40003f04270 */
[----:B------:R-:W-:Y:S02]  /*4950*/  FMNMX.FTZ R2, R134, R2, !PT ;  /* 0x0000000286027209 */ /* 0x000fe40007810000 */
[----:B------:R-:W-:-:S02]  /*4960*/  FMNMX.FTZ R5, R22, R5, !PT ;  /* 0x0000000516057209 */ /* 0x000fc40007810000 */
[----:B------:R-:W-:Y:S02]  /*4970*/  FSEL R37, R198, -INF , P0 ;  /* 0xff800000c6257808 */ /* 0x000fe40000000000 */
[C---:B------:R-:W-:Y:S02]  /*4980*/  ISETP.GT.AND P0, PT, R0.reuse, 0x29, PT ;  /* 0x000000290000780c */ /* 0x040fe40003f04270 */
[----:B------:R-:W-:Y:S02]  /*4990*/  FMNMX.FTZ R2, R133, R2, !PT ;  /* 0x0000000285027209 */ /* 0x000fe40007810000 */
[----:B------:R-:W-:Y:S02]  /*49a0*/  FMNMX.FTZ R5, R39, R5, !PT ;  /* 0x0000000527057209 */ /* 0x000fe40007810000 */
[----:B------:R-:W-:Y:S02]  /*49b0*/  FSEL R36, R199, -INF , P0 ;  /* 0xff800000c7247808 */ /* 0x000fe40000000000 */
[----:B------:R-:W-:-:S02]  /*49c0*/  ISETP.GT.AND P0, PT, R0, 0x30, PT ;  /* 0x000000300000780c */ /* 0x000fc40003f04270 */
[----:B------:R-:W-:Y:S02]  /*49d0*/  FMNMX.FTZ R2, R141, R2, !PT ;  /* 0x000000028d027209 */ /* 0x000fe40007810000 */
[----:B------:R-:W-:Y:S02]  /*49e0*/  FMNMX.FTZ R5, R38, R5, !PT ;  /* 0x0000000526057209 */ /* 0x000fe40007810000 */
[----:B------:R-:W-:Y:S02]  /*49f0*/  FSEL R108, R194, -INF , P0 ;  /* 0xff800000c26c7808 */ /* 0x000fe40000000000 */
[----:B------:R-:W-:Y:S02]  /*4a00*/  FMNMX.FTZ R2, R140, R2, !PT ;  /* 0x000000028c027209 */ /* 0x000fe40007810000 */
[----:B------:R-:W-:Y:S02]  /*4a10*/  FMNMX.FTZ R5, R37, R5, !PT ;  /* 0x0000000525057209 */ /* 0x000fe40007810000 */
[----:B------:R-:W-:-:S02]  /*4a20*/  ISETP.GT.AND P0, PT, R0, 0x31, PT ;  /* 0x000000310000780c */ /* 0x000fc40003f04270 */
[----:B------:R-:W-:Y:S02]  /*4a30*/  FMNMX.FTZ R2, R139, R2, !PT ;  /* 0x000000028b027209 */ /* 0x000fe40007810000 */
[----:B------:R-:W-:Y:S02]  /*4a40*/  FMNMX.FTZ R5, R36, R5, !PT ;  /* 0x0000000524057209 */ /* 0x000fe40007810000 */
[----:B------:R-:W-:Y:S02]  /*4a50*/  FSEL R71, R195, -INF , P0 ;  /* 0xff800000c3477808 */ /* 0x000fe40000000000 */
[----:B------:R-:W-:Y:S02]  /*4a60*/  ISETP.GT.AND P0, PT, R0, 0x38, PT ;  /* 0x000000380000780c */ /* 0x000fe40003f04270 */
[----:B------:R-:W-:Y:S02]  /*4a70*/  FMNMX.FTZ R2, R143, R2, !PT ;  /* 0x000000028f027209 */ /* 0x000fe40007810000 */
[----:B------:R-:W-:-:S02]  /*4a80*/  FMNMX.FTZ R5, R108, R5, !PT ;  /* 0x000000056c057209 */ /* 0x000fc40007810000 */
[----:B------:R-:W-:Y:S01]  /*4a90*/  FSEL R69, R190, -INF , P0 ;  /* 0xff800000be457808 */ /* 0x000fe20000000000 */
[----:B------:R-:W-:Y:S01]  /*4aa0*/  IMAD.MOV.U32 R190, RZ, RZ, R171 ;  /* 0x000000ffffbe7224 */ /* 0x000fe200078e00ab */
[----:B------:R-:W-:Y:S02]  /*4ab0*/  ISETP.GT.AND P0, PT, R0, 0x39, PT ;  /* 0x000000390000780c */ /* 0x000fe40003f04270 */
[----:B------:R-:W-:Y:S02]  /*4ac0*/  FMNMX.FTZ R2, R142, R2, !PT ;  /* 0x000000028e027209 */ /* 0x000fe40007810000 */
[----:B------:R-:W-:Y:S02]  /*4ad0*/  FMNMX.FTZ R5, R71, R5, !PT ;  /* 0x0000000547057209 */ /* 0x000fe40007810000 */
[----:B------:R-:W-:Y:S02]  /*4ae0*/  FSEL R68, R191, -INF , P0 ;  /* 0xff800000bf447808 */ /* 0x000fe40000000000 */
[----:B------:R-:W-:-:S02]  /*4af0*/  ISETP.GT.AND P0, PT, R0, 0x40, PT ;  /* 0x000000400000780c */ /* 0x000fc40003f04270 */
[----:B------:R-:W-:Y:S02]  /*4b00*/  FSEL R115, R221, -INF , P3 ;  /* 0xff800000dd737808 */ /* 0x000fe40001800000 */
[----:B------:R-:W-:Y:S02]  /*4b10*/  FMNMX.FTZ R2, R132, R2, !PT ;  /* 0x0000000284027209 */ /* 0x000fe40007810000 */
[----:B------:R-:W-:Y:S02]  /*4b20*/  FMNMX.FTZ R5, R69, R5, !PT ;  /* 0x0000000545057209 */ /* 0x000fe40007810000 */
[----:B------:R-:W-:Y:S02]  /*4b30*/  ISETP.GT.AND P3, PT, R0, 0x41, PT ;  /* 0x000000410000780c */ /* 0x000fe40003f64270 */
[----:B------:R-:W-:Y:S01]  /*4b40*/  FSEL R114, R216, -INF , P2 ;  /* 0xff800000d8727808 */ /* 0x000fe20001000000 */
[----:B------:R-:W-:Y:S01]  /*4b50*/  IMAD.MOV.U32 R216, RZ, RZ, R170 ;  /* 0x000000ffffd87224 */ /* 0x000fe200078e00aa */
[----:B------:R-:W-:-:S02]  /*4b60*/  FMNMX.FTZ R2, R115, R2, !PT ;  /* 0x0000000273027209 */ /* 0x000fc40007810000 */
[----:B------:R-:W-:Y:S01]  /*4b70*/  FSEL R155, R214, -INF , P0 ;  /* 0xff800000d69b7808 */ /* 0x000fe20000000000 */
[----:B------:R-:W-:Y:S01]  /*4b80*/  IMAD.MOV.U32 R214, RZ, RZ, R169 ;  /* 0x000000ffffd67224 */ /* 0x000fe200078e00a9 */
[----:B------:R-:W-:Y:S02]  /*4b90*/  FMNMX.FTZ R5, R68, R5, !PT ;  /* 0x0000000544057209 */ /* 0x000fe40007810000 */
[----:B------:R-:W-:Y:S02]  /*4ba0*/  FSEL R113, R217, -INF , P1 ;  /* 0xff800000d9717808 */ /* 0x000fe40000800000 */
[----:B------:R-:W-:Y:S02]  /*4bb0*/  FMNMX.FTZ R2, R114, R2, !PT ;  /* 0x0000000272027209 */ /* 0x000fe40007810000 */
[----:B------:R-:W-:Y:S01]  /*4bc0*/  FSEL R154, R215, -INF , P3 ;  /* 0xff800000d79a7808 */ /* 0x000fe20001800000 */
[----:B------:R-:W-:Y:S01]  /*4bd0*/  IMAD.MOV.U32 R215, RZ, RZ, R166 ;  /* 0x000000ffffd77224 */ /* 0x000fe200078e00a6 */
[----:B------:R-:W-:-:S02]  /*4be0*/  ISETP.GT.AND P1, PT, R0, 0x48, PT ;  /* 0x000000480000780c */ /* 0x000fc40003f24270 */
[----:B------:R-:W-:Y:S02]  /*4bf0*/  FMNMX.FTZ R5, R155, R5, !PT ;  /* 0x000000059b057209 */ /* 0x000fe40007810000 */
[----:B------:R-:W-:Y:S02]  /*4c00*/  FMNMX.FTZ R2, R113, R2, !PT ;  /* 0x0000000271027209 */ /* 0x000fe40007810000 */
[----:B------:R-:W-:Y:S02]  /*4c10*/  ISETP.GT.AND P0, PT, R0, 0x49, PT ;  /* 0x000000490000780c */ /* 0x000fe40003f04270 */
[----:B------:R-:W-:Y:S01]  /*4c20*/  FSEL R149, R210, -INF , P1 ;  /* 0xff800000d2957808 */ /* 0x000fe20000800000 */
[----:B------:R-:W1:Y:S01]  /*4c30*/  SHFL.BFLY PT, R6, R2, 0x2, 0x1f ;  /* 0x0c401f0002067f89 */ /* 0x000e6200000e0000 */
[----:B------:R-:W-:Y:S01]  /*4c40*/  FMNMX.FTZ R5, R154, R5, !PT ;  /* 0x000000059a057209 */ /* 0x000fe20007810000 */
[----:B------:R-:W-:Y:S01]  /*4c50*/  IMAD.MOV.U32 R210, RZ, RZ, R31 ;  /* 0x000000ffffd27224 */ /* 0x000fe200078e001f */
[----:B------:R-:W-:Y:S01]  /*4c60*/  FSEL R148, R211, -INF , P0 ;  /* 0xff800000d3947808 */ /* 0x000fe20000000000 */
[----:B------:R-:W-:Y:S01]  /*4c70*/  IMAD.MOV.U32 R211, RZ, RZ, R30 ;  /* 0x000000ffffd37224 */ /* 0x000fe200078e001e */
[----:B------:R-:W-:-:S02]  /*4c80*/  ISETP.GT.AND P1, PT, R0, 0x50, PT ;  /* 0x000000500000780c */ /* 0x000fc40003f24270 */
[----:B------:R-:W-:Y:S02]  /*4c90*/  FMNMX.FTZ R5, R149, R5, !PT ;  /* 0x0000000595057209 */ /* 0x000fe40007810000 */
[----:B------:R-:W-:Y:S02]  /*4ca0*/  ISETP.GT.AND P0, PT, R0, 0x51, PT ;  /* 0x000000510000780c */ /* 0x000fe40003f04270 */
[----:B------:R-:W-:Y:S02]  /*4cb0*/  FSEL R147, R158, -INF , P1 ;  /* 0xff8000009e937808 */ /* 0x000fe40000800000 */
[----:B------:R-:W-:Y:S02]  /*4cc0*/  FMNMX.FTZ R5, R148, R5, !PT ;  /* 0x0000000594057209 */ /* 0x000fe40007810000 */
[----:B------:R-:W-:Y:S02]  /*4cd0*/  FSEL R153, R159, -INF , P0 ;  /* 0xff8000009f997808 */ /* 0x000fe40000000000 */
        /* <DEDUP_REMOVED lines=11> */
[----:B------:R-:W-:Y:S02]  /*4d90*/  ISETP.GT.AND P1, PT, R0, 0x68, PT ;  /* 0x000000680000780c */ /* 0x000fe40003f24270 */
[----:B------:R-:W-:-:S02]  /*4da0*/  FSEL R146, R223, -INF , P0 ;  /* 0xff800000df927808 */ /* 0x000fc40000000000 */
[----:B------:R-:W-:Y:S02]  /*4db0*/  FMNMX.FTZ R5, R150, R5, !PT ;  /* 0x0000000596057209 */ /* 0x000fe40007810000 */
[----:B-1----:R-:W-:Y:S02]  /*4dc0*/  FMNMX.FTZ R2, R2, R6, !PT ;  /* 0x0000000602027209 */ /* 0x002fe40007810000 */
[----:B------:R-:W-:Y:S02]  /*4dd0*/  ISETP.GT.AND P0, PT, R0, 0x69, PT ;  /* 0x000000690000780c */ /* 0x000fe40003f04270 */
[----:B------:R-:W-:Y:S01]  /*4de0*/  FSEL R145, R218, -INF , P1 ;  /* 0xff800000da917808 */ /* 0x000fe20000800000 */
[----:B------:R-:W1:Y:S01]  /*4df0*/  SHFL.BFLY PT, R6, R2, 0x1, 0x1f ;  /* 0x0c201f0002067f89 */ /* 0x000e6200000e0000 */
[----:B------:R-:W-:Y:S02]  /*4e00*/  FMNMX.FTZ R0, R146, R5, !PT ;  /* 0x0000000592007209 */ /* 0x000fe40007810000 */
[----:B------:R-:W-:-:S02]  /*4e10*/  FSEL R144, R219, -INF , P0 ;  /* 0xff800000db907808 */ /* 0x000fc40000000000 */
[----:B------:R-:W-:-:S04]  /*4e20*/  FMNMX.FTZ R0, R145, R0, !PT ;  /* 0x0000000091007209 */ /* 0x000fc80007810000 */
[----:B------:R-:W-:-:S05]  /*4e30*/  FMNMX.FTZ R0, R144, R0, !PT ;  /* 0x0000000090007209 */ /* 0x000fca0007810000 */
[----:B------:R-:W2:Y:S01]  /*4e40*/  SHFL.BFLY PT, R5, R0, 0x2, 0x1f ;  /* 0x0c401f0000057f89 */ /* 0x000ea200000e0000 */
[----:B-1----:R-:W-:-:S04]  /*4e50*/  FMNMX.FTZ R137, R2, R6, !PT ;  /* 0x0000000602897209 */ /* 0x002fc80007810000 */
[C---:B------:R-:W-:Y:S01]  /*4e60*/  FSETP.NEU.FTZ.AND P0, PT, R137.reuse, -INF , PT ;  /* 0xff8000008900780b */ /* 0x040fe20003f1d000 */
[----:B------:R-:W-:-:S05]  /*4e70*/  FMUL.FTZ R2, R137, c[0x0][0x2d0] ;  /* 0x0000b40089027a20 */ /* 0x000fca0000410000 */
[----:B------:R-:W-:Y:S02]  /*4e80*/  FSEL R2, R2, RZ, P0 ;  /* 0x000000ff02027208 */ /* 0x000fe40000000000 */
[----:B--2---:R-:W-:-:S03]  /*4e90*/  FMNMX.FTZ R0, R0, R5, !PT ;  /* 0x0000000500007209 */ /* 0x004fc60007810000 */
[--C-:B------:R-:W-:Y:S02]  /*4ea0*/  FFMA.FTZ R5, R7, c[0x0][0x2d0], -R2.reuse ;  /* 0x0000b40007057a23 */ /* 0x100fe40000010802 */
[----:B------:R-:W1:Y:S02]  /*4eb0*/  SHFL.BFLY PT, R6, R0, 0x1, 0x1f ;  /* 0x0c201f0000067f89 */ /* 0x000e6400000e0000 */
[----:B------:R2:W-:Y:S02]  /*4ec0*/  MUFU.EX2 R157, R5 ;  /* 0x00000005009d7308 */ /* 0x0005e40000000800 */
[----:B--2---:R-:W-:-:S06]  /*4ed0*/  FFMA.FTZ R5, R8, c[0x0][0x2d0], -R2 ;  /* 0x0000b40008057a23 */ /* 0x004fcc0000010802 */
[----:B------:R2:W3:Y:S01]  /*4ee0*/  MUFU.EX2 R156, R5 ;  /* 0x00000005009c7308 */ /* 0x0004e20000000800 */
[----:B-1----:R-:W-:-:S04]  /*4ef0*/  FMNMX.FTZ R136, R0, R6, !PT ;  /* 0x0000000600887209 */ /* 0x002fc80007810000 */
[C---:B------:R-:W-:Y:S01]  /*4f00*/  FSETP.NEU.FTZ.AND P0, PT, R136.reuse, -INF , PT ;  /* 0xff8000008800780b */ /* 0x040fe20003f1d000 */
[----:B------:R-:W-:-:S05]  /*4f10*/  FMUL.FTZ R0, R136, c[0x0][0x2d0] ;  /* 0x0000b40088007a20 */ /* 0x000fca0000410000 */
[----:B------:R-:W-:Y:S01]  /*4f20*/  FSEL R0, R0, RZ, P0 ;  /* 0x000000ff00007208 */ /* 0x000fe20000000000 */
[----:B--2---:R-:W-:-:S04]  /*4f30*/  FFMA.FTZ R5, R9, c[0x0][0x2d0], -R2 ;  /* 0x0000b40009057a23 */ /* 0x004fc80000010802 */
[----:B------:R1:W-:Y:S02]  /*4f40*/  MUFU.EX2 R169, R5 ;  /* 0x0000000500a97308 */ /* 0x0003e40000000800 */
[----:B-1----:R-:W-:-:S06]  /*4f50*/  FFMA.FTZ R5, R10, c[0x0][0x2d0], -R2 ;  /* 0x0000b4000a057a23 */ /* 0x002fcc0000010802 */
[----:B------:R1:W-:Y:S02]  /*4f60*/  MUFU.EX2 R170, R5 ;  /* 0x0000000500aa7308 */ /* 0x0003e40000000800 */
[----:B-1----:R-:W-:-:S06]  /*4f70*/  FFMA.FTZ R5, R11, c[0x0][0x2d0], -R2 ;  /* 0x0000b4000b057a23 */ /* 0x002fcc0000010802 */
[----:B------:R1:W-:Y:S02]  /*4f80*/  MUFU.EX2 R219, R5 ;  /* 0x0000000500db7308 */ /* 0x0003e40000000800 */
[----:B-1----:R-:W-:Y:S01]  /*4f90*/  FFMA.FTZ R5, R12, c[0x0][0x2d0], -R2 ;  /* 0x0000b4000c057a23 */ /* 0x002fe20000010802 */
[----:B---3--:R-:W-:-:S05]  /*4fa0*/  F2FP.PACK_AB R12, R156, R157 ;  /* 0x0000009d9c0c723e */ /* 0x008fca00000000ff */
[----:B------:R1:W2:Y:S02]  /*4fb0*/  MUFU.EX2 R218, R5 ;  /* 0x0000000500da7308 */ /* 0x0002a40000000800 */
[----:B-1----:R-:W-:Y:S01]  /*4fc0*/  FFMA.FTZ R5, R13, c[0x0][0x2d0], -R2 ;  /* 0x0000b4000d057a23 */ /* 0x002fe20000010802 */
[----:B--2---:R-:W-:-:S05]  /*4fd0*/  F2FP.PACK_AB R8, R218, R219 ;  /* 0x000000dbda08723e */ /* 0x004fca00000000ff */
[----:B------:R1:W-:Y:S02]  /*4fe0*/  MUFU.EX2 R198, R5 ;  /* 0x0000000500c67308 */ /* 0x0003e40000000800 */
[----:B-1----:R-:W-:Y:S01]  /*4ff0*/  FFMA.FTZ R5, R14, c[0x0][0x2d0], -R2 ;  /* 0x0000b4000e057a23 */ /* 0x002fe20000010802 */
[----:B------:R-:W-:-:S05]  /*5000*/  F2FP.PACK_AB R14, R170, R169 ;  /* 0x000000a9aa0e723e */ /* 0x000fca00000000ff */
        /* <DEDUP_REMOVED lines=17> */
[----:B------:R1:W2:Y:S02]  /*5120*/  MUFU.EX2 R225, R5 ;  /* 0x0000000500e17308 */ /* 0x0002a40000000800 */
[----:B-1----:R-:W-:Y:S01]  /*5130*/  FFMA.FTZ R5, R21, c[0x0][0x2d0], -R0 ;  /* 0x0000b40015057a23 */ /* 0x002fe20000010800 */
[----:B--2---:R-:W-:-:S05]  /*5140*/  F2FP.PACK_AB R9, R225, R217 ;  /* 0x000000d9e109723e */ /* 0x004fca00000000ff */
[----:B------:R1:W-:Y:S02]  /*5150*/  MUFU.EX2 R226, R5 ;  /* 0x0000000500e27308 */ /* 0x0003e40000000800 */
[----:B-1----:R-:W-:Y:S02]  /*5160*/  FFMA.FTZ R5, R22, c[0x0][0x2d0], -R0 ;  /* 0x0000b40016057a23 */ /* 0x002fe40000010800 */
[----:B------:R-:W-:Y:S04]  /*5170*/  HMMA.16816.F32 R20, R12, R52, RZ ;  /* 0x000000340c14723c */ /* 0x000fe800000018ff */
[----:B------:R1:W2:Y:S02]  /*5180*/  MUFU.EX2 R199, R5 ;  /* 0x0000000500c77308 */ /* 0x0002a40000000800 */
[----:B-1----:R-:W-:Y:S01]  /*5190*/  FFMA.FTZ R5, R40, c[0x0][0x2d0], -R2 ;  /* 0x0000b40028057a23 */ /* 0x002fe20000010802 */
[----:B--2---:R-:W-:-:S05]  /*51a0*/  F2FP.PACK_AB R11, R199, R226 ;  /* 0x000000e2c70b723e */ /* 0x004fca00000000ff */
[----:B------:R1:W-:Y:S02]  /*51b0*/  MUFU.EX2 R223, R5 ;  /* 0x0000000500df7308 */ /* 0x0003e40000000800 */
[----:B------:R-:W-:Y:S07]  /*51c0*/  HMMA.16816.F32 R88, R8, R76, R16 ;  /* 0x0000004c0858723c */ /* 0x000fee0000001810 */
[----:B------:R-:W-:Y:S01]  /*51d0*/  IMAD.MOV.U32 R77, RZ, RZ, R28 ;  /* 0x000000ffff4d7224 */ /* 0x000fe200078e001c */
[----:B------:R-:W-:Y:S01]  /*51e0*/  HMMA.16816.F32 R16, R12, R80, RZ ;  /* 0x000000500c10723c */ /* 0x000fe200000018ff */
[----:B-1----:R-:W-:-:S04]  /*51f0*/  FFMA.FTZ R5, R41, c[0x0][0x2d0], -R2 ;  /* 0x0000b40029057a23 */ /* 0x002fc80000010802 */
[----:B------:R1:W2:Y:S03]  /*5200*/  MUFU.EX2 R224, R5 ;  /* 0x0000000500e07308 */ /* 0x0002a60000000800 */
[----:B------:R-:W-:Y:S08]  /*5210*/  HMMA.16816.F32 R28, R12, R50, RZ ;  /* 0x000000320c1c723c */ /* 0x000ff000000018ff */
[----:B------:R-:W-:Y:S01]  /*5220*/  HMMA.16816.F32 R44, R8, R56, R24 ;  /* 0x00000038082c723c */ /* 0x000fe20000001818 */
[----:B-1----:R-:W-:-:S07]  /*5230*/  FFMA.FTZ R5, R43, c[0x0][0x2d0], -R2 ;  /* 0x0000b4002b057a23 */ /* 0x002fce0000010802 */
[C---:B------:R-:W-:Y:S01]  /*5240*/  HMMA.16816.F32 R92, R8.reuse, R84, R16 ;  /* 0x00000054085c723c */ /* 0x040fe20000001810 */
[----:B------:R-:W1:Y:S01]  /*5250*/  LDSM.16.MT88.4 R16, [R229+0x1000] ;  /* 0x00100000e510783b */ /* 0x000e620000004200 */
[----:B------:R3:W-:Y:S06]  /*5260*/  MUFU.EX2 R195, R5 ;  /* 0x0000000500c37308 */ /* 0x0007ec0000000800 */
[----:B------:R-:W-:Y:S08]  /*5270*/  HMMA.16816.F32 R64, R8, R72, R20 ;  /* 0x000000480840723c */ /* 0x000ff00000001814 */
[----:B------:R-:W-:Y:S01]  /*5280*/  HMMA.16816.F32 R24, R12, R54, RZ ;  /* 0x000000360c18723c */ /* 0x000fe200000018ff */
[----:B---3--:R-:W-:-:S04]  /*5290*/  FFMA.FTZ R5, R42, c[0x0][0x2d0], -R2 ;  /* 0x0000b4002a057a23 */ /* 0x008fc80000010802 */
[----:B------:R3:W4:Y:S03]  /*52a0*/  MUFU.EX2 R194, R5 ;  /* 0x0000000500c27308 */ /* 0x0007260000000800 */
[C---:B------:R-:W-:Y:S08]  /*52b0*/  HMMA.16816.F32 R20, R12.reuse, R62, RZ ;  /* 0x0000003e0c14723c */ /* 0x040ff000000018ff */
[----:B------:R-:W-:Y:S01]  /*52c0*/  HMMA.16816.F32 R12, R12, R82, RZ ;  /* 0x000000520c0c723c */ /* 0x000fe200000018ff */
[----:B---3--:R-:W-:-:S07]  /*52d0*/  FFMA.FTZ R5, R39, c[0x0][0x2d0], -R0 ;  /* 0x0000b40027057a23 */ /* 0x008fce0000010800 */
[C---:B------:R-:W-:Y:S01]  /*52e0*/  HMMA.16816.F32 R32, R8.reuse, R58, R28 ;  /* 0x0000003a0820723c */ /* 0x040fe2000000181c */
[----:B------:R3:W-:Y:S07]  /*52f0*/  MUFU.EX2 R222, R5 ;  /* 0x0000000500de7308 */ /* 0x0007ee0000000800 */
[C---:B------:R-:W-:Y:S01]  /*5300*/  HMMA.16816.F32 R60, R8.reuse, R74, R24 ;  /* 0x0000004a083c723c */ /* 0x040fe20000001818 */
[----:B------:R-:W1:Y:S07]  /*5310*/  LDSM.16.MT88.4 R24, [R233+0x1000] ;  /* 0x00100000e918783b */ /* 0x000e6e0000004200 */
[----:B------:R-:W-:Y:S01]  /*5320*/  HMMA.16816.F32 R56, R8, R78, R20 ;  /* 0x0000004e0838723c */ /* 0x000fe20000001814 */
[----:B------:R-:W1:Y:S01]  /*5330*/  LDSM.16.MT88.4 R20, [R230+0x1000] ;  /* 0x00100000e614783b */ /* 0x000e620000004200 */
[----:B---3--:R-:W-:-:S04]  /*5340*/  FFMA.FTZ R5, R38, c[0x0][0x2d0], -R0 ;  /* 0x0000b40026057a23 */ /* 0x008fc80000010800 */
[----:B------:R3:W3:Y:S02]  /*5350*/  MUFU.EX2 R191, R5 ;  /* 0x0000000500bf7308 */ /* 0x0006e40000000800 */
[----:B------:R-:W-:Y:S07]  /*5360*/  HMMA.16816.F32 R28, R8, R86, R12 ;  /* 0x00000056081c723c */ /* 0x000fee000000180c */
[----:B--2---:R-:W-:Y:S02]  /*5370*/  F2FP.PACK_AB R12, R224, R223 ;  /* 0x000000dfe00c723e */ /* 0x004fe400000000ff */
[----:B----4-:R-:W-:Y:S01]  /*5380*/  F2FP.PACK_AB R14, R194, R195 ;  /* 0x000000c3c20e723e */ /* 0x010fe200000000ff */
[----:B---3--:R-:W-:Y:S01]  /*5390*/  FFMA.FTZ R5, R37, c[0x0][0x2d0], -R0 ;  /* 0x0000b40025057a23 */ /* 0x008fe20000010800 */
[----:B------:R-:W-:-:S03]  /*53a0*/  F2FP.PACK_AB R13, R191, R222 ;  /* 0x000000debf0d723e */ /* 0x000fc600000000ff */
[----:B------:R2:W-:Y:S02]  /*53b0*/  MUFU.EX2 R6, R5 ;  /* 0x0000000500067308 */ /* 0x0005e40000000800 */
[----:B--2---:R-:W-:-:S06]  /*53c0*/  FFMA.FTZ R5, R36, c[0x0][0x2d0], -R0 ;  /* 0x0000b40024057a23 */ /* 0x004fcc0000010800 */
[----:B------:R2:W3:Y:S02]  /*53d0*/  MUFU.EX2 R201, R5 ;  /* 0x0000000500c97308 */ /* 0x0004e40000000800 */
[----:B--2---:R-:W-:Y:S01]  /*53e0*/  FFMA.FTZ R5, R99, c[0x0][0x2d0], -R4 ;  /* 0x0000b40063057a23 */ /* 0x004fe20000010804 */
[----:B---3--:R-:W-:-:S05]  /*53f0*/  F2FP.PACK_AB R15, R201, R6 ;  /* 0x00000006c90f723e */ /* 0x008fca00000000ff */
[----:B------:R2:W-:Y:S02]  /*5400*/  MUFU.EX2 R221, R5 ;  /* 0x0000000500dd7308 */ /* 0x0005e40000000800 */
[C---:B-1----:R-:W-:Y:S08]  /*5410*/  HMMA.16816.F32 R44, R12.reuse, R16, R44 ;  /* 0x000000100c2c723c */ /* 0x042ff0000000182c */
[----:B------:R-:W-:Y:S01]  /*5420*/  HMMA.16816.F32 R40, R12, R18, R32 ;  /* 0x000000120c28723c */ /* 0x000fe20000001820 */
[----:B--2---:R-:W-:-:S04]  /*5430*/  FFMA.FTZ R5, R98, c[0x0][0x2d0], -R4 ;  /* 0x0000b40062057a23 */ /* 0x004fc80000010804 */
[----:B------:R1:W2:Y:S03]  /*5440*/  MUFU.EX2 R7, R5 ;  /* 0x0000000500077308 */ /* 0x0002a60000000800 */
[C---:B------:R-:W-:Y:S08]  /*5450*/  HMMA.16816.F32 R36, R12.reuse, R24, R64 ;  /* 0x000000180c24723c */ /* 0x040ff00000001840 */
[----:B------:R-:W-:Y:S01]  /*5460*/  HMMA.16816.F32 R88, R12, R20, R88 ;  /* 0x000000140c58723c */ /* 0x000fe20000001858 */
[----:B-1----:R-:W-:Y:S01]  /*5470*/  FFMA.FTZ R5, R97, c[0x0][0x2d0], -R4 ;  /* 0x0000b40061057a23 */ /* 0x002fe20000010804 */
[----:B--2---:R-:W-:-:S03]  /*5480*/  F2FP.PACK_AB R8, R7, R221 ;  /* 0x000000dd0708723e */ /* 0x004fc600000000ff */
[----:B------:R1:W-:Y:S02]  /*5490*/  MUFU.EX2 R196, R5 ;  /* 0x0000000500c47308 */ /* 0x0003e40000000800 */
[----:B-1----:R-:W-:Y:S02]  /*54a0*/  FFMA.FTZ R5, R96, c[0x0][0x2d0], -R4 ;  /* 0x0000b40060057a23 */ /* 0x002fe40000010804 */
[----:B------:R-:W-:Y:S04]  /*54b0*/  HMMA.16816.F32 R96, R12, R26, R60 ;  /* 0x0000001a0c60723c */ /* 0x000fe8000000183c */
        /* <DEDUP_REMOVED lines=10> */
[----:B------:R-:W1:Y:S02]  /*5560*/  MUFU.EX2 R251, R5 ;  /* 0x0000000500fb7308 */ /* 0x000e640000000800 */
[----:B-1----:R-:W-:Y:S01]  /*5570*/  F2FP.PACK_AB R11, R251, R249 ;  /* 0x000000f9fb0b723e */ /* 0x002fe200000000ff */
[----:B------:R-:W-:-:S06]  /*5580*/  FFMA.FTZ R5, R109, c[0x0][0x2d0], -R2 ;  /* 0x0000b4006d057a23 */ /* 0x000fcc0000010802 */
[C---:B------:R-:W-:Y:S08]  /*5590*/  HMMA.16816.F32 R48, R8.reuse, R16, R120 ;  /* 0x000000100830723c */ /* 0x040ff00000001878 */
[C---:B------:R-:W-:Y:S01]  /*55a0*/  HMMA.16816.F32 R52, R8.reuse, R18, R116 ;  /* 0x000000120834723c */ /* 0x040fe20000001874 */
[----:B------:R-:W1:Y:S07]  /*55b0*/  LDSM.16.MT88.4 R16, [R232+0x1000] ;  /* 0x00100000e810783b */ /* 0x000e6e0000004200 */
[C---:B------:R-:W-:Y:S07]  /*55c0*/  HMMA.16816.F32 R84, R8.reuse, R22, R172 ;  /* 0x000000160854723c */ /* 0x040fee00000018ac */
[----:B------:R-:W-:Y:S01]  /*55d0*/  IMAD.MOV.U32 R172, RZ, RZ, R214 ;  /* 0x000000ffffac7224 */ /* 0x000fe200078e00d6 */
[----:B------:R-:W-:Y:S01]  /*55e0*/  HMMA.16816.F32 R80, R8, R20, R184 ;  /* 0x000000140850723c */ /* 0x000fe200000018b8 */
[----:B------:R-:W-:-:S02]  /*55f0*/  IMAD.MOV.U32 R173, RZ, RZ, R215 ;  /* 0x000000ffffad7224 */ /* 0x000fc400078e00d7 */
[----:B------:R-:W-:Y:S02]  /*5600*/  IMAD.MOV.U32 R174, RZ, RZ, R210 ;  /* 0x000000ffffae7224 */ /* 0x000fe400078e00d2 */
[----:B------:R-:W-:Y:S02]  /*5610*/  IMAD.MOV.U32 R175, RZ, RZ, R211 ;  /* 0x000000ffffaf7224 */ /* 0x000fe400078e00d3 */
[----:B------:R-:W-:Y:S01]  /*5620*/  IMAD.MOV.U32 R184, RZ, RZ, R216 ;  /* 0x000000ffffb87224 */ /* 0x000fe200078e00d8 */
[----:B------:R-:W-:Y:S01]  /*5630*/  HMMA.16816.F32 R72, R8, R26, R176 ;  /* 0x0000001a0848723c */ /* 0x000fe200000018b0 */
[----:B------:R-:W-:Y:S02]  /*5640*/  IMAD.MOV.U32 R186, RZ, RZ, R198 ;  /* 0x000000ffffba7224 */ /* 0x000fe400078e00c6 */
[----:B------:R-:W-:Y:S02]  /*5650*/  IMAD.MOV.U32 R198, RZ, RZ, R208 ;  /* 0x000000ffffc67224 */ /* 0x000fe400078e00d0 */
[----:B------:R-:W-:-:S02]  /*5660*/  IMAD.MOV.U32 R185, RZ, RZ, R190 ;  /* 0x000000ffffb97224 */ /* 0x000fc400078e00be */
[----:B------:R-:W-:Y:S01]  /*5670*/  IMAD.MOV.U32 R177, RZ, RZ, R212 ;  /* 0x000000ffffb17224 */ /* 0x000fe200078e00d4 */
[----:B------:R-:W-:Y:S01]  /*5680*/  HMMA.16816.F32 R32, R8, R24, R128 ;  /* 0x000000180820723c */ /* 0x000fe20000001880 */
[----:B------:R-:W-:Y:S01]  /*5690*/  IMAD.MOV.U32 R179, RZ, RZ, R206 ;  /* 0x000000ffffb37224 */ /* 0x000fe200078e00ce */
[----:B------:R-:W-:Y:S01]  /*56a0*/  LDSM.16.MT88.4 R24, [R233+0x1800] ;  /* 0x00180000e918783b */ /* 0x000fe20000004200 */
[----:B------:R-:W-:Y:S02]  /*56b0*/  IMAD.MOV.U32 R178, RZ, RZ, R207 ;  /* 0x000000ffffb27224 */ /* 0x000fe400078e00cf */
[----:B------:R-:W-:Y:S02]  /*56c0*/  IMAD.MOV.U32 R187, RZ, RZ, R101 ;  /* 0x000000ffffbb7224 */ /* 0x000fe400078e0065 */
[----:B------:R-:W-:Y:S01]  /*56d0*/  IMAD.MOV.U32 R190, RZ, RZ, R100 ;  /* 0x000000ffffbe7224 */ /* 0x000fe200078e0064 */
[----:B-1----:R-:W-:Y:S01]  /*56e0*/  HMMA.16816.F32 R64, R12, R16, R92 ;  /* 0x000000100c40723c */ /* 0x002fe2000000185c */
[----:B------:R-:W-:-:S06]  /*56f0*/  IMAD.MOV.U32 R176, RZ, RZ, R77 ;  /* 0x000000ffffb07224 */ /* 0x000fcc00078e004d */
[----:B------:R-:W-:Y:S01]  /*5700*/  IMAD.MOV.U32 R94, RZ, RZ, R213 ;  /* 0x000000ffff5e7224 */ /* 0x000fe200078e00d5 */
[C---:B------:R-:W-:Y:S01]  /*5710*/  HMMA.16816.F32 R104, R8.reuse, R16, R180 ;  /* 0x000000100868723c */ /* 0x040fe200000018b4 */
[----:B------:R1:W-:Y:S01]  /*5720*/  MUFU.EX2 R213, R5 ;  /* 0x0000000500d57308 */ /* 0x0003e20000000800 */
[----:B------:R-:W-:Y:S02]  /*5730*/  IMAD.MOV.U32 R95, RZ, RZ, R203 ;  /* 0x000000ffff5f7224 */ /* 0x000fe400078e00cb */
[----:B------:R-:W-:Y:S02]  /*5740*/  IMAD.MOV.U32 R93, RZ, RZ, R204 ;  /* 0x000000ffff5d7224 */ /* 0x000fe400078e00cc */
[----:B------:R-:W-:Y:S02]  /*5750*/  IMAD.MOV.U32 R92, RZ, RZ, R172 ;  /* 0x000000ffff5c7224 */ /* 0x000fe400078e00ac */
[----:B------:R-:W-:Y:S01]  /*5760*/  IMAD.MOV.U32 R183, RZ, RZ, R209 ;  /* 0x000000ffffb77224 */ /* 0x000fe200078e00d1 */
[----:B------:R-:W-:Y:S01]  /*5770*/  HMMA.16816.F32 R100, R8, R18, R124 ;  /* 0x000000120864723c */ /* 0x000fe2000000187c */
[----:B------:R-:W-:-:S02]  /*5780*/  IMAD.MOV.U32 R180, RZ, RZ, R205 ;  /* 0x000000ffffb47224 */ /* 0x000fc400078e00cd */
[----:B------:R-:W-:Y:S02]  /*5790*/  IMAD.MOV.U32 R181, RZ, RZ, R201 ;  /* 0x000000ffffb57224 */ /* 0x000fe400078e00c9 */
[----:B------:R-:W-:Y:S02]  /*57a0*/  IMAD.MOV.U32 R182, RZ, RZ, R202 ;  /* 0x000000ffffb67224 */ /* 0x000fe400078e00ca */
[----:B------:R-:W-:Y:S01]  /*57b0*/  IMAD.MOV.U32 R172, RZ, RZ, R176 ;  /* 0x000000ffffac7224 */ /* 0x000fe200078e00b0 */
[----:B------:R-:W-:Y:S01]  /*57c0*/  HMMA.16816.F32 R28, R12, R18, R28 ;  /* 0x000000120c1c723c */ /* 0x000fe2000000181c */
[----:B-1----:R-:W-:Y:S01]  /*57d0*/  FFMA.FTZ R5, R112, c[0x0][0x2d0], -R2 ;  /* 0x0000b40070057a23 */ /* 0x002fe20000010802 */
[----:B------:R-:W1:Y:S01]  /*57e0*/  LDSM.16.MT88.4 R16, [R229+0x1800] ;  /* 0x00180000e510783b */ /* 0x000e620000004200 */
[----:B------:R-:W-:Y:S02]  /*57f0*/  IMAD.MOV.U32 R112, RZ, RZ, R95 ;  /* 0x000000ffff707224 */ /* 0x000fe400078e005f */
[----:B------:R2:W3:Y:S01]  /*5800*/  MUFU.EX2 R214, R5 ;  /* 0x0000000500d67308 */ /* 0x0004e20000000800 */
[----:B------:R-:W-:-:S02]  /*5810*/  IMAD.MOV.U32 R95, RZ, RZ, R175 ;  /* 0x000000ffff5f7224 */ /* 0x000fc400078e00af */
[----:B------:R-:W-:Y:S01]  /*5820*/  HMMA.16816.F32 R76, R12, R22, R56 ;  /* 0x000000160c4c723c */ /* 0x000fe20000001838 */
[----:B------:R-:W4:Y:S01]  /*5830*/  LDSM.16.MT88.4 R20, [R230+0x1800] ;  /* 0x00180000e614783b */ /* 0x000f220000004200 */
[----:B------:R-:W-:Y:S02]  /*5840*/  IMAD.MOV.U32 R175, RZ, RZ, R195 ;  /* 0x000000ffffaf7224 */ /* 0x000fe400078e00c3 */
[----:B------:R-:W-:Y:S02]  /*5850*/  IMAD.MOV.U32 R176, RZ, RZ, R200 ;  /* 0x000000ffffb07224 */ /* 0x000fe400078e00c8 */
[----:B--2---:R-:W-:Y:S01]  /*5860*/  FFMA.FTZ R5, R111, c[0x0][0x2d0], -R2 ;  /* 0x0000b4006f057a23 */ /* 0x004fe20000010802 */
[----:B---3--:R-:W-:-:S03]  /*5870*/  F2FP.PACK_AB R12, R214, R213 ;  /* 0x000000d5d60c723e */ /* 0x008fc600000000ff */
[----:B------:R2:W-:Y:S02]  /*5880*/  MUFU.EX2 R215, R5 ;  /* 0x0000000500d77308 */ /* 0x0005e40000000800 */
[----:B--2---:R-:W-:-:S06]  /*5890*/  FFMA.FTZ R5, R110, c[0x0][0x2d0], -R2 ;  /* 0x0000b4006e057a23 */ /* 0x004fcc0000010802 */
[----:B------:R2:W3:Y:S02]  /*58a0*/  MUFU.EX2 R216, R5 ;  /* 0x0000000500d87308 */ /* 0x0004e40000000800 */
[----:B--2---:R-:W-:Y:S01]  /*58b0*/  FFMA.FTZ R5, R108, c[0x0][0x2d0], -R0 ;  /* 0x0000b4006c057a23 */ /* 0x004fe20000010800 */
[----:B---3--:R-:W-:-:S05]  /*58c0*/  F2FP.PACK_AB R14, R216, R215 ;  /* 0x000000d7d80e723e */ /* 0x008fca00000000ff */
[----:B------:R2:W-:Y:S02]  /*58d0*/  MUFU.EX2 R209, R5 ;  /* 0x0000000500d17308 */ /* 0x0005e40000000800 */
[----:B--2---:R-:W-:Y:S02]  /*58e0*/  FFMA.FTZ R5, R71, c[0x0][0x2d0], -R0 ;  /* 0x0000b40047057a23 */ /* 0x004fe40000010800 */
[----:B------:R-:W-:-:S04]  /*58f0*/  IMAD.MOV.U32 R71, RZ, RZ, R94 ;  /* 0x000000ffff477224 */ /* 0x000fc800078e005e */
[----:B------:R2:W3:Y:S01]  /*5900*/  MUFU.EX2 R210, R5 ;  /* 0x0000000500d27308 */ /* 0x0004e20000000800 */
[----:B------:R-:W-:Y:S02]  /*5910*/  IMAD.MOV.U32 R94, RZ, RZ, R174 ;  /* 0x000000ffff5e7224 */ /* 0x000fe400078e00ae */
[----:B------:R-:W-:Y:S02]  /*5920*/  IMAD.MOV.U32 R174, RZ, RZ, R197 ;  /* 0x000000ffffae7224 */ /* 0x000fe400078e00c5 */
[----:B--2---:R-:W-:Y:S01]  /*5930*/  FFMA.FTZ R5, R69, c[0x0][0x2d0], -R0 ;  /* 0x0000b40045057a23 */ /* 0x004fe20000010800 */
[----:B---3--:R-:W-:Y:S01]  /*5940*/  F2FP.PACK_AB R13, R210, R209 ;  /* 0x000000d1d20d723e */ /* 0x008fe200000000ff */
[----:B------:R-:W-:Y:S02]  /*5950*/  IMAD.MOV.U32 R69, RZ, RZ, R112 ;  /* 0x000000ffff457224 */ /* 0x000fe400078e0070 */
        /* <DEDUP_REMOVED lines=13> */
[----:B--2---:R-:W-:-:S06]  /*5a30*/  F2FP.PACK_AB R8, R206, R205 ;  /* 0x000000cdce08723e */ /* 0x004fcc00000000ff */
[----:B----4-:R-:W-:Y:S01]  /*5a40*/  HMMA.16816.F32 R108, R12, R20, R88 ;  /* 0x000000140c6c723c */ /* 0x010fe20000001858 */
        /* <DEDUP_REMOVED lines=10> */
[----:B------:R-:W-:-:S04]  /*5af0*/  IMAD.MOV.U32 R165, RZ, RZ, R182 ;  /* 0x000000ffffa57224 */ /* 0x000fc800078e00b6 */
[----:B------:R1:W-:Y:S01]  /*5b00*/  MUFU.EX2 R203, R5 ;  /* 0x0000000500cb7308 */ /* 0x0003e20000000800 */
[----:B------:R-:W-:Y:S02]  /*5b10*/  IMAD.MOV.U32 R182, RZ, RZ, R7 ;  /* 0x000000ffffb67224 */ /* 0x000fe400078e0007 */
[----:B-1----:R-:W-:-:S05]  /*5b20*/  FFMA.FTZ R5, R162, c[0x0][0x2d0], -R3 ;  /* 0x0000b400a2057a23 */ /* 0x002fca0000010803 */
[----:B------:R-:W1:Y:S02]  /*5b30*/  MUFU.EX2 R204, R5 ;  /* 0x0000000500cc7308 */ /* 0x000e640000000800 */
[----:B-1----:R-:W-:Y:S01]  /*5b40*/  F2FP.PACK_AB R11, R204, R203 ;  /* 0x000000cbcc0b723e */ /* 0x002fe200000000ff */
[----:B------:R-:W-:Y:S02]  /*5b50*/  FFMA.FTZ R5, R93, c[0x0][0x2d0], -R4 ;  /* 0x0000b4005d057a23 */ /* 0x000fe40000010804 */
[----:B------:R-:W-:-:S03]  /*5b60*/  IMAD.MOV.U32 R93, RZ, RZ, R173 ;  /* 0x000000ffff5d7224 */ /* 0x000fc600078e00ad */
[----:B------:R1:W-:Y:S01]  /*5b70*/  MUFU.EX2 R195, R5 ;  /* 0x0000000500c37308 */ /* 0x0003e20000000800 */
[----:B------:R-:W-:Y:S01]  /*5b80*/  IMAD.MOV.U32 R173, RZ, RZ, R199 ;  /* 0x000000ffffad7224 */ /* 0x000fe200078e00c7 */
[C---:B------:R-:W-:Y:S01]  /*5b90*/  HMMA.16816.F32 R60, R8.reuse, R16, R48 ;  /* 0x00000010083c723c */ /* 0x040fe20000001830 */
[----:B------:R-:W-:Y:S02]  /*5ba0*/  IMAD.MOV.U32 R112, RZ, RZ, R93 ;  /* 0x000000ffff707224 */ /* 0x000fe400078e005d */
[----:B------:R-:W-:Y:S02]  /*5bb0*/  IMAD.MOV.U32 R93, RZ, RZ, R95 ;  /* 0x000000ffff5d7224 */ /* 0x000fe400078e005f */
[----:B------:R-:W-:Y:S02]  /*5bc0*/  IMAD.MOV.U32 R95, RZ, RZ, R173 ;  /* 0x000000ffff5f7224 */ /* 0x000fe400078e00ad */
[----:B------:R-:W-:Y:S01]  /*5bd0*/  IMAD.MOV.U32 R173, RZ, RZ, R174 ;  /* 0x000000ffffad7224 */ /* 0x000fe200078e00ae */
[----:B------:R-:W-:Y:S01]  /*5be0*/  HMMA.16816.F32 R56, R8, R18, R52 ;  /* 0x000000120838723c */ /* 0x000fe20000001834 */
[----:B------:R-:W2:Y:S01]  /*5bf0*/  LDSM.16.MT88.4 R16, [R232+0x1800] ;  /* 0x00180000e810783b */ /* 0x000ea20000004200 */
[----:B------:R-:W-:-:S02]  /*5c00*/  IMAD.MOV.U32 R174, RZ, RZ, R176 ;  /* 0x000000ffffae7224 */ /* 0x000fc400078e00b0 */
[----:B------:R-:W-:Y:S02]  /*5c10*/  IMAD.MOV.U32 R176, RZ, RZ, R177 ;  /* 0x000000ffffb07224 */ /* 0x000fe400078e00b1 */
[----:B-1----:R-:W-:Y:S02]  /*5c20*/  FFMA.FTZ R5, R252, c[0x0][0x2d0], -R4 ;  /* 0x0000b400fc057a23 */ /* 0x002fe40000010804 */
[C---:B------:R-:W-:Y:S01]  /*5c30*/  HMMA.16816.F32 R48, R8.reuse, R24, R32 ;  /* 0x000000180830723c */ /* 0x040fe20000001820 */
[----:B------:R-:W-:Y:S01]  /*5c40*/  IMAD.MOV.U32 R177, RZ, RZ, R178 ;  /* 0x000000ffffb17224 */ /* 0x000fe200078e00b2 */
[----:B------:R1:W3:Y:S01]  /*5c50*/  MUFU.EX2 R197, R5 ;  /* 0x0000000500c57308 */ /* 0x0002e20000000800 */
[----:B------:R-:W-:Y:S02]  /*5c60*/  IMAD.MOV.U32 R178, RZ, RZ, R180 ;  /* 0x000000ffffb27224 */ /* 0x000fe400078e00b4 */
[----:B------:R-:W-:Y:S02]  /*5c70*/  IMAD.MOV.U32 R180, RZ, RZ, R194 ;  /* 0x000000ffffb47224 */ /* 0x000fe400078e00c2 */
[--C-:B------:R-:W-:Y:S01]  /*5c80*/  FFMA.FTZ R7, R134, c[0x0][0x2d0], -R2.reuse ;  /* 0x0000b40086077a23 */ /* 0x100fe20000010802 */
[----:B------:R-:W-:Y:S01]  /*5c90*/  HMMA.16816.F32 R44, R8, R26, R72 ;  /* 0x0000001a082c723c */ /* 0x000fe20000001848 */
[----:B------:R-:W4:Y:S01]  /*5ca0*/  LDSM.16.MT88.4 R24, [R229+0x2000] ;  /* 0x00200000e518783b */ /* 0x000f220000004200 */
[----:B------:R-:W-:-:S02]  /*5cb0*/  FFMA.FTZ R160, R132, c[0x0][0x2d0], -R2 ;  /* 0x0000b40084a07a23 */ /* 0x000fc40000010802 */
[--C-:B------:R-:W-:Y:S02]  /*5cc0*/  FFMA.FTZ R161, R115, c[0x0][0x2d0], -R2.reuse ;  /* 0x0000b40073a17a23 */ /* 0x100fe40000010802 */
[----:B------:R-:W-:Y:S02]  /*5cd0*/  FFMA.FTZ R162, R114, c[0x0][0x2d0], -R2 ;  /* 0x0000b40072a27a23 */ /* 0x000fe40000010802 */
[C---:B------:R-:W-:Y:S01]  /*5ce0*/  HMMA.16816.F32 R36, R8.reuse, R22, R84 ;  /* 0x000000160824723c */ /* 0x040fe20000001854 */
[----:B------:R-:W-:Y:S02]  /*5cf0*/  IMAD.MOV.U32 R252, RZ, RZ, R178 ;  /* 0x000000fffffc7224 */ /* 0x000fe400078e00b2 */
[----:B-1----:R-:W-:Y:S02]  /*5d00*/  FFMA.FTZ R5, R247, c[0x0][0x2d0], -R4 ;  /* 0x0000b400f7057a23 */ /* 0x002fe40000010804 */
[----:B------:R-:W-:Y:S02]  /*5d10*/  FFMA.FTZ R164, R113, c[0x0][0x2d0], -R2 ;  /* 0x0000b40071a47a23 */ /* 0x000fe40000010802 */
[----:B------:R1:W-:Y:S01]  /*5d20*/  MUFU.EX2 R199, R5 ;  /* 0x0000000500c77308 */ /* 0x0003e20000000800 */
[----:B------:R-:W-:Y:S01]  /*5d30*/  HMMA.16816.F32 R40, R8, R20, R80 ;  /* 0x000000140828723c */ /* 0x000fe20000001850 */
[----:B------:R-:W-:-:S02]  /*5d40*/  IMAD.MOV.U32 R68, RZ, RZ, R188 ;  /* 0x000000ffff447224 */ /* 0x000fc400078e00bc */
[----:B------:R-:W-:-:S05]  /*5d50*/  IMAD.MOV.U32 R163, RZ, RZ, R95 ;  /* 0x000000ffffa37224 */ /* 0x000fca00078e005f */
[----:B--2---:R-:W-:Y:S01]  /*5d60*/  HMMA.16816.F32 R52, R8, R16, R104 ;  /* 0x000000100834723c */ /* 0x004fe20000001868 */
[----:B-1----:R-:W-:-:S07]  /*5d70*/  FFMA.FTZ R5, R227, c[0x0][0x2d0], -R4 ;  /* 0x0000b400e3057a23 */ /* 0x002fce0000010804 */
[----:B------:R-:W-:Y:S01]  /*5d80*/  HMMA.16816.F32 R32, R8, R18, R100 ;  /* 0x000000120820723c */ /* 0x000fe20000001864 */
[----:B------:R-:W-:Y:S01]  /*5d90*/  IMAD.MOV.U32 R227, RZ, RZ, R198 ;  /* 0x000000ffffe37224 */ /* 0x000fe200078e00c6 */
[----:B------:R1:W2:Y:S06]  /*5da0*/  MUFU.EX2 R200, R5 ;  /* 0x0000000500c87308 */ /* 0x0002ac0000000800 */
[C---:B------:R-:W-:Y:S01]  /*5db0*/  HMMA.16816.F32 R104, R12.reuse, R22, R76 ;  /* 0x000000160c68723c */ /* 0x040fe2000000184c */
[----:B------:R-:W2:Y:S07]  /*5dc0*/  LDSM.16.MT88.4 R20, [R233+0x2000] ;  /* 0x00200000e914783b */ /* 0x000eae0000004200 */
[----:B------:R-:W-:Y:S01]  /*5dd0*/  HMMA.16816.F32 R96, R12, R16, R64 ;  /* 0x000000100c60723c */ /* 0x000fe20000001840 */
[----:B-1----:R-:W-:-:S04]  /*5de0*/  FFMA.FTZ R5, R193, c[0x0][0x2d0], -R3 ;  /* 0x0000b400c1057a23 */ /* 0x002fc80000010803 */
[----:B------:R1:W-:Y:S03]  /*5df0*/  MUFU.EX2 R193, R5 ;  /* 0x0000000500c17308 */ /* 0x0003e60000000800 */
[----:B------:R-:W-:Y:S01]  /*5e00*/  HMMA.16816.F32 R84, R12, R18, R28 ;  /* 0x000000120c54723c */ /* 0x000fe2000000181c */
[----:B------:R-:W4:Y:S04]  /*5e10*/  LDSM.16.MT88.4 R16, [R230+0x2000] ;  /* 0x00200000e610783b */ /* 0x000f280000004200 */
[----:B------:R-:W4:Y:S01]  /*5e20*/  LDSM.16.MT88.4 R12, [R232+0x2000] ;  /* 0x00200000e80c783b */ /* 0x000f220000004200 */
[----:B-1----:R-:W-:Y:S02]  /*5e30*/  FFMA.FTZ R5, R71, c[0x0][0x2d0], -R3 ;  /* 0x0000b40047057a23 */ /* 0x002fe40000010803 */
[----:B------:R-:W-:-:S02]  /*5e40*/  IMAD.MOV.U32 R71, RZ, RZ, R92 ;  /* 0x000000ffff477224 */ /* 0x000fc400078e005c */
[----:B------:R-:W-:Y:S01]  /*5e50*/  IMAD.MOV.U32 R92, RZ, RZ, R94 ;  /* 0x000000ffff5c7224 */ /* 0x000fe200078e005e */
[----:B------:R1:W1:Y:S01]  /*5e60*/  MUFU.EX2 R194, R5 ;  /* 0x0000000500c27308 */ /* 0x0002620000000800 */
[----:B------:R-:W-:Y:S02]  /*5e70*/  IMAD.MOV.U32 R94, RZ, RZ, R172 ;  /* 0x000000ffff5e7224 */ /* 0x000fe400078e00ac */
[----:B------:R-:W-:Y:S02]  /*5e80*/  IMAD.MOV.U32 R172, RZ, RZ, R179 ;  /* 0x000000ffffac7224 */ /* 0x000fe400078e00b3 */
[----:B------:R-:W-:Y:S02]  /*5e90*/  IMAD.MOV.U32 R179, RZ, RZ, R181 ;  /* 0x000000ffffb37224 */ /* 0x000fe400078e00b5 */
[----:B------:R-:W-:Y:S01]  /*5ea0*/  IMAD.MOV.U32 R181, RZ, RZ, R196 ;  /* 0x000000ffffb57224 */ /* 0x000fe200078e00c4 */
[----:B---3--:R-:W-:Y:S01]  /*5eb0*/  F2FP.PACK_AB R8, R197, R195 ;  /* 0x000000c3c508723e */ /* 0x008fe200000000ff */
[----:B------:R-:W-:Y:S01]  /*5ec0*/  IMAD.MOV.U32 R168, RZ, RZ, R71 ;  /* 0x000000ffffa87224 */ /* 0x000fe200078e0047 */
[----:B--2---:R-:W-:Y:S01]  /*5ed0*/  F2FP.PACK_AB R10, R200, R199 ;  /* 0x000000c7c80a723e */ /* 0x004fe200000000ff */
[----:B------:R-:W-:-:S02]  /*5ee0*/  IMAD.MOV.U32 R134, RZ, RZ, R189 ;  /* 0x000000ffff867224 */ /* 0x000fc400078e00bd */
[----:B------:R-:W-:Y:S02]  /*5ef0*/  IMAD.MOV.U32 R71, RZ, RZ, R183 ;  /* 0x000000ffff477224 */ /* 0x000fe400078e00b7 */
[----:B------:R-:W-:Y:S02]  /*5f00*/  IMAD.MOV.U32 R29, RZ, RZ, R92 ;  /* 0x000000ffff1d7224 */ /* 0x000fe400078e005c */
[----:B-1----:R-:W-:Y:S01]  /*5f10*/  FFMA.FTZ R5, R250, c[0x0][0x2d0], -R3 ;  /* 0x0000b400fa057a23 */ /* 0x002fe20000010803 */
[----:B------:R-:W-:Y:S01]  /*5f20*/  F2FP.PACK_AB R9, R194, R193 ;  /* 0x000000c1c209723e */ /* 0x000fe200000000ff */
[----:B------:R-:W-:Y:S02]  /*5f30*/  IMAD.MOV.U32 R250, RZ, RZ, R245 ;  /* 0x000000fffffa7224 */ /* 0x000fe400078e00f5 */
[----:B------:R1:W-:Y:S01]  /*5f40*/  MUFU.EX2 R196, R5 ;  /* 0x0000000500c47308 */ /* 0x0003e20000000800 */
[----:B------:R-:W-:Y:S01]  /*5f50*/  IMAD.MOV.U32 R183, RZ, RZ, R6 ;  /* 0x000000ffffb77224 */ /* 0x000fe200078e0006 */
[----:B------:R2:W5:Y:S01]  /*5f60*/  LDL.LU R245, [R1+0xcc] ;  /* 0x0000cc0001f57983 */ /* 0x0005620000300800 */
[----:B------:R-:W-:-:S02]  /*5f70*/  FFMA.FTZ R64, R140, c[0x0][0x2d0], -R2 ;  /* 0x0000b4008c407a23 */ /* 0x000fc40000010802 */
[--C-:B------:R-:W-:Y:S02]  /*5f80*/  FFMA.FTZ R66, R143, c[0x0][0x2d0], -R2.reuse ;  /* 0x0000b4008f427a23 */ /* 0x100fe40000010802 */
[--C-:B------:R-:W-:Y:S02]  /*5f90*/  FFMA.FTZ R67, R142, c[0x0][0x2d0], -R2.reuse ;  /* 0x0000b4008e437a23 */ /* 0x100fe40000010802 */
[--C-:B------:R-:W-:Y:S02]  /*5fa0*/  FFMA.FTZ R28, R138, c[0x0][0x2d0], -R2.reuse ;  /* 0x0000b4008a1c7a23 */ /* 0x100fe40000010802 */
[----:B------:R-:W-:Y:S02]  /*5fb0*/  FFMA.FTZ R65, R139, c[0x0][0x2d0], -R2 ;  /* 0x0000b4008b417a23 */ /* 0x000fe40000010802 */
[----:B------:R-:W-:Y:S02]  /*5fc0*/  IMAD.MOV.U32 R178, RZ, RZ, R179 ;  /* 0x000000ffffb27224 */ /* 0x000fe400078e00b3 */
[----:B------:R-:W-:-:S02]  /*5fd0*/  IMAD.MOV.U32 R132, RZ, RZ, R192 ;  /* 0x000000ffff847224 */ /* 0x000fc400078e00c0 */
[----:B-1----:R-:W-:Y:S02]  /*5fe0*/  FFMA.FTZ R5, R69, c[0x0][0x2d0], -R3 ;  /* 0x0000b40045057a23 */ /* 0x002fe40000010803 */
[----:B------:R-:W-:Y:S02]  /*5ff0*/  FFMA.FTZ R6, R133, c[0x0][0x2d0], -R2 ;  /* 0x0000b40085067a23 */ /* 0x000fe40000010802 */
[----:B------:R-:W1:Y:S01]  /*6000*/  MUFU.EX2 R198, R5 ;  /* 0x0000000500c67308 */ /* 0x000e620000000800 */
[----:B------:R-:W-:Y:S02]  /*6010*/  IMAD.MOV.U32 R179, RZ, RZ, R180 ;  /* 0x000000ffffb37224 */ /* 0x000fe400078e00b4 */
[----:B------:R-:W-:Y:S02]  /*6020*/  IMAD.MOV.U32 R180, RZ, RZ, R181 ;  /* 0x000000ffffb47224 */ /* 0x000fe400078e00b5 */
[----:B------:R-:W-:Y:S02]  /*6030*/  IMAD.MOV.U32 R181, RZ, RZ, R191 ;  /* 0x000000ffffb57224 */ /* 0x000fe400078e00bf */
[----:B------:R-:W-:Y:S01]  /*6040*/  IMAD.MOV.U32 R30, RZ, RZ, R112 ;  /* 0x000000ffff1e7224 */ /* 0x000fe200078e0070 */
[----:B------:R-:W-:Y:S01]  /*6050*/  MUFU.EX2 R139, R28 ;  /* 0x0000001c008b7308 */ /* 0x000fe20000000800 */
[----:B------:R-:W-:-:S02]  /*6060*/  IMAD.MOV.U32 R69, RZ, RZ, R93 ;  /* 0x000000ffff457224 */ /* 0x000fc400078e005d */
[----:B------:R-:W-:Y:S02]  /*6070*/  IMAD.MOV.U32 R167, RZ, RZ, R94 ;  /* 0x000000ffffa77224 */ /* 0x000fe400078e005e */
[----:B------:R-:W-:Y:S01]  /*6080*/  IMAD.MOV.U32 R247, RZ, RZ, R172 ;  /* 0x000000fffff77224 */ /* 0x000fe200078e00ac */
[----:B-1----:R-:W-:Y:S01]  /*6090*/  F2FP.PACK_AB R11, R198, R196 ;  /* 0x000000c4c60b723e */ /* 0x002fe200000000ff */
[----:B------:R-:W-:Y:S02]  /*60a0*/  FFMA.FTZ R5, R141, c[0x0][0x2d0], -R2 ;  /* 0x0000b4008d057a23 */ /* 0x000fe40000010802 */
[----:B------:R-:W-:-:S04]  /*60b0*/  FFMA.FTZ R2, R155, c[0x0][0x2d0], -R0 ;  /* 0x0000b4009b027a23 */ /* 0x000fc80000010800 */
[----:B----4-:R-:W-:Y:S01]  /*60c0*/  HMMA.16816.F32 R140, R8, R24, R60 ;  /* 0x00000018088c723c */ /* 0x010fe2000000183c */
[----:B------:R1:W-:Y:S06]  /*60d0*/  MUFU.EX2 R191, R6 ;  /* 0x0000000600bf7308 */ /* 0x0003ec0000000800 */
[----:B------:R-:W-:Y:S02]  /*60e0*/  IMAD.MOV.U32 R63, RZ, RZ, R134 ;  /* 0x000000ffff3f7224 */ /* 0x000fe400078e0086 */
[----:B------:R-:W-:Y:S02]  /*60f0*/  IMAD.MOV.U32 R134, RZ, RZ, R250 ;  /* 0x000000ffff867224 */ /* 0x000fe400078e00fa */
[----:B------:R-:W-:Y:S01]  /*6100*/  IMAD.MOV.U32 R250, RZ, RZ, R29 ;  /* 0x000000fffffa7224 */ /* 0x000fe200078e001d */
[----:B------:R3:W-:Y:S01]  /*6110*/  MUFU.EX2 R192, R5 ;  /* 0x0000000500c07308 */ /* 0x0007e20000000800 */
[----:B------:R-:W-:-:S02]  /*6120*/  IMAD.MOV.U32 R29, RZ, RZ, R168 ;  /* 0x000000ffff1d7224 */ /* 0x000fc400078e00a8 */
[----:B------:R-:W-:Y:S02]  /*6130*/  IMAD.MOV.U32 R168, RZ, RZ, R184 ;  /* 0x000000ffffa87224 */ /* 0x000fe400078e00b8 */
[----:B-1----:R-:W-:Y:S02]  /*6140*/  FFMA.FTZ R6, R154, c[0x0][0x2d0], -R0 ;  /* 0x0000b4009a067a23 */ /* 0x002fe40000010800 */
[----:B------:R-:W-:Y:S01]  /*6150*/  IMAD.MOV.U32 R184, RZ, RZ, R185 ;  /* 0x000000ffffb87224 */ /* 0x000fe200078e00b9 */
[----:B------:R1:W-:Y:S01]  /*6160*/  MUFU.EX2 R133, R2 ;  /* 0x0000000200857308 */ /* 0x0003e20000000800 */
[----:B------:R-:W-:Y:S02]  /*6170*/  IMAD.MOV.U32 R185, RZ, RZ, R186 ;  /* 0x000000ffffb97224 */ /* 0x000fe400078e00ba */
[----:B------:R-:W-:Y:S02]  /*6180*/  IMAD.MOV.U32 R186, RZ, RZ, R187 ;  /* 0x000000ffffba7224 */ /* 0x000fe400078e00bb */
[----:B------:R-:W-:-:S02]  /*6190*/  IMAD.MOV.U32 R187, RZ, RZ, R190 ;  /* 0x000000ffffbb7224 */ /* 0x000fc400078e00be */
[--C-:B---3--:R-:W-:Y:S01]  /*61a0*/  FFMA.FTZ R5, R149, c[0x0][0x2d0], -R0.reuse ;  /* 0x0000b40095057a23 */ /* 0x108fe20000010800 */
[----:B------:R-:W-:Y:S01]  /*61b0*/  MUFU.EX2 R189, R7 ;  /* 0x0000000700bd7308 */ /* 0x000fe20000000800 */
[----:B------:R-:W-:Y:S01]  /*61c0*/  HMMA.16816.F32 R112, R8, R26, R56 ;  /* 0x0000001a0870723c */ /* 0x000fe20000001838 */
[----:B-1----:R-:W-:-:S06]  /*61d0*/  FFMA.FTZ R2, R148, c[0x0][0x2d0], -R0 ;  /* 0x0000b40094027a23 */ /* 0x002fcc0000010800 */
[----:B------:R-:W1:Y:S01]  /*61e0*/  MUFU.EX2 R138, R6 ;  /* 0x00000006008a7308 */ /* 0x000e620000000800 */
[C---:B------:R-:W-:Y:S07]  /*61f0*/  HMMA.16816.F32 R100, R8.reuse, R20, R48 ;  /* 0x000000140864723c */ /* 0x040fee0000001830 */
[----:B------:R1:W-:Y:S01]  /*6200*/  MUFU.EX2 R188, R5 ;  /* 0x0000000500bc7308 */ /* 0x0003e20000000800 */
[C---:B------:R-:W-:Y:S07]  /*6210*/  HMMA.16816.F32 R92, R8.reuse, R22, R44 ;  /* 0x00000016085c723c */ /* 0x040fee000000182c */
[----:B------:R-:W3:Y:S01]  /*6220*/  MUFU.EX2 R190, R2 ;  /* 0x0000000200be7308 */ /* 0x000ee20000000800 */
[C---:B------:R-:W-:Y:S08]  /*6230*/  HMMA.16816.F32 R88, R8.reuse, R16, R40 ;  /* 0x000000100858723c */ /* 0x040ff00000001828 */
[C---:B------:R-:W-:Y:S08]  /*6240*/  HMMA.16816.F32 R80, R8.reuse, R18, R36 ;  /* 0x000000120850723c */ /* 0x040ff00000001824 */
[C---:B------:R-:W-:Y:S08]  /*6250*/  HMMA.16816.F32 R76, R8.reuse, R12, R52 ;  /* 0x0000000c084c723c */ /* 0x040ff00000001834 */
[----:B------:R-:W-:Y:S07]  /*6260*/  HMMA.16816.F32 R72, R8, R14, R32 ;  /* 0x0000000e0848723c */ /* 0x000fee0000001820 */
[----:B------:R-:W-:-:S02]  /*6270*/  FFMA.FTZ R11, R132, c[0x0][0x2d0], -R4 ;  /* 0x0000b400840b7a23 */ /* 0x000fc40000010804 */
[----:B------:R-:W-:Y:S02]  /*6280*/  IMAD.MOV.U32 R132, RZ, RZ, R227 ;  /* 0x000000ffff847224 */ /* 0x000fe400078e00e3 */
[----:B------:R-:W-:Y:S02]  /*6290*/  IMAD.MOV.U32 R227, RZ, RZ, R30 ;  /* 0x000000ffffe37224 */ /* 0x000fe400078e001e */
[----:B------:R-:W-:Y:S02]  /*62a0*/  IMAD.MOV.U32 R62, RZ, RZ, R132 ;  /* 0x000000ffff3e7224 */ /* 0x000fe400078e0084 */
[----:B------:R-:W-:Y:S02]  /*62b0*/  IMAD.MOV.U32 R132, RZ, RZ, R250 ;  /* 0x000000ffff847224 */ /* 0x000fe400078e00fa */
[----:B------:R-:W-:Y:S02]  /*62c0*/  IMAD.MOV.U32 R250, RZ, RZ, R227 ;  /* 0x000000fffffa7224 */ /* 0x000fe400078e00e3 */
[----:B------:R-:W-:-:S02]  /*62d0*/  IMAD.MOV.U32 R227, RZ, RZ, R29 ;  /* 0x000000ffffe37224 */ /* 0x000fc400078e001d */
[----:B------:R-:W-:Y:S02]  /*62e0*/  IMAD.MOV.U32 R59, RZ, RZ, R62 ;  /* 0x000000ffff3b7224 */ /* 0x000fe400078e003e */
[----:B------:R-:W-:Y:S02]  /*62f0*/  IMAD.MOV.U32 R62, RZ, RZ, R132 ;  /* 0x000000ffff3e7224 */ /* 0x000fe400078e0084 */
[----:B------:R-:W-:Y:S02]  /*6300*/  IMAD.MOV.U32 R132, RZ, RZ, R250 ;  /* 0x000000ffff847224 */ /* 0x000fe400078e00fa */
[--C-:B------:R-:W-:Y:S02]  /*6310*/  FFMA.FTZ R60, R63, c[0x0][0x2d0], -R4.reuse ;  /* 0x0000b4003f3c7a23 */ /* 0x100fe40000010804 */
[----:B------:R-:W-:Y:S01]  /*6320*/  IMAD.MOV.U32 R250, RZ, RZ, R227 ;  /* 0x000000fffffa7224 */ /* 0x000fe200078e00e3 */
[----:B-1----:R-:W-:Y:S01]  /*6330*/  F2FP.PACK_AB R5, R138, R133 ;  /* 0x000000858a05723e */ /* 0x002fe200000000ff */
[--C-:B------:R-:W-:Y:S01]  /*6340*/  FFMA.FTZ R10, R244, c[0x0][0x2d0], -R4.reuse ;  /* 0x0000b400f40a7a23 */ /* 0x100fe20000010804 */
[----:B------:R-:W-:Y:S01]  /*6350*/  F2FP.PACK_AB R6, R192, R191 ;  /* 0x000000bfc006723e */ /* 0x000fe200000000ff */
[--C-:B------:R-:W-:Y:S01]  /*6360*/  FFMA.FTZ R9, R243, c[0x0][0x2d0], -R4.reuse ;  /* 0x0000b400f3097a23 */ /* 0x100fe20000010804 */
[----:B---3--:R-:W-:Y:S01]  /*6370*/  F2FP.PACK_AB R7, R190, R188 ;  /* 0x000000bcbe07723e */ /* 0x008fe200000000ff */
[--C-:B------:R-:W-:Y:S01]  /*6380*/  FFMA.FTZ R8, R242, c[0x0][0x2d0], -R4.reuse ;  /* 0x0000b400f2087a23 */ /* 0x100fe20000010804 */
[----:B------:R2:W5:Y:S01]  /*6390*/  LDL.LU R244, [R1+0xc8] ;  /* 0x0000c80001f47983 */ /* 0x0005620000300800 */
[----:B------:R-:W-:-:S02]  /*63a0*/  FFMA.FTZ R47, R241, c[0x0][0x2d0], -R4 ;  /* 0x0000b400f12f7a23 */ /* 0x000fc40000010804 */
[--C-:B------:R-:W-:Y:S01]  /*63b0*/  FFMA.FTZ R61, R239, c[0x0][0x2d0], -R4.reuse ;  /* 0x0000b400ef3d7a23 */ /* 0x100fe20000010804 */
[----:B------:R2:W5:Y:S01]  /*63c0*/  LDL.LU R243, [R1+0xc4] ;  /* 0x0000c40001f37983 */ /* 0x0005620000300800 */
[----:B------:R-:W-:Y:S01]  /*63d0*/  FFMA.FTZ R63, R238, c[0x0][0x2d0], -R4 ;  /* 0x0000b400ee3f7a23 */ /* 0x000fe20000010804 */
[----:B------:R-:W-:Y:S01]  /*63e0*/  F2FP.PACK_AB R4, R189, R139 ;  /* 0x0000008bbd04723e */ /* 0x000fe200000000ff */
[----:B------:R-:W-:Y:S01]  /*63f0*/  IMAD.MOV.U32 R58, RZ, RZ, R59 ;  /* 0x000000ffff3a7224 */ /* 0x000fe200078e003b */
[----:B------:R2:W5:Y:S01]  /*6400*/  LDL.LU R242, [R1+0xc0] ;  /* 0x0000c00001f27983 */ /* 0x0005620000300800 */
[----:B------:R-:W-:Y:S02]  /*6410*/  IMAD.MOV.U32 R59, RZ, RZ, R62 ;  /* 0x000000ffff3b7224 */ /* 0x000fe400078e003e */
[----:B------:R-:W-:Y:S01]  /*6420*/  IMAD.MOV.U32 R30, RZ, RZ, R240 ;  /* 0x000000ffff1e7224 */ /* 0x000fe200078e00f0 */
[----:B------:R2:W5:Y:S01]  /*6430*/  LDL.LU R241, [R1+0xbc] ;  /* 0x0000bc0001f17983 */ /* 0x0005620000300800 */
[----:B------:R-:W-:-:S02]  /*6440*/  IMAD.MOV.U32 R62, RZ, RZ, R132 ;  /* 0x000000ffff3e7224 */ /* 0x000fc400078e0084 */
[----:B------:R-:W-:Y:S02]  /*6450*/  IMAD.MOV.U32 R132, RZ, RZ, R250 ;  /* 0x000000ffff847224 */ /* 0x000fe400078e00fa */
[----:B------:R-:W-:Y:S01]  /*6460*/  FFMA.FTZ R2, R236, c[0x0][0x2d0], -R3 ;  /* 0x0000b400ec027a23 */ /* 0x000fe20000010803 */
[----:B------:R-:W-:Y:S01]  /*6470*/  HMMA.16816.F32 R36, R4, R18, R104 ;  /* 0x000000120424723c */ /* 0x000fe20000001868 */
[----:B------:R-:W-:Y:S01]  /*6480*/  IMAD.MOV.U32 R57, RZ, RZ, R58 ;  /* 0x000000ffff397224 */ /* 0x000fe200078e003a */
[----:B------:R2:W5:Y:S01]  /*6490*/  LDL.LU R240, [R1+0xb8] ;  /* 0x0000b80001f07983 */ /* 0x0005620000300800 */
[----:B------:R-:W-:Y:S02]  /*64a0*/  IMAD.MOV.U32 R58, RZ, RZ, R59 ;  /* 0x000000ffff3a7224 */ /* 0x000fe400078e003b */
[----:B------:R-:W-:Y:S01]  /*64b0*/  IMAD.MOV.U32 R227, RZ, RZ, R30 ;  /* 0x000000ffffe37224 */ /* 0x000fe200078e001e */
[----:B------:R-:W-:Y:S01]  /*64c0*/  MUFU.EX2 R107, R64 ;  /* 0x00000040006b7308 */ /* 0x000fe20000000800 */
[----:B------:R-:W-:Y:S01]  /*64d0*/  IMAD.MOV.U32 R59, RZ, RZ, R62 ;  /* 0x000000ffff3b7224 */ /* 0x000fe200078e003e */
[----:B------:R2:W5:Y:S01]  /*64e0*/  LDL.LU R239, [R1+0xb4] ;  /* 0x0000b40001ef7983 */ /* 0x0005620000300800 */
[----:B------:R-:W-:-:S02]  /*64f0*/  IMAD.MOV.U32 R62, RZ, RZ, R132 ;  /* 0x000000ffff3e7224 */ /* 0x000fc400078e0084 */
[----:B------:R-:W-:Y:S01]  /*6500*/  IMAD.MOV.U32 R250, RZ, RZ, R227 ;  /* 0x000000fffffa7224 */ /* 0x000fe200078e00e3 */
[----:B------:R2:W5:Y:S01]  /*6510*/  LDL.LU R238, [R1+0xb0] ;  /* 0x0000b00001ee7983 */ /* 0x0005620000300800 */
[----:B------:R-:W-:Y:S01]  /*6520*/  IMAD.MOV.U32 R227, RZ, RZ, R68 ;  /* 0x000000ffffe37224 */ /* 0x000fe200078e0044 */
[----:B------:R1:W-:Y:S01]  /*6530*/  MUFU.EX2 R64, R2 ;  /* 0x0000000200407308 */ /* 0x0003e20000000800 */
[----:B------:R-:W-:Y:S02]  /*6540*/  IMAD.MOV.U32 R155, RZ, RZ, R58 ;  /* 0x000000ffff9b7224 */ /* 0x000fe400078e003a */
[----:B------:R-:W-:Y:S02]  /*6550*/  IMAD.MOV.U32 R154, RZ, RZ, R59 ;  /* 0x000000ffff9a7224 */ /* 0x000fe400078e003b */
[--C-:B------:R-:W-:Y:S02]  /*6560*/  FFMA.FTZ R46, R147, c[0x0][0x2d0], -R0.reuse ;  /* 0x0000b400932e7a23 */ /* 0x100fe40000010800 */
[----:B------:R-:W-:-:S02]  /*6570*/  FFMA.FTZ R44, R153, c[0x0][0x2d0], -R0 ;  /* 0x0000b400992c7a23 */ /* 0x000fc40000010800 */
[--C-:B------:R-:W-:Y:S02]  /*6580*/  FFMA.FTZ R31, R152, c[0x0][0x2d0], -R0.reuse ;  /* 0x0000b400981f7a23 */ /* 0x100fe40000010800 */
[--C-:B------:R-:W-:Y:S02]  /*6590*/  FFMA.FTZ R45, R151, c[0x0][0x2d0], -R0.reuse ;  /* 0x0000b400972d7a23 */ /* 0x100fe40000010800 */
[----:B------:R-:W-:Y:S02]  /*65a0*/  FFMA.FTZ R147, R150, c[0x0][0x2d0], -R0 ;  /* 0x0000b40096937a23 */ /* 0x000fe40000010800 */
[----:B-1----:R-:W-:Y:S02]  /*65b0*/  FADD.FTZ R2, R69, R62 ;  /* 0x0000003e45027221 */ /* 0x002fe40000010000 */
[--C-:B------:R-:W-:Y:S02]  /*65c0*/  FFMA.FTZ R146, R146, c[0x0][0x2d0], -R0.reuse ;  /* 0x0000b40092927a23 */ /* 0x100fe40000010800 */
[----:B------:R-:W-:-:S02]  /*65d0*/  FFMA.FTZ R145, R145, c[0x0][0x2d0], -R0 ;  /* 0x0000b40091917a23 */ /* 0x000fc40000010800 */
[----:B------:R-:W-:Y:S02]  /*65e0*/  FFMA.FTZ R172, R144, c[0x0][0x2d0], -R0 ;  /* 0x0000b40090ac7a23 */ /* 0x000fe40000010800 */
[--C-:B------:R-:W-:Y:S02]  /*65f0*/  FFMA.FTZ R0, R237, c[0x0][0x2d0], -R3.reuse ;  /* 0x0000b400ed007a23 */ /* 0x100fe40000010803 */
[--C-:B------:R-:W-:Y:S01]  /*6600*/  FFMA.FTZ R29, R235, c[0x0][0x2d0], -R3.reuse ;  /* 0x0000b400eb1d7a23 */ /* 0x100fe20000010803 */
[----:B------:R2:W5:Y:S01]  /*6610*/  LDL.LU R237, [R1+0xac] ;  /* 0x0000ac0001ed7983 */ /* 0x0005620000300800 */
[--C-:B------:R-:W-:Y:S02]  /*6620*/  FFMA.FTZ R30, R234, c[0x0][0x2d0], -R3.reuse ;  /* 0x0000b400ea1e7a23 */ /* 0x100fe40000010803 */
[--C-:B------:R-:W-:Y:S01]  /*6630*/  FFMA.FTZ R68, R231, c[0x0][0x2d0], -R3.reuse ;  /* 0x0000b400e7447a23 */ /* 0x100fe20000010803 */
[----:B------:R2:W5:Y:S01]  /*6640*/  LDL.LU R236, [R1+0xa8] ;  /* 0x0000a80001ec7983 */ /* 0x0005620000300800 */
[----:B------:R-:W-:-:S02]  /*6650*/  FFMA.FTZ R132, R228, c[0x0][0x2d0], -R3 ;  /* 0x0000b400e4847a23 */ /* 0x000fc40000010803 */
[--C-:B------:R-:W-:Y:S01]  /*6660*/  FFMA.FTZ R134, R134, c[0x0][0x2d0], -R3.reuse ;  /* 0x0000b40086867a23 */ /* 0x100fe20000010803 */
[----:B------:R2:W5:Y:S01]  /*6670*/  LDL.LU R235, [R1+0xa4] ;  /* 0x0000a40001eb7983 */ /* 0x0005620000300800 */
[----:B------:R-:W-:Y:S02]  /*6680*/  FFMA.FTZ R144, R57, c[0x0][0x2d0], -R3 ;  /* 0x0000b40039907a23 */ /* 0x000fe40000010803 */
[----:B------:R-:W-:Y:S01]  /*6690*/  FADD.FTZ R3, R155, R154 ;  /* 0x0000009a9b037221 */ /* 0x000fe20000010000 */
[----:B------:R2:W5:Y:S01]  /*66a0*/  LDL.LU R234, [R1+0xa0] ;  /* 0x0000a00001ea7983 */ /* 0x0005620000300800 */
[----:B------:R-:W-:Y:S02]  /*66b0*/  FADD.FTZ R2, R227, R2 ;  /* 0x00000002e3027221 */ /* 0x000fe40000010000 */
[----:B------:R-:W-:Y:S01]  /*66c0*/  IMAD.MOV.U32 R227, RZ, RZ, R247 ;  /* 0x000000ffffe37224 */ /* 0x000fe200078e00f7 */
[----:B------:R2:W5:Y:S01]  /*66d0*/  LDL.LU R231, [R1+0x9c] ;  /* 0x00009c0001e77983 */ /* 0x0005620000300800 */
[----:B------:R-:W-:-:S02]  /*66e0*/  IMAD.MOV.U32 R247, RZ, RZ, R252 ;  /* 0x000000fffff77224 */ /* 0x000fc400078e00fc */
[----:B------:R-:W-:Y:S01]  /*66f0*/  FADD.FTZ R3, R250, R3 ;  /* 0x00000003fa037221 */ /* 0x000fe20000010000 */
[----:B------:R2:W5:Y:S01]  /*6700*/  LDL.LU R228, [R1+0x98] ;  /* 0x0000980001e47983 */ /* 0x0005620000300800 */
[----:B------:R-:W-:Y:S02]  /*6710*/  IMAD.MOV.U32 R252, RZ, RZ, R165 ;  /* 0x000000fffffc7224 */ /* 0x000fe400078e00a5 */
[----:B------:R-:W-:Y:S01]  /*6720*/  IMAD.MOV.U32 R165, RZ, RZ, R71 ;  /* 0x000000ffffa57224 */ /* 0x000fe200078e0047 */
[----:B------:R-:W-:Y:S01]  /*6730*/  HMMA.16816.F32 R32, R4, R16, R108 ;  /* 0x000000100420723c */ /* 0x000fe2000000186c */
[----:B------:R-:W-:Y:S01]  /*6740*/  FADD.FTZ R2, R247, R2 ;  /* 0x00000002f7027221 */ /* 0x000fe20000010000 */
[----:B------:R-:W-:Y:S01]  /*6750*/  MUFU.EX2 R105, R11 ;  /* 0x0000000b00697308 */ /* 0x000fe20000000800 */
[----:B------:R-:W-:Y:S01]  /*6760*/  FADD.FTZ R3, R227, R3 ;  /* 0x00000003e3037221 */ /* 0x000fe20000010000 */
[----:B------:R-:W1:Y:S01]  /*6770*/  LDSM.16.MT88.4 R16, [R229+0x2800] ;  /* 0x00280000e510783b */ /* 0x000e620000004200 */
[----:B------:R-:W-:-:S02]  /*6780*/  IMAD.MOV.U32 R227, RZ, RZ, R184 ;  /* 0x000000ffffe37224 */ /* 0x000fc400078e00b8 */
[----:B------:R-:W-:Y:S01]  /*6790*/  FADD.FTZ R2, R165, R2 ;  /* 0x00000002a5027221 */ /* 0x000fe20000010000 */
[C---:B------:R-:W-:Y:S01]  /*67a0*/  HMMA.16816.F32 R48, R4.reuse, R20, R120 ;  /* 0x000000140430723c */ /* 0x040fe20000001878 */
[----:B------:R-:W-:Y:S01]  /*67b0*/  FADD.FTZ R28, R157, R156 ;  /* 0x0000009c9d1c7221 */ /* 0x000fe20000010000 */
[----:B------:R-:W3:Y:S01]  /*67c0*/  MUFU.EX2 R106, R10 ;  /* 0x0000000a006a7308 */ /* 0x000ee20000000800 */
[----:B------:R-:W-:Y:S01]  /*67d0*/  FADD.FTZ R2, R227, R2 ;  /* 0x00000002e3027221 */ /* 0x000fe20000010000 */
[----:B------:R-:W-:Y:S04]  /*67e0*/  LDSM.16.MT88.4 R152, [R229+0x3000] ;  /* 0x00300000e598783b */ /* 0x000fe80000004200 */
[----:B------:R-:W4:Y:S01]  /*67f0*/  LDL R227, [R1+0x5c] ;  /* 0x00005c0001e37983 */ /* 0x000f220000100800 */
[C---:B------:R-:W-:Y:S01]  /*6800*/  HMMA.16816.F32 R40, R4.reuse, R22, R116 ;  /* 0x000000160428723c */ /* 0x040fe20000001874 */
[----:B------:R-:W-:Y:S02]  /*6810*/  MUFU.EX2 R108, R9 ;  /* 0x00000009006c7308 */ /* 0x000fe40000000800 */
[----:B------:R-:W-:Y:S05]  /*6820*/  LDSM.16.MT88.4 R20, [R232+0x2800] ;  /* 0x00280000e814783b */ /* 0x000fea0000004200 */
[C---:B------:R-:W-:Y:S01]  /*6830*/  HMMA.16816.F32 R96, R4.reuse, R12, R96 ;  /* 0x0000000c0460723c */ /* 0x040fe20000001860 */
[----:B------:R2:W-:Y:S07]  /*6840*/  MUFU.EX2 R109, R8 ;  /* 0x00000008006d7308 */ /* 0x0005ee0000000800 */
[C---:B------:R-:W-:Y:S01]  /*6850*/  HMMA.16816.F32 R84, R4.reuse, R14, R84 ;  /* 0x0000000e0454723c */ /* 0x040fe20000001854 */
[----:B------:R-:W1:Y:S04]  /*6860*/  LDSM.16.MT88.4 R12, [R233+0x2800] ;  /* 0x00280000e90c783b */ /* 0x000e680000004200 */
[----:B--2---:R-:W2:Y:S01]  /*6870*/  LDSM.16.MT88.4 R8, [R230+0x2800] ;  /* 0x00280000e608783b */ /* 0x004ea20000004200 */
[----:B------:R3:W1:Y:S08]  /*6880*/  MUFU.EX2 R104, R0 ;  /* 0x0000000000687308 */ /* 0x0006700000000800 */
[----:B------:R-:W-:Y:S08]  /*6890*/  MUFU.EX2 R69, R29 ;  /* 0x0000001d00457308 */ /* 0x000ff00000000800 */
[----:B------:R-:W1:Y:S01]  /*68a0*/  MUFU.EX2 R71, R30 ;  /* 0x0000001e00477308 */ /* 0x000e620000000800 */
[----:B------:R-:W-:Y:S01]  /*68b0*/  HMMA.16816.F32 R56, R4, R24, R128 ;  /* 0x000000180438723c */ /* 0x000fe20000001880 */
[----:B---3--:R-:W-:-:S06]  /*68c0*/  FADD.FTZ R0, R159, R158 ;  /* 0x0000009e9f007221 */ /* 0x008fcc0000010000 */
[----:B------:R-:W-:Y:S01]  /*68d0*/  MUFU.EX2 R62, R46 ;  /* 0x0000002e003e7308 */ /* 0x000fe20000000800 */
[----:B------:R-:W-:Y:S07]  /*68e0*/  HMMA.16816.F32 R52, R4, R26, R124 ;  /* 0x0000001a0434723c */ /* 0x000fee000000187c */
[----:B------:R-:W-:Y:S01]  /*68f0*/  MUFU.EX2 R46, R44 ;  /* 0x0000002c002e7308 */ /* 0x000fe20000000800 */
[----:B------:R-:W-:-:S07]  /*6900*/  FADD.FTZ R4, R169, R28 ;  /* 0x0000001ca9047221 */ /* 0x000fce0000010000 */
[----:B------:R-:W3:Y:S01]  /*6910*/  MUFU.EX2 R65, R65 ;  /* 0x0000004100417308 */ /* 0x000ee20000000800 */
[----:B------:R-:W-:-:S07]  /*6920*/  FADD.FTZ R24, R166, R0 ;  /* 0x00000000a6187221 */ /* 0x000fce0000010000 */
[----:B------:R-:W-:Y:S01]  /*6930*/  MUFU.EX2 R66, R66 ;  /* 0x0000004200427308 */ /* 0x000fe20000000800 */
[----:B------:R-:W-:-:S07]  /*6940*/  FADD.FTZ R0, R170, R4 ;  /* 0x00000004aa007221 */ /* 0x000fce0000010000 */
[----:B------:R-:W1:Y:S08]  /*6950*/  MUFU.EX2 R67, R67 ;  /* 0x0000004300437308 */ /* 0x000e700000000800 */
[----:B------:R-:W-:Y:S08]  /*6960*/  MUFU.EX2 R44, R31 ;  /* 0x0000001f002c7308 */ /* 0x000ff00000000800 */
[----:B------:R-:W2:Y:S01]  /*6970*/  MUFU.EX2 R45, R45 ;  /* 0x0000002d002d7308 */ /* 0x000ea20000000800 */
[----:B------:R-:W-:-:S02]  /*6980*/  F2FP.PACK_AB R4, R106, R105 ;  /* 0x000000696a04723e */ /* 0x000fc400000000ff */
[----:B-1----:R-:W-:Y:S02]  /*6990*/  F2FP.PACK_AB R5, R64, R104 ;  /* 0x000000684005723e */ /* 0x002fe400000000ff */
[----:B------:R-:W-:Y:S02]  /*69a0*/  F2FP.PACK_AB R6, R109, R108 ;  /* 0x0000006c6d06723e */ /* 0x000fe400000000ff */
[----:B------:R-:W-:Y:S01]  /*69b0*/  F2FP.PACK_AB R7, R71, R69 ;  /* 0x000000454707723e */ /* 0x000fe200000000ff */
[----:B------:R-:W-:-:S06]  /*69c0*/  FADD.FTZ R24, R171, R24 ;  /* 0x00000018ab187221 */ /* 0x000fcc0000010000 */
[----:B------:R-:W-:Y:S01]  /*69d0*/  HMMA.16816.F32 R140, R4, R16, R140 ;  /* 0x00000010048c723c */ /* 0x000fe2000000188c */
[----:B------:R-:W-:-:S07]  /*69e0*/  FADD.FTZ R24, R217, R24 ;  /* 0x00000018d9187221 */ /* 0x000fce0000010000 */
[----:B------:R-:W-:Y:S01]  /*69f0*/  HMMA.16816.F32 R112, R4, R18, R112 ;  /* 0x000000120470723c */ /* 0x000fe20000001870 */
[----:B------:R-:W-:-:S07]  /*6a00*/  FADD.FTZ R0, R219, R0 ;  /* 0x00000000db007221 */ /* 0x000fce0000010000 */
[C---:B------:R-:W-:Y:S08]  /*6a10*/  HMMA.16816.F32 R100, R4.reuse, R12, R100 ;  /* 0x0000000c0464723c */ /* 0x040ff00000001864 */
[C---:B------:R-:W-:Y:S08]  /*6a20*/  HMMA.16816.F32 R92, R4.reuse, R14, R92 ;  /* 0x0000000e045c723c */ /* 0x040ff0000000185c */
[C---:B--2---:R-:W-:Y:S08]  /*6a30*/  HMMA.16816.F32 R88, R4.reuse, R8, R88 ;  /* 0x000000080458723c */ /* 0x044ff00000001858 */
[C---:B------:R-:W-:Y:S08]  /*6a40*/  HMMA.16816.F32 R80, R4.reuse, R10, R80 ;  /* 0x0000000a0450723c */ /* 0x040ff00000001850 */
[C---:B------:R-:W-:Y:S08]  /*6a50*/  HMMA.16816.F32 R76, R4.reuse, R20, R76 ;  /* 0x00000014044c723c */ /* 0x040ff0000000184c */
[----:B------:R-:W-:Y:S07]  /*6a60*/  HMMA.16816.F32 R72, R4, R22, R72 ;  /* 0x000000160448723c */ /* 0x000fee0000001848 */
[----:B---3--:R-:W-:-:S02]  /*6a70*/  F2FP.PACK_AB R4, R65, R107 ;  /* 0x0000006b4104723e */ /* 0x008fc400000000ff */
[----:B------:R-:W-:Y:S02]  /*6a80*/  F2FP.PACK_AB R5, R46, R62 ;  /* 0x0000003e2e05723e */ /* 0x000fe400000000ff */
[----:B------:R-:W-:Y:S02]  /*6a90*/  F2FP.PACK_AB R6, R67, R66 ;  /* 0x000000424306723e */ /* 0x000fe400000000ff */
[----:B------:R-:W-:Y:S01]  /*6aa0*/  F2FP.PACK_AB R7, R45, R44 ;  /* 0x0000002c2d07723e */ /* 0x000fe200000000ff */
[----:B------:R-:W-:Y:S02]  /*6ab0*/  IMAD.MOV.U32 R247, RZ, RZ, R185 ;  /* 0x000000fffff77224 */ /* 0x000fe400078e00b9 */
[----:B------:R-:W-:Y:S02]  /*6ac0*/  IMAD.MOV.U32 R165, RZ, RZ, R186 ;  /* 0x000000ffffa57224 */ /* 0x000fe400078e00ba */
[----:B------:R-:W-:Y:S02]  /*6ad0*/  FADD.FTZ R0, R218, R0 ;  /* 0x00000000da007221 */ /* 0x000fe40000010000 */
[----:B------:R-:W-:Y:S01]  /*6ae0*/  HMMA.16816.F32 R32, R4, R8, R32 ;  /* 0x000000080420723c */ /* 0x000fe20000001820 */
[----:B------:R-:W-:-:S06]  /*6af0*/  IMAD.MOV.U32 R128, RZ, RZ, R163 ;  /* 0x000000ffff807224 */ /* 0x000fcc00078e00a3 */
[----:B------:R-:W-:Y:S01]  /*6b00*/  FADD.FTZ R8, R225, R24 ;  /* 0x00000018e1087221 */ /* 0x000fe20000010000 */
[C---:B------:R-:W-:Y:S01]  /*6b10*/  HMMA.16816.F32 R116, R4.reuse, R20, R96 ;  /* 0x000000140474723c */ /* 0x040fe20000001860 */
[----:B------:R-:W-:Y:S02]  /*6b20*/  FADD.FTZ R0, R247, R0 ;  /* 0x00000000f7007221 */ /* 0x000fe40000010000 */
[----:B------:R-:W-:Y:S02]  /*6b30*/  FADD.FTZ R8, R226, R8 ;  /* 0x00000008e2087221 */ /* 0x000fe40000010000 */
[----:B------:R-:W-:Y:S02]  /*6b40*/  FADD.FTZ R2, R165, R2 ;  /* 0x00000002a5027221 */ /* 0x000fe40000010000 */
[----:B------:R-:W-:Y:S01]  /*6b50*/  IMAD.MOV.U32 R130, RZ, RZ, R174 ;  /* 0x000000ffff827224 */ /* 0x000fe200078e00ae */
[----:B------:R-:W-:Y:S01]  /*6b60*/  HMMA.16816.F32 R56, R4, R16, R56 ;  /* 0x000000100438723c */ /* 0x000fe20000001838 */
[----:B------:R-:W-:-:S02]  /*6b70*/  FADD.FTZ R3, R252, R3 ;  /* 0x00000003fc037221 */ /* 0x000fc40000010000 */
[----:B------:R-:W-:Y:S02]  /*6b80*/  IMAD.MOV.U32 R250, RZ, RZ, R168 ;  /* 0x000000fffffa7224 */ /* 0x000fe400078e00a8 */
[----:B------:R-:W-:-:S03]  /*6b90*/  FADD.FTZ R0, R167, R0 ;  /* 0x00000000a7007221 */ /* 0x000fc60000010000 */
[----:B------:R-:W-:Y:S01]  /*6ba0*/  HMMA.16816.F32 R52, R4, R18, R52 ;  /* 0x000000120434723c */ /* 0x000fe20000001834 */
[----:B------:R-:W-:-:S07]  /*6bb0*/  FADD.FTZ R2, R130, R2 ;  /* 0x0000000282027221 */ /* 0x000fce0000010000 */
[----:B------:R-:W-:Y:S01]  /*6bc0*/  HMMA.16816.F32 R48, R4, R12, R48 ;  /* 0x0000000c0430723c */ /* 0x000fe20000001830 */
[----:B------:R-:W-:-:S07]  /*6bd0*/  IMAD.MOV.U32 R252, RZ, RZ, R187 ;  /* 0x000000fffffc7224 */ /* 0x000fce00078e00bb */
[----:B------:R-:W-:Y:S01]  /*6be0*/  HMMA.16816.F32 R40, R4, R14, R40 ;  /* 0x0000000e0428723c */ /* 0x000fe20000001828 */
[----:B------:R-:W-:-:S07]  /*6bf0*/  FADD.FTZ R3, R250, R3 ;  /* 0x00000003fa037221 */ /* 0x000fce0000010000 */
[----:B------:R-:W-:Y:S01]  /*6c00*/  HMMA.16816.F32 R36, R4, R10, R36 ;  /* 0x0000000a0424723c */ /* 0x000fe20000001824 */
[----:B------:R-:W-:-:S07]  /*6c10*/  FADD.FTZ R0, R223, R0 ;  /* 0x00000000df007221 */ /* 0x000fce0000010000 */
[----:B------:R-:W-:Y:S01]  /*6c20*/  HMMA.16816.F32 R20, R4, R22, R84 ;  /* 0x000000160414723c */ /* 0x000fe20000001854 */
[----:B------:R-:W-:Y:S02]  /*6c30*/  IMAD.MOV.U32 R129, RZ, RZ, R173 ;  /* 0x000000ffff817224 */ /* 0x000fe400078e00ad */
[----:B------:R-:W-:Y:S01]  /*6c40*/  IMAD.MOV.U32 R156, RZ, RZ, R181 ;  /* 0x000000ffff9c7224 */ /* 0x000fe200078e00b5 */
[----:B------:R1:W-:Y:S01]  /*6c50*/  MUFU.EX2 R31, R60 ;  /* 0x0000003c001f7308 */ /* 0x0003e20000000800 */
[----:B------:R-:W-:Y:S01]  /*6c60*/  IMAD.MOV.U32 R174, RZ, RZ, R183 ;  /* 0x000000ffffae7224 */ /* 0x000fe200078e00b7 */
[----:B------:R-:W2:Y:S01]  /*6c70*/  LDSM.16.MT88.4 R168, [R233+0x3000] ;  /* 0x00300000e9a8783b */ /* 0x000ea20000004200 */
[----:B------:R-:W-:Y:S02]  /*6c80*/  FADD.FTZ R4, R128, R8 ;  /* 0x0000000880047221 */ /* 0x000fe40000010000 */
[----:B------:R-:W-:Y:S01]  /*6c90*/  IMAD.MOV.U32 R157, RZ, RZ, R180 ;  /* 0x000000ffff9d7224 */ /* 0x000fe200078e00b4 */
[----:B------:R-:W3:Y:S01]  /*6ca0*/  LDSM.16.MT88.4 R184, [R230+0x3000] ;  /* 0x00300000e6b8783b */ /* 0x000ee20000004200 */
[----:B------:R-:W-:-:S02]  /*6cb0*/  FADD.FTZ R7, R222, R4 ;  /* 0x00000004de077221 */ /* 0x000fc40000010000 */
[----:B------:R-:W-:Y:S02]  /*6cc0*/  FADD.FTZ R4, R220, R2 ;  /* 0x00000002dc047221 */ /* 0x000fe40000010000 */
[----:B------:R-:W-:Y:S02]  /*6cd0*/  IMAD.MOV.U32 R131, RZ, RZ, R179 ;  /* 0x000000ffff837224 */ /* 0x000fe400078e00b3 */
[----:B------:R-:W-:Y:S02]  /*6ce0*/  IMAD.MOV.U32 R217, RZ, RZ, R175 ;  /* 0x000000ffffd97224 */ /* 0x000fe400078e00af */
[----:B------:R-:W-:Y:S01]  /*6cf0*/  IMAD.MOV.U32 R247, RZ, RZ, R177 ;  /* 0x000000fffff77224 */ /* 0x000fe200078e00b1 */
[----:B------:R-:W-:Y:S01]  /*6d00*/  MUFU.EX2 R9, R147 ;  /* 0x0000009300097308 */ /* 0x000fe20000000800 */
[----:B------:R-:W-:Y:S01]  /*6d10*/  FADD.FTZ R3, R252, R3 ;  /* 0x00000003fc037221 */ /* 0x000fe20000010000 */
[----:B------:R-:W2:Y:S01]  /*6d20*/  LDSM.16.MT88.4 R12, [R232+0x3000] ;  /* 0x00300000e80c783b */ /* 0x000ea20000004200 */
[----:B------:R-:W-:-:S02]  /*6d30*/  FADD.FTZ R5, R224, R0 ;  /* 0x00000000e0057221 */ /* 0x000fc40000010000 */
[----:B------:R-:W-:-:S04]  /*6d40*/  FADD.FTZ R3, R129, R3 ;  /* 0x0000000381037221 */ /* 0x000fc80000010000 */
[----:B------:R-:W-:Y:S02]  /*6d50*/  FADD.FTZ R6, R221, R3 ;  /* 0x00000003dd067221 */ /* 0x000fe40000010000 */
[----:B------:R-:W-:Y:S02]  /*6d60*/  IMAD.MOV.U32 R173, RZ, RZ, R182 ;  /* 0x000000ffffad7224 */ /* 0x000fe400078e00b6 */
[----:B-1----:R-:W-:Y:S02]  /*6d70*/  IMAD.MOV.U32 R60, RZ, RZ, R156 ;  /* 0x000000ffff3c7224 */ /* 0x002fe400078e009c */
[----:B----4-:R-:W-:-:S04]  /*6d80*/  @P4 IMAD.HI.U32 R2, R227, c[0x0][0x2c8], RZ ;  /* 0x0000b200e3024a27 */ /* 0x010fc800078e00ff */
[----:B------:R-:W-:Y:S01]  /*6d90*/  IMAD.MOV.U32 R0, RZ, RZ, R227 ;  /* 0x000000ffff007224 */ /* 0x000fe200078e00e3 */
[----:B------:R-:W-:Y:S01]  /*6da0*/  @P4 SHF.R.U32.HI R0, RZ, c[0x0][0x2cc], R2 ;  /* 0x0000b300ff004a19 */ /* 0x000fe20000011602 */
[----:B------:R-:W-:-:S05]  /*6db0*/  IMAD.MOV.U32 R2, RZ, RZ, c[0x0][0x168] ;  /* 0x00005a00ff027624 */ /* 0x000fca00078e00ff */
[----:B------:R-:W-:Y:S01]  /*6dc0*/  IADD3 R3, R0, c[0x0][0x1d0], -R2 ;  /* 0x0000740000037a10 */ /* 0x000fe20007ffe802 */
[----:B------:R-:W-:-:S04]  /*6dd0*/  IMAD.MOV.U32 R2, RZ, RZ, RZ ;  /* 0x000000ffff027224 */ /* 0x000fc800078e00ff */
[----:B------:R-:W-:-:S05]  /*6de0*/  IMAD.HI R2, R3, -0x6db6db6d, R2 ;  /* 0x9249249303027827 */ /* 0x000fca00078e0202 */
[----:B------:R-:W-:Y:S01]  /*6df0*/  SHF.R.U32.HI R0, RZ, 0x1f, R2 ;  /* 0x0000001fff007819 */ /* 0x000fe20000011602 */
[----:B------:R-:W-:Y:S02]  /*6e00*/  IMAD.MOV.U32 R218, RZ, RZ, R173 ;  /* 0x000000ffffda7224 */ /* 0x000fe400078e00ad */
[----:B------:R-:W-:Y:S01]  /*6e10*/  IMAD.MOV.U32 R219, RZ, RZ, R174 ;  /* 0x000000ffffdb7224 */ /* 0x000fe200078e00ae */
[----:B------:R-:W-:Y:S01]  /*6e20*/  LEA.HI.SX32 R8, R2, R0, 0x1a ;  /* 0x0000000002087211 */ /* 0x000fe200078fd2ff */
[----:B------:R-:W-:Y:S02]  /*6e30*/  FADD.FTZ R0, R60, R7 ;  /* 0x000000073c007221 */ /* 0x000fe40000010000 */
[----:B------:R-:W-:Y:S02]  /*6e40*/  IMAD.MOV.U32 R110, RZ, RZ, R157 ;  /* 0x000000ffff6e7224 */ /* 0x000fe400078e009d */
[----:B------:R-:W-:Y:S02]  /*6e50*/  FADD.FTZ R3, R218, R6 ;  /* 0x00000006da037221 */ /* 0x000fe40000010000 */
[----:B------:R-:W-:-:S02]  /*6e60*/  FADD.FTZ R4, R248, R4 ;  /* 0x00000004f8047221 */ /* 0x000fc40000010000 */
[----:B------:R-:W-:Y:S02]  /*6e70*/  IMAD.MOV.U32 R111, RZ, RZ, R131 ;  /* 0x000000ffff6f7224 */ /* 0x000fe400078e0083 */
[----:B------:R-:W-:Y:S02]  /*6e80*/  FADD.FTZ R5, R217, R5 ;  /* 0x00000005d9057221 */ /* 0x000fe40000010000 */
[----:B------:R-:W-:Y:S02]  /*6e90*/  IMAD.MOV.U32 R250, RZ, RZ, R178 ;  /* 0x000000fffffa7224 */ /* 0x000fe400078e00b2 */
        /* <DEDUP_REMOVED lines=42> */
[----:B------:R-:W-:Y:S01]  /*7140*/  FADD.FTZ R3, R105, R3 ;  /* 0x0000000369037221 */ /* 0x000fe20000010000 */
[----:B------:R-:W4:Y:S01]  /*7150*/  MUFU.EX2 R10, R161 ;  /* 0x000000a1000a7308 */ /* 0x000f220000000800 */
[----:B------:R-:W-:Y:S02]  /*7160*/  FADD.FTZ R4, R104, R4 ;  /* 0x0000000468047221 */ /* 0x000fe40000010000 */
[----:B------:R-:W-:Y:S02]  /*7170*/  FADD.FTZ R5, R65, R5 ;  /* 0x0000000541057221 */ /* 0x000fe40000010000 */
[----:B------:R-:W-:-:S02]  /*7180*/  FADD.FTZ R2, R46, R0 ;  /* 0x000000002e027221 */ /* 0x000fc40000010000 */
[----:B------:R-:W-:Y:S01]  /*7190*/  FADD.FTZ R0, R106, R3 ;  /* 0x000000036a007221 */ /* 0x000fe20000010000 */
[----:B------:R-:W1:Y:S01]  /*71a0*/  MUFU.EX2 R28, R68 ;  /* 0x00000044001c7308 */ /* 0x000e620000000800 */
[----:B------:R-:W-:Y:S02]  /*71b0*/  FADD.FTZ R4, R64, R4 ;  /* 0x0000000440047221 */ /* 0x000fe40000010000 */
[----:B------:R-:W-:Y:S02]  /*71c0*/  FADD.FTZ R5, R66, R5 ;  /* 0x0000000542057221 */ /* 0x000fe40000010000 */
[----:B------:R-:W-:-:S03]  /*71d0*/  FADD.FTZ R3, R44, R2 ;  /* 0x000000022c037221 */ /* 0x000fc60000010000 */
[----:B------:R-:W1:Y:S01]  /*71e0*/  MUFU.EX2 R47, R47 ;  /* 0x0000002f002f7308 */ /* 0x000e620000000800 */
[----:B------:R-:W-:Y:S02]  /*71f0*/  FADD.FTZ R2, R108, R0 ;  /* 0x000000006c027221 */ /* 0x000fe40000010000 */
[----:B------:R-:W-:-:S05]  /*7200*/  FADD.FTZ R0, R69, R4 ;  /* 0x0000000445007221 */ /* 0x000fca0000010000 */
[----:B------:R-:W1:Y:S01]  /*7210*/  MUFU.EX2 R17, R162 ;  /* 0x000000a200117308 */ /* 0x000e620000000800 */
[----:B------:R-:W-:Y:S02]  /*7220*/  FADD.FTZ R5, R67, R5 ;  /* 0x0000000543057221 */ /* 0x000fe40000010000 */
[----:B------:R-:W-:-:S05]  /*7230*/  FADD.FTZ R4, R45, R3 ;  /* 0x000000032d047221 */ /* 0x000fca0000010000 */
[----:B------:R-:W2:Y:S01]  /*7240*/  MUFU.EX2 R16, R146 ;  /* 0x0000009200107308 */ /* 0x000ea20000000800 */
[----:B------:R-:W-:Y:S02]  /*7250*/  FADD.FTZ R3, R109, R2 ;  /* 0x000000026d037221 */ /* 0x000fe40000010000 */
[----:B------:R-:W-:-:S05]  /*7260*/  FADD.FTZ R2, R71, R0 ;  /* 0x0000000047027221 */ /* 0x000fca0000010000 */
[----:B------:R-:W2:Y:S01]  /*7270*/  MUFU.EX2 R27, R132 ;  /* 0x00000084001b7308 */ /* 0x000ea20000000800 */
[----:B-1----:R-:W-:-:S07]  /*7280*/  FADD.FTZ R0, R11, R5 ;  /* 0x000000050b007221 */ /* 0x002fce0000010000 */
[----:B------:R-:W1:Y:S01]  /*7290*/  MUFU.EX2 R19, R164 ;  /* 0x000000a400137308 */ /* 0x000e620000000800 */
[----:B----4-:R-:W-:-:S07]  /*72a0*/  FADD.FTZ R0, R10, R0 ;  /* 0x000000000a007221 */ /* 0x010fce0000010000 */
[----:B------:R-:W4:Y:S01]  /*72b0*/  MUFU.EX2 R18, R145 ;  /* 0x0000009100127308 */ /* 0x000f220000000800 */
[----:B------:R-:W-:-:S07]  /*72c0*/  FADD.FTZ R4, R9, R4 ;  /* 0x0000000409047221 */ /* 0x000fce0000010000 */
[----:B------:R-:W1:Y:S01]  /*72d0*/  MUFU.EX2 R25, R134 ;  /* 0x0000008600197308 */ /* 0x000e620000000800 */
[----:B------:R-:W-:-:S07]  /*72e0*/  FADD.FTZ R5, R28, R2 ;  /* 0x000000021c057221 */ /* 0x000fce0000010000 */
[----:B------:R-:W1:Y:S01]  /*72f0*/  MUFU.EX2 R30, R61 ;  /* 0x0000003d001e7308 */ /* 0x000e620000000800 */
[----:B------:R-:W-:-:S07]  /*7300*/  FADD.FTZ R3, R47, R3 ;  /* 0x000000032f037221 */ /* 0x000fce0000010000 */
[----:B------:R-:W1:Y:S01]  /*7310*/  MUFU.EX2 R24, R172 ;  /* 0x000000ac00187308 */ /* 0x000e620000000800 */
[----:B------:R-:W-:-:S07]  /*7320*/  FADD.FTZ R0, R17, R0 ;  /* 0x0000000011007221 */ /* 0x000fce0000010000 */
[----:B------:R-:W-:Y:S01]  /*7330*/  MUFU.EX2 R26, R144 ;  /* 0x00000090001a7308 */ /* 0x000fe20000000800 */
[----:B--2---:R-:W-:-:S07]  /*7340*/  FADD.FTZ R4, R16, R4 ;  /* 0x0000000410047221 */ /* 0x004fce0000010000 */
[----:B------:R-:W2:Y:S01]  /*7350*/  MUFU.EX2 R29, R63 ;  /* 0x0000003f001d7308 */ /* 0x000ea20000000800 */
[----:B------:R-:W-:Y:S01]  /*7360*/  FADD.FTZ R5, R27, R5 ;  /* 0x000000051b057221 */ /* 0x000fe20000010000 */
[----:B------:R-:W-:Y:S01]  /*7370*/  IMNMX R6, RZ, R8, !PT ;  /* 0x00000008ff067217 */ /* 0x000fe20007800200 */
[----:B------:R-:W-:Y:S02]  /*7380*/  FADD.FTZ R2, R31, R3 ;  /* 0x000000031f027221 */ /* 0x000fe40000010000 */
[----:B-1----:R-:W-:Y:S02]  /*7390*/  FADD.FTZ R0, R19, R0 ;  /* 0x0000000013007221 */ /* 0x002fe40000010000 */
[----:B----4-:R-:W-:Y:S02]  /*73a0*/  FADD.FTZ R3, R18, R4 ;  /* 0x0000000412037221 */ /* 0x010fe40000010000 */
[----:B------:R-:W-:Y:S01]  /*73b0*/  FADD.FTZ R4, R25, R5 ;  /* 0x0000000519047221 */ /* 0x000fe20000010000 */
[----:B------:R-:W-:Y:S01]  /*73c0*/  STL [R1+0x30], R6 ;  /* 0x0000300601007387 */ /* 0x000fe20000100800 */
[----:B------:R-:W-:-:S02]  /*73d0*/  FADD.FTZ R2, R30, R2 ;  /* 0x000000021e027221 */ /* 0x000fc40000010000 */
[----:B------:R-:W-:Y:S01]  /*73e0*/  FADD.FTZ R3, R24, R3 ;  /* 0x0000000318037221 */ /* 0x000fe20000010000 */
[----:B------:R1:W-:Y:S01]  /*73f0*/  STL [R1+0x10], R0 ;  /* 0x0000100001007387 */ /* 0x0003e20000100800 */
[----:B------:R-:W-:Y:S02]  /*7400*/  IMAD.MOV.U32 R252, RZ, RZ, R176 ;  /* 0x000000fffffc7224 */ /* 0x000fe400078e00b0 */
[----:B--2---:R-:W-:Y:S01]  /*7410*/  FADD.FTZ R2, R29, R2 ;  /* 0x000000021d027221 */ /* 0x004fe20000010000 */
[----:B------:R2:W-:Y:S02]  /*7420*/  STL [R1+0x18], R3 ;  /* 0x0000180301007387 */ /* 0x0005e40000100800 */
[----:B------:R-:W-:-:S04]  /*7430*/  IADD3 R247, R252, -0x2, RZ ;  /* 0xfffffffefcf77810 */ /* 0x000fc80007ffe0ff */
[----:B------:R-:W-:Y:S01]  /*7440*/  ISETP.GE.AND P0, PT, R247, R6, PT ;  /* 0x00000006f700720c */ /* 0x000fe20003f06270 */
[----:B-1----:R-:W-:-:S05]  /*7450*/  FADD.FTZ R0, R26, R4 ;  /* 0x000000041a007221 */ /* 0x002fca0000010000 */
[----:B------:R2:W-:Y:S04]  /*7460*/  STL [R1+0x1c], R0 ;  /* 0x00001c0001007387 */ /* 0x0005e80000100800 */
[----:B------:R2:W-:Y:S01]  /*7470*/  STL [R1+0x14], R2 ;  /* 0x0000140201007387 */ /* 0x0005e20000100800 */
[----:B------:R-:W-:Y:S02]  /*7480*/  F2FP.PACK_AB R124, R31, R47 ;  /* 0x0000002f1f7c723e */ /* 0x000fe400000000ff */
[----:B------:R-:W-:Y:S02]  /*7490*/  F2FP.PACK_AB R125, R27, R28 ;  /* 0x0000001c1b7d723e */ /* 0x000fe400000000ff */
[----:B------:R-:W-:Y:S02]  /*74a0*/  F2FP.PACK_AB R126, R29, R30 ;  /* 0x0000001e1d7e723e */ /* 0x000fe400000000ff */
[----:B------:R-:W-:-:S02]  /*74b0*/  F2FP.PACK_AB R127, R26, R25 ;  /* 0x000000191a7f723e */ /* 0x000fc400000000ff */
[----:B------:R-:W-:Y:S02]  /*74c0*/  F2FP.PACK_AB R128, R10, R11 ;  /* 0x0000000b0a80723e */ /* 0x000fe400000000ff */
[----:B------:R-:W-:Y:S02]  /*74d0*/  F2FP.PACK_AB R129, R16, R9 ;  /* 0x000000091081723e */ /* 0x000fe400000000ff */
[----:B------:R-:W-:Y:S02]  /*74e0*/  F2FP.PACK_AB R130, R19, R17 ;  /* 0x000000111382723e */ /* 0x000fe400000000ff */
[----:B------:R-:W-:Y:S01]  /*74f0*/  F2FP.PACK_AB R131, R24, R18 ;  /* 0x000000121883723e */ /* 0x000fe200000000ff */
[C---:B------:R-:W-:Y:S08]  /*7500*/  HMMA.16816.F32 R140, R124.reuse, R152, R140 ;  /* 0x000000987c8c723c */ /* 0x040ff0000000188c */
[C---:B------:R-:W-:Y:S08]  /*7510*/  HMMA.16816.F32 R148, R124.reuse, R154, R112 ;  /* 0x0000009a7c94723c */ /* 0x040ff00000001870 */
[C---:B------:R-:W-:Y:S08]  /*7520*/  HMMA.16816.F32 R160, R124.reuse, R168, R100 ;  /* 0x000000a87ca0723c */ /* 0x040ff00000001864 */
[C---:B------:R-:W-:Y:S08]  /*7530*/  HMMA.16816.F32 R164, R124.reuse, R170, R92 ;  /* 0x000000aa7ca4723c */ /* 0x040ff0000000185c */
[C---:B---3--:R-:W-:Y:S08]  /*7540*/  HMMA.16816.F32 R176, R124.reuse, R184, R88 ;  /* 0x000000b87cb0723c */ /* 0x048ff00000001858 */
        /* <DEDUP_REMOVED lines=12> */
[----:B--2---:R-:W2:Y:S01]  /*7610*/  LDL R252, [R1+0x80] ;  /* 0x0000800001fc7983 */ /* 0x004ea20000100800 */
[----:B------:R-:W-:Y:S01]  /*7620*/  IMAD.MOV.U32 R132, RZ, RZ, R136 ;  /* 0x000000ffff847224 */ /* 0x000fe200078e0088 */
[----:B------:R-:W-:Y:S01]  /*7630*/  MOV R3, R137 ;  /* 0x0000008900037202 */ /* 0x000fe20000000f00 */
[----:B------:R-:W-:Y:S01]  /*7640*/  IMAD.MOV.U32 R134, RZ, RZ, R70 ;  /* 0x000000ffff867224 */ /* 0x000fe200078e0046 */
[----:B------:R-:W-:-:S02]  /*7650*/  MOV R133, R135 ;  /* 0x0000008700857202 */ /* 0x000fc40000000f00 */
[----:B------:R-:W-:Y:S01]  /*7660*/  MOV R202, R247 ;  /* 0x000000f700ca7202 */ /* 0x000fe20000000f00 */
[----:B--2---:R-:W-:-:S05]  /*7670*/  IMAD.IADD R0, R252, 0x1, R227 ;  /* 0x00000001fc007824 */ /* 0x004fca00078e02e3 */
[----:B------:R1:W-:Y:S02]  /*7680*/  STL [R1+0x20], R0 ;  /* 0x0000200001007387 */ /* 0x0003e40000100800 */
[----:B-1----:R-:W-:-:S05]  /*7690*/  @P4 IMAD.HI.U32 R0, R0, c[0x0][0x2c8], RZ ;  /* 0x0000b20000004a27 */ /* 0x002fca00078e00ff */
[----:B------:R-:W-:-:S05]  /*76a0*/  @P4 SHF.R.U32.HI R0, RZ, c[0x0][0x2cc], R0 ;  /* 0x0000b300ff004a19 */ /* 0x000fca0000011600 */
[----:B------:R1:W-:Y:S02]  /*76b0*/  @P4 STL [R1+0x34], R0 ;  /* 0x0000340001004387 */ /* 0x0003e40000100800 */
.L_x_518:
[----:B------:R-:W-:Y:S04]  /*76c0*/  DEPBAR.LE SB0, 0x0 ;  /* 0x000080000000791a */ /* 0x000fe80000000000 */
[----:B------:R-:W-:Y:S01]  /*76d0*/  WARPSYNC 0xffffffff ;  /* 0xffffffff00007948 */ /* 0x000fe20003800000 */
[----:B------:R-:W-:Y:S01]  /*76e0*/  BAR.SYNC.DEFER_BLOCKING 0x0 ;  /* 0x0000000000007b1d */ /* 0x000fe20000010000 */
[C---:B------:R-:W-:Y:S02]  /*76f0*/  ISETP.GE.AND P2, PT, R202.reuse, RZ, PT ;  /* 0x000000ffca00720c */ /* 0x040fe40003f46270 */
[----:B------:R-:W-:Y:S11]  /*7700*/  IADD3 R247, R202, -0x1, RZ ;  /* 0xffffffffcaf77810 */ /* 0x000ff60007ffe0ff */
[----:B-12---:R-:W-:Y:S02]  /*7710*/  @P2 SHF.R.S32.HI R0, RZ, 0x1f, R202 ;  /* 0x0000001fff002819 */ /* 0x006fe400000114ca */
[----:B------:R-:W-:Y:S03]  /*7720*/  @P2 MOV R135, 0x5 ;  /* 0x0000000500872802 */ /* 0x000fe60000000f00 */
[----:B------:R-:W-:Y:S04]  /*7730*/  @P2 IMAD R0, R0, c[0x0][0x208], RZ ;  /* 0x0000820000002a24 */ /* 0x000fe800078e02ff */
[C---:B------:R-:W-:Y:S01]  /*7740*/  @P2 IMAD R0, R202.reuse, c[0x0][0x20c], R0 ;  /* 0x00008300ca002a24 */ /* 0x040fe200078e0200 */
[----:B-----5:R-:W-:Y:S08]  /*7750*/  LDSM.16.M88.4 R112, [R235] ;  /* 0x00000000eb70783b */ /* 0x020ff00000000200 */
[----:B------:R-:W1:Y:S08]  /*7760*/  LDSM.16.M88.4 R16, [R228] ;  /* 0x00000000e410783b */ /* 0x000e700000000200 */
[----:B------:R-:W2:Y:S08]  /*7770*/  LDSM.16.M88.4 R108, [R235+0x2000] ;  /* 0x00200000eb6c783b */ /* 0x000eb00000000200 */
[----:B------:R-:W3:Y:S08]  /*7780*/  LDSM.16.M88.4 R32, [R228+0x800] ;  /* 0x00080000e420783b */ /* 0x000ef00000000200 */
[----:B------:R-:W4:Y:S04]  /*7790*/  LDL R2, [R1+0x4c] ;  /* 0x00004c0001027983 */ /* 0x000f280000100800 */
[----:B------:R-:W3:Y:S08]  /*77a0*/  LDSM.16.M88.4 R48, [R228+0x1000] ;  /* 0x00100000e430783b */ /* 0x000ef00000000200 */
[----:B------:R-:W4:Y:S01]  /*77b0*/  LDL.64 R196, [R1+0x40] ;  /* 0x0000400001c47983 */ /* 0x000f220000100a00 */
[-C--:B-1----:R-:W-:Y:S05]  /*77c0*/  HMMA.16816.F32 R4, R112, R16.reuse, RZ ;  /* 0x000000107004723c */ /* 0x082fea00000018ff */
[----:B------:R-:W1:Y:S03]  /*77d0*/  LDSM.16.M88.4 R64, [R228+0x1800] ;  /* 0x00180000e440783b */ /* 0x000e660000000200 */
[C---:B--2---:R-:W-:Y:S05]  /*77e0*/  HMMA.16816.F32 R8, R108.reuse, R16, RZ ;  /* 0x000000106c08723c */ /* 0x044fea00000018ff */
[----:B------:R-:W2:Y:S03]  /*77f0*/  LDSM.16.M88.4 R80, [R228+0x2000] ;  /* 0x00200000e450783b */ /* 0x000ea60000000200 */
[-C--:B------:R-:W-:Y:S05]  /*7800*/  HMMA.16816.F32 R12, R108, R18.reuse, RZ ;  /* 0x000000126c0c723c */ /* 0x080fea00000018ff */
[----:B------:R-:W1:Y:S03]  /*7810*/  LDSM.16.M88.4 R96, [R228+0x2800] ;  /* 0x00280000e460783b */ /* 0x000e660000000200 */
[C---:B------:R-:W-:Y:S05]  /*7820*/  HMMA.16816.F32 R16, R112.reuse, R18, RZ ;  /* 0x000000127010723c */ /* 0x040fea00000018ff */
[----:B------:R-:W1:Y:S03]  /*7830*/  LDSM.16.M88.4 R136, [R228+0x3000] ;  /* 0x00300000e488783b */ /* 0x000e660000000200 */
[-C--:B---3--:R-:W-:Y:S05]  /*7840*/  HMMA.16816.F32 R20, R112, R32.reuse, RZ ;  /* 0x000000207014723c */ /* 0x088fea00000018ff */
[----:B------:R-:W-:Y:S03]  /*7850*/  LDSM.16.M88.4 R188, [R238] ;  /* 0x00000000eebc783b */ /* 0x000fe60000000200 */
[C---:B------:R-:W-:Y:S05]  /*7860*/  HMMA.16816.F32 R24, R108.reuse, R32, RZ ;  /* 0x000000206c18723c */ /* 0x040fea00000018ff */
[----:B------:R-:W3:Y:S03]  /*7870*/  LDSM.16.M88.4 R192, [R239] ;  /* 0x00000000efc0783b */ /* 0x000ee60000000200 */
[-C--:B------:R-:W-:Y:S05]  /*7880*/  HMMA.16816.F32 R28, R108, R34.reuse, RZ ;  /* 0x000000226c1c723c */ /* 0x080fea00000018ff */
[----:B------:R-:W-:Y:S04]  /*7890*/  STL [R1+0x98], R235 ;  /* 0x000098eb01007387 */ /* 0x000fe80000100800 */
[----:B------:R-:W-:Y:S01]  /*78a0*/  STL [R1+0x9c], R228 ;  /* 0x00009ce401007387 */ /* 0x000fe20000100800 */
[C---:B------:R-:W-:Y:S03]  /*78b0*/  HMMA.16816.F32 R32, R112.reuse, R34, RZ ;  /* 0x000000227020723c */ /* 0x040fe600000018ff */
[----:B------:R-:W-:Y:S04]  /*78c0*/  STL [R1+0xa0], R239 ;  /* 0x0000a0ef01007387 */ /* 0x000fe80000100800 */
[----:B------:R-:W-:Y:S01]  /*78d0*/  STL [R1+0xa4], R238 ;  /* 0x0000a4ee01007387 */ /* 0x000fe20000100800 */
[-C--:B------:R-:W-:Y:S03]  /*78e0*/  HMMA.16816.F32 R36, R112, R48.reuse, RZ ;  /* 0x000000307024723c */ /* 0x080fe600000018ff */
        /* <DEDUP_REMOVED lines=8> */
[C---:B------:R-:W-:Y:S08]  /*7970*/  HMMA.16816.F32 R48, R112.reuse, R50, RZ ;  /* 0x000000327030723c */ /* 0x040ff000000018ff */
[-C--:B-1----:R-:W-:Y:S08]  /*7980*/  HMMA.16816.F32 R52, R112, R64.reuse, RZ ;  /* 0x000000407034723c */ /* 0x082ff000000018ff */
        /* <DEDUP_REMOVED lines=15> */
[----:B------:R-:W1:Y:S07]  /*7a80*/  LDSM.16.M88.4 R136, [R238+0x2000] ;  /* 0x00200000ee88783b */ /* 0x000e6e0000000200 */
[-C--:B---3--:R-:W-:Y:S08]  /*7a90*/  HMMA.16816.F32 R4, R188, R192.reuse, R4 ;  /* 0x000000c0bc04723c */ /* 0x088ff00000001804 */
[C---:B-1----:R-:W-:Y:S08]  /*7aa0*/  HMMA.16816.F32 R8, R136.reuse, R192, R8 ;  /* 0x000000c08808723c */ /* 0x042ff00000001808 */
[-C--:B------:R-:W-:Y:S08]  /*7ab0*/  HMMA.16816.F32 R12, R136, R194.reuse, R12 ;  /* 0x000000c2880c723c */ /* 0x080ff0000000180c */
[C---:B------:R-:W-:Y:S01]  /*7ac0*/  HMMA.16816.F32 R16, R188.reuse, R194, R16 ;  /* 0x000000c2bc10723c */ /* 0x040fe20000001810 */
[----:B------:R-:W1:Y:S08]  /*7ad0*/  LDSM.16.M88.4 R192, [R245] ;  /* 0x00000000f5c0783b */ /* 0x000e700000000200 */
[----:B----4-:R-:W2:Y:S01]  /*7ae0*/  LDL R197, [R1+0x34] ;  /* 0x0000340001c57983 */ /* 0x010ea20000100800 */
[-C--:B-1----:R-:W-:Y:S08]  /*7af0*/  HMMA.16816.F32 R20, R188, R192.reuse, R20 ;  /* 0x000000c0bc14723c */ /* 0x082ff00000001814 */
[C---:B------:R-:W-:Y:S08]  /*7b00*/  HMMA.16816.F32 R24, R136.reuse, R192, R24 ;  /* 0x000000c08818723c */ /* 0x040ff00000001818 */
[-C--:B------:R-:W-:Y:S08]  /*7b10*/  HMMA.16816.F32 R28, R136, R194.reuse, R28 ;  /* 0x000000c2881c723c */ /* 0x080ff0000000181c */
[C---:B------:R-:W-:Y:S01]  /*7b20*/  HMMA.16816.F32 R32, R188.reuse, R194, R32 ;  /* 0x000000c2bc20723c */ /* 0x040fe20000001820 */
[----:B------:R-:W1:Y:S07]  /*7b30*/  LDSM.16.M88.4 R192, [R244] ;  /* 0x00000000f4c0783b */ /* 0x000e6e0000000200 */
        /* <DEDUP_REMOVED lines=22> */
[-C--:B------:R-:W-:Y:S07]  /*7ca0*/  HMMA.16816.F32 R108, R136, R194.reuse, R108 ;  /* 0x000000c2886c723c */ /* 0x080fee000000186c */
[----:B------:R-:W-:Y:S01]  /*7cb0*/  @P2 IMAD.WIDE.U32 R136, R202, c[0x0][0x208], RZ ;  /* 0x00008200ca882a25 */ /* 0x000fe200078e00ff */
[----:B------:R-:W-:Y:S04]  /*7cc0*/  HMMA.16816.F32 R112, R188, R194, R112 ;  /* 0x000000c2bc70723c */ /* 0x000fe80000001870 */
[----:B------:R-:W-:Y:S02]  /*7cd0*/  @P2 IMAD.MOV.U32 R138, RZ, RZ, R196 ;  /* 0x000000ffff8a2224 */ /* 0x000fe400078e00c4 */
[----:B------:R-:W-:Y:S01]  /*7ce0*/  @P2 IMAD.IADD R0, R137, 0x1, R0 ;  /* 0x0000000189002824 */ /* 0x000fe200078e0200 */
[----:B------:R-:W3:Y:S01]  /*7cf0*/  LDL R196, [R1+0x58] ;  /* 0x0000580001c47983 */ /* 0x000ee20000100800 */
[----:B------:R-:W-:Y:S03]  /*7d00*/  @P2 IMAD.MOV.U32 R139, RZ, RZ, R2 ;  /* 0x000000ffff8b2224 */ /* 0x000fe600078e0002 */
[----:B------:R-:W-:Y:S01]  /*7d10*/  STL [R1+0xc0], R236 ;  /* 0x0000c0ec01007387 */ /* 0x000fe20000100800 */
[----:B------:R-:W-:Y:S02]  /*7d20*/  @P2 IMAD.MOV.U32 R137, RZ, RZ, c[0x0][0x208] ;  /* 0x00008200ff892624 */ /* 0x000fe400078e00ff */
[----:B------:R-:W-:Y:S01]  /*7d30*/  @P2 IMAD.WIDE.U32 R138, R136, 0x70, R138 ;  /* 0x00000070888a2825 */ /* 0x000fe200078e008a */
[----:B------:R-:W-:Y:S03]  /*7d40*/  STL [R1+0xc4], R234 ;  /* 0x0000c4ea01007387 */ /* 0x000fe60000100800 */
[----:B------:R-:W-:Y:S01]  /*7d50*/  @P2 IMAD R2, R0, 0x70, RZ ;  /* 0x0000007000022824 */ /* 0x000fe200078e02ff */
[----:B------:R-:W-:Y:S01]  /*7d60*/  @P2 SHF.L.U64.HI R0, R137, R135, c[0x0][0x20c] ;  /* 0x0000830089002619 */ /* 0x000fe20000010287 */
[----:B------:R-:W-:Y:S01]  /*7d70*/  STL [R1+0xc8], R237 ;  /* 0x0000c8ed01007387 */ /* 0x000fe20000100800 */
[C---:B------:R-:W-:Y:S01]  /*7d80*/  @P2 LEA R136, P0, R138.reuse, c[0x0][0x1f8], 0x1 ;  /* 0x00007e008a882a11 */ /* 0x040fe200078008ff */
[----:B------:R-:W-:Y:S02]  /*7d90*/  @P2 IMAD.IADD R135, R139, 0x1, R2 ;  /* 0x000000018b872824 */ /* 0x000fe400078e0202 */
[----:B------:R-:W-:Y:S01]  /*7da0*/  @P2 IMAD.SHL.U32 R2, R137, 0x20, RZ ;  /* 0x0000002089022824 */ /* 0x000fe200078e00ff */
[----:B------:R-:W-:Y:S02]  /*7db0*/  STL [R1+0xcc], R231 ;  /* 0x0000cce701007387 */ /* 0x000fe40000100800 */
[----:B------:R-:W-:Y:S02]  /*7dc0*/  @P2 LEA.HI.X R137, R138, c[0x0][0x1fc], R135, 0x1, P0 ;  /* 0x00007f008a892a11 */ /* 0x000fe400000f0c87 */
[-C--:B------:R-:W-:Y:S03]  /*7dd0*/  @P2 IADD3 R138, P0, R136, R2.reuse, RZ ;  /* 0x00000002888a2210 */ /* 0x080fe60007f1e0ff */
[----:B------:R-:W-:Y:S01]  /*7de0*/  @!PT LDS RZ, [RZ] ;  /* 0x00000000fffff984 */ /* 0x000fe20000000800 */
[----:B------:R-:W-:Y:S01]  /*7df0*/  @!PT LDS RZ, [RZ] ;  /* 0x00000000fffff984 */ /* 0x000fe20000000800 */
[----:B------:R-:W-:Y:S01]  /*7e00*/  @!PT LDS RZ, [RZ] ;  /* 0x00000000fffff984 */ /* 0x000fe20000000800 */
[----:B------:R1:W-:Y:S02]  /*7e10*/  @P2 LDGSTS.E.BYPASS.LTC128B.128 [R246+0x100], [R136.64], !P6 ;  /* 0x0010000088f62fae */ /* 0x0003e4000f101d48 */
[--C-:B------:R-:W-:Y:S06]  /*7e20*/  @P2 IMAD.X R139, R137, 0x1, R0.reuse, P0 ;  /* 0x00000001898b2824 */ /* 0x100fec00000e0600 */
[----:B------:R4:W-:Y:S01]  /*7e30*/  @P2 LDGSTS.E.BYPASS.LTC128B.128 [R246+0x900], [R138.64], !P6 ;  /* 0x009000008af62fae */ /* 0x0009e2000f101d48 */
[-C--:B-1----:R-:W-:Y:S04]  /*7e40*/  @P2 IADD3 R136, P1, R138, R2.reuse, RZ ;  /* 0x000000028a882210 */ /* 0x082fe80007f3e0ff */
[----:B------:R-:W-:Y:S01]  /*7e50*/  @P2 IADD3 R192, P0, R136, R2, RZ ;  /* 0x0000000288c02210 */ /* 0x000fe20007f1e0ff */
[--C-:B------:R-:W-:Y:S05]  /*7e60*/  @P2 IMAD.X R137, R139, 0x1, R0.reuse, P1 ;  /* 0x000000018b892824 */ /* 0x100fea00008e0600 */
[----:B------:R1:W-:Y:S01]  /*7e70*/  @P2 LDGSTS.E.BYPASS.LTC128B.128 [R246+0x1100], [R136.64], !P6 ;  /* 0x0110000088f62fae */ /* 0x0003e2000f101d48 */
[----:B------:R-:W-:Y:S02]  /*7e80*/  @P2 IADD3.X R193, R137, R0, RZ, P0, !PT ;  /* 0x0000000089c12210 */ /* 0x000fe400007fe4ff */
[-C--:B----4-:R-:W-:Y:S05]  /*7e90*/  @P2 IADD3 R138, P0, R192, R2.reuse, RZ ;  /* 0x00000002c08a2210 */ /* 0x090fea0007f1e0ff */
[----:B------:R4:W-:Y:S01]  /*7ea0*/  @P2 LDGSTS.E.BYPASS.LTC128B.128 [R246+0x1900], [R192.64], !P6 ;  /* 0x01900000c0f62fae */ /* 0x0009e2000f101d48 */
[--C-:B------:R-:W-:Y:S07]  /*7eb0*/  @P2 IMAD.X R139, R193, 0x1, R0.reuse, P0 ;  /* 0x00000001c18b2824 */ /* 0x100fee00000e0600 */
[----:B------:R2:W-:Y:S01]  /*7ec0*/  @P2 LDGSTS.E.BYPASS.LTC128B.128 [R246+0x2100], [R138.64], !P6 ;  /* 0x021000008af62fae */ /* 0x0005e2000f101d48 */
[-C--:B-1----:R-:W-:Y:S05]  /*7ed0*/  @P2 IADD3 R136, P1, R138, R2.reuse, RZ ;  /* 0x000000028a882210 */ /* 0x082fea0007f3e0ff */
[--C-:B------:R-:W-:Y:S01]  /*7ee0*/  @P2 IMAD.X R137, R139, 0x1, R0.reuse, P1 ;  /* 0x000000018b892824 */ /* 0x100fe200008e0600 */
[----:B----4-:R-:W-:Y:S04]  /*7ef0*/  @P2 IADD3 R192, P0, R136, R2, RZ ;  /* 0x0000000288c02210 */ /* 0x010fe80007f1e0ff */
[----:B------:R2:W-:Y:S01]  /*7f00*/  @P2 LDGSTS.E.BYPASS.LTC128B.128 [R246+0x2900], [R136.64], !P6 ;  /* 0x0290000088f62fae */ /* 0x0005e2000f101d48 */
[----:B------:R-:W-:Y:S07]  /*7f10*/  @P2 IMAD.X R193, R137, 0x1, R0, P0 ;  /* 0x0000000189c12824 */ /* 0x000fee00000e0600 */
[----:B------:R1:W-:Y:S08]  /*7f20*/  @P2 LDGSTS.E.BYPASS.LTC128B.128 [R246+0x3100], [R192.64], !P6 ;  /* 0x03100000c0f62fae */ /* 0x0003f0000f101d48 */
[----:B------:R-:W-:Y:S08]  /*7f30*/  LDSM.16.M88.4 R188, [R234] ;  /* 0x00000000eabc783b */ /* 0x000ff00000000200 */
[----:B------:R4:W3:Y:S04]  /*7f40*/  LDL R0, [R1+0x20] ;  /* 0x0000200001007983 */ /* 0x0008e80000100800 */
[----:B--2---:R-:W2:Y:S08]  /*7f50*/  LDSM.16.M88.4 R136, [R236] ;  /* 0x00000000ec88783b */ /* 0x004eb00000000200 */
[----:B-1----:R-:W1:Y:S08]  /*7f60*/  LDSM.16.M88.4 R192, [R236+0x2000] ;  /* 0x00200000ecc0783b */ /* 0x002e700000000200 */
[----:B------:R-:W0:Y:S01]  /*7f70*/  LDGDEPBAR ;  /* 0x00000000000079af */ /* 0x000e220000000000 */
[-C--:B--2---:R-:W-:Y:S08]  /*7f80*/  HMMA.16816.F32 R4, R136, R188.reuse, R4 ;  /* 0x000000bc8804723c */ /* 0x084ff00000001804 */
[C---:B-1----:R-:W-:Y:S08]  /*7f90*/  HMMA.16816.F32 R8, R192.reuse, R188, R8 ;  /* 0x000000bcc008723c */ /* 0x042ff00000001808 */
[-C--:B------:R-:W-:Y:S08]  /*7fa0*/  HMMA.16816.F32 R12, R192, R190.reuse, R12 ;  /* 0x000000bec00c723c */ /* 0x080ff0000000180c */
[C---:B------:R-:W-:Y:S01]  /*7fb0*/  HMMA.16816.F32 R16, R136.reuse, R190, R16 ;  /* 0x000000be8810723c */ /* 0x040fe20000001810 */
[----:B------:R-:W1:Y:S07]  /*7fc0*/  LDSM.16.M88.4 R188, [R234+0x800] ;  /* 0x00080000eabc783b */ /* 0x000e6e0000000200 */
[-C--:B-1----:R-:W-:Y:S08]  /*7fd0*/  HMMA.16816.F32 R20, R136, R188.reuse, R20 ;  /* 0x000000bc8814723c */ /* 0x082ff00000001814 */
[C---:B------:R-:W-:Y:S08]  /*7fe0*/  HMMA.16816.F32 R24, R192.reuse, R188, R24 ;  /* 0x000000bcc018723c */ /* 0x040ff00000001818 */
        /* <DEDUP_REMOVED lines=12> */
[----:B------:R-:W1:Y:S03]  /*80b0*/  LDSM.16.M88.4 R188, [R234+0x2000] ;  /* 0x00200000eabc783b */ /* 0x000e660000000200 */
[----:B---3--:R-:W-:Y:S04]  /*80c0*/  @P4 IMAD.MOV.U32 R0, RZ, RZ, R197 ;  /* 0x000000ffff004224 */ /* 0x008fe800078e00c5 */
[-C--:B-1----:R-:W-:Y:S01]  /*80d0*/  HMMA.16816.F32 R68, R136, R188.reuse, R68 ;  /* 0x000000bc8844723c */ /* 0x082fe20000001844 */
[----:B------:R-:W-:Y:S07]  /*80e0*/  SHFL.IDX PT, R2, R0, 0x2, 0x1c1f ;  /* 0x005c1f0000027f89 */ /* 0x000fee00000e0000 */
[C---:B------:R-:W-:Y:S01]  /*80f0*/  HMMA.16816.F32 R72, R192.reuse, R188, R72 ;  /* 0x000000bcc048723c */ /* 0x040fe20000001848 */
[----:B------:R-:W-:Y:S07]  /*8100*/  SHFL.IDX PT, R135, R0, 0x1, 0x1c1f ;  /* 0x003c1f0000877f89 */ /* 0x000fee00000e0000 */
        /* <DEDUP_REMOVED lines=10> */
[-C--:B------:R-:W-:Y:S01]  /*81b0*/  HMMA.16816.F32 R108, R192, R190.reuse, R108 ;  /* 0x000000bec06c723c */ /* 0x080fe2000000186c */
[----:B------:R-:W-:Y:S07]  /*81c0*/  LDSM.16.M88.4 R192, [R237] ;  /* 0x00000000edc0783b */ /* 0x000fee0000000200 */
[----:B------:R-:W-:Y:S01]  /*81d0*/  HMMA.16816.F32 R112, R136, R190, R112 ;  /* 0x000000be8870723c */ /* 0x000fe20000001870 */
[----:B------:R-:W1:Y:S08]  /*81e0*/  LDSM.16.M88.4 R136, [R231] ;  /* 0x00000000e788783b */ /* 0x000e700000000200 */
[----:B------:R-:W2:Y:S01]  /*81f0*/  LDSM.16.M88.4 R188, [R237+0x2000] ;  /* 0x00200000edbc783b */ /* 0x000ea20000000200 */
[-C--:B-1----:R-:W-:Y:S08]  /*8200*/  HMMA.16816.F32 R4, R192, R136.reuse, R4 ;  /* 0x00000088c004723c */ /* 0x082ff00000001804 */
[C---:B--2---:R-:W-:Y:S08]  /*8210*/  HMMA.16816.F32 R8, R188.reuse, R136, R8 ;  /* 0x00000088bc08723c */ /* 0x044ff00000001808 */
        /* <DEDUP_REMOVED lines=27> */
[----:B------:R-:W1:Y:S01]  /*83d0*/  LDSM.16.M88.4 R136, [R231+0x3000] ;  /* 0x00300000e788783b */ /* 0x000e620000000200 */
[----:B------:R-:W-:Y:S07]  /*83e0*/  DEPBAR.LE SB0, 0x0 ;  /* 0x000080000000791a */ /* 0x000fee0000000000 */
[----:B------:R-:W-:Y:S01]  /*83f0*/  BAR.SYNC.DEFER_BLOCKING 0x0 ;  /* 0x0000000000007b1d */ /* 0x000fe20000010000 */
[-C--:B-1----:R-:W-:Y:S08]  /*8400*/  HMMA.16816.F32 R100, R192, R136.reuse, R100 ;  /* 0x00000088c064723c */ /* 0x082ff00000001864 */
[C---:B------:R-:W-:Y:S01]  /*8410*/  HMMA.16816.F32 R104, R188.reuse, R136, R104 ;  /* 0x00000088bc68723c */ /* 0x040fe20000001868 */
[----:B------:R-:W-:Y:S07]  /*8420*/  SHFL.IDX PT, R137, R0, 0x3, 0x1c1f ;  /* 0x007c1f0000897f89 */ /* 0x000fee00000e0000 */
[-C--:B------:R-:W-:Y:S01]  /*8430*/  HMMA.16816.F32 R108, R188, R138.reuse, R108 ;  /* 0x0000008abc6c723c */ /* 0x080fe2000000186c */
[----:B------:R1:W2:Y:S07]  /*8440*/  SHFL.IDX PT, R136, R0, RZ, 0x1c1f ;  /* 0x001c1fff00887589 */ /* 0x0002ae00000e0000 */
[----:B------:R-:W-:Y:S04]  /*8450*/  HMMA.16816.F32 R112, R192, R138, R112 ;  /* 0x0000008ac070723c */ /* 0x000fe80000001870 */
[----:B-1----:R-:W-:Y:S05]  /*8460*/  IMAD R0, R202, -0x70, RZ ;  /* 0xffffff90ca007824 */ /* 0x002fea00078e02ff */
[----:B------:R-:W-:Y:S04]  /*8470*/  IADD3 R0, -R196, 0x1, R0 ;  /* 0x00000001c4007810 */ /* 0x000fe80007ffe100 */
[----:B------:R-:W-:Y:S04]  /*8480*/  IADD3 R0, R0, c[0x0][0x1d0], RZ ;  /* 0x0000740000007a10 */ /* 0x000fe80007ffe0ff */
[----:B------:R-:W-:Y:S04]  /*8490*/  IADD3 R0, R0, -c[0x0][0x168], RZ ;  /* 0x80005a0000007a10 */ /* 0x000fe80007ffe0ff */
[C---:B--2---:R-:W-:Y:S01]  /*84a0*/  IADD3 R136, R0.reuse, R136, RZ ;  /* 0x0000008800887210 */ /* 0x044fe20007ffe0ff */
[C---:B------:R-:W-:Y:S02]  /*84b0*/  IMAD.IADD R2, R0.reuse, 0x1, R2 ;  /* 0x0000000100027824 */ /* 0x040fe400078e0202 */
[----:B------:R-:W-:Y:S01]  /*84c0*/  IMAD.IADD R135, R0, 0x1, R135 ;  /* 0x0000000100877824 */ /* 0x000fe200078e0287 */
[----:B------:R-:W-:Y:S01]  /*84d0*/  ISETP.GT.AND P3, PT, R136, RZ, PT ;  /* 0x000000ff8800720c */ /* 0x000fe20003f64270 */
[----:B------:R-:W-:Y:S01]  /*84e0*/  IMAD.IADD R0, R0, 0x1, R137 ;  /* 0x0000000100007824 */ /* 0x000fe200078e0289 */
[----:B------:R-:W-:Y:S02]  /*84f0*/  ISETP.GT.AND P2, PT, R136, 0x1, PT ;  /* 0x000000018800780c */ /* 0x000fe40003f44270 */
[----:B------:R-:W-:Y:S02]  /*8500*/  FSEL R188, R4, -INF , P3 ;  /* 0xff80000004bc7808 */ /* 0x000fe40001800000 */
[----:B------:R-:W-:Y:S02]  /*8510*/  ISETP.GT.AND P3, PT, R2, RZ, PT ;  /* 0x000000ff0200720c */ /* 0x000fe40003f64270 */
[----:B------:R-:W-:Y:S02]  /*8520*/  ISETP.GT.AND P0, PT, R135, 0x1, PT ;  /* 0x000000018700780c */ /* 0x000fe40003f04270 */
[----:B------:R-:W-:Y:S02]  /*8530*/  FSEL R197, R8, -INF , P3 ;  /* 0xff80000008c57808 */ /* 0x000fe40001800000 */
[C---:B------:R-:W-:Y:S02]  /*8540*/  ISETP.GT.AND P3, PT, R2.reuse, 0x8, PT ;  /* 0x000000080200780c */ /* 0x040fe40003f64270 */
[----:B------:R-:W-:Y:S02]  /*8550*/  FSEL R189, R5, -INF , P2 ;  /* 0xff80000005bd7808 */ /* 0x000fe40001000000 */
[----:B------:R-:W-:Y:S02]  /*8560*/  ISETP.GT.AND P2, PT, R2, 0x1, PT ;  /* 0x000000010200780c */ /* 0x000fe40003f44270 */
[----:B------:R-:W-:Y:S02]  /*8570*/  FSEL R191, R7, -INF , P0 ;  /* 0xff80000007bf7808 */ /* 0x000fe40000000000 */
[----:B------:R-:W-:Y:S02]  /*8580*/  FSEL R198, R9, -INF , P2 ;  /* 0xff80000009c67808 */ /* 0x000fe40001000000 */
[----:B------:R-:W-:Y:S02]  /*8590*/  ISETP.GT.AND P0, PT, R0, 0x1, PT ;  /* 0x000000010000780c */ /* 0x000fe40003f04270 */
[----:B------:R-:W-:Y:S02]  /*85a0*/  ISETP.GT.AND P2, PT, R2, 0x9, PT ;  /* 0x000000090200780c */ /* 0x000fe40003f44270 */
[----:B------:R-:W-:Y:S02]  /*85b0*/  FSEL R196, R12, -INF , P3 ;  /* 0xff8000000cc47808 */ /* 0x000fe40001800000 */
[----:B------:R-:W-:Y:S02]  /*85c0*/  ISETP.GT.AND P3, PT, R136, 0x8, PT ;  /* 0x000000088800780c */ /* 0x000fe40003f64270 */
[----:B------:R-:W-:Y:S02]  /*85d0*/  FMNMX.FTZ R137, R188, R3, !PT ;  /* 0x00000003bc897209 */ /* 0x000fe40007810000 */
[----:B------:R-:W-:Y:S02]  /*85e0*/  FSEL R201, R11, -INF , P0 ;  /* 0xff8000000bc97808 */ /* 0x000fe40000000000 */
[----:B------:R-:W-:Y:S02]  /*85f0*/  ISETP.GT.AND P0, PT, R0, 0x9, PT ;  /* 0x000000090000780c */ /* 0x000fe40003f04270 */
[----:B------:R-:W-:Y:S02]  /*8600*/  FSEL R199, R13, -INF , P2 ;  /* 0xff8000000dc77808 */ /* 0x000fe40001000000 */
[----:B------:R-:W-:Y:S02]  /*8610*/  ISETP.GT.AND P2, PT, R136, 0x9, PT ;  /* 0x000000098800780c */ /* 0x000fe40003f44270 */
[----:B------:R-:W-:Y:S02]  /*8620*/  FSEL R16, R16, -INF , P3 ;  /* 0xff80000010107808 */ /* 0x000fe40001800000 */
[----:B------:R-:W-:Y:S02]  /*8630*/  ISETP.GT.AND P3, PT, R136, 0x10, PT ;  /* 0x000000108800780c */ /* 0x000fe40003f64270 */
[----:B------:R-:W-:Y:S02]  /*8640*/  FMNMX.FTZ R137, R189, R137, !PT ;  /* 0x00000089bd897209 */ /* 0x000fe40007810000 */
        /* <DEDUP_REMOVED lines=11> */
[----:B------:R-:W-:Y:S02]  /*8700*/  FMNMX.FTZ R137, R17, R137, !PT ;  /* 0x0000008911897209 */ /* 0x000fe40007810000 */
        /* <DEDUP_REMOVED lines=31> */
[----:B------:R-:W-:Y:S02]  /*8900*/  FMNMX.FTZ R137, R36, R137, !PT ;  /* 0x0000008924897209 */ /* 0x000fe40007810000 */
        /* <DEDUP_REMOVED lines=21> */
[----:B------:R-:W-:Y:S02]  /*8a60*/  FSEL R51, R51, -INF , P0 ;  /* 0xff80000033337808 */ /* 0x000fe40000000000 */
[----:B------:R-:W-:Y:S02]  /*8a70*/  ISETP.GT.AND P0, PT, R135, 0x31, PT ;  /* 0x000000318700780c */ /* 0x000fe40003f04270 */
[C---:B------:R-:W-:Y:S02]  /*8a80*/  ISETP.GT.AND P2, PT, R2.reuse, 0x31, PT ;  /* 0x000000310200780c */ /* 0x040fe40003f44270 */
[----:B------:R-:W-:Y:S02]  /*8a90*/  ISETP.GT.AND P3, PT, R2, 0x38, PT ;  /* 0x000000380200780c */ /* 0x000fe40003f64270 */
[----:B------:R-:W-:Y:S02]  /*8aa0*/  FMNMX.FTZ R137, R49, R137, !PT ;  /* 0x0000008931897209 */ /* 0x000fe40007810000 */
[----:B------:R-:W-:Y:S02]  /*8ab0*/  ISETP.GT.AND P1, PT, R135, RZ, PT ;  /* 0x000000ff8700720c */ /* 0x000fe40003f24270 */
[----:B------:R-:W-:Y:S02]  /*8ac0*/  FSEL R242, R55, -INF , P0 ;  /* 0xff80000037f27808 */ /* 0x000fe40000000000 */
[----:B------:R-:W-:Y:S02]  /*8ad0*/  FSEL R238, R57, -INF , P2 ;  /* 0xff80000039ee7808 */ /* 0x000fe40001000000 */
[----:B------:R-:W-:Y:S02]  /*8ae0*/  FSEL R239, R60, -INF , P3 ;  /* 0xff8000003cef7808 */ /* 0x000fe40001800000 */
[----:B------:R-:W-:Y:S02]  /*8af0*/  FMNMX.FTZ R137, R52, R137, !PT ;  /* 0x0000008934897209 */ /* 0x000fe40007810000 */
[----:B------:R-:W-:Y:S02]  /*8b00*/  ISETP.GT.AND P0, PT, R0, 0x31, PT ;  /* 0x000000310000780c */ /* 0x000fe40003f04270 */
[----:B------:R-:W-:Y:S02]  /*8b10*/  ISETP.GT.AND P2, PT, R2, 0x39, PT ;  /* 0x000000390200780c */ /* 0x000fe40003f44270 */
[----:B------:R-:W-:Y:S02]  /*8b20*/  ISETP.GT.AND P3, PT, R136, 0x38, PT ;  /* 0x000000388800780c */ /* 0x000fe40003f64270 */
[----:B------:R-:W-:Y:S02]  /*8b30*/  FSEL R190, R6, -INF , P1 ;  /* 0xff80000006be7808 */ /* 0x000fe40000800000 */
[C---:B------:R-:W-:Y:S02]  /*8b40*/  ISETP.GT.AND P1, PT, R0.reuse, RZ, PT ;  /* 0x000000ff0000720c */ /* 0x040fe40003f24270 */
[----:B------:R-:W-:Y:S02]  /*8b50*/  FSEL R228, R61, -INF , P2 ;  /* 0xff8000003de47808 */ /* 0x000fe40001000000 */
[----:B------:R-:W-:Y:S02]  /*8b60*/  FMNMX.FTZ R137, R53, R137, !PT ;  /* 0x0000008935897209 */ /* 0x000fe40007810000 */
[----:B------:R-:W-:Y:S02]  /*8b70*/  FSEL R59, R59, -INF , P0 ;  /* 0xff8000003b3b7808 */ /* 0x000fe40000000000 */
[----:B------:R-:W-:Y:S02]  /*8b80*/  ISETP.GT.AND P0, PT, R0, 0x39, PT ;  /* 0x000000390000780c */ /* 0x000fe40003f04270 */
[----:B------:R-:W-:Y:S02]  /*8b90*/  ISETP.GT.AND P2, PT, R136, 0x39, PT ;  /* 0x000000398800780c */ /* 0x000fe40003f44270 */
[----:B------:R-:W-:Y:S02]  /*8ba0*/  FSEL R64, R64, -INF , P3 ;  /* 0xff80000040407808 */ /* 0x000fe40001800000 */
        /* <DEDUP_REMOVED lines=13> */
[C---:B------:R-:W-:Y:S02]  /*8c80*/  ISETP.GT.AND P3, PT, R2.reuse, 0x48, PT ;  /* 0x000000480200780c */ /* 0x040fe40003f64270 */
        /* <DEDUP_REMOVED lines=8> */
[----:B------:R-:W-:Y:S02]  /*8d10*/  FSEL R76, R76, -INF , P3 ;  /* 0xff8000004c4c7808 */ /* 0x000fe40001800000 */
[----:B------:R-:W-:Y:S01]  /*8d20*/  FSEL R29, R71, -INF , P0 ;  /* 0xff800000471d7808 */ /* 0x000fe20000000000 */
[----:B------:R-:W-:Y:S01]  /*8d30*/  STL [R1+0x8], R73 ;  /* 0x0000084901007387 */ /* 0x000fe20000100800 */
[----:B------:R-:W-:Y:S02]  /*8d40*/  ISETP.GT.AND P0, PT, R0, 0x41, PT ;  /* 0x000000410000780c */ /* 0x000fe40003f04270 */
[----:B------:R-:W-:Y:S02]  /*8d50*/  ISETP.GT.AND P2, PT, R2, 0x49, PT ;  /* 0x000000490200780c */ /* 0x000fe40003f44270 */
[----:B------:R-:W-:Y:S02]  /*8d60*/  ISETP.GT.AND P3, PT, R136, 0x48, PT ;  /* 0x000000488800780c */ /* 0x000fe40003f64270 */
[----:B------:R-:W-:Y:S02]  /*8d70*/  FMNMX.FTZ R137, R68, R137, !PT ;  /* 0x0000008944897209 */ /* 0x000fe40007810000 */
[----:B------:R-:W-:Y:S02]  /*8d80*/  FSEL R208, R22, -INF , P1 ;  /* 0xff80000016d07808 */ /* 0x000fe40000800000 */
[C---:B------:R-:W-:Y:S02]  /*8d90*/  ISETP.GT.AND P1, PT, R0.reuse, 0x10, PT ;  /* 0x000000100000780c */ /* 0x040fe40003f24270 */
[----:B------:R-:W-:Y:S02]  /*8da0*/  FSEL R244, R75, -INF , P0 ;  /* 0xff8000004bf47808 */ /* 0x000fe40000000000 */
[----:B------:R-:W-:Y:S02]  /*8db0*/  FSEL R77, R77, -INF , P2 ;  /* 0xff8000004d4d7808 */ /* 0x000fe40001000000 */
[----:B------:R-:W-:Y:S02]  /*8dc0*/  ISETP.GT.AND P0, PT, R0, 0x49, PT ;  /* 0x000000490000780c */ /* 0x000fe40003f04270 */
[----:B------:R-:W-:Y:S02]  /*8dd0*/  FSEL R80, R80, -INF , P3 ;  /* 0xff80000050507808 */ /* 0x000fe40001800000 */
[C---:B------:R-:W-:Y:S02]  /*8de0*/  ISETP.GT.AND P2, PT, R136.reuse, 0x49, PT ;  /* 0x000000498800780c */ /* 0x040fe40003f44270 */
[----:B------:R-:W-:Y:S02]  /*8df0*/  ISETP.GT.AND P3, PT, R136, 0x50, PT ;  /* 0x000000508800780c */ /* 0x000fe40003f64270 */
[----:B------:R-:W-:Y:S02]  /*8e00*/  FMNMX.FTZ R137, R15, R137, !PT ;  /* 0x000000890f897209 */ /* 0x000fe40007810000 */
[----:B------:R-:W-:Y:S02]  /*8e10*/  FSEL R215, R26, -INF , P1 ;  /* 0xff8000001ad77808 */ /* 0x000fe40000800000 */
[----:B------:R-:W-:Y:S02]  /*8e20*/  ISETP.GT.AND P1, PT, R0, 0x18, PT ;  /* 0x000000180000780c */ /* 0x000fe40003f24270 */
[----:B------:R-:W-:Y:S02]  /*8e30*/  FSEL R79, R79, -INF , P0 ;  /* 0xff8000004f4f7808 */ /* 0x000fe40000000000 */
[----:B------:R-:W-:Y:S02]  /*8e40*/  FSEL R81, R81, -INF , P2 ;  /* 0xff80000051517808 */ /* 0x000fe40001000000 */
[----:B------:R-:W-:Y:S02]  /*8e50*/  FMNMX.FTZ R137, R80, R137, !PT ;  /* 0x0000008950897209 */ /* 0x000fe40007810000 */
[C---:B------:R-:W-:Y:S02]  /*8e60*/  ISETP.GT.AND P0, PT, R135.reuse, 0x49, PT ;  /* 0x000000498700780c */ /* 0x040fe40003f04270 */
        /* <DEDUP_REMOVED lines=8> */
[C---:B------:R-:W-:Y:S02]  /*8ef0*/  ISETP.GT.AND P0, PT, R135.reuse, 0x51, PT ;  /* 0x000000518700780c */ /* 0x040fe40003f04270 */
[----:B------:R-:W-:Y:S02]  /*8f00*/  ISETP.GT.AND P2, PT, R136, 0x51, PT ;  /* 0x000000518800780c */ /* 0x000fe40003f44270 */
[----:B------:R-:W-:Y:S02]  /*8f10*/  FSEL R206, R34, -INF , P1 ;  /* 0xff80000022ce7808 */ /* 0x000fe40000800000 */
[----:B------:R-:W-:Y:S02]  /*8f20*/  ISETP.GT.AND P1, PT, R135, 0x20, PT ;  /* 0x000000208700780c */ /* 0x000fe40003f24270 */
[----:B------:R-:W-:Y:S02]  /*8f30*/  FSEL R218, R92, -INF , P3 ;  /* 0xff8000005cda7808 */ /* 0x000fe40001800000 */
[----:B------:R-:W-:Y:S02]  /*8f40*/  FSEL R13, R85, -INF , P2 ;  /* 0xff800000550d7808 */ /* 0x000fe40001000000 */
[----:B------:R-:W-:Y:S02]  /*8f50*/  FSEL R251, R87, -INF , P0 ;  /* 0xff80000057fb7808 */ /* 0x000fe40000000000 */
[----:B------:R-:W-:Y:S02]  /*8f60*/  ISETP.GT.AND P0, PT, R0, 0x51, PT ;  /* 0x000000510000780c */ /* 0x000fe40003f04270 */
[----:B------:R-:W-:Y:S02]  /*8f70*/  ISETP.GT.AND P3, PT, R136, 0x58, PT ;  /* 0x000000588800780c */ /* 0x000fe40003f64270 */
[----:B------:R-:W-:Y:S02]  /*8f80*/  FMNMX.FTZ R137, R14, R137, !PT ;  /* 0x000000890e897209 */ /* 0x000fe40007810000 */
[----:B------:R-:W-:Y:S02]  /*8f90*/  FSEL R38, R38, -INF , P1 ;  /* 0xff80000026267808 */ /* 0x000fe40000800000 */
[C---:B------:R-:W-:Y:S02]  /*8fa0*/  ISETP.GT.AND P1, PT, R0.reuse, 0x20, PT ;  /* 0x000000200000780c */ /* 0x040fe40003f24270 */
[----:B------:R-:W-:Y:S02]  /*8fb0*/  FSEL R234, R91, -INF , P0 ;  /* 0xff8000005bea7808 */ /* 0x000fe40000000000 */
[----:B------:R-:W-:Y:S02]  /*8fc0*/  ISETP.GT.AND P0, PT, R0, 0x59, PT ;  /* 0x000000590000780c */ /* 0x000fe40003f04270 */
[----:B------:R-:W-:Y:S02]  /*8fd0*/  FSEL R96, R96, -INF , P3 ;  /* 0xff80000060607808 */ /* 0x000fe40001800000 */
[----:B------:R-:W-:Y:S02]  /*8fe0*/  FMNMX.FTZ R137, R13, R137, !PT ;  /* 0x000000890d897209 */ /* 0x000fe40007810000 */
[----:B------:R-:W-:Y:S02]  /*8ff0*/  ISETP.GT.AND P5, PT, R136, 0x59, PT ;  /* 0x000000598800780c */ /* 0x000fe40003fa4270 */
[----:B------:R-:W-:Y:S02]  /*9000*/  FSEL R42, R42, -INF , P1 ;  /* 0xff8000002a2a7808 */ /* 0x000fe40000800000 */
[----:B------:R-:W-:Y:S02]  /*9010*/  ISETP.GT.AND P1, PT, R0, 0x28, PT ;  /* 0x000000280000780c */ /* 0x000fe40003f24270 */
[----:B------:R-:W-:Y:S02]  /*9020*/  ISETP.GT.AND P2, PT, R2, 0x51, PT ;  /* 0x000000510200780c */ /* 0x000fe40003f44270 */
[----:B------:R-:W-:Y:S02]  /*9030*/  FSEL R25, R95, -INF , P0 ;  /* 0xff8000005f197808 */ /* 0x000fe40000000000 */
[----:B------:R-:W-:Y:S02]  /*9040*/  FMNMX.FTZ R137, R96, R137, !PT ;  /* 0x0000008960897209 */ /* 0x000fe40007810000 */
[----:B------:R-:W-:Y:S02]  /*9050*/  ISETP.GT.AND P0, PT, R136, 0x60, PT ;  /* 0x000000608800780c */ /* 0x000fe40003f04270 */
[----:B------:R-:W-:Y:S02]  /*9060*/  FSEL R97, R97, -INF , P5 ;  /* 0xff80000061617808 */ /* 0x000fe40002800000 */
        /* <DEDUP_REMOVED lines=11> */
[----:B------:R-:W-:Y:S02]  /*9120*/  ISETP.GT.AND P2, PT, R135, 0x58, PT ;  /* 0x000000588700780c */ /* 0x000fe40003f44270 */
[----:B------:R-:W-:Y:S02]  /*9130*/  FMNMX.FTZ R137, R100, R137, !PT ;  /* 0x0000008964897209 */ /* 0x000fe40007810000 */
[----:B------:R-:W-:Y:S02]  /*9140*/  ISETP.GT.AND P5, PT, R136, 0x68, PT ;  /* 0x000000688800780c */ /* 0x000fe40003fa4270 */
[----:B------:R-:W-:Y:S02]  /*9150*/  FSEL R241, R54, -INF , P1 ;  /* 0xff80000036f17808 */ /* 0x000fe40000800000 */
[----:B------:R-:W-:Y:S02]  /*9160*/  ISETP.GT.AND P1, PT, R0, 0x30, PT ;  /* 0x000000300000780c */ /* 0x000fe40003f24270 */
[----:B------:R-:W-:Y:S02]  /*9170*/  FSEL R225, R98, -INF , P2 ;  /* 0xff80000062e17808 */ /* 0x000fe40001000000 */
[----:B------:R-:W-:Y:S02]  /*9180*/  FSEL R112, R112, -INF , P5 ;  /* 0xff80000070707808 */ /* 0x000fe40002800000 */
[----:B------:R-:W-:Y:S02]  /*9190*/  ISETP.GT.AND P2, PT, R136, 0x69, PT ;  /* 0x000000698800780c */ /* 0x000fe40003f44270 */
[----:B------:R-:W-:Y:S02]  /*91a0*/  FMNMX.FTZ R137, R101, R137, !PT ;  /* 0x0000008965897209 */ /* 0x000fe40007810000 */
[----:B------:R-:W-:Y:S02]  /*91b0*/  FSEL R58, R58, -INF , P1 ;  /* 0xff8000003a3a7808 */ /* 0x000fe40000800000 */
[----:B------:R-:W-:Y:S02]  /*91c0*/  ISETP.GT.AND P1, PT, R0, 0x38, PT ;  /* 0x000000380000780c */ /* 0x000fe40003f24270 */
[----:B------:R-:W-:Y:S02]  /*91d0*/  FSEL R113, R113, -INF , P2 ;  /* 0xff80000071717808 */ /* 0x000fe40001000000 */
[----:B------:R-:W-:Y:S02]  /*91e0*/  FMNMX.FTZ R137, R112, R137, !PT ;  /* 0x0000008970897209 */ /* 0x000fe40007810000 */
[----:B------:R-:W-:Y:S02]  /*91f0*/  FSEL R62, R62, -INF , P1 ;  /* 0xff8000003e3e7808 */ /* 0x000fe40000800000 */
[----:B------:R-:W-:Y:S02]  /*9200*/  ISETP.GT.AND P1, PT, R135, 0x38, PT ;  /* 0x000000388700780c */ /* 0x000fe40003f24270 */
[----:B------:R-:W-:Y:S02]  /*9210*/  FMNMX.FTZ R137, R113, R137, !PT ;  /* 0x0000008971897209 */ /* 0x000fe40007810000 */
[----:B------:R-:W-:Y:S02]  /*9220*/  FSEL R243, R66, -INF , P1 ;  /* 0xff80000042f37808 */ /* 0x000fe40000800000 */
[----:B------:R-:W-:Y:S01]  /*9230*/  ISETP.GT.AND P1, PT, R135, 0x40, PT ;  /* 0x000000408700780c */ /* 0x000fe20003f24270 */
[----:B------:R-:W1:Y:S01]  /*9240*/  SHFL.BFLY PT, R7, R137, 0x2, 0x1f ;  /* 0x0c401f0089077f89 */ /* 0x000e6200000e0000 */
[----:B------:R-:W-:Y:S02]  /*9250*/  FMNMX.FTZ R4, R190, R132, !PT ;  /* 0x00000084be047209 */ /* 0x000fe40007810000 */
[----:B------:R-:W-:Y:S02]  /*9260*/  FSEL R30, R70, -INF , P1 ;  /* 0xff800000461e7808 */ /* 0x000fe40000800000 */
[----:B------:R-:W-:Y:S02]  /*9270*/  ISETP.GT.AND P1, PT, R0, 0x40, PT ;  /* 0x000000400000780c */ /* 0x000fe40003f24270 */
[----:B------:R-:W-:Y:S02]  /*9280*/  FMNMX.FTZ R4, R191, R4, !PT ;  /* 0x00000004bf047209 */ /* 0x000fe40007810000 */
[----:B------:R-:W-:Y:S02]  /*9290*/  FSEL R74, R74, -INF , P1 ;  /* 0xff8000004a4a7808 */ /* 0x000fe40000800000 */
[----:B------:R-:W-:Y:S02]  /*92a0*/  FMNMX.FTZ R4, R18, R4, !PT ;  /* 0x0000000412047209 */ /* 0x000fe40007810000 */
[----:B------:R-:W-:Y:S01]  /*92b0*/  ISETP.GT.AND P1, PT, R0, 0x48, PT ;  /* 0x000000480000780c */ /* 0x000fe20003f24270 */
[----:B------:R-:W-:Y:S01]  /*92c0*/  STL [R1+0xc], R74 ;  /* 0x00000c4a01007387 */ /* 0x000fe20000100800 */
[----:B------:R-:W-:Y:S02]  /*92d0*/  FMNMX.FTZ R5, R19, R4, !PT ;  /* 0x0000000413057209 */ /* 0x000fe40007810000 */
[----:B------:R-:W-:Y:S01]  /*92e0*/  FMNMX.FTZ R4, R197, R133, !PT ;  /* 0x00000085c5047209 */ /* 0x000fe20007810000 */
[----:B------:R-:W-:Y:S01]  /*92f0*/  STL [R1], R88 ;  /* 0x0000005801007387 */ /* 0x000fe20000100800 */
[----:B------:R-:W-:Y:S02]  /*9300*/  FMNMX.FTZ R5, R208, R5, !PT ;  /* 0x00000005d0057209 */ /* 0x000fe40007810000 */
[----:B------:R-:W-:Y:S01]  /*9310*/  FMNMX.FTZ R4, R198, R4, !PT ;  /* 0x00000004c6047209 */ /* 0x000fe20007810000 */
[----:B------:R-:W-:Y:S01]  /*9320*/  STL [R1+0xd0], R241 ;  /* 0x0000d0f101007387 */ /* 0x000fe20000100800 */
[----:B------:R-:W-:Y:S02]  /*9330*/  FMNMX.FTZ R136, R209, R5, !PT ;  /* 0x00000005d1887209 */ /* 0x000fe40007810000 */
[----:B-1----:R-:W-:Y:S01]  /*9340*/  FMNMX.FTZ R137, R137, R7, !PT ;  /* 0x0000000789897209 */ /* 0x002fe20007810000 */
[----:B------:R-:W-:Y:S01]  /*9350*/  STL [R1+0xd4], R242 ;  /* 0x0000d4f201007387 */ /* 0x000fe20000100800 */
[----:B------:R-:W-:Y:S02]  /*9360*/  FMNMX.FTZ R136, R206, R136, !PT ;  /* 0x00000088ce887209 */ /* 0x000fe40007810000 */
[----:B------:R-:W-:Y:S01]  /*9370*/  FMNMX.FTZ R4, R196, R4, !PT ;  /* 0x00000004c4047209 */ /* 0x000fe20007810000 */
[----:B------:R-:W2:Y:S01]  /*9380*/  LDL.64 R8, [R1+0x38] ;  /* 0x0000380001087983 */ /* 0x000ea20000100a00 */
[----:B------:R-:W-:Y:S02]  /*9390*/  FMNMX.FTZ R136, R207, R136, !PT ;  /* 0x00000088cf887209 */ /* 0x000fe40007810000 */
[----:B------:R-:W-:Y:S02]  /*93a0*/  FMNMX.FTZ R4, R199, R4, !PT ;  /* 0x00000004c7047209 */ /* 0x000fe40007810000 */
[----:B------:R-:W-:Y:S01]  /*93b0*/  FMNMX.FTZ R136, R38, R136, !PT ;  /* 0x0000008826887209 */ /* 0x000fe20007810000 */
[----:B------:R-:W2:Y:S01]  /*93c0*/  LDL R7, [R1+0x48] ;  /* 0x0000480001077983 */ /* 0x000ea20000100800 */
        /* <DEDUP_REMOVED lines=11> */
[----:B------:R-:W-:Y:S02]  /*9480*/  FSEL R78, R78, -INF , P1 ;  /* 0xff8000004e4e7808 */ /* 0x000fe40000800000 */
[----:B------:R-:W-:Y:S02]  /*9490*/  ISETP.GT.AND P1, PT, R135, 0x48, PT ;  /* 0x000000488700780c */ /* 0x000fe40003f24270 */
        /* <DEDUP_REMOVED lines=23> */
[----:B------:R-:W-:Y:S01]  /*9610*/  FSEL R222, R99, -INF , P1 ;  /* 0xff80000063de7808 */ /* 0x000fe20000800000 */
[----:B------:R-:W-:Y:S01]  /*9620*/  IMAD.MOV.U32 R99, RZ, RZ, R82 ;  /* 0x000000ffff637224 */ /* 0x000fe200078e0052 */
[----:B------:R-:W-:Y:S02]  /*9630*/  FMNMX.FTZ R136, R29, R136, !PT ;  /* 0x000000881d887209 */ /* 0x000fe40007810000 */
[----:B------:R-:W-:Y:S02]  /*9640*/  FMNMX.FTZ R4, R238, R4, !PT ;  /* 0x00000004ee047209 */ /* 0x000fe40007810000 */
[----:B------:R-:W-:Y:S02]  /*9650*/  FMNMX.FTZ R5, R43, R5, !PT ;  /* 0x000000052b057209 */ /* 0x000fe40007810000 */
[----:B------:R-:W-:Y:S02]  /*9660*/  FMNMX.FTZ R136, R99, R136, !PT ;  /* 0x0000008863887209 */ /* 0x000fe40007810000 */
[----:B------:R-:W-:Y:S02]  /*9670*/  FMNMX.FTZ R4, R239, R4, !PT ;  /* 0x00000004ef047209 */ /* 0x000fe40007810000 */
[----:B------:R-:W-:Y:S02]  /*9680*/  FMNMX.FTZ R5, R240, R5, !PT ;  /* 0x00000005f0057209 */ /* 0x000fe40007810000 */
[----:B------:R-:W-:Y:S02]  /*9690*/  ISETP.GT.AND P0, PT, R135, 0x61, PT ;  /* 0x000000618700780c */ /* 0x000fe40003f04270 */
[----:B------:R-:W-:Y:S02]  /*96a0*/  FMNMX.FTZ R136, R31, R136, !PT ;  /* 0x000000881f887209 */ /* 0x000fe40007810000 */
[----:B------:R-:W-:Y:S02]  /*96b0*/  FMNMX.FTZ R4, R228, R4, !PT ;  /* 0x00000004e4047209 */ /* 0x000fe40007810000 */
[----:B------:R-:W-:Y:S02]  /*96c0*/  FSEL R94, R103, -INF , P0 ;  /* 0xff800000675e7808 */ /* 0x000fe40000000000 */
[----:B------:R-:W-:Y:S02]  /*96d0*/  MOV R103, R58 ;  /* 0x0000003a00677202 */ /* 0x000fe40000000f00 */
[----:B------:R-:W-:Y:S02]  /*96e0*/  FMNMX.FTZ R5, R47, R5, !PT ;  /* 0x000000052f057209 */ /* 0x000fe40007810000 */
        /* <DEDUP_REMOVED lines=9> */
[----:B------:R-:W-:Y:S02]  /*9780*/  FMNMX.FTZ R4, R62, R6, !PT ;  /* 0x000000063e047209 */ /* 0x000fe40007810000 */
[----:B------:R-:W-:Y:S01]  /*9790*/  FSEL R95, R102, -INF , P1 ;  /* 0xff800000665f7808 */ /* 0x000fe20000800000 */
[----:B------:R-:W1:Y:S01]  /*97a0*/  SHFL.BFLY PT, R6, R137, 0x1, 0x1f ;  /* 0x0c201f0089067f89 */ /* 0x000e6200000e0000 */
[----:B------:R-:W-:Y:S02]  /*97b0*/  FMNMX.FTZ R136, R222, R136, !PT ;  /* 0x00000088de887209 */ /* 0x000fe40007810000 */
[----:B------:R-:W-:Y:S02]  /*97c0*/  ISETP.GT.AND P3, PT, R135, 0x68, PT ;  /* 0x000000688700780c */ /* 0x000fe40003f64270 */
[----:B------:R-:W-:Y:S02]  /*97d0*/  FMNMX.FTZ R136, R95, R136, !PT ;  /* 0x000000885f887209 */ /* 0x000fe40007810000 */
[C---:B------:R-:W-:Y:S02]  /*97e0*/  ISETP.GT.AND P1, PT, R2.reuse, 0x60, PT ;  /* 0x000000600200780c */ /* 0x040fe40003f24270 */
[C---:B------:R-:W-:Y:S02]  /*97f0*/  ISETP.GT.AND P2, PT, R2.reuse, 0x61, PT ;  /* 0x000000610200780c */ /* 0x040fe40003f44270 */
[----:B------:R-:W-:Y:S02]  /*9800*/  ISETP.GT.AND P0, PT, R2, 0x68, PT ;  /* 0x000000680200780c */ /* 0x000fe40003f04270 */
[----:B------:R-:W-:Y:S02]  /*9810*/  FSEL R93, R114, -INF , P3 ;  /* 0xff800000725d7808 */ /* 0x000fe40001800000 */
[----:B------:R-:W-:Y:S02]  /*9820*/  ISETP.GT.AND P3, PT, R2, 0x69, PT ;  /* 0x000000690200780c */ /* 0x000fe40003f64270 */
[----:B------:R-:W-:Y:S02]  /*9830*/  FMNMX.FTZ R2, R77, R5, !PT ;  /* 0x000000054d027209 */ /* 0x000fe40007810000 */
[----:B------:R-:W-:Y:S02]  /*9840*/  FMNMX.FTZ R4, R63, R4, !PT ;  /* 0x000000043f047209 */ /* 0x000fe40007810000 */
[----:B------:R-:W-:Y:S02]  /*9850*/  ISETP.GT.AND P5, PT, R135, 0x69, PT ;  /* 0x000000698700780c */ /* 0x000fe40003fa4270 */
[----:B------:R-:W-:Y:S02]  /*9860*/  FMNMX.FTZ R136, R94, R136, !PT ;  /* 0x000000885e887209 */ /* 0x000fe40007810000 */
[----:B------:R-:W-:Y:S02]  /*9870*/  FMNMX.FTZ R5, R74, R4, !PT ;  /* 0x000000044a057209 */ /* 0x000fe40007810000 */
[----:B------:R-:W-:Y:S02]  /*9880*/  FMNMX.FTZ R2, R88, R2, !PT ;  /* 0x0000000258027209 */ /* 0x000fe40007810000 */
[----:B------:R-:W-:Y:S02]  /*9890*/  FSEL R92, R115, -INF , P5 ;  /* 0xff800000735c7808 */ /* 0x000fe40002800000 */
[----:B------:R-:W-:Y:S02]  /*98a0*/  FMNMX.FTZ R136, R93, R136, !PT ;  /* 0x000000885d887209 */ /* 0x000fe40007810000 */
[----:B------:R-:W-:Y:S02]  /*98b0*/  FMNMX.FTZ R5, R244, R5, !PT ;  /* 0x00000005f4057209 */ /* 0x000fe40007810000 */
[----:B------:R-:W-:Y:S02]  /*98c0*/  FMNMX.FTZ R2, R89, R2, !PT ;  /* 0x0000000259027209 */ /* 0x000fe40007810000 */
[----:B------:R-:W-:Y:S02]  /*98d0*/  FMNMX.FTZ R136, R92, R136, !PT ;  /* 0x000000885c887209 */ /* 0x000fe40007810000 */
[----:B------:R-:W-:Y:S02]  /*98e0*/  FMNMX.FTZ R4, R218, R2, !PT ;  /* 0x00000002da047209 */ /* 0x000fe40007810000 */
[----:B------:R-:W-:Y:S02]  /*98f0*/  FMNMX.FTZ R2, R78, R5, !PT ;  /* 0x000000054e027209 */ /* 0x000fe40007810000 */
[----:B------:R-:W3:Y:S01]  /*9900*/  SHFL.BFLY PT, R5, R136, 0x2, 0x1f ;  /* 0x0c401f0088057f89 */ /* 0x000ee200000e0000 */
[----:B------:R-:W-:Y:S02]  /*9910*/  FSEL R205, R104, -INF , P1 ;  /* 0xff80000068cd7808 */ /* 0x000fe40000800000 */
[----:B-1----:R-:W-:Y:S02]  /*9920*/  FMNMX.FTZ R137, R137, R6, !PT ;  /* 0x0000000689897209 */ /* 0x002fe40007810000 */
[----:B------:R-:W-:Y:S02]  /*9930*/  FMNMX.FTZ R4, R34, R4, !PT ;  /* 0x0000000422047209 */ /* 0x000fe40007810000 */
[----:B------:R-:W-:Y:S01]  /*9940*/  ISETP.GE.AND P5, PT, R202, 0x1, PT ;  /* 0x00000001ca00780c */ /* 0x000fe20003fa6270 */
[----:B------:R-:W-:Y:S01]  /*9950*/  FMUL.FTZ R6, R137, c[0x0][0x2d0] ;  /* 0x0000b40089067a20 */ /* 0x000fe20000410000 */
[----:B------:R-:W-:Y:S02]  /*9960*/  FSEL R195, R105, -INF , P2 ;  /* 0xff80000069c37808 */ /* 0x000fe40001000000 */
[----:B------:R-:W-:Y:S02]  /*9970*/  FMNMX.FTZ R4, R205, R4, !PT ;  /* 0x00000004cd047209 */ /* 0x000fe40007810000 */
[----:B------:R-:W-:Y:S01]  /*9980*/  FSEL R193, R109, -INF , P3 ;  /* 0xff8000006dc17808 */ /* 0x000fe20001800000 */
[----:B------:R-:W-:Y:S01]  /*9990*/  IMAD.MOV.U32 R109, RZ, RZ, R89 ;  /* 0x000000ffff6d7224 */ /* 0x000fe200078e0059 */
[----:B------:R-:W-:Y:S02]  /*99a0*/  FSETP.NEU.FTZ.AND P3, PT, R137, -INF , PT ;  /* 0xff8000008900780b */ /* 0x000fe40003f7d000 */
[----:B------:R-:W-:Y:S02]  /*99b0*/  FMNMX.FTZ R2, R79, R2, !PT ;  /* 0x000000024f027209 */ /* 0x000fe40007810000 */
[----:B------:R-:W-:Y:S01]  /*99c0*/  FSEL R194, R108, -INF , P0 ;  /* 0xff8000006cc27808 */ /* 0x000fe20000000000 */
[----:B------:R-:W-:Y:S01]  /*99d0*/  @P5 IMAD.WIDE.U32 R10, R247, c[0x0][0x1e0], RZ ;  /* 0x00007800f70a5a25 */ /* 0x000fe200078e00ff */
[----:B------:R-:W-:Y:S02]  /*99e0*/  FMNMX.FTZ R4, R195, R4, !PT ;  /* 0x00000004c3047209 */ /* 0x000fe40007810000 */
[----:B------:R-:W-:Y:S02]  /*99f0*/  FSEL R6, R6, RZ, P3 ;  /* 0x000000ff06067208 */ /* 0x000fe40001800000 */
[----:B------:R-:W-:Y:S02]  /*9a00*/  ISETP.GT.AND P1, PT, R0, 0x60, PT ;  /* 0x000000600000780c */ /* 0x000fe40003f24270 */
[----:B------:R-:W-:Y:S01]  /*9a10*/  FMNMX.FTZ R2, R28, R2, !PT ;  /* 0x000000021c027209 */ /* 0x000fe20007810000 */
[--C-:B------:R-:W-:Y:S01]  /*9a20*/  FFMA.FTZ R104, R68, c[0x0][0x2d0], -R6.reuse ;  /* 0x0000b40044687a23 */ /* 0x100fe20000010806 */
[----:B------:R-:W-:Y:S01]  /*9a30*/  FMNMX.FTZ R4, R194, R4, !PT ;  /* 0x00000004c2047209 */ /* 0x000fe20007810000 */
[--C-:B------:R-:W-:Y:S01]  /*9a40*/  FFMA.FTZ R87, R20, c[0x0][0x2d0], -R6.reuse ;  /* 0x0000b40014577a23 */ /* 0x100fe20000010806 */
[C---:B------:R-:W-:Y:S01]  /*9a50*/  ISETP.GT.AND P2, PT, R0.reuse, 0x61, PT ;  /* 0x000000610000780c */ /* 0x040fe20003f44270 */
[--C-:B------:R-:W-:Y:S01]  /*9a60*/  FFMA.FTZ R86, R21, c[0x0][0x2d0], -R6.reuse ;  /* 0x0000b40015567a23 */ /* 0x100fe20000010806 */
[----:B------:R-:W-:Y:S01]  /*9a70*/  ISETP.GT.AND P0, PT, R0, 0x69, PT ;  /* 0x000000690000780c */ /* 0x000fe20003f04270 */
[--C-:B------:R-:W-:Y:S01]  /*9a80*/  FFMA.FTZ R27, R14, c[0x0][0x2d0], -R6.reuse ;  /* 0x0000b4000e1b7a23 */ /* 0x100fe20000010806 */
[----:B------:R-:W-:Y:S01]  /*9a90*/  FSEL R250, R106, -INF , P1 ;  /* 0xff8000006afa7808 */ /* 0x000fe20000800000 */
[----:B------:R-:W-:Y:S01]  /*9aa0*/  MUFU.EX2 R115, R86 ;  /* 0x0000005600737308 */ /* 0x000fe20000000800 */
[----:B------:R-:W-:Y:S01]  /*9ab0*/  FMNMX.FTZ R4, R193, R4, !PT ;  /* 0x00000004c1047209 */ /* 0x000fe20007810000 */
[--C-:B------:R-:W-:Y:S01]  /*9ac0*/  FFMA.FTZ R26, R112, c[0x0][0x2d0], -R6.reuse ;  /* 0x0000b400701a7a23 */ /* 0x100fe20000010806 */
[----:B------:R-:W-:Y:S01]  /*9ad0*/  ISETP.GT.AND P1, PT, R0, 0x68, PT ;  /* 0x000000680000780c */ /* 0x000fe20003f24270 */
[--C-:B------:R-:W-:Y:S01]  /*9ae0*/  FFMA.FTZ R98, R36, c[0x0][0x2d0], -R6.reuse ;  /* 0x0000b40024627a23 */ /* 0x100fe20000010806 */
[----:B------:R-:W-:Y:S01]  /*9af0*/  FMNMX.FTZ R0, R234, R2, !PT ;  /* 0x00000002ea007209 */ /* 0x000fe20007810000 */
[----:B------:R-:W1:Y:S01]  /*9b00*/  SHFL.BFLY PT, R135, R4, 0x2, 0x1f ;  /* 0x0c401f0004877f89 */ /* 0x000e6200000e0000 */
[----:B------:R-:W-:Y:S01]  /*9b10*/  @P5 SHF.R.S32.HI R2, RZ, 0x1f, R247 ;  /* 0x0000001fff025819 */ /* 0x000fe200000114f7 */
[--C-:B------:R-:W-:Y:S01]  /*9b20*/  FFMA.FTZ R91, R37, c[0x0][0x2d0], -R6.reuse ;  /* 0x0000b400255b7a23 */ /* 0x100fe20000010806 */
[----:B---3--:R-:W-:Y:S01]  /*9b30*/  FMNMX.FTZ R136, R136, R5, !PT ;  /* 0x0000000588887209 */ /* 0x008fe20007810000 */
[--C-:B------:R-:W-:Y:S01]  /*9b40*/  FFMA.FTZ R242, R13, c[0x0][0x2d0], -R6.reuse ;  /* 0x0000b4000df27a23 */ /* 0x100fe20000010806 */
[----:B------:R-:W-:Y:S01]  /*9b50*/  FMNMX.FTZ R0, R231, R0, !PT ;  /* 0x00000000e7007209 */ /* 0x000fe20007810000 */
[----:B------:R-:W-:Y:S01]  /*9b60*/  @P5 IMAD R5, R2, c[0x0][0x1e0], RZ ;  /* 0x0000780002055a24 */ /* 0x000fe200078e02ff */
[----:B------:R-:W-:Y:S01]  /*9b70*/  FSEL R249, R107, -INF , P2 ;  /* 0xff8000006bf97808 */ /* 0x000fe20001000000 */
[----:B------:R-:W-:Y:S01]  /*9b80*/  FFMA.FTZ R2, R188, c[0x0][0x2d0], -R6 ;  /* 0x0000b400bc027a23 */ /* 0x000fe20000010806 */
[----:B------:R-:W-:Y:S01]  /*9b90*/  FSEL R71, R111, -INF , P0 ;  /* 0xff8000006f477808 */ /* 0x000fe20000000000 */
[----:B------:R-:W-:Y:S01]  /*9ba0*/  IMAD.MOV.U32 R107, RZ, RZ, R218 ;  /* 0x000000ffff6b7224 */ /* 0x000fe200078e00da */
[----:B------:R-:W-:Y:S01]  /*9bb0*/  FMNMX.FTZ R0, R25, R0, !PT ;  /* 0x0000000019007209 */ /* 0x000fe20007810000 */
[----:B------:R3:W-:Y:S01]  /*9bc0*/  MUFU.EX2 R192, R2 ;  /* 0x0000000200c07308 */ /* 0x0007e20000000800 */
[----:B------:R-:W-:Y:S01]  /*9bd0*/  @P5 IMAD R5, R247, c[0x0][0x1e4], R5 ;  /* 0x00007900f7055a24 */ /* 0x000fe200078e0205 */
[----:B------:R-:W-:Y:S01]  /*9be0*/  FSEL R226, R110, -INF , P1 ;  /* 0xff8000006ee27808 */ /* 0x000fe20000800000 */
[----:B------:R-:W4:Y:S01]  /*9bf0*/  SHFL.BFLY PT, R12, R136, 0x1, 0x1f ;  /* 0x0c201f00880c7f89 */ /* 0x000f2200000e0000 */
[----:B------:R-:W-:Y:S01]  /*9c00*/  FMNMX.FTZ R0, R250, R0, !PT ;  /* 0x00000000fa007209 */ /* 0x000fe20007810000 */
[----:B------:R-:W-:Y:S02]  /*9c10*/  @P5 IMAD.IADD R5, R11, 0x1, R5 ;  /* 0x000000010b055824 */ /* 0x000fe400078e0205 */
[--C-:B------:R-:W-:Y:S01]  /*9c20*/  FFMA.FTZ R237, R96, c[0x0][0x2d0], -R6.reuse ;  /* 0x0000b40060ed7a23 */ /* 0x100fe20000010806 */
[----:B------:R-:W-:Y:S01]  /*9c30*/  FMNMX.FTZ R0, R249, R0, !PT ;  /* 0x00000000f9007209 */ /* 0x000fe20007810000 */
[----:B------:R-:W-:Y:S01]  /*9c40*/  @P5 IMAD R5, R5, 0x70, RZ ;  /* 0x0000007005055824 */ /* 0x000fe200078e02ff */
[----:B------:R-:W-:Y:S01]  /*9c50*/  MOV R96, R47 ;  /* 0x0000002f00607202 */ /* 0x000fe20000000f00 */
[--C-:B------:R-:W-:Y:S01]  /*9c60*/  FFMA.FTZ R236, R101, c[0x0][0x2d0], -R6.reuse ;  /* 0x0000b40065ec7a23 */ /* 0x100fe20000010806 */
[----:B------:R-:W-:Y:S01]  /*9c70*/  FMNMX.FTZ R0, R226, R0, !PT ;  /* 0x00000000e2007209 */ /* 0x000fe20007810000 */
[--C-:B------:R-:W-:Y:S01]  /*9c80*/  FFMA.FTZ R241, R113, c[0x0][0x2d0], -R6.reuse ;  /* 0x0000b40071f17a23 */ /* 0x100fe20000010806 */
[----:B-1----:R-:W-:Y:S01]  /*9c90*/  FMNMX.FTZ R135, R4, R135, !PT ;  /* 0x0000008704877209 */ /* 0x002fe20007810000 */
[----:B------:R-:W-:Y:S01]  /*9ca0*/  MUFU.EX2 R113, R87 ;  /* 0x0000005700717308 */ /* 0x000fe20000000800 */
[----:B------:R-:W-:Y:S01]  /*9cb0*/  FMNMX.FTZ R0, R71, R0, !PT ;  /* 0x0000000047007209 */ /* 0x000fe20007810000 */
[--C-:B------:R-:W-:Y:S01]  /*9cc0*/  FFMA.FTZ R90, R48, c[0x0][0x2d0], -R6.reuse ;  /* 0x0000b400305a7a23 */ /* 0x100fe20000010806 */
[----:B------:R-:W-:Y:S01]  /*9cd0*/  MOV R101, R30 ;  /* 0x0000001e00657202 */ /* 0x000fe20000000f00 */
[--C-:B------:R-:W-:Y:S02]  /*9ce0*/  FFMA.FTZ R89, R49, c[0x0][0x2d0], -R6.reuse ;  /* 0x0000b40031597a23 */ /* 0x100fe40000010806 */
[--C-:B------:R-:W-:Y:S02]  /*9cf0*/  FFMA.FTZ R106, R80, c[0x0][0x2d0], -R6.reuse ;  /* 0x0000b400506a7a23 */ /* 0x100fe40000010806 */
[--C-:B------:R-:W-:Y:S01]  /*9d00*/  FFMA.FTZ R24, R97, c[0x0][0x2d0], -R6.reuse ;  /* 0x0000b40061187a23 */ /* 0x100fe20000010806 */
[----:B---3--:R-:W1:Y:S01]  /*9d10*/  SHFL.BFLY PT, R2, R0, 0x2, 0x1f ;  /* 0x0c401f0000027f89 */ /* 0x008e6200000e0000 */
[--C-:B------:R-:W-:Y:S01]  /*9d20*/  FFMA.FTZ R83, R32, c[0x0][0x2d0], -R6.reuse ;  /* 0x0000b40020537a23 */ /* 0x100fe20000010806 */
[----:B----4-:R-:W-:Y:S01]  /*9d30*/  FMNMX.FTZ R136, R136, R12, !PT ;  /* 0x0000000c88887209 */ /* 0x010fe20007810000 */
[--C-:B------:R-:W-:Y:S02]  /*9d40*/  FFMA.FTZ R82, R33, c[0x0][0x2d0], -R6.reuse ;  /* 0x0000b40021527a23 */ /* 0x100fe40000010806 */
[--C-:B------:R-:W-:Y:S01]  /*9d50*/  FFMA.FTZ R105, R15, c[0x0][0x2d0], -R6.reuse ;  /* 0x0000b4000f697a23 */ /* 0x100fe20000010806 */
[C---:B------:R-:W-:Y:S01]  /*9d60*/  FSETP.NEU.FTZ.AND P2, PT, R136.reuse, -INF , PT ;  /* 0xff8000008800780b */ /* 0x040fe20003f5d000 */
[----:B------:R-:W-:Y:S01]  /*9d70*/  MUFU.EX2 R139, R82 ;  /* 0x00000052008b7308 */ /* 0x000fe20000000800 */
[----:B------:R-:W-:Y:S02]  /*9d80*/  FMUL.FTZ R85, R136, c[0x0][0x2d0] ;  /* 0x0000b40088557a20 */ /* 0x000fe40000410000 */
[----:B------:R-:W-:Y:S03]  /*9d90*/  IMAD.MOV.U32 R97, RZ, RZ, R63 ;  /* 0x000000ffff617224 */ /* 0x000fe600078e003f */
[----:B------:R-:W-:Y:S05]  /*9da0*/  FSEL R85, R85, RZ, P2 ;  /* 0x000000ff55557208 */ /* 0x000fea0001000000 */
[--C-:B------:R-:W-:Y:S02]  /*9db0*/  FFMA.FTZ R101, R101, c[0x0][0x2d0], -R85.reuse ;  /* 0x0000b40065657a23 */ /* 0x100fe40000010855 */
[----:B------:R-:W-:Y:S01]  /*9dc0*/  FFMA.FTZ R99, R99, c[0x0][0x2d0], -R85 ;  /* 0x0000b40063637a23 */ /* 0x000fe20000010855 */
[----:B-1----:R-:W-:Y:S01]  /*9dd0*/  FMNMX.FTZ R0, R0, R2, !PT ;  /* 0x0000000200007209 */ /* 0x002fe20007810000 */
[--C-:B------:R-:W-:Y:S02]  /*9de0*/  FFMA.FTZ R2, R17, c[0x0][0x2d0], -R6.reuse ;  /* 0x0000b40011027a23 */ /* 0x100fe40000010806 */
[--C-:B------:R-:W-:Y:S02]  /*9df0*/  FFMA.FTZ R17, R100, c[0x0][0x2d0], -R6.reuse ;  /* 0x0000b40064117a23 */ /* 0x100fe40000010806 */
[----:B------:R1:W-:Y:S01]  /*9e00*/  MUFU.EX2 R227, R2 ;  /* 0x0000000200e37308 */ /* 0x0003e20000000800 */
[----:B------:R-:W-:Y:S04]  /*9e10*/  IMAD.MOV.U32 R100, RZ, RZ, R29 ;  /* 0x000000ffff647224 */ /* 0x000fe800078e001d */
[----:B------:R-:W-:Y:S01]  /*9e20*/  FFMA.FTZ R100, R100, c[0x0][0x2d0], -R85 ;  /* 0x0000b40064647a23 */ /* 0x000fe20000010855 */
[----:B-1----:R-:W1:Y:S01]  /*9e30*/  SHFL.BFLY PT, R2, R0, 0x1, 0x1f ;  /* 0x0c201f0000027f89 */ /* 0x002e6200000e0000 */
[----:B--2---:R-:W-:Y:S02]  /*9e40*/  @P5 IMAD.MOV.U32 R9, RZ, RZ, R7 ;  /* 0x000000ffff095224 */ /* 0x004fe400078e0007 */
[----:B------:R-:W-:Y:S02]  /*9e50*/  FFMA.FTZ R7, R189, c[0x0][0x2d0], -R6 ;  /* 0x0000b400bd077a23 */ /* 0x000fe40000010806 */
[----:B------:R-:W-:Y:S02]  /*9e60*/  @P5 IMAD.WIDE.U32 R8, R10, 0x70, R8 ;  /* 0x000000700a085825 */ /* 0x000fe400078e0008 */
[----:B------:R2:W3:Y:S03]  /*9e70*/  MUFU.EX2 R220, R7 ;  /* 0x0000000700dc7308 */ /* 0x0004e60000000800 */
[C---:B------:R-:W-:Y:S02]  /*9e80*/  @P5 LEA R4, P0, R8.reuse, c[0x0][0x1c8], 0x1 ;  /* 0x0000720008045a11 */ /* 0x040fe400078008ff */
[----:B------:R-:W-:Y:S02]  /*9e90*/  @P5 IADD3 R5, R9, R5, RZ ;  /* 0x0000000509055210 */ /* 0x000fe40007ffe0ff */
[----:B------:R-:W4:Y:S02]  /*9ea0*/  SHFL.BFLY PT, R9, R135, 0x1, 0x1f ;  /* 0x0c201f0087097f89 */ /* 0x000f2400000e0000 */
[----:B------:R-:W-:Y:S01]  /*9eb0*/  @P5 LEA.HI.X R5, R8, c[0x0][0x1cc], R5, 0x1, P0 ;  /* 0x0000730008055a11 */ /* 0x000fe200000f0c05 */
[----:B------:R-:W-:Y:S01]  /*9ec0*/  @P5 IMAD.MOV.U32 R8, RZ, RZ, c[0x0][0x1e0] ;  /* 0x00007800ff085624 */ /* 0x000fe200078e00ff */
[----:B-1----:R-:W-:Y:S01]  /*9ed0*/  FMNMX.FTZ R70, R0, R2, !PT ;  /* 0x0000000200467209 */ /* 0x002fe20007810000 */
[--C-:B------:R-:W-:Y:S03]  /*9ee0*/  FFMA.FTZ R0, R19, c[0x0][0x2d0], -R85.reuse ;  /* 0x0000b40013007a23 */ /* 0x100fe60000010855 */
[----:B------:R1:W-:Y:S01]  /*9ef0*/  @P5 LDGSTS.E.BYPASS.LTC128B.128 [R246+0x3900], [R4.64], !P6 ;  /* 0x0390000004f65fae */ /* 0x0003e2000f101d48 */
[----:B------:R1:W-:Y:S01]  /*9f00*/  MUFU.EX2 R224, R0 ;  /* 0x0000000000e07308 */ /* 0x0003e20000000800 */
[----:B------:R-:W-:Y:S02]  /*9f10*/  FMUL.FTZ R88, R70, c[0x0][0x2d0] ;  /* 0x0000b40046587a20 */ /* 0x000fe40000410000 */
[----:B--2---:R-:W-:Y:S01]  /*9f20*/  FFMA.FTZ R7, R16, c[0x0][0x2d0], -R6 ;  /* 0x0000b40010077a23 */ /* 0x004fe20000010806 */
[----:B---3--:R-:W-:Y:S06]  /*9f30*/  F2FP.PACK_AB R72, R220, R192 ;  /* 0x000000c0dc48723e */ /* 0x008fec00000000ff */
[----:B------:R-:W2:Y:S01]  /*9f40*/  MUFU.EX2 R248, R7 ;  /* 0x0000000700f87308 */ /* 0x000ea20000000800 */
[----:B----4-:R-:W-:Y:S01]  /*9f50*/  FMNMX.FTZ R135, R135, R9, !PT ;  /* 0x0000000987877209 */ /* 0x010fe20007810000 */
[--C-:B------:R-:W-:Y:S03]  /*9f60*/  FFMA.FTZ R9, R190, c[0x0][0x2d0], -R85.reuse ;  /* 0x0000b400be097a23 */ /* 0x100fe60000010855 */
[C---:B------:R-:W-:Y:S01]  /*9f70*/  FSETP.NEU.FTZ.AND P1, PT, R135.reuse, -INF , PT ;  /* 0xff8000008700780b */ /* 0x040fe20003f3d000 */
[----:B------:R-:W-:Y:S04]  /*9f80*/  FMUL.FTZ R84, R135, c[0x0][0x2d0] ;  /* 0x0000b40087547a20 */ /* 0x000fe80000410000 */
[----:B------:R3:W-:Y:S01]  /*9f90*/  MUFU.EX2 R102, R9 ;  /* 0x0000000900667308 */ /* 0x0007e20000000800 */
[----:B------:R-:W-:Y:S05]  /*9fa0*/  FSEL R84, R84, RZ, P1 ;  /* 0x000000ff54547208 */ /* 0x000fea0000800000 */
[--C-:B-1----:R-:W-:Y:S02]  /*9fb0*/  FFMA.FTZ R0, R197, c[0x0][0x2d0], -R84.reuse ;  /* 0x0000b400c5007a23 */ /* 0x102fe40000010854 */
[----:B------:R-:W-:Y:S02]  /*9fc0*/  FFMA.FTZ R86, R245, c[0x0][0x2d0], -R84 ;  /* 0x0000b400f5567a23 */ /* 0x000fe40000010854 */
[----:B------:R1:W-:Y:S01]  /*9fd0*/  MUFU.EX2 R138, R0 ;  /* 0x00000000008a7308 */ /* 0x0003e20000000800 */
[----:B------:R-:W-:Y:S01]  /*9fe0*/  FFMA.FTZ R197, R64, c[0x0][0x2d0], -R6 ;  /* 0x0000b40040c57a23 */ /* 0x000fe20000010806 */
[----:B--2---:R-:W-:Y:S01]  /*9ff0*/  F2FP.PACK_AB R74, R227, R248 ;  /* 0x000000f8e34a723e */ /* 0x004fe200000000ff */
[----:B------:R-:W-:Y:S02]  /*a000*/  @P5 IMAD.MOV.U32 R7, RZ, RZ, 0x5 ;  /* 0x00000005ff075424 */ /* 0x000fe400078e00ff */
[--C-:B------:R-:W-:Y:S03]  /*a010*/  FFMA.FTZ R109, R109, c[0x0][0x2d0], -R84.reuse ;  /* 0x0000b4006d6d7a23 */ /* 0x100fe60000010854 */
[C---:B------:R-:W-:Y:S01]  /*a020*/  @P5 SHF.L.U64.HI R7, R8.reuse, R7, c[0x0][0x1e4] ;  /* 0x0000790008075619 */ /* 0x040fe20000010207 */
[----:B------:R-:W-:Y:S02]  /*a030*/  @P5 IMAD.SHL.U32 R8, R8, 0x20, RZ ;  /* 0x0000002008085824 */ /* 0x000fe400078e00ff */
[----:B---3--:R-:W-:Y:S03]  /*a040*/  FFMA.FTZ R9, R191, c[0x0][0x2d0], -R85 ;  /* 0x0000b400bf097a23 */ /* 0x008fe60000010855 */
[----:B------:R-:W-:Y:S01]  /*a050*/  @P5 IADD3 R4, P0, R4, R8, RZ ;  /* 0x0000000804045210 */ /* 0x000fe20007f1e0ff */
[----:B------:R2:W3:Y:S04]  /*a060*/  MUFU.EX2 R219, R9 ;  /* 0x0000000900db7308 */ /* 0x0004e80000000800 */
[----:B------:R-:W-:Y:S05]  /*a070*/  @P5 IMAD.X R5, R7, 0x1, R5, P0 ;  /* 0x0000000107055824 */ /* 0x000fea00000e0605 */
[----:B------:R4:W-:Y:S01]  /*a080*/  @P5 LDGSTS.E.BYPASS.LTC128B.128 [R246+0x4100], [R4.64], !P6 ;  /* 0x0410000004f65fae */ /* 0x0009e2000f101d48 */
[----:B-1----:R-:W-:Y:S02]  /*a090*/  FFMA.FTZ R0, R198, c[0x0][0x2d0], -R84 ;  /* 0x0000b400c6007a23 */ /* 0x002fe40000010854 */
[----:B------:R-:W-:Y:S02]  /*a0a0*/  FFMA.FTZ R198, R53, c[0x0][0x2d0], -R6 ;  /* 0x0000b40035c67a23 */ /* 0x000fe40000010806 */
[----:B------:R1:W1:Y:S01]  /*a0b0*/  MUFU.EX2 R191, R0 ;  /* 0x0000000000bf7308 */ /* 0x0002620000000800 */
[----:B--2---:R-:W-:Y:S01]  /*a0c0*/  FFMA.FTZ R9, R18, c[0x0][0x2d0], -R85 ;  /* 0x0000b40012097a23 */ /* 0x004fe20000010855 */
[----:B---3--:R-:W-:Y:S08]  /*a0d0*/  F2FP.PACK_AB R73, R219, R102 ;  /* 0x00000066db49723e */ /* 0x008ff000000000ff */
[----:B------:R-:W2:Y:S01]  /*a0e0*/  MUFU.EX2 R223, R9 ;  /* 0x0000000900df7308 */ /* 0x000ea20000000800 */
[----:B----4-:R-:W-:Y:S01]  /*a0f0*/  @P5 IADD3 R4, P0, R4, R8, RZ ;  /* 0x0000000804045210 */ /* 0x010fe20007f1e0ff */
[----:B-1----:R-:W-:Y:S01]  /*a100*/  FFMA.FTZ R0, R196, c[0x0][0x2d0], -R84 ;  /* 0x0000b400c4007a23 */ /* 0x002fe20000010854 */
[----:B------:R-:W-:Y:S01]  /*a110*/  F2FP.PACK_AB R64, R191, R138 ;  /* 0x0000008abf40723e */ /* 0x000fe200000000ff */
[----:B------:R-:W-:Y:S01]  /*a120*/  FFMA.FTZ R196, R65, c[0x0][0x2d0], -R6 ;  /* 0x0000b40041c47a23 */ /* 0x000fe20000010806 */
[----:B------:R-:W-:Y:S05]  /*a130*/  @P5 IADD3.X R5, R5, R7, RZ, P0, !PT ;  /* 0x0000000705055210 */ /* 0x000fea00007fe4ff */
[----:B------:R1:W-:Y:S01]  /*a140*/  MUFU.EX2 R218, R0 ;  /* 0x0000000000da7308 */ /* 0x0003e20000000800 */
[----:B------:R3:W-:Y:S01]  /*a150*/  @P5 LDGSTS.E.BYPASS.LTC128B.128 [R246+0x4900], [R4.64], !P6 ;  /* 0x0490000004f65fae */ /* 0x0007e2000f101d48 */
[----:B--2---:R-:W-:Y:S01]  /*a160*/  F2FP.PACK_AB R75, R224, R223 ;  /* 0x000000dfe04b723e */ /* 0x004fe200000000ff */
[----:B-1----:R-:W-:Y:S02]  /*a170*/  FFMA.FTZ R0, R199, c[0x0][0x2d0], -R84 ;  /* 0x0000b400c7007a23 */ /* 0x002fe40000010854 */
[----:B------:R-:W-:Y:S05]  /*a180*/  FFMA.FTZ R199, R52, c[0x0][0x2d0], -R6 ;  /* 0x0000b40034c77a23 */ /* 0x000fea0000010806 */
[----:B------:R1:W2:Y:S01]  /*a190*/  MUFU.EX2 R221, R0 ;  /* 0x0000000000dd7308 */ /* 0x0002a20000000800 */
[----:B---3--:R-:W-:Y:S05]  /*a1a0*/  @P5 IADD3 R4, P0, R4, R8, RZ ;  /* 0x0000000804045210 */ /* 0x008fea0007f1e0ff */
[--C-:B------:R-:W-:Y:S05]  /*a1b0*/  @P5 IMAD.X R5, R5, 0x1, R7.reuse, P0 ;  /* 0x0000000105055824 */ /* 0x100fea00000e0607 */
[----:B------:R3:W-:Y:S01]  /*a1c0*/  @P5 LDGSTS.E.BYPASS.LTC128B.128 [R246+0x5100], [R4.64], !P6 ;  /* 0x0510000004f65fae */ /* 0x0007e2000f101d48 */
[----:B-1----:R-:W-:Y:S02]  /*a1d0*/  FSEL R0, R137, RZ, P3 ;  /* 0x000000ff89007208 */ /* 0x002fe40001800000 */
[----:B--2---:R-:W-:Y:S02]  /*a1e0*/  F2FP.PACK_AB R66, R221, R218 ;  /* 0x000000dadd42723e */ /* 0x004fe400000000ff */
[-C--:B---3--:R-:W-:Y:S05]  /*a1f0*/  @P5 IADD3 R4, P0, R4, R8.reuse, RZ ;  /* 0x0000000804045210 */ /* 0x088fea0007f1e0ff */
[--C-:B------:R-:W-:Y:S05]  /*a200*/  @P5 IMAD.X R5, R5, 0x1, R7.reuse, P0 ;  /* 0x0000000105055824 */ /* 0x100fea00000e0607 */
[----:B------:R1:W-:Y:S02]  /*a210*/  @P5 LDGSTS.E.BYPASS.LTC128B.128 [R246+0x5900], [R4.64], !P6 ;  /* 0x0590000004f65fae */ /* 0x0003e4000f101d48 */
[-C--:B-1----:R-:W-:Y:S04]  /*a220*/  @P5 IADD3 R4, P0, R4, R8.reuse, RZ ;  /* 0x0000000804045210 */ /* 0x082fe80007f1e0ff */
[----:B------:R-:W-:Y:S01]  /*a230*/  @P5 IADD3 R8, P3, R4, R8, RZ ;  /* 0x0000000804085210 */ /* 0x000fe20007f7e0ff */
[--C-:B------:R-:W-:Y:S01]  /*a240*/  @P5 IMAD.X R5, R5, 0x1, R7.reuse, P0 ;  /* 0x0000000105055824 */ /* 0x100fe200000e0607 */
[----:B------:R-:W-:Y:S03]  /*a250*/  FSETP.NEU.FTZ.AND P0, PT, R70, -INF , PT ;  /* 0xff8000004600780b */ /* 0x000fe60003f1d000 */
[----:B------:R-:W-:Y:S01]  /*a260*/  @P5 IMAD.X R9, R5, 0x1, R7, P3 ;  /* 0x0000000105095824 */ /* 0x000fe200018e0607 */
[----:B------:R-:W-:Y:S01]  /*a270*/  FSEL R88, R88, RZ, P0 ;  /* 0x000000ff58587208 */ /* 0x000fe20000000000 */
[----:B------:R1:W-:Y:S04]  /*a280*/  @P5 LDGSTS.E.BYPASS.LTC128B.128 [R246+0x6100], [R4.64], !P6 ;  /* 0x0610000004f65fae */ /* 0x0003e8000f101d48 */
[--C-:B------:R-:W-:Y:S02]  /*a290*/  FFMA.FTZ R2, R200, c[0x0][0x2d0], -R88.reuse ;  /* 0x0000b400c8027a23 */ /* 0x100fe40000010858 */
[--C-:B------:R-:W-:Y:S02]  /*a2a0*/  FFMA.FTZ R7, R201, c[0x0][0x2d0], -R88.reuse ;  /* 0x0000b400c9077a23 */ /* 0x100fe40000010858 */
[----:B------:R2:W-:Y:S01]  /*a2b0*/  MUFU.EX2 R188, R2 ;  /* 0x0000000200bc7308 */ /* 0x0005e20000000800 */
[----:B------:R3:W-:Y:S01]  /*a2c0*/  @P5 LDGSTS.E.BYPASS.LTC128B.128 [R246+0x6900], [R8.64], !P6 ;  /* 0x0690000008f65fae */ /* 0x0007e2000f101d48 */
[--C-:B------:R-:W-:Y:S02]  /*a2d0*/  FFMA.FTZ R250, R250, c[0x0][0x2d0], -R88.reuse ;  /* 0x0000b400fafa7a23 */ /* 0x100fe40000010858 */
[--C-:B------:R-:W-:Y:S02]  /*a2e0*/  FFMA.FTZ R249, R249, c[0x0][0x2d0], -R88.reuse ;  /* 0x0000b400f9f97a23 */ /* 0x100fe40000010858 */
[----:B------:R-:W-:Y:S02]  /*a2f0*/  FFMA.FTZ R226, R226, c[0x0][0x2d0], -R88 ;  /* 0x0000b400e2e27a23 */ /* 0x000fe40000010858 */
[----:B------:R-:W-:Y:S01]  /*a300*/  FFMA.FTZ R200, R81, c[0x0][0x2d0], -R6 ;  /* 0x0000b40051c87a23 */ /* 0x000fe20000010806 */
[----:B------:R-:W4:Y:S01]  /*a310*/  LDSM.16.MT88.4 R20, [R229] ;  /* 0x00000000e514783b */ /* 0x000f220000004200 */
[----:B------:R-:W3:Y:S01]  /*a320*/  MUFU.EX2 R190, R7 ;  /* 0x0000000700be7308 */ /* 0x000ee20000000800 */
[----:B------:R-:W-:Y:S06]  /*a330*/  IMAD.MOV.U32 R201, RZ, RZ, R62 ;  /* 0x000000ffffc97224 */ /* 0x000fec00078e003e */
[----:B------:R-:W-:Y:S01]  /*a340*/  LDSM.16.MT88.4 R52, [R230] ;  /* 0x00000000e634783b */ /* 0x000fe20000004200 */
[----:B-1----:R-:W-:Y:S01]  /*a350*/  FADD.FTZ R5, -R0, R3 ;  /* 0x0000000300057221 */ /* 0x002fe20000010100 */
[----:B------:R-:W-:Y:S02]  /*a360*/  FSEL R3, R136, RZ, P2 ;  /* 0x000000ff88037208 */ /* 0x000fe40001000000 */
[----:B------:R-:W-:Y:S02]  /*a370*/  FSEL R0, R70, RZ, P0 ;  /* 0x000000ff46007208 */ /* 0x000fe40000000000 */
[----:B--2---:R-:W-:Y:S01]  /*a380*/  FSEL R2, R135, RZ, P1 ;  /* 0x000000ff87027208 */ /* 0x004fe20000800000 */
[----:B------:R-:W-:Y:S01]  /*a390*/  FADD.FTZ R4, -R3, R132 ;  /* 0x0000008403047221 */ /* 0x000fe20000010100 */
[----:B------:R-:W-:Y:S01]  /*a3a0*/  MOV R132, R59 ;  /* 0x0000003b00847202 */ /* 0x000fe20000000f00 */
[----:B------:R-:W0:Y:S02]  /*a3b0*/  LDGDEPBAR ;  /* 0x00000000000079af */ /* 0x000e240000000000 */
[----:B------:R-:W-:Y:S02]  /*a3c0*/  FADD.FTZ R3, -R2, R133 ;  /* 0x0000008502037221 */ /* 0x000fe40000010100 */
[----:B------:R-:W-:Y:S02]  /*a3d0*/  FADD.FTZ R2, -R0, R134 ;  /* 0x0000008600027221 */ /* 0x000fe40000010100 */
[----:B------:R-:W-:Y:S01]  /*a3e0*/  FMUL.FTZ R0, R5, c[0x0][0x2d0] ;  /* 0x0000b40005007a20 */ /* 0x000fe20000410000 */
[----:B---3--:R-:W-:Y:S03]  /*a3f0*/  F2FP.PACK_AB R65, R190, R188 ;  /* 0x000000bcbe41723e */ /* 0x008fe600000000ff */
[----:B------:R1:W2:Y:S02]  /*a400*/  MUFU.EX2 R69, R0 ;  /* 0x0000000000457308 */ /* 0x0002a40000000800 */
[----:B-1----:R-:W-:Y:S02]  /*a410*/  FMUL.FTZ R0, R4, c[0x0][0x2d0] ;  /* 0x0000b40004007a20 */ /* 0x002fe40000410000 */
[C---:B--2---:R-:W-:Y:S06]  /*a420*/  FMUL.FTZ R5, R69.reuse, R145 ;  /* 0x0000009145057220 */ /* 0x044fec0000410000 */
[----:B------:R1:W2:Y:S01]  /*a430*/  MUFU.EX2 R68, R0 ;  /* 0x0000000000447308 */ /* 0x0002a20000000800 */
[C---:B------:R-:W-:Y:S02]  /*a440*/  FMUL.FTZ R4, R69.reuse, R144 ;  /* 0x0000009045047220 */ /* 0x040fe40000410000 */
[C---:B------:R-:W-:Y:S01]  /*a450*/  FMUL.FTZ R16, R69.reuse, R152 ;  /* 0x0000009845107220 */ /* 0x040fe20000410000 */
[----:B------:R-:W-:Y:S01]  /*a460*/  MOV R152, R17 ;  /* 0x0000001100987202 */ /* 0x000fe20000000f00 */
[C---:B------:R-:W-:Y:S02]  /*a470*/  FMUL.FTZ R17, R69.reuse, R153 ;  /* 0x0000009945117220 */ /* 0x040fe40000410000 */
[----:B------:R-:W-:Y:S02]  /*a480*/  IMAD.MOV.U32 R144, RZ, RZ, R34 ;  /* 0x000000ffff907224 */ /* 0x000fe400078e0022 */
[C---:B------:R-:W-:Y:S02]  /*a490*/  FMUL.FTZ R32, R69.reuse, R168 ;  /* 0x000000a845207220 */ /* 0x040fe40000410000 */
[C---:B------:R-:W-:Y:S02]  /*a4a0*/  FMUL.FTZ R33, R69.reuse, R169 ;  /* 0x000000a945217220 */ /* 0x040fe40000410000 */
[----:B------:R-:W-:Y:S02]  /*a4b0*/  IMAD.MOV.U32 R153, RZ, RZ, R42 ;  /* 0x000000ffff997224 */ /* 0x000fe400078e002a */
[C---:B------:R-:W-:Y:S02]  /*a4c0*/  FMUL.FTZ R48, R69.reuse, R184 ;  /* 0x000000b845307220 */ /* 0x040fe40000410000 */
[----:B------:R-:W-:Y:S02]  /*a4d0*/  FMUL.FTZ R49, R69, R185 ;  /* 0x000000b945317220 */ /* 0x000fe40000410000 */
[----:B------:R-:W-:Y:S02]  /*a4e0*/  IMAD.MOV.U32 R145, RZ, RZ, R78 ;  /* 0x000000ffff917224 */ /* 0x000fe400078e004e */
[----:B-1----:R-:W-:Y:S02]  /*a4f0*/  FMUL.FTZ R0, R3, c[0x0][0x2d0] ;  /* 0x0000b40003007a20 */ /* 0x002fe40000410000 */
[C---:B--2---:R-:W-:Y:S02]  /*a500*/  FMUL.FTZ R6, R68.reuse, R146 ;  /* 0x0000009244067220 */ /* 0x044fe40000410000 */
[----:B------:R1:W2:Y:S01]  /*a510*/  MUFU.EX2 R3, R0 ;  /* 0x0000000000037308 */ /* 0x0002a20000000800 */
[C---:B------:R-:W-:Y:S02]  /*a520*/  FMUL.FTZ R7, R68.reuse, R147 ;  /* 0x0000009344077220 */ /* 0x040fe40000410000 */
[----:B------:R-:W-:Y:S02]  /*a530*/  IMAD.MOV.U32 R147, RZ, RZ, R26 ;  /* 0x000000ffff937224 */ /* 0x000fe400078e001a */
[C---:B------:R-:W-:Y:S02]  /*a540*/  FMUL.FTZ R18, R68.reuse, R154 ;  /* 0x0000009a44127220 */ /* 0x040fe40000410000 */
[C---:B------:R-:W-:Y:S01]  /*a550*/  FMUL.FTZ R19, R68.reuse, R155 ;  /* 0x0000009b44137220 */ /* 0x040fe20000410000 */
[-C--:B----4-:R-:W-:Y:S05]  /*a560*/  HMMA.16816.F32 R4, R72, R20.reuse, R4 ;  /* 0x000000144804723c */ /* 0x090fea0000001804 */
[----:B------:R-:W-:Y:S02]  /*a570*/  IMAD.MOV.U32 R155, RZ, RZ, R25 ;  /* 0x000000ffff9b7224 */ /* 0x000fe400078e0019 */
[----:B------:R-:W-:Y:S02]  /*a580*/  IMAD.MOV.U32 R154, RZ, RZ, R28 ;  /* 0x000000ffff9a7224 */ /* 0x000fe400078e001c */
[C---:B------:R-:W-:Y:S03]  /*a590*/  FMUL.FTZ R34, R68.reuse, R170 ;  /* 0x000000aa44227220 */ /* 0x040fe60000410000 */
[----:B------:R-:W-:Y:S02]  /*a5a0*/  FMUL.FTZ R35, R68, R171 ;  /* 0x000000ab44237220 */ /* 0x000fe40000410000 */
[----:B------:R-:W-:Y:S02]  /*a5b0*/  IMAD.MOV.U32 R146, RZ, RZ, R77 ;  /* 0x000000ffff927224 */ /* 0x000fe400078e004d */
[----:B-1----:R-:W-:Y:S02]  /*a5c0*/  FMUL.FTZ R0, R2, c[0x0][0x2d0] ;  /* 0x0000b40002007a20 */ /* 0x002fe40000410000 */
[----:B------:R-:W-:Y:S02]  /*a5d0*/  FFMA.FTZ R2, R204, c[0x0][0x2d0], -R88 ;  /* 0x0000b400cc027a23 */ /* 0x000fe40000010858 */
[C---:B--2---:R-:W-:Y:S01]  /*a5e0*/  FMUL.FTZ R13, R3.reuse, R149 ;  /* 0x00000095030d7220 */ /* 0x044fe20000410000 */
[----:B------:R-:W-:Y:S01]  /*a5f0*/  MOV R149, R27 ;  /* 0x0000001b00957202 */ /* 0x000fe20000000f00 */
[----:B------:R1:W-:Y:S01]  /*a600*/  MUFU.EX2 R133, R2 ;  /* 0x0000000200857308 */ /* 0x0003e20000000800 */
[C---:B------:R-:W-:Y:S02]  /*a610*/  FMUL.FTZ R8, R3.reuse, R140 ;  /* 0x0000008c03087220 */ /* 0x040fe40000410000 */
[C---:B------:R-:W-:Y:S02]  /*a620*/  FMUL.FTZ R9, R3.reuse, R141 ;  /* 0x0000008d03097220 */ /* 0x040fe40000410000 */
[C---:B------:R-:W-:Y:S02]  /*a630*/  FMUL.FTZ R12, R3.reuse, R148 ;  /* 0x00000094030c7220 */ /* 0x040fe40000410000 */
[C---:B------:R-:W-:Y:S02]  /*a640*/  FMUL.FTZ R25, R3.reuse, R161 ;  /* 0x000000a103197220 */ /* 0x040fe40000410000 */
[C---:B------:R-:W-:Y:S01]  /*a650*/  FMUL.FTZ R28, R3.reuse, R164 ;  /* 0x000000a4031c7220 */ /* 0x040fe20000410000 */
[----:B------:R-:W2:Y:S01]  /*a660*/  MUFU.EX2 R0, R0 ;  /* 0x0000000000007308 */ /* 0x000ea20000000800 */
[----:B------:R-:W-:Y:S02]  /*a670*/  IMAD.MOV.U32 R141, RZ, RZ, R67 ;  /* 0x000000ffff8d7224 */ /* 0x000fe400078e0043 */
[C---:B------:R-:W-:Y:S02]  /*a680*/  FMUL.FTZ R29, R3.reuse, R165 ;  /* 0x000000a5031d7220 */ /* 0x040fe40000410000 */
[----:B------:R-:W-:Y:S02]  /*a690*/  IMAD.MOV.U32 R140, RZ, RZ, R31 ;  /* 0x000000ffff8c7224 */ /* 0x000fe400078e001f */
[----:B------:R-:W-:Y:S02]  /*a6a0*/  IMAD.MOV.U32 R161, RZ, RZ, R50 ;  /* 0x000000ffffa17224 */ /* 0x000fe400078e0032 */
[----:B------:R-:W-:Y:S01]  /*a6b0*/  FMUL.FTZ R50, R68, R186 ;  /* 0x000000ba44327220 */ /* 0x000fe20000410000 */
[----:B------:R-:W-:Y:S01]  /*a6c0*/  MUFU.EX2 R148, R90 ;  /* 0x0000005a00947308 */ /* 0x000fe20000000800 */
[----:B------:R-:W-:Y:S02]  /*a6d0*/  IMAD.MOV.U32 R204, RZ, RZ, R76 ;  /* 0x000000ffffcc7224 */ /* 0x000fe400078e004c */
[----:B------:R-:W-:Y:S02]  /*a6e0*/  FMUL.FTZ R56, R3, R120 ;  /* 0x0000007803387220 */ /* 0x000fe40000410000 */
[----:B-1----:R-:W-:Y:S02]  /*a6f0*/  FFMA.FTZ R2, R203, c[0x0][0x2d0], -R88 ;  /* 0x0000b400cb027a23 */ /* 0x002fe40000010858 */
[C---:B------:R-:W-:Y:S02]  /*a700*/  FMUL.FTZ R57, R3.reuse, R121 ;  /* 0x0000007903397220 */ /* 0x040fe40000410000 */
[C---:B------:R-:W-:Y:S01]  /*a710*/  FMUL.FTZ R60, R3.reuse, R124 ;  /* 0x0000007c033c7220 */ /* 0x040fe20000410000 */
[----:B------:R-:W1:Y:S01]  /*a720*/  MUFU.EX2 R189, R2 ;  /* 0x0000000200bd7308 */ /* 0x000e620000000800 */
[----:B------:R-:W-:Y:S02]  /*a730*/  IMAD.MOV.U32 R203, RZ, RZ, R24 ;  /* 0x000000ffffcb7224 */ /* 0x000fe400078e0018 */
[----:B------:R-:W-:Y:S02]  /*a740*/  FMUL.FTZ R24, R3, R160 ;  /* 0x000000a003187220 */ /* 0x000fe40000410000 */
[C---:B--2---:R-:W-:Y:S02]  /*a750*/  FMUL.FTZ R26, R0.reuse, R162 ;  /* 0x000000a2001a7220 */ /* 0x044fe40000410000 */
[----:B------:R-:W-:Y:S02]  /*a760*/  IMAD.MOV.U32 R162, RZ, RZ, R39 ;  /* 0x000000ffffa27224 */ /* 0x000fe400078e0027 */
[C---:B------:R-:W-:Y:S02]  /*a770*/  FMUL.FTZ R27, R0.reuse, R163 ;  /* 0x000000a3001b7220 */ /* 0x040fe40000410000 */
[----:B------:R-:W-:Y:S02]  /*a780*/  IMAD.MOV.U32 R163, RZ, RZ, R38 ;  /* 0x000000ffffa37224 */ /* 0x000fe400078e0026 */
[----:B------:R-:W2:Y:S01]  /*a790*/  LDSM.16.MT88.4 R36, [R233] ;  /* 0x00000000e924783b */ /* 0x000ea20000004200 */
[C---:B------:R-:W-:Y:S02]  /*a7a0*/  FMUL.FTZ R10, R0.reuse, R142 ;  /* 0x0000008e000a7220 */ /* 0x040fe40000410000 */
[C---:B------:R-:W-:Y:S02]  /*a7b0*/  FMUL.FTZ R11, R0.reuse, R143 ;  /* 0x0000008f000b7220 */ /* 0x040fe40000410000 */
[C---:B------:R-:W-:Y:S02]  /*a7c0*/  FMUL.FTZ R14, R0.reuse, R150 ;  /* 0x00000096000e7220 */ /* 0x040fe40000410000 */
[C---:B------:R-:W-:Y:S02]  /*a7d0*/  FMUL.FTZ R15, R0.reuse, R151 ;  /* 0x00000097000f7220 */ /* 0x040fe40000410000 */
[----:B------:R-:W-:Y:S01]  /*a7e0*/  MUFU.EX2 R151, R89 ;  /* 0x0000005900977308 */ /* 0x000fe20000000800 */
[C---:B------:R-:W-:Y:S01]  /*a7f0*/  FMUL.FTZ R30, R0.reuse, R166 ;  /* 0x000000a6001e7220 */ /* 0x040fe20000410000 */
[----:B-1----:R-:W-:Y:S01]  /*a800*/  F2FP.PACK_AB R67, R189, R133 ;  /* 0x00000085bd43723e */ /* 0x002fe200000000ff */
[----:B------:R-:W-:Y:S02]  /*a810*/  FMUL.FTZ R31, R0, R167 ;  /* 0x000000a7001f7220 */ /* 0x000fe40000410000 */
[----:B------:R-:W-:Y:S02]  /*a820*/  FFMA.FTZ R2, R208, c[0x0][0x2d0], -R85 ;  /* 0x0000b400d0027a23 */ /* 0x000fe40000010855 */
[----:B------:R-:W-:Y:S02]  /*a830*/  IMAD.MOV.U32 R150, RZ, RZ, R79 ;  /* 0x000000ffff967224 */ /* 0x000fe400078e004f */
[C---:B------:R-:W-:Y:S01]  /*a840*/  HMMA.16816.F32 R8, R64.reuse, R20, R8 ;  /* 0x000000144008723c */ /* 0x040fe20000001808 */
[----:B------:R1:W-:Y:S01]  /*a850*/  MUFU.EX2 R111, R2 ;  /* 0x00000002006f7308 */ /* 0x0003e20000000800 */
[----:B------:R-:W3:Y:S02]  /*a860*/  LDSM.16.MT88.4 R76, [R232] ;  /* 0x00000000e84c783b */ /* 0x000ee40000004200 */
[C---:B------:R-:W-:Y:S02]  /*a870*/  FMUL.FTZ R42, R0.reuse, R178 ;  /* 0x000000b2002a7220 */ /* 0x040fe40000410000 */
[----:B------:R-:W-:Y:S02]  /*a880*/  IMAD.MOV.U32 R142, RZ, RZ, R43 ;  /* 0x000000ffff8e7224 */ /* 0x000fe400078e002b */
[-C--:B------:R-:W-:Y:S04]  /*a890*/  HMMA.16816.F32 R12, R64, R22.reuse, R12 ;  /* 0x00000016400c723c */ /* 0x080fe8000000180c */
[C---:B------:R-:W-:Y:S02]  /*a8a0*/  FMUL.FTZ R20, R69.reuse, R156 ;  /* 0x0000009c45147220 */ /* 0x040fe40000410000 */
[----:B------:R-:W-:Y:S02]  /*a8b0*/  FMUL.FTZ R21, R69, R157 ;  /* 0x0000009d45157220 */ /* 0x000fe40000410000 */
[C---:B------:R-:W-:Y:S04]  /*a8c0*/  HMMA.16816.F32 R16, R72.reuse, R22, R16 ;  /* 0x000000164810723c */ /* 0x040fe80000001810 */
[C---:B------:R-:W-:Y:S02]  /*a8d0*/  FMUL.FTZ R43, R0.reuse, R179 ;  /* 0x000000b3002b7220 */ /* 0x040fe40000410000 */
[----:B------:R-:W-:Y:S02]  /*a8e0*/  FMUL.FTZ R58, R0, R122 ;  /* 0x0000007a003a7220 */ /* 0x000fe40000410000 */
[C---:B------:R-:W-:Y:S04]  /*a8f0*/  FMUL.FTZ R22, R68.reuse, R158 ;  /* 0x0000009e44167220 */ /* 0x040fe80000410000 */
[----:B------:R-:W-:Y:S01]  /*a900*/  FMUL.FTZ R23, R68, R159 ;  /* 0x0000009f44177220 */ /* 0x000fe20000410000 */
[----:B------:R-:W-:Y:S01]  /*a910*/  MOV R159, R40 ;  /* 0x00000028009f7202 */ /* 0x000fe20000000f00 */
[C---:B------:R-:W-:Y:S02]  /*a920*/  FMUL.FTZ R40, R3.reuse, R176 ;  /* 0x000000b003287220 */ /* 0x040fe40000410000 */
[----:B------:R-:W-:Y:S02]  /*a930*/  IMAD.MOV.U32 R158, RZ, RZ, R41 ;  /* 0x000000ffff9e7224 */ /* 0x000fe400078e0029 */
[----:B------:R-:W-:Y:S01]  /*a940*/  FMUL.FTZ R41, R3, R177 ;  /* 0x000000b103297220 */ /* 0x000fe20000410000 */
[-C--:B--2---:R-:W-:Y:S03]  /*a950*/  HMMA.16816.F32 R20, R72, R36.reuse, R20 ;  /* 0x000000244814723c */ /* 0x084fe60000001814 */
[----:B-1----:R-:W-:Y:S02]  /*a960*/  FFMA.FTZ R2, R209, c[0x0][0x2d0], -R85 ;  /* 0x0000b400d1027a23 */ /* 0x002fe40000010855 */
[----:B------:R-:W-:Y:S02]  /*a970*/  IMAD.MOV.U32 R156, RZ, RZ, R45 ;  /* 0x000000ffff9c7224 */ /* 0x000fe400078e002d */
[C---:B------:R-:W-:Y:S01]  /*a980*/  FMUL.FTZ R45, R3.reuse, R181 ;  /* 0x000000b5032d7220 */ /* 0x040fe20000410000 */
[C---:B------:R-:W-:Y:S04]  /*a990*/  HMMA.16816.F32 R24, R64.reuse, R36, R24 ;  /* 0x000000244018723c */ /* 0x040fe80000001818 */
[----:B------:R-:W-:Y:S02]  /*a9a0*/  IMAD.MOV.U32 R157, RZ, RZ, R44 ;  /* 0x000000ffff9d7224 */ /* 0x000fe400078e002c */
[----:B------:R-:W-:Y:S02]  /*a9b0*/  FMUL.FTZ R44, R3, R180 ;  /* 0x000000b4032c7220 */ /* 0x000fe40000410000 */
[-C--:B------:R-:W-:Y:S04]  /*a9c0*/  HMMA.16816.F32 R28, R64, R38.reuse, R28 ;  /* 0x00000026401c723c */ /* 0x080fe8000000181c */
[C---:B------:R-:W-:Y:S02]  /*a9d0*/  FMUL.FTZ R36, R69.reuse, R172 ;  /* 0x000000ac45247220 */ /* 0x040fe40000410000 */
[----:B------:R-:W-:Y:S02]  /*a9e0*/  FMUL.FTZ R37, R69, R173 ;  /* 0x000000ad45257220 */ /* 0x000fe40000410000 */
[C---:B------:R-:W-:Y:S04]  /*a9f0*/  HMMA.16816.F32 R32, R72.reuse, R38, R32 ;  /* 0x000000264820723c */ /* 0x040fe80000001820 */
[C---:B------:R-:W-:Y:S02]  /*aa00*/  FMUL.FTZ R46, R0.reuse, R182 ;  /* 0x000000b6002e7220 */ /* 0x040fe40000410000 */
[----:B------:R-:W-:Y:S02]  /*aa10*/  FMUL.FTZ R47, R0, R183 ;  /* 0x000000b7002f7220 */ /* 0x000fe40000410000 */
[C---:B------:R-:W-:Y:S04]  /*aa20*/  FMUL.FTZ R38, R68.reuse, R174 ;  /* 0x000000ae44267220 */ /* 0x040fe80000410000 */
[C---:B------:R-:W-:Y:S02]  /*aa30*/  FMUL.FTZ R39, R68.reuse, R175 ;  /* 0x000000af44277220 */ /* 0x040fe40000410000 */
[----:B------:R-:W-:Y:S02]  /*aa40*/  IMAD.MOV.U32 R160, RZ, RZ, R51 ;  /* 0x000000ffffa07224 */ /* 0x000fe400078e0033 */
[----:B------:R-:W-:Y:S02]  /*aa50*/  FMUL.FTZ R51, R68, R187 ;  /* 0x000000bb44337220 */ /* 0x000fe40000410000 */
[C---:B------:R-:W-:Y:S01]  /*aa60*/  FMUL.FTZ R59, R0.reuse, R123 ;  /* 0x0000007b003b7220 */ /* 0x040fe20000410000 */
[-C--:B------:R-:W-:Y:S03]  /*aa70*/  HMMA.16816.F32 R36, R72, R52.reuse, R36 ;  /* 0x000000344824723c */ /* 0x080fe60000001824 */
[----:B------:R-:W-:Y:S02]  /*aa80*/  FMUL.FTZ R61, R3, R125 ;  /* 0x0000007d033d7220 */ /* 0x000fe40000410000 */
[----:B------:R-:W-:Y:S01]  /*aa90*/  MUFU.EX2 R125, R98 ;  /* 0x00000062007d7308 */ /* 0x000fe20000000800 */
[C---:B------:R-:W-:Y:S02]  /*aaa0*/  FMUL.FTZ R62, R0.reuse, R126 ;  /* 0x0000007e003e7220 */ /* 0x040fe40000410000 */
[C---:B------:R-:W-:Y:S04]  /*aab0*/  HMMA.16816.F32 R40, R64.reuse, R52, R40 ;  /* 0x000000344028723c */ /* 0x040fe80000001828 */
[----:B------:R-:W-:Y:S02]  /*aac0*/  FMUL.FTZ R63, R0, R127 ;  /* 0x0000007f003f7220 */ /* 0x000fe40000410000 */
[----:B------:R-:W-:Y:S01]  /*aad0*/  FFMA.FTZ R89, R243, c[0x0][0x2d0], -R85 ;  /* 0x0000b400f3597a23 */ /* 0x000fe20000010855 */
[----:B------:R-:W1:Y:S01]  /*aae0*/  MUFU.EX2 R126, R83 ;  /* 0x00000053007e7308 */ /* 0x000e620000000800 */
[C---:B------:R-:W-:Y:S01]  /*aaf0*/  FMUL.FTZ R52, R69.reuse, R116 ;  /* 0x0000007445347220 */ /* 0x040fe20000410000 */
[-C--:B------:R-:W-:Y:S03]  /*ab00*/  HMMA.16816.F32 R44, R64, R54.reuse, R44 ;  /* 0x00000036402c723c */ /* 0x080fe6000000182c */
[C---:B------:R-:W-:Y:S02]  /*ab10*/  FMUL.FTZ R53, R69.reuse, R117 ;  /* 0x0000007545357220 */ /* 0x040fe40000410000 */
[----:B------:R-:W-:Y:S03]  /*ab20*/  IMAD.MOV.U32 R177, RZ, RZ, R201 ;  /* 0x000000ffffb17224 */ /* 0x000fe600078e00c9 */
[----:B------:R2:W4:Y:S01]  /*ab30*/  MUFU.EX2 R116, R2 ;  /* 0x0000000200747308 */ /* 0x0005220000000800 */
[C---:B------:R-:W-:Y:S07]  /*ab40*/  HMMA.16816.F32 R48, R72.reuse, R54, R48 ;  /* 0x000000364830723c */ /* 0x040fee0000001830 */
[C---:B------:R-:W-:Y:S02]  /*ab50*/  FMUL.FTZ R55, R68.reuse, R119 ;  /* 0x0000007744377220 */ /* 0x040fe40000410000 */
[----:B------:R-:W-:Y:S07]  /*ab60*/  FMUL.FTZ R54, R68, R118 ;  /* 0x0000007644367220 */ /* 0x000fee0000410000 */
[-C--:B---3--:R-:W-:Y:S03]  /*ab70*/  HMMA.16816.F32 R52, R72, R76.reuse, R52 ;  /* 0x0000004c4834723c */ /* 0x088fe60000001834 */
[--C-:B--2---:R-:W-:Y:S05]  /*ab80*/  FFMA.FTZ R2, R206, c[0x0][0x2d0], -R85.reuse ;  /* 0x0000b400ce027a23 */ /* 0x104fea0000010855 */
[C---:B------:R-:W-:Y:S01]  /*ab90*/  HMMA.16816.F32 R56, R64.reuse, R76, R56 ;  /* 0x0000004c4038723c */ /* 0x040fe20000001838 */
[----:B------:R-:W-:Y:S07]  /*aba0*/  MUFU.EX2 R206, R99 ;  /* 0x0000006300ce7308 */ /* 0x000fee0000000800 */
[-C--:B------:R-:W-:Y:S03]  /*abb0*/  HMMA.16816.F32 R60, R64, R78.reuse, R60 ;  /* 0x0000004e403c723c */ /* 0x080fe6000000183c */
[----:B------:R2:W-:Y:S04]  /*abc0*/  MUFU.EX2 R122, R2 ;  /* 0x00000002007a7308 */ /* 0x0005e80000000800 */
[C---:B------:R-:W-:Y:S02]  /*abd0*/  FMUL.FTZ R67, R68.reuse, R131 ;  /* 0x0000008344437220 */ /* 0x040fe40000410000 */
[C---:B------:R-:W-:Y:S03]  /*abe0*/  FMUL.FTZ R64, R69.reuse, R128 ;  /* 0x0000008045407220 */ /* 0x040fe60000410000 */
[----:B------:R-:W-:Y:S01]  /*abf0*/  FMUL.FTZ R65, R69, R129 ;  /* 0x0000008145417220 */ /* 0x000fe20000410000 */
[----:B------:R-:W-:Y:S01]  /*ac00*/  MUFU.EX2 R128, R91 ;  /* 0x0000005b00807308 */ /* 0x000fe20000000800 */
[----:B------:R-:W-:Y:S07]  /*ac10*/  FMUL.FTZ R66, R68, R130 ;  /* 0x0000008244427220 */ /* 0x000fee0000410000 */
[----:B------:R-:W-:Y:S01]  /*ac20*/  HMMA.16816.F32 R64, R72, R78, R64 ;  /* 0x0000004e4840723c */ /* 0x000fe20000001840 */
[----:B------:R-:W3:Y:S03]  /*ac30*/  LDSM.16.MT88.4 R76, [R229+0x800] ;  /* 0x00080000e54c783b */ /* 0x000ee60000004200 */
[--C-:B--2---:R-:W-:Y:S03]  /*ac40*/  FFMA.FTZ R2, R207, c[0x0][0x2d0], -R85.reuse ;  /* 0x0000b400cf027a23 */ /* 0x104fe60000010855 */
[----:B------:R-:W-:Y:S02]  /*ac50*/  F2FP.PACK_AB R72, R115, R113 ;  /* 0x000000717348723e */ /* 0x000fe400000000ff */
[----:B-1----:R-:W-:Y:S01]  /*ac60*/  F2FP.PACK_AB R74, R139, R126 ;  /* 0x0000007e8b4a723e */ /* 0x002fe200000000ff */
[----:B------:R1:W2:Y:S02]  /*ac70*/  MUFU.EX2 R134, R2 ;  /* 0x0000000200867308 */ /* 0x0002a40000000800 */
[----:B----4-:R-:W-:Y:S01]  /*ac80*/  F2FP.PACK_AB R73, R116, R111 ;  /* 0x0000006f7449723e */ /* 0x010fe200000000ff */
[--C-:B-1----:R-:W-:Y:S01]  /*ac90*/  FFMA.FTZ R2, R211, c[0x0][0x2d0], -R84.reuse ;  /* 0x0000b400d3027a23 */ /* 0x102fe20000010854 */
[----:B--2---:R-:W-:Y:S06]  /*aca0*/  F2FP.PACK_AB R75, R134, R122 ;  /* 0x0000007a864b723e */ /* 0x004fec00000000ff */
[----:B------:R1:W-:Y:S01]  /*acb0*/  MUFU.EX2 R114, R2 ;  /* 0x0000000200727308 */ /* 0x0003e20000000800 */
[-C--:B---3--:R-:W-:Y:S03]  /*acc0*/  HMMA.16816.F32 R4, R72, R76.reuse, R4 ;  /* 0x0000004c4804723c */ /* 0x088fe60000001804 */
[--C-:B-1----:R-:W-:Y:S06]  /*acd0*/  FFMA.FTZ R2, R212, c[0x0][0x2d0], -R84.reuse ;  /* 0x0000b400d4027a23 */ /* 0x102fec0000010854 */
[----:B------:R-:W-:Y:S10]  /*ace0*/  MUFU.EX2 R212, R89 ;  /* 0x0000005900d47308 */ /* 0x000ff40000000800 */
[----:B------:R1:W2:Y:S02]  /*acf0*/  MUFU.EX2 R117, R2 ;  /* 0x0000000200757308 */ /* 0x0002a40000000800 */
[--C-:B-1----:R-:W-:Y:S01]  /*ad00*/  FFMA.FTZ R2, R210, c[0x0][0x2d0], -R84.reuse ;  /* 0x0000b400d2027a23 */ /* 0x102fe20000010854 */
[----:B--2---:R-:W-:Y:S07]  /*ad10*/  F2FP.PACK_AB R80, R117, R114 ;  /* 0x000000727550723e */ /* 0x004fee00000000ff */
[----:B------:R1:W-:Y:S02]  /*ad20*/  MUFU.EX2 R119, R2 ;  /* 0x0000000200777308 */ /* 0x0003e40000000800 */
[----:B-1----:R-:W-:Y:S08]  /*ad30*/  FFMA.FTZ R2, R213, c[0x0][0x2d0], -R84 ;  /* 0x0000b400d5027a23 */ /* 0x002ff00000010854 */
[----:B------:R-:W-:Y:S10]  /*ad40*/  MUFU.EX2 R213, R200 ;  /* 0x000000c800d57308 */ /* 0x000ff40000000800 */
[----:B------:R1:W2:Y:S02]  /*ad50*/  MUFU.EX2 R143, R2 ;  /* 0x00000002008f7308 */ /* 0x0002a40000000800 */
[--C-:B-1----:R-:W-:Y:S01]  /*ad60*/  FFMA.FTZ R2, R215, c[0x0][0x2d0], -R88.reuse ;  /* 0x0000b400d7027a23 */ /* 0x102fe20000010858 */
[----:B--2---:R-:W-:Y:S07]  /*ad70*/  F2FP.PACK_AB R82, R143, R119 ;  /* 0x000000778f52723e */ /* 0x004fee00000000ff */
[----:B------:R1:W-:Y:S02]  /*ad80*/  MUFU.EX2 R108, R2 ;  /* 0x00000002006c7308 */ /* 0x0003e40000000800 */
[--C-:B-1----:R-:W-:Y:S08]  /*ad90*/  FFMA.FTZ R2, R217, c[0x0][0x2d0], -R88.reuse ;  /* 0x0000b400d9027a23 */ /* 0x102ff00000010858 */
[----:B------:R1:W2:Y:S02]  /*ada0*/  MUFU.EX2 R110, R2 ;  /* 0x00000002006e7308 */ /* 0x0002a40000000800 */
[--C-:B-1----:R-:W-:Y:S01]  /*adb0*/  FFMA.FTZ R2, R214, c[0x0][0x2d0], -R88.reuse ;  /* 0x0000b400d6027a23 */ /* 0x102fe20000010858 */
[----:B--2---:R-:W-:Y:S07]  /*adc0*/  F2FP.PACK_AB R81, R110, R108 ;  /* 0x0000006c6e51723e */ /* 0x004fee00000000ff */
[----:B------:R-:W-:Y:S10]  /*add0*/  MUFU.EX2 R214, R197 ;  /* 0x000000c500d67308 */ /* 0x000ff40000000800 */
[----:B------:R1:W-:Y:S02]  /*ade0*/  MUFU.EX2 R112, R2 ;  /* 0x0000000200707308 */ /* 0x0003e40000000800 */
[----:B-1----:R-:W-:Y:S08]  /*adf0*/  FFMA.FTZ R2, R216, c[0x0][0x2d0], -R88 ;  /* 0x0000b400d8027a23 */ /* 0x002ff00000010858 */
[----:B------:R-:W-:Y:S10]  /*ae00*/  MUFU.EX2 R216, R196 ;  /* 0x000000c400d87308 */ /* 0x000ff40000000800 */
[----:B------:R1:W2:Y:S02]  /*ae10*/  MUFU.EX2 R131, R2 ;  /* 0x0000000200837308 */ /* 0x0002a40000000800 */
[----:B-1----:R-:W-:Y:S01]  /*ae20*/  FFMA.FTZ R2, R163, c[0x0][0x2d0], -R85 ;  /* 0x0000b400a3027a23 */ /* 0x002fe20000010855 */
[----:B--2---:R-:W-:Y:S01]  /*ae30*/  F2FP.PACK_AB R83, R131, R112 ;  /* 0x000000708353723e */ /* 0x004fe200000000ff */
[----:B------:R-:W-:Y:S01]  /*ae40*/  IMAD.MOV.U32 R163, RZ, RZ, R162 ;  /* 0x000000ffffa37224 */ /* 0x000fe200078e00a2 */
[----:B------:R-:W-:Y:S05]  /*ae50*/  MOV R162, R161 ;  /* 0x000000a100a27202 */ /* 0x000fea0000000f00 */
[----:B------:R1:W-:Y:S01]  /*ae60*/  MUFU.EX2 R124, R2 ;  /* 0x00000002007c7308 */ /* 0x0003e20000000800 */
[----:B------:R-:W-:Y:S02]  /*ae70*/  IMAD.MOV.U32 R161, RZ, RZ, R160 ;  /* 0x000000ffffa17224 */ /* 0x000fe400078e00a0 */
[----:B------:R-:W-:Y:S01]  /*ae80*/  IMAD.MOV.U32 R160, RZ, RZ, R159 ;  /* 0x000000ffffa07224 */ /* 0x000fe200078e009f */
[C---:B------:R-:W-:Y:S04]  /*ae90*/  HMMA.16816.F32 R8, R80.reuse, R76, R8 ;  /* 0x0000004c5008723c */ /* 0x040fe80000001808 */
[----:B------:R-:W-:Y:S02]  /*aea0*/  IMAD.MOV.U32 R159, RZ, RZ, R158 ;  /* 0x000000ffff9f7224 */ /* 0x000fe400078e009e */
[----:B------:R-:W-:Y:S01]  /*aeb0*/  IMAD.MOV.U32 R158, RZ, RZ, R157 ;  /* 0x000000ffff9e7224 */ /* 0x000fe200078e009d */
[----:B------:R-:W-:Y:S01]  /*aec0*/  MOV R157, R156 ;  /* 0x0000009c009d7202 */ /* 0x000fe20000000f00 */
[-C--:B------:R-:W-:Y:S04]  /*aed0*/  HMMA.16816.F32 R12, R80, R78.reuse, R12 ;  /* 0x0000004e500c723c */ /* 0x080fe8000000180c */
[----:B------:R-:W-:Y:S02]  /*aee0*/  IMAD.MOV.U32 R156, RZ, RZ, R153 ;  /* 0x000000ffff9c7224 */ /* 0x000fe400078e0099 */
[----:B------:R-:W-:Y:S02]  /*aef0*/  IMAD.MOV.U32 R153, RZ, RZ, R150 ;  /* 0x000000ffff997224 */ /* 0x000fe400078e0096 */
[C---:B------:R-:W-:Y:S01]  /*af00*/  HMMA.16816.F32 R16, R72.reuse, R78, R16 ;  /* 0x0000004e4810723c */ /* 0x040fe20000001810 */
[----:B------:R-:W2:Y:S03]  /*af10*/  LDSM.16.MT88.4 R76, [R233+0x800] ;  /* 0x00080000e94c783b */ /* 0x000ea60000004200 */
[----:B------:R-:W-:Y:S02]  /*af20*/  IMAD.MOV.U32 R150, RZ, RZ, R142 ;  /* 0x000000ffff967224 */ /* 0x000fe400078e008e */
[----:B------:R-:W-:Y:S01]  /*af30*/  IMAD.MOV.U32 R142, RZ, RZ, R141 ;  /* 0x000000ffff8e7224 */ /* 0x000fe200078e008d */
[----:B------:R-:W-:Y:S01]  /*af40*/  MOV R141, R140 ;  /* 0x0000008c008d7202 */ /* 0x000fe20000000f00 */
[----:B------:R-:W-:Y:S04]  /*af50*/  IMAD.MOV.U32 R140, RZ, RZ, R132 ;  /* 0x000000ffff8c7224 */ /* 0x000fe800078e0084 */
[----:B------:R-:W-:Y:S02]  /*af60*/  IMAD.MOV.U32 R132, RZ, RZ, R107 ;  /* 0x000000ffff847224 */ /* 0x000fe400078e006b */
[----:B------:R-:W3:Y:S01]  /*af70*/  LDL.LU R107, [R1] ;  /* 0x00000000016b7983 */ /* 0x000ee20000300800 */
[----:B-1----:R-:W-:Y:S02]  /*af80*/  FFMA.FTZ R2, R163, c[0x0][0x2d0], -R85 ;  /* 0x0000b400a3027a23 */ /* 0x002fe40000010855 */
[----:B------:R-:W-:Y:S02]  /*af90*/  IMAD.MOV.U32 R163, RZ, RZ, R162 ;  /* 0x000000ffffa37224 */ /* 0x000fe400078e00a2 */
[----:B------:R-:W-:Y:S01]  /*afa0*/  IMAD.MOV.U32 R162, RZ, RZ, R161 ;  /* 0x000000ffffa27224 */ /* 0x000fe200078e00a1 */
[----:B------:R-:W-:Y:S01]  /*afb0*/  MOV R161, R160 ;  /* 0x000000a000a17202 */ /* 0x000fe20000000f00 */
[----:B------:R-:W-:Y:S01]  /*afc0*/  IMAD.MOV.U32 R160, RZ, RZ, R159 ;  /* 0x000000ffffa07224 */ /* 0x000fe200078e009f */
[----:B------:R1:W4:Y:S01]  /*afd0*/  MUFU.EX2 R127, R2 ;  /* 0x00000002007f7308 */ /* 0x0003220000000800 */
[----:B------:R-:W-:Y:S02]  /*afe0*/  IMAD.MOV.U32 R159, RZ, RZ, R158 ;  /* 0x000000ffff9f7224 */ /* 0x000fe400078e009e */
[----:B------:R-:W-:Y:S02]  /*aff0*/  IMAD.MOV.U32 R158, RZ, RZ, R157 ;  /* 0x000000ffff9e7224 */ /* 0x000fe400078e009d */
[----:B------:R-:W-:Y:S01]  /*b000*/  IMAD.MOV.U32 R157, RZ, RZ, R156 ;  /* 0x000000ffff9d7224 */ /* 0x000fe200078e009c */
[----:B------:R-:W-:Y:S01]  /*b010*/  MOV R156, R150 ;  /* 0x00000096009c7202 */ /* 0x000fe20000000f00 */
[----:B------:R-:W-:Y:S02]  /*b020*/  IMAD.MOV.U32 R150, RZ, RZ, R142 ;  /* 0x000000ffff967224 */ /* 0x000fe400078e008e */
[----:B------:R-:W-:Y:S02]  /*b030*/  IMAD.MOV.U32 R142, RZ, RZ, R141 ;  /* 0x000000ffff8e7224 */ /* 0x000fe400078e008d */
[----:B------:R-:W-:Y:S02]  /*b040*/  IMAD.MOV.U32 R141, RZ, RZ, R146 ;  /* 0x000000ffff8d7224 */ /* 0x000fe400078e0092 */
[----:B------:R-:W3:Y:S01]  /*b050*/  LDL.LU R146, [R1+0xc] ;  /* 0x00000c0001927983 */ /* 0x000ee20000300800 */
[----:B------:R-:W-:Y:S02]  /*b060*/  IMAD.MOV.U32 R164, RZ, RZ, R162 ;  /* 0x000000ffffa47224 */ /* 0x000fe400078e00a2 */
[----:B------:R-:W-:Y:S02]  /*b070*/  IMAD.MOV.U32 R162, RZ, RZ, R160 ;  /* 0x000000ffffa27224 */ /* 0x000fe400078e00a0 */
[----:B------:R-:W-:Y:S01]  /*b080*/  IMAD.MOV.U32 R160, RZ, RZ, R158 ;  /* 0x000000ffffa07224 */ /* 0x000fe200078e009e */
[-C--:B--2---:R-:W-:Y:S03]  /*b090*/  HMMA.16816.F32 R20, R72, R76.reuse, R20 ;  /* 0x0000004c4814723c */ /* 0x084fe60000001814 */
[----:B------:R-:W-:Y:S02]  /*b0a0*/  IMAD.MOV.U32 R158, RZ, RZ, R156 ;  /* 0x000000ffff9e7224 */ /* 0x000fe400078e009c */
[----:B-1----:R-:W-:Y:S01]  /*b0b0*/  FFMA.FTZ R2, R163, c[0x0][0x2d0], -R85 ;  /* 0x0000b400a3027a23 */ /* 0x002fe20000010855 */
[----:B------:R-:W-:Y:S01]  /*b0c0*/  MOV R163, R161 ;  /* 0x000000a100a37202 */ /* 0x000fe20000000f00 */
[----:B------:R-:W-:Y:S01]  /*b0d0*/  IMAD.MOV.U32 R156, RZ, RZ, R142 ;  /* 0x000000ffff9c7224 */ /* 0x000fe200078e008e */
[C---:B------:R-:W-:Y:S04]  /*b0e0*/  HMMA.16816.F32 R24, R80.reuse, R76, R24 ;  /* 0x0000004c5018723c */ /* 0x040fe80000001818 */
[----:B------:R-:W-:Y:S01]  /*b0f0*/  IMAD.MOV.U32 R161, RZ, RZ, R159 ;  /* 0x000000ffffa17224 */ /* 0x000fe200078e009f */
[----:B------:R-:W-:Y:S01]  /*b100*/  MOV R159, R157 ;  /* 0x0000009d009f7202 */ /* 0x000fe20000000f00 */
[----:B------:R-:W-:Y:S02]  /*b110*/  IMAD.MOV.U32 R157, RZ, RZ, R150 ;  /* 0x000000ffff9d7224 */ /* 0x000fe400078e0096 */
[-C--:B------:R-:W-:Y:S04]  /*b120*/  HMMA.16816.F32 R28, R80, R78.reuse, R28 ;  /* 0x0000004e501c723c */ /* 0x080fe8000000181c */
[----:B------:R-:W-:Y:S02]  /*b130*/  IMAD.MOV.U32 R150, RZ, RZ, R96 ;  /* 0x000000ffff967224 */ /* 0x000fe400078e0060 */
[----:B------:R-:W-:Y:S01]  /*b140*/  IMAD.MOV.U32 R165, RZ, RZ, R163 ;  /* 0x000000ffffa57224 */ /* 0x000fe200078e00a3 */
[----:B------:R-:W-:Y:S01]  /*b150*/  MOV R163, R161 ;  /* 0x000000a100a37202 */ /* 0x000fe20000000f00 */
[C---:B------:R-:W-:Y:S01]  /*b160*/  HMMA.16816.F32 R32, R72.reuse, R78, R32 ;  /* 0x0000004e4820723c */ /* 0x040fe20000001820 */
[----:B------:R-:W2:Y:S03]  /*b170*/  LDL.LU R96, [R1+0x8] ;  /* 0x0000080001607983 */ /* 0x000ea60000300800 */
[----:B------:R-:W-:Y:S01]  /*b180*/  IMAD.MOV.U32 R161, RZ, RZ, R159 ;  /* 0x000000ffffa17224 */ /* 0x000fe200078e009f */
[----:B------:R-:W-:Y:S01]  /*b190*/  MOV R159, R157 ;  /* 0x0000009d009f7202 */ /* 0x000fe20000000f00 */
[----:B------:R-:W-:Y:S01]  /*b1a0*/  IMAD.MOV.U32 R157, RZ, RZ, R150 ;  /* 0x000000ffff9d7224 */ /* 0x000fe200078e0096 */
[----:B------:R-:W1:Y:S01]  /*b1b0*/  LDSM.16.MT88.4 R76, [R230+0x800] ;  /* 0x00080000e64c783b */ /* 0x000e620000004200 */
[--C-:B------:R-:W-:Y:S06]  /*b1c0*/  FFMA.FTZ R132, R132, c[0x0][0x2d0], -R84.reuse ;  /* 0x0000b40084847a23 */ /* 0x100fec0000010854 */
[----:B------:R-:W-:Y:S01]  /*b1d0*/  MUFU.EX2 R132, R132 ;  /* 0x0000008400847308 */ /* 0x000fe20000000800 */
[-C--:B-1----:R-:W-:Y:S08]  /*b1e0*/  HMMA.16816.F32 R36, R72, R76.reuse, R36 ;  /* 0x0000004c4824723c */ /* 0x082ff00000001824 */
[C---:B------:R-:W-:Y:S08]  /*b1f0*/  HMMA.16816.F32 R40, R80.reuse, R76, R40 ;  /* 0x0000004c5028723c */ /* 0x040ff00000001828 */
[-C--:B------:R-:W-:Y:S08]  /*b200*/  HMMA.16816.F32 R44, R80, R78.reuse, R44 ;  /* 0x0000004e502c723c */ /* 0x080ff0000000182c */
[C---:B------:R-:W-:Y:S01]  /*b210*/  HMMA.16816.F32 R48, R72.reuse, R78, R48 ;  /* 0x0000004e4830723c */ /* 0x040fe20000001830 */
[----:B------:R-:W1:Y:S07]  /*b220*/  LDSM.16.MT88.4 R76, [R232+0x800] ;  /* 0x00080000e84c783b */ /* 0x000e6e0000004200 */
[-C--:B-1----:R-:W-:Y:S08]  /*b230*/  HMMA.16816.F32 R52, R72, R76.reuse, R52 ;  /* 0x0000004c4834723c */ /* 0x082ff00000001834 */
[C---:B------:R-:W-:Y:S08]  /*b240*/  HMMA.16816.F32 R56, R80.reuse, R76, R56 ;  /* 0x0000004c5038723c */ /* 0x040ff00000001838 */
[-C--:B------:R-:W-:Y:S08]  /*b250*/  HMMA.16816.F32 R60, R80, R78.reuse, R60 ;  /* 0x0000004e503c723c */ /* 0x080ff0000000183c */
[----:B------:R-:W-:Y:S01]  /*b260*/  HMMA.16816.F32 R64, R72, R78, R64 ;  /* 0x0000004e4840723c */ /* 0x000fe20000001840 */
[----:B------:R-:W1:Y:S06]  /*b270*/  LDSM.16.MT88.4 R76, [R229+0x1000] ;  /* 0x00100000e54c783b */ /* 0x000e6c0000004200 */
[----:B------:R-:W-:Y:S02]  /*b280*/  F2FP.PACK_AB R74, R151, R148 ;  /* 0x00000094974a723e */ /* 0x000fe400000000ff */
[----:B----4-:R-:W-:Y:S03]  /*b290*/  F2FP.PACK_AB R73, R127, R124 ;  /* 0x0000007c7f49723e */ /* 0x010fe600000000ff */
[----:B---3--:R-:W-:Y:S01]  /*b2a0*/  FFMA.FTZ R107, R107, c[0x0][0x2d0], -R84 ;  /* 0x0000b4006b6b7a23 */ /* 0x008fe20000010854 */
[----:B------:R-:W-:Y:S02]  /*b2b0*/  MOV R142, R146 ;  /* 0x00000092008e7202 */ /* 0x000fe40000000f00 */
[----:B------:R3:W-:Y:S02]  /*b2c0*/  MUFU.EX2 R146, R2 ;  /* 0x0000000200927308 */ /* 0x0007e40000000800 */
[----:B------:R-:W-:Y:S04]  /*b2d0*/  MOV R181, R142 ;  /* 0x0000008e00b57202 */ /* 0x000fe80000000f00 */
[----:B------:R-:W-:Y:S04]  /*b2e0*/  MOV R185, R181 ;  /* 0x000000b500b97202 */ /* 0x000fe80000000f00 */
[----:B------:R-:W-:Y:S01]  /*b2f0*/  MUFU.EX2 R142, R199 ;  /* 0x000000c7008e7308 */ /* 0x000fe20000000800 */
[----:B---3--:R-:W-:Y:S02]  /*b300*/  FFMA.FTZ R2, R164, c[0x0][0x2d0], -R85 ;  /* 0x0000b400a4027a23 */ /* 0x008fe40000010855 */
[----:B------:R-:W-:Y:S07]  /*b310*/  IMAD.MOV.U32 R164, RZ, RZ, R162 ;  /* 0x000000ffffa47224 */ /* 0x000fee00078e00a2 */
[----:B------:R3:W4:Y:S01]  /*b320*/  MUFU.EX2 R150, R2 ;  /* 0x0000000200967308 */ /* 0x0007220000000800 */
[----:B------:R-:W-:Y:S02]  /*b330*/  IMAD.MOV.U32 R162, RZ, RZ, R160 ;  /* 0x000000ffffa27224 */ /* 0x000fe400078e00a0 */
[----:B------:R-:W-:Y:S02]  /*b340*/  IMAD.MOV.U32 R160, RZ, RZ, R158 ;  /* 0x000000ffffa07224 */ /* 0x000fe400078e009e */
[----:B------:R-:W-:Y:S02]  /*b350*/  IMAD.MOV.U32 R158, RZ, RZ, R156 ;  /* 0x000000ffff9e7224 */ /* 0x000fe400078e009c */
[----:B------:R-:W-:Y:S01]  /*b360*/  IMAD.MOV.U32 R156, RZ, RZ, R204 ;  /* 0x000000ffff9c7224 */ /* 0x000fe200078e00cc */
[----:B------:R-:W-:Y:S01]  /*b370*/  MOV R204, R242 ;  /* 0x000000f200cc7202 */ /* 0x000fe20000000f00 */
[--C-:B--2---:R-:W-:Y:S01]  /*b380*/  FFMA.FTZ R96, R96, c[0x0][0x2d0], -R84.reuse ;  /* 0x0000b40060607a23 */ /* 0x104fe20000010854 */
[----:B------:R-:W2:Y:S01]  /*b390*/  LDL.LU R242, [R1+0xd4] ;  /* 0x0000d40001f27983 */ /* 0x000ea20000300800 */
[----:B---3--:R-:W-:Y:S01]  /*b3a0*/  FFMA.FTZ R2, R165, c[0x0][0x2d0], -R84 ;  /* 0x0000b400a5027a23 */ /* 0x008fe20000010854 */
[----:B----4-:R-:W-:Y:S01]  /*b3b0*/  F2FP.PACK_AB R75, R150, R146 ;  /* 0x00000092964b723e */ /* 0x010fe200000000ff */
[----:B------:R-:W-:Y:S02]  /*b3c0*/  IMAD.MOV.U32 R165, RZ, RZ, R164 ;  /* 0x000000ffffa57224 */ /* 0x000fe400078e00a4 */
[----:B------:R3:W-:Y:S01]  /*b3d0*/  MUFU.EX2 R121, R2 ;  /* 0x0000000200797308 */ /* 0x0007e20000000800 */
[----:B------:R-:W-:Y:S02]  /*b3e0*/  IMAD.MOV.U32 R164, RZ, RZ, R163 ;  /* 0x000000ffffa47224 */ /* 0x000fe400078e00a3 */
[----:B------:R-:W-:Y:S01]  /*b3f0*/  IMAD.MOV.U32 R163, RZ, RZ, R162 ;  /* 0x000000ffffa37224 */ /* 0x000fe200078e00a2 */
[----:B------:R-:W-:Y:S01]  /*b400*/  MOV R162, R161 ;  /* 0x000000a100a27202 */ /* 0x000fe20000000f00 */
[----:B------:R-:W-:Y:S02]  /*b410*/  IMAD.MOV.U32 R161, RZ, RZ, R160 ;  /* 0x000000ffffa17224 */ /* 0x000fe400078e00a0 */
[----:B------:R-:W-:Y:S02]  /*b420*/  IMAD.MOV.U32 R160, RZ, RZ, R159 ;  /* 0x000000ffffa07224 */ /* 0x000fe400078e009f */
[----:B------:R-:W-:Y:S01]  /*b430*/  IMAD.MOV.U32 R159, RZ, RZ, R158 ;  /* 0x000000ffff9f7224 */ /* 0x000fe200078e009e */
[----:B------:R-:W-:Y:S01]  /*b440*/  MOV R158, R157 ;  /* 0x0000009d009e7202 */ /* 0x000fe20000000f00 */
[----:B------:R-:W-:Y:S02]  /*b450*/  IMAD.MOV.U32 R157, RZ, RZ, R156 ;  /* 0x000000ffff9d7224 */ /* 0x000fe400078e009c */
[----:B------:R-:W-:Y:S02]  /*b460*/  IMAD.MOV.U32 R156, RZ, RZ, R241 ;  /* 0x000000ffff9c7224 */ /* 0x000fe400078e00f1 */
[----:B------:R-:W4:Y:S01]  /*b470*/  LDL.LU R241, [R1+0xd0] ;  /* 0x0000d00001f17983 */ /* 0x000f220000300800 */
[----:B---3--:R-:W-:Y:S02]  /*b480*/  FFMA.FTZ R2, R165, c[0x0][0x2d0], -R84 ;  /* 0x0000b400a5027a23 */ /* 0x008fe40000010854 */
[----:B------:R-:W-:Y:S01]  /*b490*/  IMAD.MOV.U32 R165, RZ, RZ, R164 ;  /* 0x000000ffffa57224 */ /* 0x000fe200078e00a4 */
[----:B------:R-:W-:Y:S01]  /*b4a0*/  MOV R164, R163 ;  /* 0x000000a300a47202 */ /* 0x000fe20000000f00 */
[----:B------:R3:W-:Y:S01]  /*b4b0*/  MUFU.EX2 R129, R2 ;  /* 0x0000000200817308 */ /* 0x0007e20000000800 */
[----:B------:R-:W-:Y:S02]  /*b4c0*/  IMAD.MOV.U32 R163, RZ, RZ, R162 ;  /* 0x000000ffffa37224 */ /* 0x000fe400078e00a2 */
[----:B------:R-:W-:Y:S02]  /*b4d0*/  IMAD.MOV.U32 R162, RZ, RZ, R161 ;  /* 0x000000ffffa27224 */ /* 0x000fe400078e00a1 */
        /* <DEDUP_REMOVED lines=8> */
[----:B------:R-:W-:Y:S02]  /*b560*/  IMAD.MOV.U32 R155, RZ, RZ, R231 ;  /* 0x000000ffff9b7224 */ /* 0x000fe400078e00e7 */
[----:B------:R-:W-:Y:S01]  /*b570*/  IMAD.MOV.U32 R162, RZ, RZ, R160 ;  /* 0x000000ffffa27224 */ /* 0x000fe200078e00a0 */
[----:B------:R-:W-:Y:S01]  /*b580*/  MOV R160, R158 ;  /* 0x0000009e00a07202 */ /* 0x000fe20000000f00 */
[----:B------:R-:W-:Y:S01]  /*b590*/  IMAD.MOV.U32 R158, RZ, RZ, R155 ;  /* 0x000000ffff9e7224 */ /* 0x000fe200078e009b */
[----:B------:R-:W-:Y:S01]  /*b5a0*/  MOV R155, R237 ;  /* 0x000000ed009b7202 */ /* 0x000fe20000000f00 */
[----:B------:R1:W5:Y:S01]  /*b5b0*/  LDL.LU R231, [R1+0xcc] ;  /* 0x0000cc0001e77983 */ /* 0x0003620000300800 */
[--C-:B---3--:R-:W-:Y:S03]  /*b5c0*/  FFMA.FTZ R2, R165, c[0x0][0x2d0], -R84.reuse ;  /* 0x0000b400a5027a23 */ /* 0x108fe60000010854 */
[----:B------:R3:W5:Y:S01]  /*b5d0*/  LDL.LU R237, [R1+0xc8] ;  /* 0x0000c80001ed7983 */ /* 0x0007620000300800 */
[----:B------:R-:W-:Y:S02]  /*b5e0*/  IMAD.MOV.U32 R165, RZ, RZ, R163 ;  /* 0x000000ffffa57224 */ /* 0x000fe400078e00a3 */
[----:B------:R-:W-:Y:S02]  /*b5f0*/  IMAD.MOV.U32 R163, RZ, RZ, R161 ;  /* 0x000000ffffa37224 */ /* 0x000fe400078e00a1 */
[----:B------:R-:W-:Y:S02]  /*b600*/  IMAD.MOV.U32 R161, RZ, RZ, R159 ;  /* 0x000000ffffa17224 */ /* 0x000fe400078e009f */
[----:B------:R-:W-:Y:S02]  /*b610*/  IMAD.MOV.U32 R159, RZ, RZ, R157 ;  /* 0x000000ffff9f7224 */ /* 0x000fe400078e009d */
[----:B------:R-:W-:Y:S02]  /*b620*/  IMAD.MOV.U32 R157, RZ, RZ, R147 ;  /* 0x000000ffff9d7224 */ /* 0x000fe400078e0093 */
[----:B------:R1:W-:Y:S01]  /*b630*/  MUFU.EX2 R147, R2 ;  /* 0x0000000200937308 */ /* 0x0003e20000000800 */
[----:B------:R-:W-:Y:S02]  /*b640*/  IMAD.MOV.U32 R167, RZ, RZ, R165 ;  /* 0x000000ffffa77224 */ /* 0x000fe400078e00a5 */
[----:B------:R-:W-:Y:S02]  /*b650*/  IMAD.MOV.U32 R165, RZ, RZ, R163 ;  /* 0x000000ffffa57224 */ /* 0x000fe400078e00a3 */
[----:B------:R-:W-:Y:S02]  /*b660*/  IMAD.MOV.U32 R163, RZ, RZ, R161 ;  /* 0x000000ffffa37224 */ /* 0x000fe400078e00a1 */
[----:B------:R-:W-:Y:S02]  /*b670*/  IMAD.MOV.U32 R161, RZ, RZ, R159 ;  /* 0x000000ffffa17224 */ /* 0x000fe400078e009f */
[----:B------:R-:W-:Y:S02]  /*b680*/  IMAD.MOV.U32 R159, RZ, RZ, R157 ;  /* 0x000000ffff9f7224 */ /* 0x000fe400078e009d */
[----:B------:R-:W-:Y:S02]  /*b690*/  IMAD.MOV.U32 R157, RZ, RZ, R149 ;  /* 0x000000ffff9d7224 */ /* 0x000fe400078e0095 */
[----:B-1----:R-:W-:Y:S02]  /*b6a0*/  FFMA.FTZ R2, R166, c[0x0][0x2d0], -R84 ;  /* 0x0000b400a6027a23 */ /* 0x002fe40000010854 */
[----:B------:R-:W-:Y:S01]  /*b6b0*/  IMAD.MOV.U32 R166, RZ, RZ, R164 ;  /* 0x000000ffffa67224 */ /* 0x000fe200078e00a4 */
[----:B------:R-:W-:Y:S01]  /*b6c0*/  MOV R164, R162 ;  /* 0x000000a200a47202 */ /* 0x000fe20000000f00 */
[----:B------:R1:W1:Y:S01]  /*b6d0*/  MUFU.EX2 R149, R2 ;  /* 0x0000000200957308 */ /* 0x0002620000000800 */
[----:B------:R-:W-:Y:S01]  /*b6e0*/  IMAD.MOV.U32 R162, RZ, RZ, R160 ;  /* 0x000000ffffa27224 */ /* 0x000fe200078e00a0 */
[----:B------:R-:W-:Y:S01]  /*b6f0*/  MOV R160, R158 ;  /* 0x0000009e00a07202 */ /* 0x000fe20000000f00 */
[----:B------:R-:W-:Y:S01]  /*b700*/  IMAD.MOV.U32 R158, RZ, RZ, R155 ;  /* 0x000000ffff9e7224 */ /* 0x000fe200078e009b */
[----:B------:R-:W-:Y:S02]  /*b710*/  MOV R155, R234 ;  /* 0x000000ea009b7202 */ /* 0x000fe40000000f00 */
[----:B------:R3:W5:Y:S01]  /*b720*/  LDL.LU R234, [R1+0xc4] ;  /* 0x0000c40001ea7983 */ /* 0x0007620000300800 */
[----:B-1----:R-:W-:Y:S01]  /*b730*/  FFMA.FTZ R2, R167, c[0x0][0x2d0], -R88 ;  /* 0x0000b400a7027a23 */ /* 0x002fe20000010858 */
[----:B------:R-:W-:Y:S01]  /*b740*/  F2FP.PACK_AB R82, R149, R147 ;  /* 0x000000939552723e */ /* 0x000fe200000000ff */
        /* <DEDUP_REMOVED lines=13> */
[----:B------:R-:W-:Y:S01]  /*b820*/  FFMA.FTZ R87, R166, c[0x0][0x2d0], -R85 ;  /* 0x0000b400a6577a23 */ /* 0x000fe20000010855 */
[----:B------:R3:W5:Y:S01]  /*b830*/  LDL.LU R236, [R1+0xc0] ;  /* 0x0000c00001ec7983 */ /* 0x0007620000300800 */
[----:B------:R-:W-:Y:S02]  /*b840*/  IMAD.MOV.U32 R166, RZ, RZ, R165 ;  /* 0x000000ffffa67224 */ /* 0x000fe400078e00a5 */
[----:B------:R-:W-:Y:S01]  /*b850*/  IMAD.MOV.U32 R165, RZ, RZ, R164 ;  /* 0x000000ffffa57224 */ /* 0x000fe200078e00a4 */
[----:B------:R-:W-:Y:S01]  /*b860*/  MUFU.EX2 R215, R87 ;  /* 0x0000005700d77308 */ /* 0x000fe20000000800 */
[----:B------:R-:W-:Y:S01]  /*b870*/  IMAD.MOV.U32 R164, RZ, RZ, R163 ;  /* 0x000000ffffa47224 */ /* 0x000fe200078e00a3 */
[----:B------:R-:W-:Y:S01]  /*b880*/  MOV R163, R162 ;  /* 0x000000a200a37202 */ /* 0x000fe20000000f00 */
[----:B------:R-:W-:Y:S01]  /*b890*/  IMAD.MOV.U32 R162, RZ, RZ, R160 ;  /* 0x000000ffffa27224 */ /* 0x000fe200078e00a0 */
[----:B------:R-:W-:Y:S01]  /*b8a0*/  MOV R174, R165 ;  /* 0x000000a500ae7202 */ /* 0x000fe20000000f00 */
        /* <DEDUP_REMOVED lines=8> */
[----:B------:R-:W-:Y:S01]  /*b930*/  IMAD.MOV.U32 R145, RZ, RZ, R106 ;  /* 0x000000ffff917224 */ /* 0x000fe200078e006a */
[----:B------:R-:W-:Y:S01]  /*b940*/  MOV R170, R154 ;  /* 0x0000009a00aa7202 */ /* 0x000fe20000000f00 */
[--C-:B-1----:R-:W-:Y:S02]  /*b950*/  FFMA.FTZ R2, R240, c[0x0][0x2d0], -R88.reuse ;  /* 0x0000b400f0027a23 */ /* 0x102fe40000010858 */
[----:B------:R-:W-:Y:S01]  /*b960*/  IMAD.MOV.U32 R172, RZ, RZ, R145 ;  /* 0x000000ffffac7224 */ /* 0x000fe200078e0091 */
[----:B------:R3:W5:Y:S01]  /*b970*/  LDL.LU R240, [R1+0xbc] ;  /* 0x0000bc0001f07983 */ /* 0x0007620000300800 */
[----:B------:R1:W-:Y:S01]  /*b980*/  MUFU.EX2 R145, R2 ;  /* 0x0000000200917308 */ /* 0x0003e20000000800 */
[----:B------:R-:W-:Y:S01]  /*b990*/  FFMA.FTZ R72, R167, c[0x0][0x2d0], -R88 ;  /* 0x0000b400a7487a23 */ /* 0x000fe20000010858 */
[----:B------:R-:W-:Y:S01]  /*b9a0*/  MOV R167, R159 ;  /* 0x0000009f00a77202 */ /* 0x000fe20000000f00 */
[----:B------:R-:W-:Y:S02]  /*b9b0*/  IMAD.MOV.U32 R173, RZ, RZ, R164 ;  /* 0x000000ffffad7224 */ /* 0x000fe400078e00a4 */
[----:B------:R-:W-:Y:S02]  /*b9c0*/  IMAD.MOV.U32 R106, RZ, RZ, R244 ;  /* 0x000000ffff6a7224 */ /* 0x000fe400078e00f4 */
[--C-:B------:R-:W-:Y:S02]  /*b9d0*/  FFMA.FTZ R154, R93, c[0x0][0x2d0], -R85.reuse ;  /* 0x0000b4005d9a7a23 */ /* 0x100fe40000010855 */
[----:B------:R-:W-:Y:S01]  /*b9e0*/  FFMA.FTZ R98, R166, c[0x0][0x2d0], -R85 ;  /* 0x0000b400a6627a23 */ /* 0x000fe20000010855 */
[----:B------:R-:W3:Y:S01]  /*b9f0*/  MUFU.EX2 R123, R72 ;  /* 0x00000048007b7308 */ /* 0x000ee20000000800 */
[----:B------:R-:W-:Y:S02]  /*ba00*/  IMAD.MOV.U32 R165, RZ, RZ, R163 ;  /* 0x000000ffffa57224 */ /* 0x000fe400078e00a3 */
[----:B------:R-:W-:Y:S02]  /*ba10*/  IMAD.MOV.U32 R168, RZ, RZ, R158 ;  /* 0x000000ffffa87224 */ /* 0x000fe400078e009e */
[----:B------:R-:W-:Y:S02]  /*ba20*/  IMAD.MOV.U32 R169, RZ, RZ, R157 ;  /* 0x000000ffffa97224 */ /* 0x000fe400078e009d */
[----:B------:R-:W-:Y:S02]  /*ba30*/  IMAD.MOV.U32 R163, RZ, RZ, R155 ;  /* 0x000000ffffa37224 */ /* 0x000fe400078e009b */
[----:B------:R-:W-:Y:S01]  /*ba40*/  FFMA.FTZ R155, R92, c[0x0][0x2d0], -R85 ;  /* 0x0000b4005c9b7a23 */ /* 0x000fe20000010855 */
[----:B------:R-:W-:Y:S01]  /*ba50*/  MUFU.EX2 R211, R98 ;  /* 0x0000006200d37308 */ /* 0x000fe20000000800 */
[----:B------:R-:W-:Y:S02]  /*ba60*/  IMAD.MOV.U32 R164, RZ, RZ, R153 ;  /* 0x000000ffffa47224 */ /* 0x000fe400078e0099 */
[----:B------:R-:W-:Y:S02]  /*ba70*/  FFMA.FTZ R153, R94, c[0x0][0x2d0], -R85 ;  /* 0x0000b4005e997a23 */ /* 0x000fe40000010855 */
[----:B-1----:R-:W-:Y:S01]  /*ba80*/  FFMA.FTZ R2, R174, c[0x0][0x2d0], -R88 ;  /* 0x0000b400ae027a23 */ /* 0x002fe20000010858 */
[----:B------:R-:W-:Y:S01]  /*ba90*/  MOV R174, R173 ;  /* 0x000000ad00ae7202 */ /* 0x000fe20000000f00 */
[----:B------:R-:W-:Y:S02]  /*baa0*/  IMAD.MOV.U32 R173, RZ, RZ, R141 ;  /* 0x000000ffffad7224 */ /* 0x000fe400078e008d */
[----:B------:R-:W-:Y:S02]  /*bab0*/  IMAD.MOV.U32 R141, RZ, RZ, R140 ;  /* 0x000000ffff8d7224 */ /* 0x000fe400078e008c */
[----:B------:R-:W-:Y:S01]  /*bac0*/  IMAD.MOV.U32 R140, RZ, RZ, R144 ;  /* 0x000000ffff8c7224 */ /* 0x000fe200078e0090 */
[----:B------:R-:W-:Y:S01]  /*bad0*/  MOV R144, R97 ;  /* 0x0000006100907202 */ /* 0x000fe20000000f00 */
[----:B------:R-:W-:Y:S01]  /*bae0*/  IMAD.MOV.U32 R171, RZ, RZ, R152 ;  /* 0x000000ffffab7224 */ /* 0x000fe200078e0098 */
[----:B---3--:R-:W-:Y:S01]  /*baf0*/  F2FP.PACK_AB R81, R123, R118 ;  /* 0x000000767b51723e */ /* 0x008fe200000000ff */
[----:B------:R-:W-:Y:S02]  /*bb00*/  FFMA.FTZ R152, R95, c[0x0][0x2d0], -R85 ;  /* 0x0000b4005f987a23 */ /* 0x000fe40000010855 */
[----:B------:R-:W-:Y:S02]  /*bb10*/  IMAD.MOV.U32 R159, RZ, RZ, R105 ;  /* 0x000000ffff9f7224 */ /* 0x000fe400078e0069 */
[----:B------:R-:W-:Y:S02]  /*bb20*/  IMAD.MOV.U32 R158, RZ, RZ, R104 ;  /* 0x000000ffff9e7224 */ /* 0x000fe400078e0068 */
[----:B------:R-:W-:Y:S02]  /*bb30*/  IMAD.MOV.U32 R157, RZ, RZ, R103 ;  /* 0x000000ffff9d7224 */ /* 0x000fe400078e0067 */
[--C-:B------:R-:W-:Y:S02]  /*bb40*/  FFMA.FTZ R103, R252, c[0x0][0x2d0], -R85.reuse ;  /* 0x0000b400fc677a23 */ /* 0x100fe40000010855 */
[--C-:B------:R-:W-:Y:S02]  /*bb50*/  FFMA.FTZ R104, R251, c[0x0][0x2d0], -R85.reuse ;  /* 0x0000b400fb687a23 */ /* 0x100fe40000010855 */
[----:B------:R-:W-:Y:S02]  /*bb60*/  FFMA.FTZ R105, R225, c[0x0][0x2d0], -R85 ;  /* 0x0000b400e1697a23 */ /* 0x000fe40000010855 */
[----:B------:R-:W-:Y:S02]  /*bb70*/  IMAD.MOV.U32 R175, RZ, RZ, R174 ;  /* 0x000000ffffaf7224 */ /* 0x000fe400078e00ae */
[----:B------:R-:W-:Y:S02]  /*bb80*/  IMAD.MOV.U32 R174, RZ, RZ, R173 ;  /* 0x000000ffffae7224 */ /* 0x000fe400078e00ad */
[----:B------:R-:W-:Y:S01]  /*bb90*/  IMAD.MOV.U32 R173, RZ, RZ, R140 ;  /* 0x000000ffffad7224 */ /* 0x000fe200078e008c */
[----:B------:R-:W-:Y:S01]  /*bba0*/  MOV R140, R144 ;  /* 0x00000090008c7202 */ /* 0x000fe20000000f00 */
[----:B------:R-:W-:Y:S01]  /*bbb0*/  IMAD.MOV.U32 R166, RZ, RZ, R160 ;  /* 0x000000ffffa67224 */ /* 0x000fe200078e00a0 */
[----:B------:R-:W-:Y:S01]  /*bbc0*/  MOV R160, R106 ;  /* 0x0000006a00a07202 */ /* 0x000fe20000000f00 */
[----:B------:R-:W-:Y:S01]  /*bbd0*/  FFMA.FTZ R106, R222, c[0x0][0x2d0], -R85 ;  /* 0x0000b400de6a7a23 */ /* 0x000fe20000010855 */
[----:B------:R-:W1:Y:S01]  /*bbe0*/  MUFU.EX2 R144, R2 ;  /* 0x0000000200907308 */ /* 0x000e620000000800 */
[--C-:B------:R-:W-:Y:S02]  /*bbf0*/  FFMA.FTZ R92, R239, c[0x0][0x2d0], -R84.reuse ;  /* 0x0000b400ef5c7a23 */ /* 0x100fe40000010854 */
[--C-:B------:R-:W-:Y:S02]  /*bc00*/  FFMA.FTZ R93, R228, c[0x0][0x2d0], -R84.reuse ;  /* 0x0000b400e45d7a23 */ /* 0x100fe40000010854 */
[--C-:B------:R-:W-:Y:S02]  /*bc10*/  FFMA.FTZ R97, R235, c[0x0][0x2d0], -R84.reuse ;  /* 0x0000b400eb617a23 */ /* 0x100fe40000010854 */
[----:B------:R-:W-:Y:S02]  /*bc20*/  FFMA.FTZ R94, R174, c[0x0][0x2d0], -R84 ;  /* 0x0000b400ae5e7a23 */ /* 0x000fe40000010854 */
[----:B------:R-:W-:Y:S01]  /*bc30*/  IMAD.MOV.U32 R174, RZ, RZ, R172 ;  /* 0x000000ffffae7224 */ /* 0x000fe200078e00ac */
[----:B------:R-:W-:Y:S01]  /*bc40*/  MUFU.EX2 R178, R92 ;  /* 0x0000005c00b27308 */ /* 0x000fe20000000800 */
[----:B------:R-:W-:Y:S02]  /*bc50*/  IMAD.MOV.U32 R172, RZ, RZ, R157 ;  /* 0x000000ffffac7224 */ /* 0x000fe400078e009d */
[----:B------:R-:W-:Y:S02]  /*bc60*/  IMAD.MOV.U32 R183, RZ, RZ, R140 ;  /* 0x000000ffffb77224 */ /* 0x000fe400078e008c */
[----:B------:R-:W-:Y:S02]  /*bc70*/  IMAD.MOV.U32 R176, RZ, RZ, R159 ;  /* 0x000000ffffb07224 */ /* 0x000fe400078e009f */
[----:B------:R-:W-:Y:S02]  /*bc80*/  FFMA.FTZ R95, R175, c[0x0][0x2d0], -R84 ;  /* 0x0000b400af5f7a23 */ /* 0x000fe40000010854 */
[----:B------:R-:W-:Y:S01]  /*bc90*/  IMAD.MOV.U32 R180, RZ, RZ, R176 ;  /* 0x000000ffffb47224 */ /* 0x000fe200078e00b0 */
[----:B------:R-:W-:Y:S01]  /*bca0*/  MUFU.EX2 R140, R86 ;  /* 0x00000056008c7308 */ /* 0x000fe20000000800 */
[----:B------:R-:W-:Y:S02]  /*bcb0*/  IMAD.MOV.U32 R176, RZ, RZ, R141 ;  /* 0x000000ffffb07224 */ /* 0x000fe400078e008d */
[--C-:B------:R-:W-:Y:S01]  /*bcc0*/  FFMA.FTZ R130, R173, c[0x0][0x2d0], -R84.reuse ;  /* 0x0000b400ad827a23 */ /* 0x100fe20000010854 */
[----:B-1----:R-:W-:Y:S01]  /*bcd0*/  F2FP.PACK_AB R83, R144, R145 ;  /* 0x000000919053723e */ /* 0x002fe200000000ff */
[--C-:B------:R-:W-:Y:S01]  /*bce0*/  FFMA.FTZ R157, R205, c[0x0][0x2d0], -R84.reuse ;  /* 0x0000b400cd9d7a23 */ /* 0x100fe20000010854 */
[----:B------:R-:W-:Y:S01]  /*bcf0*/  MOV R173, R158 ;  /* 0x0000009e00ad7202 */ /* 0x000fe20000000f00 */
[--C-:B------:R-:W-:Y:S02]  /*bd00*/  FFMA.FTZ R158, R195, c[0x0][0x2d0], -R84.reuse ;  /* 0x0000b400c39e7a23 */ /* 0x100fe40000010854 */
[----:B------:R-:W-:Y:S01]  /*bd10*/  FFMA.FTZ R159, R194, c[0x0][0x2d0], -R84 ;  /* 0x0000b400c29f7a23 */ /* 0x000fe20000010854 */
[----:B------:R-:W-:Y:S01]  /*bd20*/  MUFU.EX2 R201, R93 ;  /* 0x0000005d00c97308 */ /* 0x000fe20000000800 */
[----:B------:R-:W-:Y:S02]  /*bd30*/  IMAD.MOV.U32 R175, RZ, RZ, R160 ;  /* 0x000000ffffaf7224 */ /* 0x000fe400078e00a0 */
[----:B------:R-:W-:Y:S02]  /*bd40*/  FFMA.FTZ R160, R193, c[0x0][0x2d0], -R84 ;  /* 0x0000b400c1a07a23 */ /* 0x000fe40000010854 */
[----:B------:R-:W-:Y:S02]  /*bd50*/  IMAD.MOV.U32 R184, RZ, RZ, R175 ;  /* 0x000000ffffb87224 */ /* 0x000fe400078e00af */
[----:B------:R-:W-:Y:S01]  /*bd60*/  IMAD.MOV.U32 R175, RZ, RZ, R171 ;  /* 0x000000ffffaf7224 */ /* 0x000fe200078e00ab */
[----:B------:R-:W-:Y:S01]  /*bd70*/  MOV R171, R169 ;  /* 0x000000a900ab7202 */ /* 0x000fe20000000f00 */
[----:B------:R-:W-:Y:S01]  /*bd80*/  IMAD.MOV.U32 R169, RZ, RZ, R167 ;  /* 0x000000ffffa97224 */ /* 0x000fe200078e00a7 */
[----:B------:R-:W-:Y:S01]  /*bd90*/  MUFU.EX2 R207, R95 ;  /* 0x0000005f00cf7308 */ /* 0x000fe20000000800 */
[----:B------:R-:W-:Y:S02]  /*bda0*/  IMAD.MOV.U32 R182, RZ, RZ, R173 ;  /* 0x000000ffffb67224 */ /* 0x000fe400078e00ad */
[----:B------:R-:W-:Y:S07]  /*bdb0*/  IMAD.MOV.U32 R167, RZ, RZ, R204 ;  /* 0x000000ffffa77224 */ /* 0x000fee00078e00cc */
[----:B------:R1:W-:Y:S01]  /*bdc0*/  MUFU.EX2 R209, R94 ;  /* 0x0000005e00d17308 */ /* 0x0003e20000000800 */
[--C-:B--2---:R-:W-:Y:S09]  /*bdd0*/  FFMA.FTZ R90, R242, c[0x0][0x2d0], -R85.reuse ;  /* 0x0000b400f25a7a23 */ /* 0x104ff20000010855 */
[----:B------:R-:W-:Y:S10]  /*bde0*/  MUFU.EX2 R200, R169 ;  /* 0x000000a900c87308 */ /* 0x000ff40000000800 */
[----:B------:R-:W-:Y:S01]  /*bdf0*/  MUFU.EX2 R210, R90 ;  /* 0x0000005a00d27308 */ /* 0x000fe20000000800 */
[----:B-1----:R-:W-:Y:S09]  /*be00*/  LDSM.16.MT88.4 R92, [R230+0x1800] ;  /* 0x00180000e65c783b */ /* 0x002ff20000004200 */
[----:B------:R1:W-:Y:S10]  /*be10*/  MUFU.EX2 R204, R100 ;  /* 0x0000006400cc7308 */ /* 0x0003f40000000800 */
[----:B------:R-:W-:Y:S01]  /*be20*/  MUFU.EX2 R194, R103 ;  /* 0x0000006700c27308 */ /* 0x000fe20000000800 */
[----:B----4-:R-:W-:Y:S02]  /*be30*/  FFMA.FTZ R91, R241, c[0x0][0x2d0], -R85 ;  /* 0x0000b400f15b7a23 */ /* 0x010fe40000010855 */
[----:B------:R2:W5:Y:S01]  /*be40*/  LDL.LU R241, [R1+0xb8] ;  /* 0x0000b80001f17983 */ /* 0x0005620000300800 */
[----:B------:R-:W-:Y:S03]  /*be50*/  FFMA.FTZ R85, R238, c[0x0][0x2d0], -R84 ;  /* 0x0000b400ee557a23 */ /* 0x000fe60000010854 */
[----:B------:R2:W5:Y:S03]  /*be60*/  LDL.LU R242, [R1+0xb4] ;  /* 0x0000b40001f27983 */ /* 0x0005660000300800 */
[----:B------:R3:W4:Y:S01]  /*be70*/  MUFU.EX2 R179, R85 ;  /* 0x0000005500b37308 */ /* 0x0007220000000800 */
[----:B------:R2:W5:Y:S01]  /*be80*/  LDL.LU R243, [R1+0xb0] ;  /* 0x0000b00001f37983 */ /* 0x0005620000300800 */
[--C-:B-1----:R-:W-:Y:S03]  /*be90*/  FFMA.FTZ R100, R156, c[0x0][0x2d0], -R88.reuse ;  /* 0x0000b4009c647a23 */ /* 0x102fe60000010858 */
[----:B------:R2:W5:Y:S01]  /*bea0*/  LDL.LU R244, [R1+0xac] ;  /* 0x0000ac0001f47983 */ /* 0x0005620000300800 */
[----:B------:R-:W-:Y:S03]  /*beb0*/  FFMA.FTZ R156, R71, c[0x0][0x2d0], -R88 ;  /* 0x0000b400479c7a23 */ /* 0x000fe60000010858 */
[----:B------:R2:W5:Y:S01]  /*bec0*/  LDL.LU R245, [R1+0xa8] ;  /* 0x0000a80001f57983 */ /* 0x0005620000300800 */
[----:B------:R-:W-:Y:S03]  /*bed0*/  MUFU.EX2 R141, R91 ;  /* 0x0000005b008d7308 */ /* 0x000fe60000000800 */
[----:B------:R2:W5:Y:S04]  /*bee0*/  LDL.LU R238, [R1+0xa4] ;  /* 0x0000a40001ee7983 */ /* 0x0005680000300800 */
[----:B------:R2:W5:Y:S03]  /*bef0*/  LDL.LU R239, [R1+0xa0] ;  /* 0x0000a00001ef7983 */ /* 0x0005660000300800 */
[----:B------:R-:W-:Y:S01]  /*bf00*/  MUFU.EX2 R103, R153 ;  /* 0x0000009900677308 */ /* 0x000fe20000000800 */
[----:B------:R2:W5:Y:S04]  /*bf10*/  LDL.LU R228, [R1+0x9c] ;  /* 0x00009c0001e47983 */ /* 0x0005680000300800 */
[----:B------:R2:W5:Y:S04]  /*bf20*/  LDL.LU R235, [R1+0x98] ;  /* 0x0000980001eb7983 */ /* 0x0005680000300800 */
[----:B------:R-:W2:Y:S01]  /*bf30*/  LDL.LU R72, [R1+0x10] ;  /* 0x0000100001487983 */ /* 0x000ea20000300800 */
[----:B------:R1:W-:Y:S03]  /*bf40*/  MUFU.EX2 R208, R174 ;  /* 0x000000ae00d07308 */ /* 0x0003e60000000800 */
[----:B------:R-:W4:Y:S04]  /*bf50*/  LDL.LU R80, [R1+0x18] ;  /* 0x0000180001507983 */ /* 0x000f280000300800 */
[----:B------:R-:W4:Y:S03]  /*bf60*/  LDL.LU R2, [R1+0x14] ;  /* 0x0000140001027983 */ /* 0x000f260000300800 */
[----:B------:R-:W-:Y:S01]  /*bf70*/  MUFU.EX2 R173, R198 ;  /* 0x000000c600ad7308 */ /* 0x000fe20000000800 */
[----:B---3--:R-:W-:Y:S09]  /*bf80*/  LDSM.16.MT88.4 R84, [R232+0x1000] ;  /* 0x00100000e854783b */ /* 0x008ff20000004200 */
[----:B------:R-:W-:Y:S01]  /*bf90*/  MUFU.EX2 R205, R180 ;  /* 0x000000b400cd7308 */ /* 0x000fe20000000800 */
[----:B-1----:R-:W-:Y:S02]  /*bfa0*/  IMAD.MOV.U32 R174, RZ, RZ, R170 ;  /* 0x000000ffffae7224 */ /* 0x002fe400078e00aa */
[----:B------:R-:W-:Y:S02]  /*bfb0*/  IMAD.MOV.U32 R170, RZ, RZ, R168 ;  /* 0x000000ffffaa7224 */ /* 0x000fe400078e00a8 */
[----:B------:R-:W-:Y:S01]  /*bfc0*/  IMAD.MOV.U32 R168, RZ, RZ, R165 ;  /* 0x000000ffffa87224 */ /* 0x000fe200078e00a5 */
[----:B------:R-:W-:Y:S01]  /*bfd0*/  MOV R165, R203 ;  /* 0x000000cb00a57202 */ /* 0x000fe20000000f00 */
[--C-:B------:R-:W-:Y:S03]  /*bfe0*/  FFMA.FTZ R98, R170, c[0x0][0x2d0], -R88.reuse ;  /* 0x0000b400aa627a23 */ /* 0x100fe60000010858 */
[----:B------:R1:W-:Y:S01]  /*bff0*/  MUFU.EX2 R180, R97 ;  /* 0x0000006100b47308 */ /* 0x0003e20000000800 */
[--C-:B------:R-:W-:Y:S09]  /*c000*/  FFMA.FTZ R99, R168, c[0x0][0x2d0], -R88.reuse ;  /* 0x0000b400a8637a23 */ /* 0x100ff20000010858 */
[----:B------:R-:W-:Y:S10]  /*c010*/  MUFU.EX2 R203, R96 ;  /* 0x0000006000cb7308 */ /* 0x000ff40000000800 */
[----:B------:R-:W-:Y:S01]  /*c020*/  MUFU.EX2 R197, R167 ;  /* 0x000000a700c57308 */ /* 0x000fe20000000800 */
[----:B-1----:R-:W-:Y:S02]  /*c030*/  FFMA.FTZ R97, R171, c[0x0][0x2d0], -R88 ;  /* 0x0000b400ab617a23 */ /* 0x002fe40000010858 */
[----:B------:R-:W-:Y:S07]  /*c040*/  LDSM.16.MT88.4 R168, [R233+0x3000] ;  /* 0x00300000e9a8783b */ /* 0x000fee0000004200 */
[----:B------:R-:W-:Y:S10]  /*c050*/  MUFU.EX2 R193, R104 ;  /* 0x0000006800c17308 */ /* 0x000ff40000000800 */
[----:B------:R-:W-:Y:S10]  /*c060*/  MUFU.EX2 R104, R162 ;  /* 0x000000a200687308 */ /* 0x000ff40000000800 */
[----:B------:R-:W-:Y:S10]  /*c070*/  MUFU.EX2 R120, R98 ;  /* 0x0000006200787308 */ /* 0x000ff40000000800 */
[----:B------:R-:W-:Y:S01]  /*c080*/  MUFU.EX2 R98, R158 ;  /* 0x0000009e00627308 */ /* 0x000fe20000000800 */
[----:B--2---:R-:W-:Y:S01]  /*c090*/  FFMA.FTZ R69, R69, R72, R192 ;  /* 0x0000004845457223 */ /* 0x004fe200000100c0 */
[----:B------:R-:W-:Y:S08]  /*c0a0*/  F2FP.PACK_AB R72, R128, R125 ;  /* 0x0000007d8048723e */ /* 0x000ff000000000ff */
[----:B------:R-:W-:Y:S01]  /*c0b0*/  MUFU.EX2 R192, R166 ;  /* 0x000000a600c07308 */ /* 0x000fe20000000800 */
[----:B----4-:R-:W-:Y:S01]  /*c0c0*/  FFMA.FTZ R102, R68, R80, R102 ;  /* 0x0000005044667223 */ /* 0x010fe20000010066 */
[----:B------:R-:W-:Y:S01]  /*c0d0*/  F2FP.PACK_AB R80, R129, R121 ;  /* 0x000000798150723e */ /* 0x000fe200000000ff */
[-C--:B------:R-:W-:Y:S03]  /*c0e0*/  HMMA.16816.F32 R4, R72, R76.reuse, R4 ;  /* 0x0000004c4804723c */ /* 0x080fe60000001804 */
[----:B------:R-:W-:Y:S02]  /*c0f0*/  FFMA.FTZ R68, R3, R2, R138 ;  /* 0x0000000203447223 */ /* 0x000fe4000001008a */
[----:B------:R-:W2:Y:S01]  /*c100*/  LDL.LU R3, [R1+0x1c] ;  /* 0x00001c0001037983 */ /* 0x000ea20000300800 */
[----:B------:R-:W-:Y:S01]  /*c110*/  FFMA.FTZ R2, R172, c[0x0][0x2d0], -R88 ;  /* 0x0000b400ac027a23 */ /* 0x000fe20000010858 */
[----:B------:R-:W-:Y:S01]  /*c120*/  MUFU.EX2 R138, R109 ;  /* 0x0000006d008a7308 */ /* 0x000fe20000000800 */
[C---:B------:R-:W-:Y:S04]  /*c130*/  HMMA.16816.F32 R8, R80.reuse, R76, R8 ;  /* 0x0000004c5008723c */ /* 0x040fe80000001808 */
[----:B------:R-:W-:Y:S04]  /*c140*/  FADD.FTZ R68, R191, R68 ;  /* 0x00000044bf447221 */ /* 0x000fe80000010000 */
[-C--:B------:R-:W-:Y:S01]  /*c150*/  HMMA.16816.F32 R12, R80, R78.reuse, R12 ;  /* 0x0000004e500c723c */ /* 0x080fe2000000180c */
[----:B------:R1:W-:Y:S03]  /*c160*/  MUFU.EX2 R172, R2 ;  /* 0x0000000200ac7308 */ /* 0x0003e60000000800 */
[----:B------:R-:W-:Y:S04]  /*c170*/  FADD.FTZ R68, R218, R68 ;  /* 0x00000044da447221 */ /* 0x000fe80000010000 */
[C---:B------:R-:W-:Y:S01]  /*c180*/  HMMA.16816.F32 R16, R72.reuse, R78, R16 ;  /* 0x0000004e4810723c */ /* 0x040fe20000001810 */
[----:B------:R-:W3:Y:S02]  /*c190*/  LDSM.16.MT88.4 R76, [R233+0x1000] ;  /* 0x00100000e94c783b */ /* 0x000ee40000004200 */
[----:B------:R-:W-:Y:S10]  /*c1a0*/  MUFU.EX2 R191, R165 ;  /* 0x000000a500bf7308 */ /* 0x000ff40000000800 */
[----:B------:R-:W-:Y:S01]  /*c1b0*/  MUFU.EX2 R109, R99 ;  /* 0x00000063006d7308 */ /* 0x000fe20000000800 */
[--C-:B-1----:R-:W-:Y:S09]  /*c1c0*/  FFMA.FTZ R2, R176, c[0x0][0x2d0], -R88.reuse ;  /* 0x0000b400b0027a23 */ /* 0x102ff20000010858 */
[----:B------:R1:W4:Y:S10]  /*c1d0*/  MUFU.EX2 R176, R2 ;  /* 0x0000000200b07308 */ /* 0x0003340000000800 */
[----:B------:R-:W-:Y:S01]  /*c1e0*/  MUFU.EX2 R99, R157 ;  /* 0x0000009d00637308 */ /* 0x000fe20000000800 */
[-C--:B---3--:R-:W-:Y:S03]  /*c1f0*/  HMMA.16816.F32 R20, R72, R76.reuse, R20 ;  /* 0x0000004c4814723c */ /* 0x088fe60000001814 */
[--C-:B-1----:R-:W-:Y:S05]  /*c200*/  FFMA.FTZ R2, R177, c[0x0][0x2d0], -R88.reuse ;  /* 0x0000b400b1027a23 */ /* 0x102fea0000010858 */
[C---:B------:R-:W-:Y:S01]  /*c210*/  HMMA.16816.F32 R24, R80.reuse, R76, R24 ;  /* 0x0000004c5018723c */ /* 0x040fe20000001818 */
[----:B------:R1:W-:Y:S07]  /*c220*/  MUFU.EX2 R177, R2 ;  /* 0x0000000200b17308 */ /* 0x0003ee0000000800 */
[-C--:B------:R-:W-:Y:S08]  /*c230*/  HMMA.16816.F32 R28, R80, R78.reuse, R28 ;  /* 0x0000004e501c723c */ /* 0x080ff0000000181c */
[C---:B------:R-:W-:Y:S01]  /*c240*/  HMMA.16816.F32 R32, R72.reuse, R78, R32 ;  /* 0x0000004e4820723c */ /* 0x040fe20000001820 */
[----:B------:R-:W3:Y:S03]  /*c250*/  LDSM.16.MT88.4 R76, [R230+0x1000] ;  /* 0x00100000e64c783b */ /* 0x000ee60000004200 */
[--C-:B-1----:R-:W-:Y:S02]  /*c260*/  FFMA.FTZ R2, R183, c[0x0][0x2d0], -R88.reuse ;  /* 0x0000b400b7027a23 */ /* 0x102fe40000010858 */
[----:B------:R-:W-:Y:S10]  /*c270*/  MUFU.EX2 R183, R182 ;  /* 0x000000b600b77308 */ /* 0x000ff40000000800 */
[----:B------:R1:W1:Y:S10]  /*c280*/  MUFU.EX2 R181, R2 ;  /* 0x0000000200b57308 */ /* 0x0002740000000800 */
[----:B------:R-:W-:Y:S01]  /*c290*/  MUFU.EX2 R182, R101 ;  /* 0x0000006500b67308 */ /* 0x000fe20000000800 */
[-C--:B---3--:R-:W-:Y:S09]  /*c2a0*/  HMMA.16816.F32 R36, R72, R76.reuse, R36 ;  /* 0x0000004c4824723c */ /* 0x088ff20000001824 */
[----:B------:R-:W-:Y:S03]  /*c2b0*/  MUFU.EX2 R101, R154 ;  /* 0x0000009a00657308 */ /* 0x000fe60000000800 */
[----:B-1----:R-:W-:Y:S01]  /*c2c0*/  FFMA.FTZ R2, R185, c[0x0][0x2d0], -R88 ;  /* 0x0000b400b9027a23 */ /* 0x002fe20000010858 */
[C---:B------:R-:W-:Y:S06]  /*c2d0*/  HMMA.16816.F32 R40, R80.reuse, R76, R40 ;  /* 0x0000004c5028723c */ /* 0x040fec0000001828 */
[----:B------:R1:W-:Y:S02]  /*c2e0*/  MUFU.EX2 R196, R2 ;  /* 0x0000000200c47308 */ /* 0x0003e40000000800 */
[-C--:B------:R-:W-:Y:S08]  /*c2f0*/  HMMA.16816.F32 R44, R80, R78.reuse, R44 ;  /* 0x0000004e502c723c */ /* 0x080ff0000000182c */
[C---:B------:R-:W-:Y:S01]  /*c300*/  HMMA.16816.F32 R48, R72.reuse, R78, R48 ;  /* 0x0000004e4830723c */ /* 0x040fe20000001830 */
[----:B------:R-:W3:Y:S07]  /*c310*/  LDSM.16.MT88.4 R76, [R229+0x1800] ;  /* 0x00180000e54c783b */ /* 0x000eee0000004200 */
[-C--:B------:R-:W-:Y:S04]  /*c320*/  HMMA.16816.F32 R52, R72, R84.reuse, R52 ;  /* 0x000000544834723c */ /* 0x080fe80000001834 */
[----:B-1----:R-:W-:Y:S04]  /*c330*/  FADD.FTZ R2, R220, R69 ;  /* 0x00000045dc027221 */ /* 0x002fe80000010000 */
[C---:B------:R-:W-:Y:S04]  /*c340*/  HMMA.16816.F32 R56, R80.reuse, R84, R56 ;  /* 0x000000545038723c */ /* 0x040fe80000001838 */
[----:B------:R-:W-:Y:S04]  /*c350*/  FADD.FTZ R2, R248, R2 ;  /* 0x00000002f8027221 */ /* 0x000fe80000010000 */
[-C--:B------:R-:W-:Y:S04]  /*c360*/  HMMA.16816.F32 R60, R80, R86.reuse, R60 ;  /* 0x00000056503c723c */ /* 0x080fe8000000183c */
[----:B------:R-:W-:Y:S02]  /*c370*/  FADD.FTZ R96, R227, R2 ;  /* 0x00000002e3607221 */ /* 0x000fe40000010000 */
[----:B------:R-:W-:Y:S01]  /*c380*/  FADD.FTZ R2, R221, R68 ;  /* 0x00000044dd027221 */ /* 0x000fe20000010000 */
[----:B------:R-:W-:Y:S01]  /*c390*/  F2FP.PACK_AB R80, R179, R140 ;  /* 0x0000008cb350723e */ /* 0x000fe200000000ff */
[----:B------:R-:W-:Y:S01]  /*c3a0*/  HMMA.16816.F32 R64, R72, R86, R64 ;  /* 0x000000564840723c */ /* 0x000fe20000001840 */
[----:B------:R-:W-:Y:S03]  /*c3b0*/  LDSM.16.MT88.4 R84, [R232+0x1800] ;  /* 0x00180000e854783b */ /* 0x000fe60000004200 */
[----:B------:R-:W-:Y:S01]  /*c3c0*/  F2FP.PACK_AB R82, R201, R178 ;  /* 0x000000b2c952723e */ /* 0x000fe200000000ff */
[----:B------:R-:W-:Y:S01]  /*c3d0*/  FADD.FTZ R2, R114, R2 ;  /* 0x0000000272027221 */ /* 0x000fe20000010000 */
[----:B----4-:R-:W-:Y:S02]  /*c3e0*/  F2FP.PACK_AB R81, R176, R172 ;  /* 0x000000acb051723e */ /* 0x010fe400000000ff */
[----:B------:R-:W-:Y:S01]  /*c3f0*/  F2FP.PACK_AB R72, R173, R142 ;  /* 0x0000008ead48723e */ /* 0x000fe200000000ff */
[----:B------:R-:W-:Y:S03]  /*c400*/  FADD.FTZ R2, R117, R2 ;  /* 0x0000000275027221 */ /* 0x000fe60000010000 */
[----:B------:R-:W-:Y:S02]  /*c410*/  F2FP.PACK_AB R74, R216, R214 ;  /* 0x000000d6d84a723e */ /* 0x000fe400000000ff */
[----:B------:R-:W-:Y:S02]  /*c420*/  F2FP.PACK_AB R73, R210, R141 ;  /* 0x0000008dd249723e */ /* 0x000fe400000000ff */
[----:B------:R-:W-:Y:S02]  /*c430*/  F2FP.PACK_AB R75, R215, R212 ;  /* 0x000000d4d74b723e */ /* 0x000fe400000000ff */
[----:B------:R-:W-:Y:S05]  /*c440*/  F2FP.PACK_AB R83, R181, R177 ;  /* 0x000000b1b553723e */ /* 0x000fea00000000ff */
[-C--:B---3--:R-:W-:Y:S08]  /*c450*/  HMMA.16816.F32 R4, R72, R76.reuse, R4 ;  /* 0x0000004c4804723c */ /* 0x088ff00000001804 */
[C---:B------:R-:W-:Y:S08]  /*c460*/  HMMA.16816.F32 R8, R80.reuse, R76, R8 ;  /* 0x0000004c5008723c */ /* 0x040ff00000001808 */
[-C--:B------:R-:W-:Y:S08]  /*c470*/  HMMA.16816.F32 R12, R80, R78.reuse, R12 ;  /* 0x0000004e500c723c */ /* 0x080ff0000000180c */
[C---:B------:R-:W-:Y:S01]  /*c480*/  HMMA.16816.F32 R16, R72.reuse, R78, R16 ;  /* 0x0000004e4810723c */ /* 0x040fe20000001810 */
[----:B------:R-:W-:Y:S03]  /*c490*/  LDSM.16.MT88.4 R76, [R229+0x2000] ;  /* 0x00200000e54c783b */ /* 0x000fe60000004200 */
[----:B--2---:R-:W-:Y:S02]  /*c4a0*/  FFMA.FTZ R3, R0, R3, R188 ;  /* 0x0000000300037223 */ /* 0x004fe400000100bc */
[--C-:B------:R-:W-:Y:S01]  /*c4b0*/  FFMA.FTZ R0, R184, c[0x0][0x2d0], -R88.reuse ;  /* 0x0000b400b8007a23 */ /* 0x100fe20000010858 */
[----:B------:R-:W-:Y:S02]  /*c4c0*/  MUFU.EX2 R188, R107 ;  /* 0x0000006b00bc7308 */ /* 0x000fe40000000800 */
[----:B------:R-:W-:Y:S03]  /*c4d0*/  LDSM.16.MT88.4 R184, [R230+0x3000] ;  /* 0x00300000e6b8783b */ /* 0x000fe60000004200 */
[----:B------:R-:W-:Y:S04]  /*c4e0*/  FADD.FTZ R3, R190, R3 ;  /* 0x00000003be037221 */ /* 0x000fe80000010000 */
[----:B------:R-:W-:Y:S01]  /*c4f0*/  FADD.FTZ R3, R133, R3 ;  /* 0x0000000385037221 */ /* 0x000fe20000010000 */
[----:B------:R1:W-:Y:S03]  /*c500*/  MUFU.EX2 R195, R0 ;  /* 0x0000000000c37308 */ /* 0x0003e60000000800 */
[----:B------:R-:W-:Y:S04]  /*c510*/  FADD.FTZ R69, R189, R3 ;  /* 0x00000003bd457221 */ /* 0x000fe80000010000 */
[----:B------:R-:W-:Y:S03]  /*c520*/  FADD.FTZ R69, R108, R69 ;  /* 0x000000456c457221 */ /* 0x000fe60000010000 */
[----:B------:R-:W-:Y:S10]  /*c530*/  MUFU.EX2 R190, R105 ;  /* 0x0000006900be7308 */ /* 0x000ff40000000800 */
[----:B------:R-:W-:Y:S01]  /*c540*/  MUFU.EX2 R105, R152 ;  /* 0x0000009800697308 */ /* 0x000fe20000000800 */
[--C-:B-1----:R-:W-:Y:S09]  /*c550*/  FFMA.FTZ R0, R175, c[0x0][0x2d0], -R88.reuse ;  /* 0x0000b400af007a23 */ /* 0x102ff20000010858 */
[----:B------:R1:W-:Y:S10]  /*c560*/  MUFU.EX2 R198, R0 ;  /* 0x0000000000c67308 */ /* 0x0003f40000000800 */
[----:B------:R-:W-:Y:S10]  /*c570*/  MUFU.EX2 R108, R100 ;  /* 0x00000064006c7308 */ /* 0x000ff40000000800 */
[----:B------:R2:W3:Y:S01]  /*c580*/  MUFU.EX2 R100, R155 ;  /* 0x0000009b00647308 */ /* 0x0004e20000000800 */
[----:B-1----:R-:W-:Y:S02]  /*c590*/  FFMA.FTZ R0, R174, c[0x0][0x2d0], -R88 ;  /* 0x0000b400ae007a23 */ /* 0x002fe40000010858 */
[----:B------:R-:W1:Y:S07]  /*c5a0*/  LDSM.16.MT88.4 R88, [R233+0x1800] ;  /* 0x00180000e958783b */ /* 0x000e6e0000004200 */
[----:B------:R4:W-:Y:S10]  /*c5b0*/  MUFU.EX2 R199, R0 ;  /* 0x0000000000c77308 */ /* 0x0009f40000000800 */
[----:B------:R-:W-:Y:S01]  /*c5c0*/  MUFU.EX2 R189, R106 ;  /* 0x0000006a00bd7308 */ /* 0x000fe20000000800 */
[----:B--2---:R-:W-:Y:S09]  /*c5d0*/  LDSM.16.MT88.4 R152, [R229+0x3000] ;  /* 0x00300000e598783b */ /* 0x004ff20000004200 */
[----:B------:R-:W-:Y:S01]  /*c5e0*/  MUFU.EX2 R107, R164 ;  /* 0x000000a4006b7308 */ /* 0x000fe20000000800 */
[----:B----4-:R-:W-:Y:S04]  /*c5f0*/  FADD.FTZ R0, R219, R102 ;  /* 0x00000066db007221 */ /* 0x010fe80000010000 */
[----:B------:R-:W-:Y:S05]  /*c600*/  FADD.FTZ R0, R223, R0 ;  /* 0x00000000df007221 */ /* 0x000fea0000010000 */
[----:B------:R-:W2:Y:S01]  /*c610*/  MUFU.EX2 R102, R161 ;  /* 0x000000a100667308 */ /* 0x000ea20000000800 */
[----:B------:R-:W-:Y:S02]  /*c620*/  FADD.FTZ R71, R224, R0 ;  /* 0x00000000e0477221 */ /* 0x000fe40000010000 */
[----:B------:R-:W-:Y:S01]  /*c630*/  FADD.FTZ R0, R113, R96 ;  /* 0x0000006071007221 */ /* 0x000fe20000010000 */
[-C--:B-1----:R-:W-:Y:S03]  /*c640*/  HMMA.16816.F32 R20, R72, R88.reuse, R20 ;  /* 0x000000584814723c */ /* 0x082fe60000001814 */
[----:B------:R-:W-:Y:S03]  /*c650*/  FADD.FTZ R68, R115, R0 ;  /* 0x0000000073447221 */ /* 0x000fe60000010000 */
[----:B------:R-:W1:Y:S01]  /*c660*/  MUFU.EX2 R106, R163 ;  /* 0x000000a3006a7308 */ /* 0x000e620000000800 */
[----:B------:R-:W-:Y:S02]  /*c670*/  FADD.FTZ R0, R110, R69 ;  /* 0x000000456e007221 */ /* 0x000fe40000010000 */
[----:B------:R-:W4:Y:S01]  /*c680*/  LDL R110, [R1+0x30] ;  /* 0x00003000016e7983 */ /* 0x000f220000100800 */
[C---:B------:R-:W-:Y:S04]  /*c690*/  HMMA.16816.F32 R24, R80.reuse, R88, R24 ;  /* 0x000000585018723c */ /* 0x040fe80000001818 */
[----:B------:R-:W-:Y:S02]  /*c6a0*/  FADD.FTZ R69, R112, R0 ;  /* 0x0000000070457221 */ /* 0x000fe40000010000 */
[----:B------:R-:W-:Y:S01]  /*c6b0*/  FADD.FTZ R3, R111, R71 ;  /* 0x000000476f037221 */ /* 0x000fe20000010000 */
[----:B------:R-:W-:Y:S01]  /*c6c0*/  MUFU.EX2 R133, R97 ;  /* 0x0000006100857308 */ /* 0x000fe20000000800 */
[-C--:B------:R-:W-:Y:S04]  /*c6d0*/  HMMA.16816.F32 R28, R80, R90.reuse, R28 ;  /* 0x0000005a501c723c */ /* 0x080fe8000000181c */
[----:B------:R-:W-:Y:S02]  /*c6e0*/  FADD.FTZ R71, R119, R2 ;  /* 0x0000000277477221 */ /* 0x000fe40000010000 */
[----:B------:R-:W-:Y:S02]  /*c6f0*/  FADD.FTZ R3, R116, R3 ;  /* 0x0000000374037221 */ /* 0x000fe40000010000 */
[C---:B------:R-:W-:Y:S01]  /*c700*/  HMMA.16816.F32 R32, R72.reuse, R90, R32 ;  /* 0x0000005a4820723c */ /* 0x040fe20000001820 */
[----:B------:R-:W1:Y:S01]  /*c710*/  LDSM.16.MT88.4 R88, [R233+0x2000] ;  /* 0x00200000e958783b */ /* 0x000e620000004200 */
[----:B------:R2:W-:Y:S02]  /*c720*/  MUFU.EX2 R111, R130 ;  /* 0x00000082006f7308 */ /* 0x0005e40000000800 */
[----:B------:R-:W-:Y:S02]  /*c730*/  FADD.FTZ R3, R122, R3 ;  /* 0x000000037a037221 */ /* 0x000fe40000010000 */
[----:B------:R-:W-:Y:S02]  /*c740*/  FADD.FTZ R68, R126, R68 ;  /* 0x000000447e447221 */ /* 0x000fe40000010000 */
[-C--:B------:R-:W-:Y:S04]  /*c750*/  HMMA.16816.F32 R36, R72, R92.reuse, R36 ;  /* 0x0000005c4824723c */ /* 0x080fe80000001824 */
[----:B------:R-:W-:Y:S02]  /*c760*/  FADD.FTZ R0, R134, R3 ;  /* 0x0000000386007221 */ /* 0x000fe40000010000 */
[----:B------:R-:W-:Y:S01]  /*c770*/  FADD.FTZ R3, R131, R69 ;  /* 0x0000004583037221 */ /* 0x000fe20000010000 */
[----:B---3--:R-:W-:Y:S01]  /*c780*/  F2FP.PACK_AB R131, R100, R101 ;  /* 0x000000656483723e */ /* 0x008fe200000000ff */
[C---:B------:R-:W-:Y:S01]  /*c790*/  HMMA.16816.F32 R40, R80.reuse, R92, R40 ;  /* 0x0000005c5028723c */ /* 0x040fe20000001828 */
[----:B------:R-:W-:Y:S03]  /*c7a0*/  MUFU.EX2 R69, R156 ;  /* 0x0000009c00457308 */ /* 0x000fe60000000800 */
[----:B------:R-:W-:Y:S02]  /*c7b0*/  FADD.FTZ R3, R118, R3 ;  /* 0x0000000376037221 */ /* 0x000fe40000010000 */
[----:B------:R-:W-:Y:S01]  /*c7c0*/  FADD.FTZ R0, R124, R0 ;  /* 0x000000007c007221 */ /* 0x000fe20000010000 */
[----:B------:R-:W-:Y:S01]  /*c7d0*/  F2FP.PACK_AB R124, R98, R99 ;  /* 0x00000063627c723e */ /* 0x000fe200000000ff */
[-C--:B------:R-:W-:Y:S04]  /*c7e0*/  HMMA.16816.F32 R44, R80, R94.reuse, R44 ;  /* 0x0000005e502c723c */ /* 0x080fe8000000182c */
[----:B--2---:R-:W-:Y:S01]  /*c7f0*/  F2FP.PACK_AB R130, R102, R104 ;  /* 0x000000686682723e */ /* 0x004fe200000000ff */
[----:B------:R-:W-:Y:S02]  /*c800*/  FADD.FTZ R96, R127, R0 ;  /* 0x000000007f607221 */ /* 0x000fe40000010000 */
[----:B------:R-:W-:Y:S01]  /*c810*/  FADD.FTZ R0, R123, R3 ;  /* 0x000000037b007221 */ /* 0x000fe20000010000 */
[C---:B------:R-:W-:Y:S01]  /*c820*/  HMMA.16816.F32 R48, R72.reuse, R94, R48 ;  /* 0x0000005e4830723c */ /* 0x040fe20000001830 */
[----:B------:R-:W2:Y:S03]  /*c830*/  LDSM.16.MT88.4 R92, [R230+0x2000] ;  /* 0x00200000e65c783b */ /* 0x000ea60000004200 */
[----:B------:R-:W-:Y:S02]  /*c840*/  FADD.FTZ R0, R145, R0 ;  /* 0x0000000091007221 */ /* 0x000fe40000010000 */
[----:B------:R-:W-:Y:S02]  /*c850*/  FADD.FTZ R3, R146, R96 ;  /* 0x0000006092037221 */ /* 0x000fe40000010000 */
[-C--:B------:R-:W-:Y:S04]  /*c860*/  HMMA.16816.F32 R52, R72, R84.reuse, R52 ;  /* 0x000000544834723c */ /* 0x080fe80000001834 */
[----:B------:R-:W-:Y:S02]  /*c870*/  FADD.FTZ R0, R144, R0 ;  /* 0x0000000090007221 */ /* 0x000fe40000010000 */
[----:B------:R-:W-:Y:S02]  /*c880*/  FADD.FTZ R2, R139, R68 ;  /* 0x000000448b027221 */ /* 0x000fe40000010000 */
[C---:B------:R-:W-:Y:S04]  /*c890*/  HMMA.16816.F32 R56, R80.reuse, R84, R56 ;  /* 0x000000545038723c */ /* 0x040fe80000001838 */
[----:B------:R-:W-:Y:S02]  /*c8a0*/  FADD.FTZ R68, R143, R71 ;  /* 0x000000478f447221 */ /* 0x000fe40000010000 */
[----:B------:R-:W3:Y:S01]  /*c8b0*/  MUFU.EX2 R71, R226 ;  /* 0x000000e200477308 */ /* 0x000ee20000000800 */
[----:B------:R-:W-:Y:S01]  /*c8c0*/  FADD.FTZ R2, R125, R2 ;  /* 0x000000027d027221 */ /* 0x000fe20000010000 */
[-C--:B------:R-:W-:Y:S04]  /*c8d0*/  HMMA.16816.F32 R60, R80, R86.reuse, R60 ;  /* 0x00000056503c723c */ /* 0x080fe8000000183c */
[----:B------:R-:W-:Y:S01]  /*c8e0*/  FADD.FTZ R97, R128, R2 ;  /* 0x0000000280617221 */ /* 0x000fe20000010000 */
[----:B-1----:R-:W-:Y:S01]  /*c8f0*/  F2FP.PACK_AB R128, R106, R107 ;  /* 0x0000006b6a80723e */ /* 0x002fe200000000ff */
[----:B------:R-:W-:Y:S01]  /*c900*/  FADD.FTZ R68, R121, R68 ;  /* 0x0000004479447221 */ /* 0x000fe20000010000 */
[----:B------:R-:W-:Y:S01]  /*c910*/  F2FP.PACK_AB R80, R203, R180 ;  /* 0x000000b4cb50723e */ /* 0x000fe200000000ff */
[----:B------:R-:W-:Y:S01]  /*c920*/  HMMA.16816.F32 R64, R72, R86, R64 ;  /* 0x000000564840723c */ /* 0x000fe20000001840 */
[----:B------:R-:W1:Y:S03]  /*c930*/  LDSM.16.MT88.4 R84, [R232+0x2000] ;  /* 0x00200000e854783b */ /* 0x000e660000004200 */
[----:B------:R-:W-:Y:S01]  /*c940*/  F2FP.PACK_AB R82, R209, R207 ;  /* 0x000000cfd152723e */ /* 0x000fe200000000ff */
[----:B------:R-:W-:Y:S01]  /*c950*/  FADD.FTZ R2, R129, R68 ;  /* 0x0000004481027221 */ /* 0x000fe20000010000 */
[----:B------:R-:W-:Y:S01]  /*c960*/  F2FP.PACK_AB R81, R195, R196 ;  /* 0x000000c4c351723e */ /* 0x000fe200000000ff */
[----:B------:R-:W-:Y:S01]  /*c970*/  FADD.FTZ R0, R172, R0 ;  /* 0x00000000ac007221 */ /* 0x000fe20000010000 */
[----:B------:R-:W-:Y:S01]  /*c980*/  F2FP.PACK_AB R72, R205, R183 ;  /* 0x000000b7cd48723e */ /* 0x000fe200000000ff */
[----:B------:R-:W-:Y:S03]  /*c990*/  FADD.FTZ R2, R147, R2 ;  /* 0x0000000293027221 */ /* 0x000fe60000010000 */
[----:B------:R-:W-:Y:S01]  /*c9a0*/  F2FP.PACK_AB R74, R213, R208 ;  /* 0x000000d0d54a723e */ /* 0x000fe200000000ff */
        /* <DEDUP_REMOVED lines=9> */
[----:B---3--:R-:W-:Y:S01]  /*ca40*/  F2FP.PACK_AB R127, R69, R71 ;  /* 0x00000047457f723e */ /* 0x008fe200000000ff */
[-C--:B------:R-:W-:Y:S03]  /*ca50*/  HMMA.16816.F32 R4, R72, R76.reuse, R4 ;  /* 0x0000004c4804723c */ /* 0x080fe60000001804 */
[----:B------:R-:W-:Y:S02]  /*ca60*/  FADD.FTZ R2, R179, R2 ;  /* 0x00000002b3027221 */ /* 0x000fe40000010000 */
[----:B------:R-:W-:Y:S02]  /*ca70*/  FADD.FTZ R68, R142, R68 ;  /* 0x000000448e447221 */ /* 0x000fe40000010000 */
[----:B------:R-:W-:Y:S01]  /*ca80*/  FADD.FTZ R3, R150, R3 ;  /* 0x0000000396037221 */ /* 0x000fe20000010000 */
[C---:B------:R-:W-:Y:S04]  /*ca90*/  HMMA.16816.F32 R8, R80.reuse, R76, R8 ;  /* 0x0000004c5008723c */ /* 0x040fe80000001808 */
[----:B------:R-:W-:Y:S02]  /*caa0*/  FADD.FTZ R3, R141, R3 ;  /* 0x000000038d037221 */ /* 0x000fe40000010000 */
[----:B------:R-:W-:Y:S02]  /*cab0*/  IMAD.MOV.U32 R134, RZ, RZ, R70 ;  /* 0x000000ffff867224 */ /* 0x000fe400078e0046 */
[-C--:B------:R-:W-:Y:S04]  /*cac0*/  HMMA.16816.F32 R12, R80, R78.reuse, R12 ;  /* 0x0000004e500c723c */ /* 0x080fe8000000180c */
[----:B------:R-:W-:Y:S04]  /*cad0*/  FADD.FTZ R3, R210, R3 ;  /* 0x00000003d2037221 */ /* 0x000fe80000010000 */
[C---:B------:R-:W-:Y:S01]  /*cae0*/  HMMA.16816.F32 R16, R72.reuse, R78, R16 ;  /* 0x0000004e4810723c */ /* 0x040fe20000001810 */
[----:B------:R-:W3:Y:S07]  /*caf0*/  LDSM.16.MT88.4 R76, [R229+0x2800] ;  /* 0x00280000e54c783b */ /* 0x000eee0000004200 */
[-C--:B------:R-:W-:Y:S08]  /*cb00*/  HMMA.16816.F32 R20, R72, R88.reuse, R20 ;  /* 0x000000584814723c */ /* 0x080ff00000001814 */
[C---:B------:R-:W-:Y:S08]  /*cb10*/  HMMA.16816.F32 R24, R80.reuse, R88, R24 ;  /* 0x000000585018723c */ /* 0x040ff00000001818 */
[-C--:B------:R-:W-:Y:S08]  /*cb20*/  HMMA.16816.F32 R28, R80, R90.reuse, R28 ;  /* 0x0000005a501c723c */ /* 0x080ff0000000181c */
[C---:B------:R-:W-:Y:S01]  /*cb30*/  HMMA.16816.F32 R32, R72.reuse, R90, R32 ;  /* 0x0000005a4820723c */ /* 0x040fe20000001820 */
[----:B------:R-:W3:Y:S07]  /*cb40*/  LDSM.16.MT88.4 R88, [R233+0x2800] ;  /* 0x00280000e958783b */ /* 0x000eee0000004200 */
[-C--:B--2---:R-:W-:Y:S08]  /*cb50*/  HMMA.16816.F32 R36, R72, R92.reuse, R36 ;  /* 0x0000005c4824723c */ /* 0x084ff00000001824 */
[C---:B------:R-:W-:Y:S08]  /*cb60*/  HMMA.16816.F32 R40, R80.reuse, R92, R40 ;  /* 0x0000005c5028723c */ /* 0x040ff00000001828 */
[-C--:B------:R-:W-:Y:S08]  /*cb70*/  HMMA.16816.F32 R44, R80, R94.reuse, R44 ;  /* 0x0000005e502c723c */ /* 0x080ff0000000182c */
[C---:B------:R-:W-:Y:S01]  /*cb80*/  HMMA.16816.F32 R48, R72.reuse, R94, R48 ;  /* 0x0000005e4830723c */ /* 0x040fe20000001830 */
[----:B------:R-:W2:Y:S07]  /*cb90*/  LDSM.16.MT88.4 R92, [R230+0x2800] ;  /* 0x00280000e65c783b */ /* 0x000eae0000004200 */
[-C--:B-1----:R-:W-:Y:S08]  /*cba0*/  HMMA.16816.F32 R52, R72, R84.reuse, R52 ;  /* 0x000000544834723c */ /* 0x082ff00000001834 */
[C---:B------:R-:W-:Y:S08]  /*cbb0*/  HMMA.16816.F32 R56, R80.reuse, R84, R56 ;  /* 0x000000545038723c */ /* 0x040ff00000001838 */
[-C--:B------:R-:W-:Y:S07]  /*cbc0*/  HMMA.16816.F32 R60, R80, R86.reuse, R60 ;  /* 0x00000056503c723c */ /* 0x080fee000000183c */
[----:B------:R-:W-:Y:S01]  /*cbd0*/  F2FP.PACK_AB R80, R138, R188 ;  /* 0x000000bc8a50723e */ /* 0x000fe200000000ff */
[----:B------:R-:W-:Y:S01]  /*cbe0*/  HMMA.16816.F32 R64, R72, R86, R64 ;  /* 0x000000564840723c */ /* 0x000fe20000001840 */
[----:B------:R-:W1:Y:S03]  /*cbf0*/  LDSM.16.MT88.4 R84, [R232+0x2800] ;  /* 0x00280000e854783b */ /* 0x000e660000004200 */
[----:B------:R-:W-:Y:S02]  /*cc00*/  F2FP.PACK_AB R81, R120, R133 ;  /* 0x000000857851723e */ /* 0x000fe400000000ff */
[----:B------:R-:W-:Y:S02]  /*cc10*/  F2FP.PACK_AB R82, R111, R132 ;  /* 0x000000846f52723e */ /* 0x000fe400000000ff */
[----:B------:R-:W-:Y:S04]  /*cc20*/  F2FP.PACK_AB R72, R197, R200 ;  /* 0x000000c8c548723e */ /* 0x000fe800000000ff */
[----:B------:R-:W-:Y:S02]  /*cc30*/  F2FP.PACK_AB R73, R193, R194 ;  /* 0x000000c2c149723e */ /* 0x000fe400000000ff */
[----:B------:R-:W-:Y:S02]  /*cc40*/  F2FP.PACK_AB R74, R191, R192 ;  /* 0x000000c0bf4a723e */ /* 0x000fe400000000ff */
[----:B------:R-:W-:Y:S02]  /*cc50*/  F2FP.PACK_AB R75, R189, R190 ;  /* 0x000000bebd4b723e */ /* 0x000fe400000000ff */
[----:B------:R-:W-:Y:S05]  /*cc60*/  F2FP.PACK_AB R83, R108, R109 ;  /* 0x0000006d6c53723e */ /* 0x000fea00000000ff */
[-C--:B---3--:R-:W-:Y:S08]  /*cc70*/  HMMA.16816.F32 R4, R72, R76.reuse, R4 ;  /* 0x0000004c4804723c */ /* 0x088ff00000001804 */
[C---:B------:R-:W-:Y:S01]  /*cc80*/  HMMA.16816.F32 R8, R80.reuse, R76, R8 ;  /* 0x0000004c5008723c */ /* 0x040fe20000001808 */
[----:B------:R-:W-:Y:S07]  /*cc90*/  MUFU.EX2 R76, R160 ;  /* 0x000000a0004c7308 */ /* 0x000fee0000000800 */
[-C--:B------:R-:W-:Y:S03]  /*cca0*/  HMMA.16816.F32 R12, R80, R78.reuse, R12 ;  /* 0x0000004e500c723c */ /* 0x080fe6000000180c */
[----:B------:R-:W3:Y:S05]  /*ccb0*/  MUFU.EX2 R77, R159 ;  /* 0x0000009f004d7308 */ /* 0x000eea0000000800 */
[C---:B------:R-:W-:Y:S05]  /*ccc0*/  HMMA.16816.F32 R16, R72.reuse, R78, R16 ;  /* 0x0000004e4810723c */ /* 0x040fea0000001810 */
[----:B------:R-:W-:Y:S03]  /*ccd0*/  MUFU.EX2 R78, R249 ;  /* 0x000000f9004e7308 */ /* 0x000fe60000000800 */
[-C--:B------:R-:W-:Y:S07]  /*cce0*/  HMMA.16816.F32 R20, R72, R88.reuse, R20 ;  /* 0x000000584814723c */ /* 0x080fee0000001814 */
[----:B------:R-:W1:Y:S01]  /*ccf0*/  MUFU.EX2 R79, R250 ;  /* 0x000000fa004f7308 */ /* 0x000e620000000800 */
[C---:B------:R-:W-:Y:S04]  /*cd00*/  HMMA.16816.F32 R24, R80.reuse, R88, R24 ;  /* 0x000000585018723c */ /* 0x040fe80000001818 */
[----:B---3--:R-:W-:Y:S04]  /*cd10*/  F2FP.PACK_AB R126, R76, R77 ;  /* 0x0000004d4c7e723e */ /* 0x008fe800000000ff */
[-C--:B------:R-:W-:Y:S03]  /*cd20*/  HMMA.16816.F32 R28, R80, R90.reuse, R28 ;  /* 0x0000005a501c723c */ /* 0x080fe6000000181c */
[----:B----4-:R-:W-:Y:S01]  /*cd30*/  ISETP.GT.AND P0, PT, R202, R110, PT ;  /* 0x0000006eca00720c */ /* 0x010fe20003f04270 */
[----:B------:R-:W-:Y:S04]  /*cd40*/  IMAD.MOV.U32 R202, RZ, RZ, R247 ;  /* 0x000000ffffca7224 */ /* 0x000fe800078e00f7 */
[C---:B------:R-:W-:Y:S04]  /*cd50*/  HMMA.16816.F32 R32, R72.reuse, R90, R32 ;  /* 0x0000005a4820723c */ /* 0x040fe80000001820 */
[----:B-1----:R-:W-:Y:S04]  /*cd60*/  F2FP.PACK_AB R125, R78, R79 ;  /* 0x0000004f4e7d723e */ /* 0x002fe800000000ff */
[-C--:B--2---:R-:W-:Y:S08]  /*cd70*/  HMMA.16816.F32 R36, R72, R92.reuse, R36 ;  /* 0x0000005c4824723c */ /* 0x084ff00000001824 */
[C---:B------:R-:W-:Y:S08]  /*cd80*/  HMMA.16816.F32 R40, R80.reuse, R92, R40 ;  /* 0x0000005c5028723c */ /* 0x040ff00000001828 */
[-C--:B------:R-:W-:Y:S08]  /*cd90*/  HMMA.16816.F32 R44, R80, R94.reuse, R44 ;  /* 0x0000005e502c723c */ /* 0x080ff0000000182c */
[C---:B------:R-:W-:Y:S08]  /*cda0*/  HMMA.16816.F32 R48, R72.reuse, R94, R48 ;  /* 0x0000005e4830723c */ /* 0x040ff00000001830 */
[-C--:B------:R-:W-:Y:S08]  /*cdb0*/  HMMA.16816.F32 R52, R72, R84.reuse, R52 ;  /* 0x000000544834723c */ /* 0x080ff00000001834 */
[C---:B------:R-:W-:Y:S08]  /*cdc0*/  HMMA.16816.F32 R56, R80.reuse, R84, R56 ;  /* 0x000000545038723c */ /* 0x040ff00000001838 */
[-C--:B------:R-:W-:Y:S08]  /*cdd0*/  HMMA.16816.F32 R60, R80, R86.reuse, R60 ;  /* 0x00000056503c723c */ /* 0x080ff0000000183c */
[----:B------:R-:W-:Y:S08]  /*cde0*/  HMMA.16816.F32 R64, R72, R86, R64 ;  /* 0x000000564840723c */ /* 0x000ff00000001840 */
        /* <DEDUP_REMOVED lines=50> */
[----:B------:R-:W-:Y:S01]  /*d110*/  FADD.FTZ R0, R132, R9 ;  /* 0x0000000984007221 */ /* 0x000fe20000010000 */
[----:B------:R-:W-:Y:S01]  /*d120*/  MOV R132, R136 ;  /* 0x0000008800847202 */ /* 0x000fe20000000f00 */
        /* <DEDUP_REMOVED lines=23> */
[----:B------:R-:W-:Y:S01]  /*d2a0*/  FADD.FTZ R0, R69, R0 ;  /* 0x0000000045007221 */ /* 0x000fe20000010000 */
[----:B------:R1:W-:Y:S01]  /*d2b0*/  STL [R1+0x18], R3 ;  /* 0x0000180301007387 */ /* 0x0003e20000100800 */
[----:B------:R-:W-:Y:S03]  /*d2c0*/  IMAD.MOV.U32 R133, RZ, RZ, R135 ;  /* 0x000000ffff857224 */ /* 0x000fe600078e0087 */
[----:B------:R2:W-:Y:S04]  /*d2d0*/  STL [R1+0x14], R2 ;  /* 0x0000140201007387 */ /* 0x0005e80000100800 */
[----:B------:R2:W-:Y:S01]  /*d2e0*/  STL [R1+0x1c], R0 ;  /* 0x00001c0001007387 */ /* 0x0005e20000100800 */
[----:B-1----:R-:W-:Y:S01]  /*d2f0*/  IMAD.MOV.U32 R3, RZ, RZ, R137 ;  /* 0x000000ffff037224 */ /* 0x002fe200078e0089 */
[----:B------:R-:W-:-:S05]  /*d300*/  @P0 BRA `(.L_x_518) ;  /* 0xffffa3b000000947 */ /* 0x000fca000383ffff */
.L_x_517:
[----:B--2---:R-:W-:-:S13]  /*d310*/  ISETP.GE.AND P0, PT, R247, RZ, PT ;  /* 0x000000fff700720c */ /* 0x004fda0003f06270 */
[----:B------:R-:W-:Y:S05]  /*d320*/  @!P0 BRA `(.L_x_519) ;  /* 0x0000403000008947 */ /* 0x000fea0003800000 */
[----:B------:R-:W-:Y:S01]  /*d330*/  IMAD.MOV.U32 R3, RZ, RZ, R136 ;  /* 0x000000ffff037224 */ /* 0x000fe200078e0088 */
[----:B------:R-:W-:Y:S01]  /*d340*/  MOV R138, R70 ;  /* 0x00000046008a7202 */ /* 0x000fe20000000f00 */
[----:B------:R-:W-:Y:S01]  /*d350*/  IMAD.MOV.U32 R0, RZ, RZ, R137 ;  /* 0x000000ffff007224 */ /* 0x000fe200078e0089 */
[----:B------:R-:W-:Y:S02]  /*d360*/  MOV R132, R135 ;  /* 0x0000008700847202 */ /* 0x000fe40000000f00 */
.L_x_520:
[----:B------:R-:W2:Y:S01]  /*d370*/  LDL R76, [R1+0x4c] ;  /* 0x00004c00014c7983 */ /* 0x000ea20000100800 */
[----:B------:R-:W-:Y:S04]  /*d380*/  DEPBAR.LE SB0, 0x0 ;  /* 0x000080000000791a */ /* 0x000fe80000000000 */
[----:B------:R-:W3:Y:S01]  /*d390*/  LDL.64 R74, [R1+0x40] ;  /* 0x00004000014a7983 */ /* 0x000ee20000100a00 */
[----:B------:R-:W-:Y:S01]  /*d3a0*/  WARPSYNC 0xffffffff ;  /* 0xffffffff00007948 */ /* 0x000fe20003800000 */
[----:B------:R-:W-:Y:S01]  /*d3b0*/  SHF.R.S32.HI R2, RZ, 0x1f, R247 ;  /* 0x0000001fff027819 */ /* 0x000fe200000114f7 */
[C---:B------:R-:W-:Y:S01]  /*d3c0*/  IMAD.WIDE.U32 R72, R247.reuse, c[0x0][0x208], RZ ;  /* 0x00008200f7487a25 */ /* 0x040fe200078e00ff */
[----:B------:R-:W-:Y:S02]  /*d3d0*/  MOV R78, c[0x0][0x208] ;  /* 0x00008200004e7a02 */ /* 0x000fe40000000f00 */
[----:B------:R-:W-:Y:S01]  /*d3e0*/  BAR.SYNC.DEFER_BLOCKING 0x0 ;  /* 0x0000000000007b1d */ /* 0x000fe20000010000 */
[----:B------:R-:W-:Y:S01]  /*d3f0*/  IMAD R2, R2, c[0x0][0x208], RZ ;  /* 0x0000820002027a24 */ /* 0x000fe200078e02ff */
[----:B------:R-:W-:Y:S02]  /*d400*/  SHF.L.U32 R104, R78, 0x5, RZ ;  /* 0x000000054e687819 */ /* 0x000fe400000006ff */
[----:B------:R-:W-:Y:S01]  /*d410*/  MOV R252, 0x5 ;  /* 0x0000000500fc7802 */ /* 0x000fe20000000f00 */
[----:B------:R-:W-:Y:S05]  /*d420*/  IMAD R2, R247, c[0x0][0x20c], R2 ;  /* 0x00008300f7027a24 */ /* 0x000fea00078e0202 */
[----:B------:R-:W-:Y:S05]  /*d430*/  IADD3 R2, R73, R2, RZ ;  /* 0x0000000249027210 */ /* 0x000fea0007ffe0ff */
[----:B------:R-:W-:Y:S01]  /*d440*/  IMAD R2, R2, 0x70, RZ ;  /* 0x0000007002027824 */ /* 0x000fe200078e02ff */
[----:B-----5:R-:W-:Y:S08]  /*d450*/  LDSM.16.M88.4 R112, [R235] ;  /* 0x00000000eb70783b */ /* 0x020ff00000000200 */
[----:B------:R-:W1:Y:S08]  /*d460*/  LDSM.16.M88.4 R16, [R228] ;  /* 0x00000000e410783b */ /* 0x000e700000000200 */
[----:B------:R-:W4:Y:S08]  /*d470*/  LDSM.16.M88.4 R108, [R235+0x2000] ;  /* 0x00200000eb6c783b */ /* 0x000f300000000200 */
[----:B------:R-:W4:Y:S08]  /*d480*/  LDSM.16.M88.4 R32, [R228+0x800] ;  /* 0x00080000e420783b */ /* 0x000f300000000200 */
[----:B------:R-:W4:Y:S08]  /*d490*/  LDSM.16.M88.4 R48, [R228+0x1000] ;  /* 0x00100000e430783b */ /* 0x000f300000000200 */
[----:B------:R-:W4:Y:S01]  /*d4a0*/  LDSM.16.M88.4 R64, [R228+0x1800] ;  /* 0x00180000e440783b */ /* 0x000f220000000200 */
[-C--:B-1----:R-:W-:Y:S07]  /*d4b0*/  HMMA.16816.F32 R4, R112, R16.reuse, RZ ;  /* 0x000000107004723c */ /* 0x082fee00000018ff */
[----:B------:R-:W1:Y:S01]  /*d4c0*/  LDSM.16.M88.4 R80, [R228+0x2000] ;  /* 0x00200000e450783b */ /* 0x000e620000000200 */
[C---:B----4-:R-:W-:Y:S07]  /*d4d0*/  HMMA.16816.F32 R8, R108.reuse, R16, RZ ;  /* 0x000000106c08723c */ /* 0x050fee00000018ff */
[----:B------:R-:W4:Y:S01]  /*d4e0*/  LDSM.16.M88.4 R96, [R228+0x2800] ;  /* 0x00280000e460783b */ /* 0x000f220000000200 */
[-C--:B------:R-:W-:Y:S07]  /*d4f0*/  HMMA.16816.F32 R12, R108, R18.reuse, RZ ;  /* 0x000000126c0c723c */ /* 0x080fee00000018ff */
[----:B------:R-:W1:Y:S01]  /*d500*/  LDSM.16.M88.4 R188, [R228+0x3000] ;  /* 0x00300000e4bc783b */ /* 0x000e620000000200 */
[C---:B------:R-:W-:Y:S07]  /*d510*/  HMMA.16816.F32 R16, R112.reuse, R18, RZ ;  /* 0x000000127010723c */ /* 0x040fee00000018ff */
[----:B------:R-:W-:Y:S01]  /*d520*/  LDSM.16.M88.4 R192, [R238] ;  /* 0x00000000eec0783b */ /* 0x000fe20000000200 */
[-C--:B------:R-:W-:Y:S07]  /*d530*/  HMMA.16816.F32 R20, R112, R32.reuse, RZ ;  /* 0x000000207014723c */ /* 0x080fee00000018ff */
[----:B------:R-:W1:Y:S01]  /*d540*/  LDSM.16.M88.4 R196, [R239] ;  /* 0x00000000efc4783b */ /* 0x000e620000000200 */
[C---:B------:R-:W-:Y:S07]  /*d550*/  HMMA.16816.F32 R24, R108.reuse, R32, RZ ;  /* 0x000000206c18723c */ /* 0x040fee00000018ff */
[----:B------:R-:W1:Y:S01]  /*d560*/  LDSM.16.M88.4 R200, [R238+0x2000] ;  /* 0x00200000eec8783b */ /* 0x000e620000000200 */
[-C--:B------:R-:W-:Y:S07]  /*d570*/  HMMA.16816.F32 R28, R108, R34.reuse, RZ ;  /* 0x000000226c1c723c */ /* 0x080fee00000018ff */
[----:B------:R-:W1:Y:S01]  /*d580*/  LDSM.16.M88.4 R204, [R245] ;  /* 0x00000000f5cc783b */ /* 0x000e620000000200 */
[C---:B------:R-:W-:Y:S07]  /*d590*/  HMMA.16816.F32 R32, R112.reuse, R34, RZ ;  /* 0x000000227020723c */ /* 0x040fee00000018ff */
[----:B------:R-:W1:Y:S01]  /*d5a0*/  LDSM.16.M88.4 R208, [R244] ;  /* 0x00000000f4d0783b */ /* 0x000e620000000200 */
[-C--:B------:R-:W-:Y:S07]  /*d5b0*/  HMMA.16816.F32 R36, R112, R48.reuse, RZ ;  /* 0x000000307024723c */ /* 0x080fee00000018ff */
[----:B------:R-:W1:Y:S01]  /*d5c0*/  LDSM.16.M88.4 R212, [R243] ;  /* 0x00000000f3d4783b */ /* 0x000e620000000200 */
[C---:B------:R-:W-:Y:S07]  /*d5d0*/  HMMA.16816.F32 R40, R108.reuse, R48, RZ ;  /* 0x000000306c28723c */ /* 0x040fee00000018ff */
[----:B------:R-:W1:Y:S01]  /*d5e0*/  LDSM.16.M88.4 R216, [R242] ;  /* 0x00000000f2d8783b */ /* 0x000e620000000200 */
[-C--:B------:R-:W-:Y:S07]  /*d5f0*/  HMMA.16816.F32 R44, R108, R50.reuse, RZ ;  /* 0x000000326c2c723c */ /* 0x080fee00000018ff */
[----:B------:R-:W1:Y:S01]  /*d600*/  LDSM.16.M88.4 R220, [R241] ;  /* 0x00000000f1dc783b */ /* 0x000e620000000200 */
[C---:B------:R-:W-:Y:S07]  /*d610*/  HMMA.16816.F32 R48, R112.reuse, R50, RZ ;  /* 0x000000327030723c */ /* 0x040fee00000018ff */
[----:B------:R-:W2:Y:S01]  /*d620*/  LDSM.16.M88.4 R224, [R240] ;  /* 0x00000000f0e0783b */ /* 0x000ea20000000200 */
[-C--:B------:R-:W-:Y:S08]  /*d630*/  HMMA.16816.F32 R52, R112, R64.reuse, RZ ;  /* 0x000000407034723c */ /* 0x080ff000000018ff */
[C---:B------:R-:W-:Y:S08]  /*d640*/  HMMA.16816.F32 R56, R108.reuse, R64, RZ ;  /* 0x000000406c38723c */ /* 0x040ff000000018ff */
[-C--:B------:R-:W-:Y:S08]  /*d650*/  HMMA.16816.F32 R60, R108, R66.reuse, RZ ;  /* 0x000000426c3c723c */ /* 0x080ff000000018ff */
[C---:B------:R-:W-:Y:S08]  /*d660*/  HMMA.16816.F32 R64, R112.reuse, R66, RZ ;  /* 0x000000427040723c */ /* 0x040ff000000018ff */
[-C--:B-1----:R-:W-:Y:S01]  /*d670*/  HMMA.16816.F32 R68, R112, R80.reuse, RZ ;  /* 0x000000507044723c */ /* 0x082fe200000018ff */
[----:B--2---:R-:W-:Y:S03]  /*d680*/  MOV R77, R76 ;  /* 0x0000004c004d7202 */ /* 0x004fe60000000f00 */
[----:B---3--:R-:W-:Y:S05]  /*d690*/  MOV R76, R74 ;  /* 0x0000004a004c7202 */ /* 0x008fea0000000f00 */
[----:B------:R-:W-:Y:S02]  /*d6a0*/  IMAD.WIDE.U32 R76, R72, 0x70, R76 ;  /* 0x00000070484c7825 */ /* 0x000fe400078e004c */
[C---:B------:R-:W-:Y:S03]  /*d6b0*/  HMMA.16816.F32 R72, R108.reuse, R80, RZ ;  /* 0x000000506c48723c */ /* 0x040fe600000018ff */
[----:B------:R-:W-:Y:S02]  /*d6c0*/  LEA R90, P0, R76, c[0x0][0x1f8], 0x1 ;  /* 0x00007e004c5a7a11 */ /* 0x000fe400078008ff */
[----:B------:R-:W-:Y:S02]  /*d6d0*/  IADD3 R2, R77, R2, RZ ;  /* 0x000000024d027210 */ /* 0x000fe40007ffe0ff */
[----:B------:R-:W-:Y:S02]  /*d6e0*/  IADD3 R88, P1, R90, R104, RZ ;  /* 0x000000685a587210 */ /* 0x000fe40007f3e0ff */
[----:B------:R-:W-:Y:S03]  /*d6f0*/  LEA.HI.X R91, R76, c[0x0][0x1fc], R2, 0x1, P0 ;  /* 0x00007f004c5b7a11 */ /* 0x000fe600000f0c02 */
[----:B------:R-:W-:Y:S02]  /*d700*/  SHF.L.U64.HI R2, R78, R252, c[0x0][0x20c] ;  /* 0x000083004e027619 */ /* 0x000fe400000102fc */
[-C--:B------:R-:W-:Y:S01]  /*d710*/  HMMA.16816.F32 R76, R108, R82.reuse, RZ ;  /* 0x000000526c4c723c */ /* 0x080fe200000018ff */
[----:B------:R-:W-:Y:S01]  /*d720*/  @!PT LDS RZ, [RZ] ;  /* 0x00000000fffff984 */ /* 0x000fe20000000800 */
[----:B------:R-:W-:Y:S01]  /*d730*/  @!PT LDS RZ, [RZ] ;  /* 0x00000000fffff984 */ /* 0x000fe20000000800 */
[----:B------:R-:W-:Y:S01]  /*d740*/  @!PT LDS RZ, [RZ] ;  /* 0x00000000fffff984 */ /* 0x000fe20000000800 */
[----:B------:R1:W-:Y:S01]  /*d750*/  LDGSTS.E.BYPASS.LTC128B.128 [R246+0x100], [R90.64], !P6 ;  /* 0x001000005af67fae */ /* 0x0003e2000f101d48 */
[----:B------:R-:W-:Y:S02]  /*d760*/  IADD3.X R89, R91, R2, RZ, P1, !PT ;  /* 0x000000025b597210 */ /* 0x000fe40000ffe4ff */
[----:B------:R-:W-:Y:S04]  /*d770*/  IADD3 R94, P0, R88, R104, RZ ;  /* 0x00000068585e7210 */ /* 0x000fe80007f1e0ff */
[C---:B------:R-:W-:Y:S01]  /*d780*/  HMMA.16816.F32 R80, R112.reuse, R82, RZ ;  /* 0x000000527050723c */ /* 0x040fe200000018ff */
[----:B------:R1:W-:Y:S03]  /*d790*/  LDGSTS.E.BYPASS.LTC128B.128 [R246+0x900], [R88.64], !P6 ;  /* 0x0090000058f67fae */ /* 0x0003e6000f101d48 */
[----:B------:R-:W-:Y:S02]  /*d7a0*/  IADD3.X R95, R89, R2, RZ, P0, !PT ;  /* 0x00000002595f7210 */ /* 0x000fe400007fe4ff */
[----:B------:R-:W-:Y:S02]  /*d7b0*/  IADD3 R92, P1, R94, R104, RZ ;  /* 0x000000685e5c7210 */ /* 0x000fe40007f3e0ff */
[-C--:B----4-:R-:W-:Y:S01]  /*d7c0*/  HMMA.16816.F32 R84, R112, R96.reuse, RZ ;  /* 0x000000607054723c */ /* 0x090fe200000018ff */
[----:B------:R2:W-:Y:S03]  /*d7d0*/  LDGSTS.E.BYPASS.LTC128B.128 [R246+0x1100], [R94.64], !P6 ;  /* 0x011000005ef67fae */ /* 0x0005e6000f101d48 */
[----:B------:R-:W-:Y:S02]  /*d7e0*/  IADD3.X R93, R95, R2, RZ, P1, !PT ;  /* 0x000000025f5d7210 */ /* 0x000fe40000ffe4ff */
[----:B------:R-:W-:Y:S03]  /*d7f0*/  IADD3 R102, P0, R92, R104, RZ ;  /* 0x000000685c667210 */ /* 0x000fe60007f1e0ff */
[----:B------:R2:W-:Y:S03]  /*d800*/  LDGSTS.E.BYPASS.LTC128B.128 [R246+0x1900], [R92.64], !P6 ;  /* 0x019000005cf67fae */ /* 0x0005e6000f101d48 */
[----:B------:R-:W-:Y:S02]  /*d810*/  IADD3.X R103, R93, R2, RZ, P0, !PT ;  /* 0x000000025d677210 */ /* 0x000fe400007fe4ff */
[----:B------:R-:W-:Y:S03]  /*d820*/  IADD3 R100, P0, R102, R104, RZ ;  /* 0x0000006866647210 */ /* 0x000fe60007f1e0ff */
[----:B------:R3:W-:Y:S01]  /*d830*/  LDGSTS.E.BYPASS.LTC128B.128 [R246+0x2100], [R102.64], !P6 ;  /* 0x0210000066f67fae */ /* 0x0007e2000f101d48 */
[----:B------:R-:W-:Y:S01]  /*d840*/  IADD3.X R101, R103, R2, RZ, P0, !PT ;  /* 0x0000000267657210 */ /* 0x000fe200007fe4ff */
[C---:B-1----:R-:W-:Y:S06]  /*d850*/  HMMA.16816.F32 R88, R108.reuse, R96, RZ ;  /* 0x000000606c58723c */ /* 0x042fec00000018ff */
[----:B------:R1:W-:Y:S02]  /*d860*/  LDGSTS.E.BYPASS.LTC128B.128 [R246+0x2900], [R100.64], !P6 ;  /* 0x0290000064f67fae */ /* 0x0003e4000f101d48 */
[-C--:B--2---:R-:W-:Y:S08]  /*d870*/  HMMA.16816.F32 R92, R108, R98.reuse, RZ ;  /* 0x000000626c5c723c */ /* 0x084ff000000018ff */
[C---:B------:R-:W-:Y:S04]  /*d880*/  HMMA.16816.F32 R96, R112.reuse, R98, RZ ;  /* 0x000000627060723c */ /* 0x040fe800000018ff */
[----:B---3--:R-:W-:Y:S04]  /*d890*/  IADD3 R102, P0, R100, R104, RZ ;  /* 0x0000006864667210 */ /* 0x008fe80007f1e0ff */
[----:B------:R-:W-:Y:S02]  /*d8a0*/  IADD3.X R103, R101, R2, RZ, P0, !PT ;  /* 0x0000000265677210 */ /* 0x000fe400007fe4ff */
[C---:B------:R-:W-:Y:S02]  /*d8b0*/  ISETP.GT.AND P0, PT, R247.reuse, RZ, PT ;  /* 0x000000fff700720c */ /* 0x040fe40003f04270 */
[----:B------:R-:W-:Y:S01]  /*d8c0*/  IADD3 R247, R247, -0x1, RZ ;  /* 0xfffffffff7f77810 */ /* 0x000fe20007ffe0ff */
[----:B------:R1:W-:Y:S08]  /*d8d0*/  LDGSTS.E.BYPASS.LTC128B.128 [R246+0x3100], [R102.64], !P6 ;  /* 0x0310000066f67fae */ /* 0x0003f0000f101d48 */
[----:B------:R-:W0:Y:S01]  /*d8e0*/  LDGDEPBAR ;  /* 0x00000000000079af */ /* 0x000e220000000000 */
[-C--:B-1----:R-:W-:Y:S08]  /*d8f0*/  HMMA.16816.F32 R100, R112, R188.reuse, RZ ;  /* 0x000000bc7064723c */ /* 0x082ff000000018ff */
[C---:B------:R-:W-:Y:S08]  /*d900*/  HMMA.16816.F32 R104, R108.reuse, R188, RZ ;  /* 0x000000bc6c68723c */ /* 0x040ff000000018ff */
[-C--:B------:R-:W-:Y:S08]  /*d910*/  HMMA.16816.F32 R108, R108, R190.reuse, RZ ;  /* 0x000000be6c6c723c */ /* 0x080ff000000018ff */
[----:B------:R-:W-:Y:S01]  /*d920*/  HMMA.16816.F32 R112, R112, R190, RZ ;  /* 0x000000be7070723c */ /* 0x000fe200000018ff */
[----:B------:R-:W-:Y:S07]  /*d930*/  LDSM.16.M88.4 R188, [R236] ;  /* 0x00000000ecbc783b */ /* 0x000fee0000000200 */
[-C--:B------:R-:W-:Y:S08]  /*d940*/  HMMA.16816.F32 R4, R192, R196.reuse, R4 ;  /* 0x000000c4c004723c */ /* 0x080ff00000001804 */
        /* <DEDUP_REMOVED lines=118> */
[C---:B------:R-:W-:Y:S01]  /*e0b0*/  HMMA.16816.F32 R72, R200.reuse, R204, R72 ;  /* 0x000000ccc848723c */ /* 0x040fe20000001848 */
[----:B------:R-:W2:Y:S03]  /*e0c0*/  LDL.64 R204, [R1+0x38] ;  /* 0x0000380001cc7983 */ /* 0x000ea60000100a00 */
[----:B------:R-:W-:Y:S02]  /*e0d0*/  FMNMX.FTZ R133, R39, R133, !PT ;  /* 0x0000008527857209 */ /* 0x000fe40007810000 */
[----:B------:R-:W-:Y:S02]  /*e0e0*/  FMNMX.FTZ R134, R28, R134, !PT ;  /* 0x000000861c867209 */ /* 0x000fe40007810000 */
[-C--:B------:R-:W-:Y:S04]  /*e0f0*/  HMMA.16816.F32 R76, R200, R206.reuse, R76 ;  /* 0x000000cec84c723c */ /* 0x080fe8000000184c */
[----:B------:R-:W-:Y:S02]  /*e100*/  FMNMX.FTZ R2, R52, R2, !PT ;  /* 0x0000000234027209 */ /* 0x000fe40007810000 */
[----:B------:R-:W-:Y:S02]  /*e110*/  FMNMX.FTZ R134, R29, R134, !PT ;  /* 0x000000861d867209 */ /* 0x000fe40007810000 */
[C---:B------:R-:W-:Y:S01]  /*e120*/  HMMA.16816.F32 R80, R192.reuse, R206, R80 ;  /* 0x000000cec050723c */ /* 0x040fe20000001850 */
[----:B------:R-:W4:Y:S03]  /*e130*/  LDL R207, [R1+0x48] ;  /* 0x0000480001cf7983 */ /* 0x000f260000100800 */
        /* <DEDUP_REMOVED lines=66> */
[----:B------:R-:W3:Y:S01]  /*e560*/  SHFL.BFLY PT, R136, R2, 0x2, 0x1f ;  /* 0x0c401f0002887f89 */ /* 0x000ee200000e0000 */
        /* <DEDUP_REMOVED lines=14> */
[----:B---3--:R-:W-:Y:S02]  /*e650*/  FMNMX.FTZ R2, R2, R136, !PT ;  /* 0x0000008802027209 */ /* 0x008fe40007810000 */
[----:B------:R-:W-:Y:S02]  /*e660*/  FMNMX.FTZ R133, R108, R133, !PT ;  /* 0x000000856c857209 */ /* 0x000fe40007810000 */
[----:B------:R-:W-:Y:S01]  /*e670*/  FMNMX.FTZ R134, R78, R134, !PT ;  /* 0x000000864e867209 */ /* 0x000fe20007810000 */
[----:B------:R-:W3:Y:S01]  /*e680*/  SHFL.BFLY PT, R136, R2, 0x1, 0x1f ;  /* 0x0c201f0002887f89 */ /* 0x000ee200000e0000 */
[----:B------:R-:W-:Y:S02]  /*e690*/  FMNMX.FTZ R133, R109, R133, !PT ;  /* 0x000000856d857209 */ /* 0x000fe40007810000 */
        /* <DEDUP_REMOVED lines=11> */
[----:B---3--:R-:W-:Y:S01]  /*e750*/  FMNMX.FTZ R136, R2, R136, !PT ;  /* 0x0000008802887209 */ /* 0x008fe20007810000 */
[----:B------:R-:W-:Y:S01]  /*e760*/  FMUL.FTZ R2, R0, c[0x0][0x2d0] ;  /* 0x0000b40000027a20 */ /* 0x000fe20000410000 */
[----:B------:R-:W-:Y:S01]  /*e770*/  FMNMX.FTZ R0, R107, R134, !PT ;  /* 0x000000866b007209 */ /* 0x000fe20007810000 */
[----:B------:R1:W-:Y:S01]  /*e780*/  MUFU.EX2 R217, R4 ;  /* 0x0000000400d97308 */ /* 0x0003e20000000800 */
[--C-:B------:R-:W-:Y:S02]  /*e790*/  FFMA.FTZ R20, R20, c[0x0][0x2d0], -R139.reuse ;  /* 0x0000b40014147a23 */ /* 0x100fe4000001088b */
[--C-:B------:R-:W-:Y:S01]  /*e7a0*/  FFMA.FTZ R21, R21, c[0x0][0x2d0], -R139.reuse ;  /* 0x0000b40015157a23 */ /* 0x100fe2000001088b */
[----:B------:R-:W-:Y:S01]  /*e7b0*/  FMNMX.FTZ R133, R133, R135, !PT ;  /* 0x0000008785857209 */ /* 0x000fe20007810000 */
[--C-:B------:R-:W-:Y:S01]  /*e7c0*/  FFMA.FTZ R36, R36, c[0x0][0x2d0], -R139.reuse ;  /* 0x0000b40024247a23 */ /* 0x100fe2000001088b */
[----:B------:R-:W-:Y:S01]  /*e7d0*/  FMNMX.FTZ R0, R110, R0, !PT ;  /* 0x000000006e007209 */ /* 0x000fe20007810000 */
[--C-:B------:R-:W-:Y:S02]  /*e7e0*/  FFMA.FTZ R37, R37, c[0x0][0x2d0], -R139.reuse ;  /* 0x0000b40025257a23 */ /* 0x100fe4000001088b */
[--C-:B------:R-:W-:Y:S01]  /*e7f0*/  FFMA.FTZ R64, R64, c[0x0][0x2d0], -R139.reuse ;  /* 0x0000b40040407a23 */ /* 0x100fe2000001088b */
[----:B------:R3:W3:Y:S01]  /*e800*/  MUFU.EX2 R134, R2 ;  /* 0x0000000200867308 */ /* 0x0006e20000000800 */
[----:B------:R-:W3:Y:S01]  /*e810*/  SHFL.BFLY PT, R135, R133, 0x1, 0x1f ;  /* 0x0c201f0085877f89 */ /* 0x000ee200000e0000 */
[----:B------:R-:W-:Y:S01]  /*e820*/  FMNMX.FTZ R0, R111, R0, !PT ;  /* 0x000000006f007209 */ /* 0x000fe20007810000 */
[----:B------:R-:W-:Y:S02]  /*e830*/  FMUL.FTZ R188, R136, c[0x0][0x2d0] ;  /* 0x0000b40088bc7a20 */ /* 0x000fe40000410000 */
[----:B------:R-:W-:Y:S02]  /*e840*/  FFMA.FTZ R5, R5, c[0x0][0x2d0], -R139 ;  /* 0x0000b40005057a23 */ /* 0x000fe4000001088b */
[--C-:B------:R-:W-:Y:S02]  /*e850*/  FFMA.FTZ R6, R6, c[0x0][0x2d0], -R188.reuse ;  /* 0x0000b40006067a23 */ /* 0x100fe400000108bc */
[--C-:B------:R-:W-:Y:S01]  /*e860*/  FFMA.FTZ R22, R22, c[0x0][0x2d0], -R188.reuse ;  /* 0x0000b40016167a23 */ /* 0x100fe200000108bc */
[----:B------:R-:W-:Y:S01]  /*e870*/  MUFU.EX2 R218, R5 ;  /* 0x0000000500da7308 */ /* 0x000fe20000000800 */
[--C-:B------:R-:W-:Y:S02]  /*e880*/  FFMA.FTZ R23, R23, c[0x0][0x2d0], -R188.reuse ;  /* 0x0000b40017177a23 */ /* 0x100fe400000108bc */
[--C-:B------:R-:W-:Y:S01]  /*e890*/  FFMA.FTZ R38, R38, c[0x0][0x2d0], -R188.reuse ;  /* 0x0000b40026267a23 */ /* 0x100fe200000108bc */
[----:B-1----:R-:W-:Y:S01]  /*e8a0*/  @P0 SHF.R.S32.HI R4, RZ, 0x1f, R247 ;  /* 0x0000001fff040819 */ /* 0x002fe200000114f7 */
[--C-:B------:R-:W-:Y:S02]  /*e8b0*/  FFMA.FTZ R39, R39, c[0x0][0x2d0], -R188.reuse ;  /* 0x0000b40027277a23 */ /* 0x100fe400000108bc */
[----:B------:R-:W-:Y:S02]  /*e8c0*/  FFMA.FTZ R65, R65, c[0x0][0x2d0], -R139 ;  /* 0x0000b40041417a23 */ /* 0x000fe4000001088b */
[--C-:B------:R-:W-:Y:S01]  /*e8d0*/  FFMA.FTZ R66, R66, c[0x0][0x2d0], -R188.reuse ;  /* 0x0000b40042427a23 */ /* 0x100fe200000108bc */
[----:B------:R1:W-:Y:S01]  /*e8e0*/  MUFU.EX2 R215, R6 ;  /* 0x0000000600d77308 */ /* 0x0003e20000000800 */
[--C-:B------:R-:W-:Y:S02]  /*e8f0*/  FFMA.FTZ R7, R7, c[0x0][0x2d0], -R188.reuse ;  /* 0x0000b40007077a23 */ /* 0x100fe400000108bc */
[--C-:B------:R-:W-:Y:S02]  /*e900*/  FFMA.FTZ R67, R67, c[0x0][0x2d0], -R188.reuse ;  /* 0x0000b40043437a23 */ /* 0x100fe400000108bc */
[----:B---3--:R-:W-:Y:S01]  /*e910*/  FADD.FTZ R2, -R136, R3 ;  /* 0x0000000388027221 */ /* 0x008fe20000010100 */
[----:B------:R-:W-:Y:S01]  /*e920*/  FMNMX.FTZ R135, R133, R135, !PT ;  /* 0x0000008785877209 */ /* 0x000fe20007810000 */
[----:B------:R-:W3:Y:S01]  /*e930*/  SHFL.BFLY PT, R3, R0, 0x2, 0x1f ;  /* 0x0c401f0000037f89 */ /* 0x000ee200000e0000 */
[--C-:B------:R-:W-:Y:S02]  /*e940*/  FFMA.FTZ R68, R68, c[0x0][0x2d0], -R139.reuse ;  /* 0x0000b40044447a23 */ /* 0x100fe4000001088b */
[----:B------:R-:W-:Y:S01]  /*e950*/  MUFU.EX2 R216, R7 ;  /* 0x0000000700d87308 */ /* 0x000fe20000000800 */
[----:B------:R-:W-:Y:S02]  /*e960*/  FMUL.FTZ R2, R2, c[0x0][0x2d0] ;  /* 0x0000b40002027a20 */ /* 0x000fe40000410000 */
[--C-:B------:R-:W-:Y:S02]  /*e970*/  FFMA.FTZ R69, R69, c[0x0][0x2d0], -R139.reuse ;  /* 0x0000b40045457a23 */ /* 0x100fe4000001088b */
[--C-:B------:R-:W-:Y:S02]  /*e980*/  FFMA.FTZ R70, R70, c[0x0][0x2d0], -R188.reuse ;  /* 0x0000b40046467a23 */ /* 0x100fe400000108bc */
[--C-:B------:R-:W-:Y:S02]  /*e990*/  FFMA.FTZ R71, R71, c[0x0][0x2d0], -R188.reuse ;  /* 0x0000b40047477a23 */ /* 0x100fe400000108bc */
[--C-:B------:R-:W-:Y:S01]  /*e9a0*/  FFMA.FTZ R16, R16, c[0x0][0x2d0], -R139.reuse ;  /* 0x0000b40010107a23 */ /* 0x100fe2000001088b */
[----:B------:R2:W2:Y:S01]  /*e9b0*/  MUFU.EX2 R133, R2 ;  /* 0x0000000200857308 */ /* 0x0004a20000000800 */
[--C-:B------:R-:W-:Y:S02]  /*e9c0*/  FFMA.FTZ R17, R17, c[0x0][0x2d0], -R139.reuse ;  /* 0x0000b40011117a23 */ /* 0x100fe4000001088b */
[----:B------:R-:W-:Y:S02]  /*e9d0*/  FFMA.FTZ R18, R18, c[0x0][0x2d0], -R188 ;  /* 0x0000b40012127a23 */ /* 0x000fe400000108bc */
[----:B-1----:R-:W-:Y:S02]  /*e9e0*/  @P0 IMAD R6, R4, c[0x0][0x1e0], RZ ;  /* 0x0000780004060a24 */ /* 0x002fe400078e02ff */
[C---:B------:R-:W-:Y:S03]  /*e9f0*/  @P0 IMAD.WIDE.U32 R4, R247.reuse, c[0x0][0x1e0], RZ ;  /* 0x00007800f7040a25 */ /* 0x040fe600078e00ff */
[----:B------:R-:W-:Y:S01]  /*ea00*/  MUFU.EX2 R249, R20 ;  /* 0x0000001400f97308 */ /* 0x000fe20000000800 */
[----:B---3--:R-:W-:Y:S01]  /*ea10*/  FMNMX.FTZ R0, R0, R3, !PT ;  /* 0x0000000300007209 */ /* 0x008fe20007810000 */
[----:B------:R-:W-:Y:S02]  /*ea20*/  @P0 IMAD R6, R247, c[0x0][0x1e4], R6 ;  /* 0x00007900f7060a24 */ /* 0x000fe400078e0206 */
[----:B------:R-:W-:Y:S02]  /*ea30*/  FFMA.FTZ R19, R19, c[0x0][0x2d0], -R188 ;  /* 0x0000b40013137a23 */ /* 0x000fe400000108bc */
[C---:B------:R-:W-:Y:S01]  /*ea40*/  FMUL.FTZ R116, R134.reuse, R116 ;  /* 0x0000007486747220 */ /* 0x040fe20000410000 */
[----:B------:R-:W-:Y:S01]  /*ea50*/  @P0 IADD3 R6, R5, R6, RZ ;  /* 0x0000000605060210 */ /* 0x000fe20007ffe0ff */
[----:B------:R-:W-:Y:S02]  /*ea60*/  FMUL.FTZ R117, R134, R117 ;  /* 0x0000007586757220 */ /* 0x000fe40000410000 */
[----:B------:R-:W-:Y:S01]  /*ea70*/  MUFU.EX2 R223, R21 ;  /* 0x0000001500df7308 */ /* 0x000fe20000000800 */
[--C-:B------:R-:W-:Y:S02]  /*ea80*/  FFMA.FTZ R52, R52, c[0x0][0x2d0], -R139.reuse ;  /* 0x0000b40034347a23 */ /* 0x100fe4000001088b */
[----:B------:R-:W-:Y:S02]  /*ea90*/  @P0 IMAD R6, R6, 0x70, RZ ;  /* 0x0000007006060824 */ /* 0x000fe400078e02ff */
[----:B--2---:R-:W-:Y:S02]  /*eaa0*/  FADD.FTZ R2, -R135, R132 ;  /* 0x0000008487027221 */ /* 0x004fe40000010100 */
[C---:B------:R-:W-:Y:S02]  /*eab0*/  FMUL.FTZ R118, R133.reuse, R118 ;  /* 0x0000007685767220 */ /* 0x040fe40000410000 */
[----:B------:R-:W-:Y:S01]  /*eac0*/  FMUL.FTZ R2, R2, c[0x0][0x2d0] ;  /* 0x0000b40002027a20 */ /* 0x000fe20000410000 */
[----:B------:R-:W-:Y:S01]  /*ead0*/  MUFU.EX2 R208, R22 ;  /* 0x0000001600d07308 */ /* 0x000fe20000000800 */
[----:B------:R-:W-:Y:S02]  /*eae0*/  FMUL.FTZ R119, R133, R119 ;  /* 0x0000007785777220 */ /* 0x000fe40000410000 */
[--C-:B------:R-:W-:Y:S02]  /*eaf0*/  FFMA.FTZ R53, R53, c[0x0][0x2d0], -R139.reuse ;  /* 0x0000b40035357a23 */ /* 0x100fe4000001088b */
[--C-:B------:R-:W-:Y:S02]  /*eb00*/  FFMA.FTZ R54, R54, c[0x0][0x2d0], -R188.reuse ;  /* 0x0000b40036367a23 */ /* 0x100fe400000108bc */
[--C-:B------:R-:W-:Y:S02]  /*eb10*/  FFMA.FTZ R55, R55, c[0x0][0x2d0], -R188.reuse ;  /* 0x0000b40037377a23 */ /* 0x100fe400000108bc */
[C---:B------:R-:W-:Y:S01]  /*eb20*/  FMUL.FTZ R128, R134.reuse, R128 ;  /* 0x0000008086807220 */ /* 0x040fe20000410000 */
[----:B------:R1:W2:Y:S01]  /*eb30*/  MUFU.EX2 R132, R2 ;  /* 0x0000000200847308 */ /* 0x0002a20000000800 */
[----:B------:R-:W-:Y:S02]  /*eb40*/  FMUL.FTZ R129, R134, R129 ;  /* 0x0000008186817220 */ /* 0x000fe40000410000 */
[C---:B------:R-:W-:Y:S02]  /*eb50*/  FMUL.FTZ R130, R133.reuse, R130 ;  /* 0x0000008285827220 */ /* 0x040fe40000410000 */
[----:B------:R-:W-:Y:S02]  /*eb60*/  FMUL.FTZ R131, R133, R131 ;  /* 0x0000008385837220 */ /* 0x000fe40000410000 */
[--C-:B------:R-:W-:Y:S02]  /*eb70*/  FFMA.FTZ R82, R82, c[0x0][0x2d0], -R188.reuse ;  /* 0x0000b40052527a23 */ /* 0x100fe400000108bc */
[--C-:B------:R-:W-:Y:S01]  /*eb80*/  FFMA.FTZ R83, R83, c[0x0][0x2d0], -R188.reuse ;  /* 0x0000b40053537a23 */ /* 0x100fe200000108bc */
[----:B------:R-:W-:Y:S01]  /*eb90*/  MUFU.EX2 R224, R23 ;  /* 0x0000001700e07308 */ /* 0x000fe20000000800 */
        /* <DEDUP_REMOVED lines=8> */
[----:B-1----:R-:W1:Y:S01]  /*ec20*/  SHFL.BFLY PT, R2, R0, 0x1, 0x1f ;  /* 0x0c201f0000027f89 */ /* 0x002e6200000e0000 */
[C---:B--2---:R-:W-:Y:S02]  /*ec30*/  FMUL.FTZ R120, R132.reuse, R120 ;  /* 0x0000007884787220 */ /* 0x044fe40000410000 */
[C---:B------:R-:W-:Y:S02]  /*ec40*/  FMUL.FTZ R121, R132.reuse, R121 ;  /* 0x0000007984797220 */ /* 0x040fe40000410000 */
[C---:B------:R-:W-:Y:S01]  /*ec50*/  FMUL.FTZ R124, R132.reuse, R124 ;  /* 0x0000007c847c7220 */ /* 0x040fe20000410000 */
[----:B------:R2:W-:Y:S01]  /*ec60*/  MUFU.EX2 R251, R17 ;  /* 0x0000001100fb7308 */ /* 0x0005e20000000800 */
[----:B------:R-:W-:Y:S02]  /*ec70*/  FMUL.FTZ R125, R132, R125 ;  /* 0x0000007d847d7220 */ /* 0x000fe40000410000 */
[--C-:B------:R-:W-:Y:S02]  /*ec80*/  FFMA.FTZ R80, R80, c[0x0][0x2d0], -R139.reuse ;  /* 0x0000b40050507a23 */ /* 0x100fe4000001088b */
[--C-:B------:R-:W-:Y:S02]  /*ec90*/  FFMA.FTZ R33, R33, c[0x0][0x2d0], -R139.reuse ;  /* 0x0000b40021217a23 */ /* 0x100fe4000001088b */
[--C-:B------:R-:W-:Y:S02]  /*eca0*/  FFMA.FTZ R81, R81, c[0x0][0x2d0], -R139.reuse ;  /* 0x0000b40051517a23 */ /* 0x100fe4000001088b */
[--C-:B------:R-:W-:Y:S01]  /*ecb0*/  FFMA.FTZ R96, R96, c[0x0][0x2d0], -R139.reuse ;  /* 0x0000b40060607a23 */ /* 0x100fe2000001088b */
[----:B------:R4:W-:Y:S01]  /*ecc0*/  MUFU.EX2 R248, R18 ;  /* 0x0000001200f87308 */ /* 0x0009e20000000800 */
[--C-:B------:R-:W-:Y:S02]  /*ecd0*/  FFMA.FTZ R97, R97, c[0x0][0x2d0], -R139.reuse ;  /* 0x0000b40061617a23 */ /* 0x100fe4000001088b */
[--C-:B------:R-:W-:Y:S02]  /*ece0*/  FFMA.FTZ R98, R98, c[0x0][0x2d0], -R188.reuse ;  /* 0x0000b40062627a23 */ /* 0x100fe400000108bc */
[----:B---3--:R-:W-:Y:S02]  /*ecf0*/  FMUL.FTZ R16, R134, R152 ;  /* 0x0000009886107220 */ /* 0x008fe40000410000 */
[----:B------:R-:W-:Y:S01]  /*ed00*/  FFMA.FTZ R99, R99, c[0x0][0x2d0], -R188 ;  /* 0x0000b40063637a23 */ /* 0x000fe200000108bc */
[----:B-1----:R-:W-:Y:S01]  /*ed10*/  FMNMX.FTZ R2, R0, R2, !PT ;  /* 0x0000000200027209 */ /* 0x002fe20007810000 */
[--C-:B------:R-:W-:Y:S01]  /*ed20*/  FFMA.FTZ R84, R84, c[0x0][0x2d0], -R139.reuse ;  /* 0x0000b40054547a23 */ /* 0x100fe2000001088b */
[----:B------:R1:W-:Y:S01]  /*ed30*/  MUFU.EX2 R250, R19 ;  /* 0x0000001300fa7308 */ /* 0x0003e20000000800 */
[----:B------:R-:W-:Y:S02]  /*ed40*/  FFMA.FTZ R85, R85, c[0x0][0x2d0], -R139 ;  /* 0x0000b40055557a23 */ /* 0x000fe4000001088b */
[C---:B------:R-:W-:Y:S02]  /*ed50*/  FMUL.FTZ R3, R2.reuse, c[0x0][0x2d0] ;  /* 0x0000b40002037a20 */ /* 0x040fe40000410000 */
[----:B------:R-:W-:Y:S02]  /*ed60*/  FADD.FTZ R0, -R2, R138 ;  /* 0x0000008a02007221 */ /* 0x000fe40000010100 */
[--C-:B------:R-:W-:Y:S02]  /*ed70*/  FFMA.FTZ R10, R10, c[0x0][0x2d0], -R3.reuse ;  /* 0x0000b4000a0a7a23 */ /* 0x100fe40000010803 */
[--C-:B------:R-:W-:Y:S01]  /*ed80*/  FFMA.FTZ R11, R11, c[0x0][0x2d0], -R3.reuse ;  /* 0x0000b4000b0b7a23 */ /* 0x100fe20000010803 */
[----:B------:R-:W-:Y:S01]  /*ed90*/  MUFU.EX2 R198, R36 ;  /* 0x0000002400c67308 */ /* 0x000fe20000000800 */
[----:B--2---:R-:W-:Y:S02]  /*eda0*/  FMUL.FTZ R17, R134, R153 ;  /* 0x0000009986117220 */ /* 0x004fe40000410000 */
[--C-:B------:R-:W-:Y:S02]  /*edb0*/  FFMA.FTZ R58, R58, c[0x0][0x2d0], -R3.reuse ;  /* 0x0000b4003a3a7a23 */ /* 0x100fe40000010803 */
[----:B----4-:R-:W-:Y:S02]  /*edc0*/  FMUL.FTZ R18, R133, R154 ;  /* 0x0000009a85127220 */ /* 0x010fe40000410000 */
[--C-:B------:R-:W-:Y:S02]  /*edd0*/  FFMA.FTZ R59, R59, c[0x0][0x2d0], -R3.reuse ;  /* 0x0000b4003b3b7a23 */ /* 0x100fe40000010803 */
[--C-:B------:R-:W-:Y:S01]  /*ede0*/  FFMA.FTZ R74, R74, c[0x0][0x2d0], -R3.reuse ;  /* 0x0000b4004a4a7a23 */ /* 0x100fe20000010803 */
[----:B------:R2:W-:Y:S01]  /*edf0*/  MUFU.EX2 R189, R10 ;  /* 0x0000000a00bd7308 */ /* 0x0005e20000000800 */
[--C-:B------:R-:W-:Y:S02]  /*ee00*/  FFMA.FTZ R75, R75, c[0x0][0x2d0], -R3.reuse ;  /* 0x0000b4004b4b7a23 */ /* 0x100fe40000010803 */
[----:B------:R-:W-:Y:S02]  /*ee10*/  FMUL.FTZ R138, R135, c[0x0][0x2d0] ;  /* 0x0000b400878a7a20 */ /* 0x000fe40000410000 */
        /* <DEDUP_REMOVED lines=13> */
[--C-:B------:R-:W-:Y:S02]  /*eef0*/  FFMA.FTZ R13, R13, c[0x0][0x2d0], -R138.reuse ;  /* 0x0000b4000d0d7a23 */ /* 0x100fe4000001088a */
[--C-:B------:R-:W-:Y:S02]  /*ef00*/  FFMA.FTZ R60, R60, c[0x0][0x2d0], -R138.reuse ;  /* 0x0000b4003c3c7a23 */ /* 0x100fe4000001088a */
[----:B------:R-:W-:Y:S01]  /*ef10*/  FFMA.FTZ R61, R61, c[0x0][0x2d0], -R138 ;  /* 0x0000b4003d3d7a23 */ /* 0x000fe2000001088a */
[----:B------:R-:W-:Y:S01]  /*ef20*/  MUFU.EX2 R202, R37 ;  /* 0x0000002500ca7308 */ /* 0x000fe20000000800 */
[--C-:B------:R-:W-:Y:S02]  /*ef30*/  FFMA.FTZ R62, R62, c[0x0][0x2d0], -R3.reuse ;  /* 0x0000b4003e3e7a23 */ /* 0x100fe40000010803 */
[--C-:B------:R-:W-:Y:S01]  /*ef40*/  FFMA.FTZ R63, R63, c[0x0][0x2d0], -R3.reuse ;  /* 0x0000b4003f3f7a23 */ /* 0x100fe20000010803 */
[----:B-1----:R-:W-:Y:S01]  /*ef50*/  @P0 MOV R11, R207 ;  /* 0x000000cf000b0202 */ /* 0x002fe20000000f00 */
[----:B------:R-:W-:Y:S02]  /*ef60*/  FFMA.FTZ R78, R78, c[0x0][0x2d0], -R3 ;  /* 0x0000b4004e4e7a23 */ /* 0x000fe40000010803 */
[----:B------:R-:W-:Y:S02]  /*ef70*/  FMUL.FTZ R0, R0, c[0x0][0x2d0] ;  /* 0x0000b40000007a20 */ /* 0x000fe40000410000 */
[----:B------:R-:W-:Y:S01]  /*ef80*/  @P0 IMAD.WIDE.U32 R10, R4, 0x70, R10 ;  /* 0x00000070040a0825 */ /* 0x000fe200078e000a */
[----:B------:R1:W-:Y:S01]  /*ef90*/  MUFU.EX2 R213, R9 ;  /* 0x0000000900d57308 */ /* 0x0003e20000000800 */
[----:B------:R-:W-:Y:S02]  /*efa0*/  @P0 MOV R4, c[0x0][0x1e0] ;  /* 0x0000780000040a02 */ /* 0x000fe40000000f00 */
[--C-:B------:R-:W-:Y:S01]  /*efb0*/  FFMA.FTZ R24, R24, c[0x0][0x2d0], -R138.reuse ;  /* 0x0000b40018187a23 */ /* 0x100fe2000001088a */
[----:B---3--:R-:W-:Y:S01]  /*efc0*/  @P0 LEA R8, P2, R10, c[0x0][0x1c8], 0x1 ;  /* 0x000072000a080a11 */ /* 0x008fe200078408ff */
[--C-:B------:R-:W-:Y:S01]  /*efd0*/  FFMA.FTZ R25, R25, c[0x0][0x2d0], -R138.reuse ;  /* 0x0000b40019197a23 */ /* 0x100fe2000001088a */
[----:B------:R-:W-:Y:S01]  /*efe0*/  @P0 IADD3 R7, R11, R6, RZ ;  /* 0x000000060b070210 */ /* 0x000fe20007ffe0ff */
[--C-:B------:R-:W-:Y:S01]  /*eff0*/  FFMA.FTZ R26, R26, c[0x0][0x2d0], -R3.reuse ;  /* 0x0000b4001a1a7a23 */ /* 0x100fe20000010803 */
[C---:B------:R-:W-:Y:S01]  /*f000*/  @P0 SHF.L.U32 R5, R4.reuse, 0x5, RZ ;  /* 0x0000000504050819 */ /* 0x040fe200000006ff */
[--C-:B------:R-:W-:Y:S01]  /*f010*/  FFMA.FTZ R27, R27, c[0x0][0x2d0], -R3.reuse ;  /* 0x0000b4001b1b7a23 */ /* 0x100fe20000010803 */
[----:B------:R-:W-:Y:S01]  /*f020*/  MUFU.EX2 R192, R38 ;  /* 0x0000002600c07308 */ /* 0x000fe20000000800 */
[----:B------:R-:W-:Y:S01]  /*f030*/  @P0 SHF.L.U64.HI R4, R4, R252, c[0x0][0x1e4] ;  /* 0x0000790004040619 */ /* 0x000fe200000102fc */
[--C-:B------:R-:W-:Y:S01]  /*f040*/  FFMA.FTZ R28, R28, c[0x0][0x2d0], -R138.reuse ;  /* 0x0000b4001c1c7a23 */ /* 0x100fe2000001088a */
[-C--:B------:R-:W-:Y:S01]  /*f050*/  @P0 IADD3 R6, P1, R8, R5.reuse, RZ ;  /* 0x0000000508060210 */ /* 0x080fe20007f3e0ff */
[--C-:B------:R-:W-:Y:S02]  /*f060*/  FFMA.FTZ R29, R29, c[0x0][0x2d0], -R138.reuse ;  /* 0x0000b4001d1d7a23 */ /* 0x100fe4000001088a */
[--C-:B------:R-:W-:Y:S02]  /*f070*/  FFMA.FTZ R30, R30, c[0x0][0x2d0], -R3.reuse ;  /* 0x0000b4001e1e7a23 */ /* 0x100fe40000010803 */
[----:B------:R-:W-:Y:S02]  /*f080*/  FFMA.FTZ R31, R31, c[0x0][0x2d0], -R3 ;  /* 0x0000b4001f1f7a23 */ /* 0x000fe40000010803 */
[----:B------:R2:W-:Y:S01]  /*f090*/  MUFU.EX2 R226, R12 ;  /* 0x0000000c00e27308 */ /* 0x0005e20000000800 */
[--C-:B------:R-:W-:Y:S02]  /*f0a0*/  FFMA.FTZ R40, R40, c[0x0][0x2d0], -R138.reuse ;  /* 0x0000b40028287a23 */ /* 0x100fe4000001088a */
[--C-:B------:R-:W-:Y:S01]  /*f0b0*/  FFMA.FTZ R41, R41, c[0x0][0x2d0], -R138.reuse ;  /* 0x0000b40029297a23 */ /* 0x100fe2000001088a */
[----:B-1----:R-:W-:Y:S01]  /*f0c0*/  @P0 LEA.HI.X R9, R10, c[0x0][0x1cc], R7, 0x1, P2 ;  /* 0x000073000a090a11 */ /* 0x002fe200010f0c07 */
[--C-:B------:R-:W-:Y:S02]  /*f0d0*/  FFMA.FTZ R42, R42, c[0x0][0x2d0], -R3.reuse ;  /* 0x0000b4002a2a7a23 */ /* 0x100fe40000010803 */
[--C-:B------:R-:W-:Y:S01]  /*f0e0*/  FFMA.FTZ R43, R43, c[0x0][0x2d0], -R3.reuse ;  /* 0x0000b4002b2b7a23 */ /* 0x100fe20000010803 */
[-C--:B------:R-:W-:Y:S01]  /*f0f0*/  @P0 IADD3.X R7, R9, R4.reuse, RZ, P1, !PT ;  /* 0x0000000409070210 */ /* 0x080fe20000ffe4ff */
[----:B------:R1:W-:Y:S01]  /*f100*/  @P0 LDGSTS.E.BYPASS.LTC128B.128 [R246+0x3900], [R8.64], !P6 ;  /* 0x0390000008f60fae */ /* 0x0003e2000f101d48 */
[----:B------:R-:W-:Y:S01]  /*f110*/  MUFU.EX2 R199, R39 ;  /* 0x0000002700c77308 */ /* 0x000fe20000000800 */
[--C-:B------:R-:W-:Y:S02]  /*f120*/  FFMA.FTZ R44, R44, c[0x0][0x2d0], -R138.reuse ;  /* 0x0000b4002c2c7a23 */ /* 0x100fe4000001088a */
[--C-:B------:R-:W-:Y:S02]  /*f130*/  FFMA.FTZ R45, R45, c[0x0][0x2d0], -R138.reuse ;  /* 0x0000b4002d2d7a23 */ /* 0x100fe4000001088a */
[--C-:B------:R-:W-:Y:S02]  /*f140*/  FFMA.FTZ R46, R46, c[0x0][0x2d0], -R3.reuse ;  /* 0x0000b4002e2e7a23 */ /* 0x100fe40000010803 */
[----:B------:R3:W-:Y:S01]  /*f150*/  @P0 LDGSTS.E.BYPASS.LTC128B.128 [R246+0x4100], [R6.64], !P6 ;  /* 0x0410000006f60fae */ /* 0x0007e2000f101d48 */
[--C-:B------:R-:W-:Y:S02]  /*f160*/  FFMA.FTZ R47, R47, c[0x0][0x2d0], -R3.reuse ;  /* 0x0000b4002f2f7a23 */ /* 0x100fe40000010803 */
[----:B------:R4:W-:Y:S01]  /*f170*/  MUFU.EX2 R227, R13 ;  /* 0x0000000d00e37308 */ /* 0x0009e20000000800 */
[--C-:B------:R-:W-:Y:S02]  /*f180*/  FFMA.FTZ R79, R79, c[0x0][0x2d0], -R3.reuse ;  /* 0x0000b4004f4f7a23 */ /* 0x100fe40000010803 */
[--C-:B------:R-:W-:Y:S01]  /*f190*/  FFMA.FTZ R90, R90, c[0x0][0x2d0], -R3.reuse ;  /* 0x0000b4005a5a7a23 */ /* 0x100fe20000010803 */
[-C--:B--2---:R-:W-:Y:S01]  /*f1a0*/  @P0 IADD3 R12, P3, R6, R5.reuse, RZ ;  /* 0x00000005060c0210 */ /* 0x084fe20007f7e0ff */
[--C-:B------:R-:W-:Y:S02]  /*f1b0*/  FFMA.FTZ R91, R91, c[0x0][0x2d0], -R3.reuse ;  /* 0x0000b4005b5b7a23 */ /* 0x100fe40000010803 */
[--C-:B------:R-:W-:Y:S01]  /*f1c0*/  FFMA.FTZ R94, R94, c[0x0][0x2d0], -R3.reuse ;  /* 0x0000b4005e5e7a23 */ /* 0x100fe20000010803 */
[-C--:B------:R-:W-:Y:S01]  /*f1d0*/  @P0 IADD3 R10, P2, R12, R5.reuse, RZ ;  /* 0x000000050c0a0210 */ /* 0x080fe20007f5e0ff */
[--C-:B------:R-:W-:Y:S01]  /*f1e0*/  FFMA.FTZ R95, R95, c[0x0][0x2d0], -R3.reuse ;  /* 0x0000b4005f5f7a23 */ /* 0x100fe20000010803 */
[----:B------:R-:W2:Y:S01]  /*f1f0*/  MUFU.EX2 R0, R0 ;  /* 0x0000000000007308 */ /* 0x000ea20000000800 */
[--C-:B------:R-:W-:Y:S02]  /*f200*/  FFMA.FTZ R107, R107, c[0x0][0x2d0], -R3.reuse ;  /* 0x0000b4006b6b7a23 */ /* 0x100fe40000010803 */
[----:B------:R-:W-:Y:S02]  /*f210*/  FFMA.FTZ R110, R110, c[0x0][0x2d0], -R3 ;  /* 0x0000b4006e6e7a23 */ /* 0x000fe40000010803 */
[--C-:B------:R-:W-:Y:S01]  /*f220*/  FFMA.FTZ R76, R76, c[0x0][0x2d0], -R138.reuse ;  /* 0x0000b4004c4c7a23 */ /* 0x100fe2000001088a */
[-C--:B-1----:R-:W-:Y:S01]  /*f230*/  @P0 IADD3 R8, P1, R10, R5.reuse, RZ ;  /* 0x000000050a080210 */ /* 0x082fe20007f3e0ff */
[----:B------:R-:W-:Y:S02]  /*f240*/  FFMA.FTZ R77, R77, c[0x0][0x2d0], -R138 ;  /* 0x0000b4004d4d7a23 */ /* 0x000fe4000001088a */
[--C-:B------:R-:W-:Y:S01]  /*f250*/  FFMA.FTZ R86, R86, c[0x0][0x2d0], -R188.reuse ;  /* 0x0000b40056567a23 */ /* 0x100fe200000108bc */
[----:B------:R1:W-:Y:S01]  /*f260*/  MUFU.EX2 R191, R14 ;  /* 0x0000000e00bf7308 */ /* 0x0003e20000000800 */
[----:B------:R-:W-:Y:S02]  /*f270*/  FFMA.FTZ R87, R87, c[0x0][0x2d0], -R188 ;  /* 0x0000b40057577a23 */ /* 0x000fe400000108bc */
[--C-:B------:R-:W-:Y:S01]  /*f280*/  FFMA.FTZ R100, R100, c[0x0][0x2d0], -R139.reuse ;  /* 0x0000b40064647a23 */ /* 0x100fe2000001088b */
[-C--:B----4-:R-:W-:Y:S01]  /*f290*/  @P0 IADD3.X R13, R7, R4.reuse, RZ, P3, !PT ;  /* 0x00000004070d0210 */ /* 0x090fe20001ffe4ff */
[--C-:B------:R-:W-:Y:S02]  /*f2a0*/  FFMA.FTZ R101, R101, c[0x0][0x2d0], -R139.reuse ;  /* 0x0000b40065657a23 */ /* 0x100fe4000001088b */
[--C-:B------:R-:W-:Y:S01]  /*f2b0*/  FFMA.FTZ R112, R112, c[0x0][0x2d0], -R139.reuse ;  /* 0x0000b40070707a23 */ /* 0x100fe2000001088b */
[-C--:B------:R-:W-:Y:S01]  /*f2c0*/  @P0 IADD3.X R11, R13, R4.reuse, RZ, P2, !PT ;  /* 0x000000040d0b0210 */ /* 0x080fe200017fe4ff */
[----:B------:R4:W-:Y:S01]  /*f2d0*/  @P0 LDGSTS.E.BYPASS.LTC128B.128 [R246+0x4900], [R12.64], !P6 ;  /* 0x049000000cf60fae */ /* 0x0009e2000f101d48 */
[----:B---3--:R-:W-:Y:S01]  /*f2e0*/  @P0 IADD3 R6, P2, R8, R5, RZ ;  /* 0x0000000508060210 */ /* 0x008fe20007f5e0ff */
[----:B------:R3:W3:Y:S01]  /*f2f0*/  MUFU.EX2 R193, R15 ;  /* 0x0000000f00c17308 */ /* 0x0006e20000000800 */
[----:B------:R-:W-:Y:S01]  /*f300*/  @P0 IADD3.X R9, R11, R4, RZ, P1, !PT ;  /* 0x000000040b090210 */ /* 0x000fe20000ffe4ff */
[----:B------:R-:W-:Y:S02]  /*f310*/  FFMA.FTZ R139, R113, c[0x0][0x2d0], -R139 ;  /* 0x0000b400718b7a23 */ /* 0x000fe4000001088b */
[C---:B--2---:R-:W-:Y:S01]  /*f320*/  FMUL.FTZ R126, R0.reuse, R126 ;  /* 0x0000007e007e7220 */ /* 0x044fe20000410000 */
[----:B------:R-:W-:Y:S01]  /*f330*/  @P0 IADD3.X R7, R9, R4, RZ, P2, !PT ;  /* 0x0000000409070210 */ /* 0x000fe200017fe4ff */
[----:B------:R2:W-:Y:S01]  /*f340*/  @P0 LDGSTS.E.BYPASS.LTC128B.128 [R246+0x5100], [R10.64], !P6 ;  /* 0x051000000af60fae */ /* 0x0005e2000f101d48 */
[C---:B------:R-:W-:Y:S02]  /*f350*/  FMUL.FTZ R127, R0.reuse, R127 ;  /* 0x0000007f007f7220 */ /* 0x040fe40000410000 */
[C---:B------:R-:W-:Y:S01]  /*f360*/  FMUL.FTZ R122, R0.reuse, R122 ;  /* 0x0000007a007a7220 */ /* 0x040fe20000410000 */
[----:B------:R2:W-:Y:S01]  /*f370*/  MUFU.EX2 R209, R24 ;  /* 0x0000001800d17308 */ /* 0x0005e20000000800 */
[C---:B------:R-:W-:Y:S02]  /*f380*/  FMUL.FTZ R123, R0.reuse, R123 ;  /* 0x0000007b007b7220 */ /* 0x040fe40000410000 */
[----:B-1----:R-:W-:Y:S01]  /*f390*/  FMUL.FTZ R14, R0, R150 ;  /* 0x00000096000e7220 */ /* 0x002fe20000410000 */
[----:B------:R1:W-:Y:S01]  /*f3a0*/  @P0 LDGSTS.E.BYPASS.LTC128B.128 [R246+0x5900], [R8.64], !P6 ;  /* 0x0590000008f60fae */ /* 0x0003e2000f101d48 */
[--C-:B------:R-:W-:Y:S02]  /*f3b0*/  FFMA.FTZ R88, R88, c[0x0][0x2d0], -R138.reuse ;  /* 0x0000b40058587a23 */ /* 0x100fe4000001088a */
[--C-:B------:R-:W-:Y:S02]  /*f3c0*/  FFMA.FTZ R89, R89, c[0x0][0x2d0], -R138.reuse ;  /* 0x0000b40059597a23 */ /* 0x100fe4000001088a */
[--C-:B------:R-:W-:Y:S01]  /*f3d0*/  FFMA.FTZ R92, R92, c[0x0][0x2d0], -R138.reuse ;  /* 0x0000b4005c5c7a23 */ /* 0x100fe2000001088a */
[----:B------:R1:W-:Y:S01]  /*f3e0*/  MUFU.EX2 R220, R25 ;  /* 0x0000001900dc7308 */ /* 0x0003e20000000800 */
[----:B------:R-:W-:Y:S01]  /*f3f0*/  FFMA.FTZ R93, R93, c[0x0][0x2d0], -R138 ;  /* 0x0000b4005d5d7a23 */ /* 0x000fe2000001088a */
[----:B------:R1:W-:Y:S01]  /*f400*/  @P0 LDGSTS.E.BYPASS.LTC128B.128 [R246+0x6100], [R6.64], !P6 ;  /* 0x0610000006f60fae */ /* 0x0003e2000f101d48 */
[--C-:B------:R-:W-:Y:S01]  /*f410*/  FFMA.FTZ R102, R102, c[0x0][0x2d0], -R188.reuse ;  /* 0x0000b40066667a23 */ /* 0x100fe200000108bc */
[----:B----4-:R-:W-:Y:S01]  /*f420*/  @P0 IADD3 R12, P1, R6, R5, RZ ;  /* 0x00000005060c0210 */ /* 0x010fe20007f3e0ff */
[----:B------:R-:W-:Y:S01]  /*f430*/  FMUL.FTZ R5, R134, R145 ;  /* 0x0000009186057220 */ /* 0x000fe20000410000 */
[----:B------:R-:W-:Y:S01]  /*f440*/  F2FP.PACK_AB R145, R216, R215 ;  /* 0x000000d7d891723e */ /* 0x000fe200000000ff */
[----:B---3--:R-:W-:Y:S01]  /*f450*/  FMUL.FTZ R15, R0, R151 ;  /* 0x00000097000f7220 */ /* 0x008fe20000410000 */
[----:B------:R-:W-:Y:S01]  /*f460*/  @P0 IADD3.X R13, R7, R4, RZ, P1, !PT ;  /* 0x00000004070d0210 */ /* 0x000fe20000ffe4ff */
[----:B------:R-:W-:Y:S01]  /*f470*/  FMUL.FTZ R4, R134, R144 ;  /* 0x0000009086047220 */ /* 0x000fe20000410000 */
[----:B------:R-:W-:Y:S01]  /*f480*/  F2FP.PACK_AB R144, R218, R217 ;  /* 0x000000d9da90723e */ /* 0x000fe200000000ff */
[----:B------:R3:W-:Y:S01]  /*f490*/  MUFU.EX2 R194, R26 ;  /* 0x0000001a00c27308 */ /* 0x0007e20000000800 */
[C---:B--2---:R-:W-:Y:S01]  /*f4a0*/  FMUL.FTZ R10, R0.reuse, R142 ;  /* 0x0000008e000a7220 */ /* 0x044fe20000410000 */
[----:B------:R2:W-:Y:S01]  /*f4b0*/  @P0 LDGSTS.E.BYPASS.LTC128B.128 [R246+0x6900], [R12.64], !P6 ;  /* 0x069000000cf60fae */ /* 0x0005e2000f101d48 */
[----:B------:R-:W-:Y:S01]  /*f4c0*/  F2FP.PACK_AB R142, R227, R226 ;  /* 0x000000e2e38e723e */ /* 0x000fe200000000ff */
[----:B------:R-:W-:Y:S01]  /*f4d0*/  FMUL.FTZ R11, R0, R143 ;  /* 0x0000008f000b7220 */ /* 0x000fe20000410000 */
[----:B------:R-:W-:Y:S01]  /*f4e0*/  F2FP.PACK_AB R143, R193, R191 ;  /* 0x000000bfc18f723e */ /* 0x000fe200000000ff */
[C---:B------:R-:W-:Y:S02]  /*f4f0*/  FMUL.FTZ R24, R132.reuse, R160 ;  /* 0x000000a084187220 */ /* 0x040fe40000410000 */
[----:B------:R-:W-:Y:S02]  /*f500*/  FFMA.FTZ R103, R103, c[0x0][0x2d0], -R188 ;  /* 0x0000b40067677a23 */ /* 0x000fe400000108bc */
[----:B------:R-:W4:Y:S01]  /*f510*/  LDSM.16.MT88.4 R20, [R229] ;  /* 0x00000000e514783b */ /* 0x000f220000004200 */
[C---:B-1----:R-:W-:Y:S01]  /*f520*/  FMUL.FTZ R8, R132.reuse, R140 ;  /* 0x0000008c84087220 */ /* 0x042fe20000410000 */
[----:B------:R-:W-:Y:S01]  /*f530*/  F2FP.PACK_AB R140, R213, R212 ;  /* 0x000000d4d58c723e */ /* 0x000fe200000000ff */
[----:B------:R-:W-:Y:S01]  /*f540*/  FMUL.FTZ R9, R132, R141 ;  /* 0x0000008d84097220 */ /* 0x000fe20000410000 */
[----:B------:R-:W-:Y:S01]  /*f550*/  F2FP.PACK_AB R141, R190, R189 ;  /* 0x000000bdbe8d723e */ /* 0x000fe200000000ff */
[----:B------:R1:W-:Y:S01]  /*f560*/  MUFU.EX2 R195, R27 ;  /* 0x0000001b00c37308 */ /* 0x0003e20000000800 */
[----:B------:R-:W-:Y:S02]  /*f570*/  FMUL.FTZ R25, R132, R161 ;  /* 0x000000a184197220 */ /* 0x000fe40000410000 */
[----:B------:R-:W-:Y:S01]  /*f580*/  FMUL.FTZ R6, R133, R146 ;  /* 0x0000009285067220 */ /* 0x000fe20000410000 */
[----:B------:R-:W-:Y:S01]  /*f590*/  F2FP.PACK_AB R146, R251, R221 ;  /* 0x000000ddfb92723e */ /* 0x000fe200000000ff */
[C---:B------:R-:W-:Y:S01]  /*f5a0*/  FMUL.FTZ R7, R133.reuse, R147 ;  /* 0x0000009385077220 */ /* 0x040fe20000410000 */
[----:B------:R-:W-:Y:S01]  /*f5b0*/  F2FP.PACK_AB R147, R250, R248 ;  /* 0x000000f8fa93723e */ /* 0x000fe200000000ff */
[----:B------:R-:W4:Y:S01]  /*f5c0*/  LDSM.16.MT88.4 R36, [R233] ;  /* 0x00000000e924783b */ /* 0x000f220000004200 */
[--C-:B------:R-:W-:Y:S02]  /*f5d0*/  FFMA.FTZ R108, R108, c[0x0][0x2d0], -R138.reuse ;  /* 0x0000b4006c6c7a23 */ /* 0x100fe4000001088a */
[----:B------:R-:W-:Y:S01]  /*f5e0*/  MUFU.EX2 R204, R72 ;  /* 0x0000004800cc7308 */ /* 0x000fe20000000800 */
[----:B---3--:R-:W-:Y:S02]  /*f5f0*/  FMUL.FTZ R26, R0, R162 ;  /* 0x000000a2001a7220 */ /* 0x008fe40000410000 */
[C---:B--2---:R-:W-:Y:S02]  /*f600*/  FMUL.FTZ R12, R132.reuse, R148 ;  /* 0x00000094840c7220 */ /* 0x044fe40000410000 */
[----:B------:R-:W-:Y:S01]  /*f610*/  LDSM.16.MT88.4 R152, [R232] ;  /* 0x00000000e898783b */ /* 0x000fe20000004200 */
[----:B------:R-:W-:Y:S04]  /*f620*/  FMUL.FTZ R13, R132, R149 ;  /* 0x00000095840d7220 */ /* 0x000fe80000410000 */
[----:B------:R-:W-:Y:S03]  /*f630*/  MUFU.EX2 R203, R73 ;  /* 0x0000004900cb7308 */ /* 0x000fe60000000800 */
[----:B------:R-:W2:Y:S01]  /*f640*/  LDSM.16.MT88.4 R148, [R230] ;  /* 0x00000000e694783b */ /* 0x000ea20000004200 */
[----:B-1----:R-:W-:Y:S06]  /*f650*/  FMUL.FTZ R27, R0, R163 ;  /* 0x000000a3001b7220 */ /* 0x002fec0000410000 */
[----:B------:R1:W-:Y:S01]  /*f660*/  MUFU.EX2 R222, R29 ;  /* 0x0000001d00de7308 */ /* 0x0003e20000000800 */
[----:B------:R-:W0:Y:S01]  /*f670*/  LDGDEPBAR ;  /* 0x00000000000079af */ /* 0x000e220000000000 */
[-C--:B----4-:R-:W-:Y:S08]  /*f680*/  HMMA.16816.F32 R4, R144, R20.reuse, R4 ;  /* 0x000000149004723c */ /* 0x090ff00000001804 */
[----:B------:R-:W-:Y:S01]  /*f690*/  MUFU.EX2 R211, R32 ;  /* 0x0000002000d37308 */ /* 0x000fe20000000800 */
[C---:B------:R-:W-:Y:S09]  /*f6a0*/  HMMA.16816.F32 R8, R140.reuse, R20, R8 ;  /* 0x000000148c08723c */ /* 0x040ff20000001808 */
[----:B------:R-:W-:Y:S01]  /*f6b0*/  MUFU.EX2 R210, R34 ;  /* 0x0000002200d27308 */ /* 0x000fe20000000800 */
[-C--:B------:R-:W-:Y:S03]  /*f6c0*/  HMMA.16816.F32 R12, R140, R22.reuse, R12 ;  /* 0x000000168c0c723c */ /* 0x080fe6000000180c */
[C---:B------:R-:W-:Y:S02]  /*f6d0*/  FMUL.FTZ R20, R134.reuse, R156 ;  /* 0x0000009c86147220 */ /* 0x040fe40000410000 */
[----:B------:R-:W-:Y:S03]  /*f6e0*/  FMUL.FTZ R21, R134, R157 ;  /* 0x0000009d86157220 */ /* 0x000fe60000410000 */
[C---:B------:R-:W-:Y:S01]  /*f6f0*/  HMMA.16816.F32 R16, R144.reuse, R22, R16 ;  /* 0x000000169010723c */ /* 0x040fe20000001810 */
[----:B------:R3:W4:Y:S03]  /*f700*/  MUFU.EX2 R225, R28 ;  /* 0x0000001c00e17308 */ /* 0x0007260000000800 */
[C---:B-1----:R-:W-:Y:S01]  /*f710*/  FMUL.FTZ R29, R132.reuse, R165 ;  /* 0x000000a5841d7220 */ /* 0x042fe20000410000 */
[----:B------:R-:W-:Y:S02]  /*f720*/  MOV R165, R202 ;  /* 0x000000ca00a57202 */ /* 0x000fe40000000f00 */
[C---:B------:R-:W-:Y:S02]  /*f730*/  FMUL.FTZ R22, R133.reuse, R158 ;  /* 0x0000009e85167220 */ /* 0x040fe40000410000 */
[C---:B------:R-:W-:Y:S02]  /*f740*/  FMUL.FTZ R23, R133.reuse, R159 ;  /* 0x0000009f85177220 */ /* 0x040fe40000410000 */
[----:B------:R1:W-:Y:S05]  /*f750*/  MUFU.EX2 R197, R30 ;  /* 0x0000001e00c57308 */ /* 0x0003ea0000000800 */
[-C--:B------:R-:W-:Y:S05]  /*f760*/  HMMA.16816.F32 R20, R144, R36.reuse, R20 ;  /* 0x000000249014723c */ /* 0x080fea0000001814 */
[----:B------:R2:W-:Y:S03]  /*f770*/  MUFU.EX2 R196, R31 ;  /* 0x0000001f00c47308 */ /* 0x0005e60000000800 */
[C---:B------:R-:W-:Y:S04]  /*f780*/  HMMA.16816.F32 R24, R140.reuse, R36, R24 ;  /* 0x000000248c18723c */ /* 0x040fe80000001818 */
[----:B---3--:R-:W-:Y:S01]  /*f790*/  FMUL.FTZ R28, R132, R164 ;  /* 0x000000a4841c7220 */ /* 0x008fe20000410000 */
[----:B----4-:R-:W-:Y:S02]  /*f7a0*/  MOV R162, R225 ;  /* 0x000000e100a27202 */ /* 0x010fe40000000f00 */
[----:B------:R-:W3:Y:S01]  /*f7b0*/  MUFU.EX2 R219, R35 ;  /* 0x0000002300db7308 */ /* 0x000ee20000000800 */
[----:B------:R-:W-:Y:S04]  /*f7c0*/  FMUL.FTZ R36, R134, R172 ;  /* 0x000000ac86247220 */ /* 0x000fe80000410000 */
[----:B-1----:R-:W-:Y:S02]  /*f7d0*/  FMUL.FTZ R30, R0, R166 ;  /* 0x000000a6001e7220 */ /* 0x002fe40000410000 */
[----:B------:R-:W-:Y:S03]  /*f7e0*/  FMUL.FTZ R37, R134, R173 ;  /* 0x000000ad86257220 */ /* 0x000fe60000410000 */
[----:B------:R-:W1:Y:S01]  /*f7f0*/  MUFU.EX2 R214, R33 ;  /* 0x0000002100d67308 */ /* 0x000e620000000800 */
[----:B--2---:R-:W-:Y:S01]  /*f800*/  FMUL.FTZ R31, R0, R167 ;  /* 0x000000a7001f7220 */ /* 0x004fe20000410000 */
[----:B------:R-:W-:Y:S08]  /*f810*/  MOV R167, R192 ;  /* 0x000000c000a77202 */ /* 0x000ff00000000f00 */
[----:B------:R-:W2:Y:S01]  /*f820*/  MUFU.EX2 R32, R48 ;  /* 0x0000003000207308 */ /* 0x000ea20000000800 */
[-C--:B------:R-:W-:Y:S03]  /*f830*/  HMMA.16816.F32 R28, R140, R38.reuse, R28 ;  /* 0x000000268c1c723c */ /* 0x080fe6000000181c */
[----:B---3--:R-:W-:Y:S06]  /*f840*/  MOV R160, R219 ;  /* 0x000000db00a07202 */ /* 0x008fec0000000f00 */
[----:B------:R-:W3:Y:S03]  /*f850*/  MUFU.EX2 R35, R49 ;  /* 0x0000003100237308 */ /* 0x000ee60000000800 */
[----:B-1----:R-:W-:Y:S07]  /*f860*/  MOV R161, R214 ;  /* 0x000000d600a17202 */ /* 0x002fee0000000f00 */
[----:B------:R-:W1:Y:S01]  /*f870*/  MUFU.EX2 R33, R50 ;  /* 0x0000003200217308 */ /* 0x000e620000000800 */
[----:B--2---:R-:W-:Y:S01]  /*f880*/  MOV R163, R32 ;  /* 0x0000002000a37202 */ /* 0x004fe20000000f00 */
[C---:B------:R-:W-:Y:S01]  /*f890*/  FMUL.FTZ R32, R134.reuse, R168 ;  /* 0x000000a886207220 */ /* 0x040fe20000410000 */
[----:B------:R-:W-:Y:S01]  /*f8a0*/  MOV R168, R208 ;  /* 0x000000d000a87202 */ /* 0x000fe20000000f00 */
[C---:B------:R-:W-:Y:S01]  /*f8b0*/  FMUL.FTZ R48, R134.reuse, R184 ;  /* 0x000000b886307220 */ /* 0x040fe20000410000 */
[----:B------:R-:W-:Y:S05]  /*f8c0*/  MOV R184, R210 ;  /* 0x000000d200b87202 */ /* 0x000fea0000000f00 */
[----:B------:R-:W2:Y:S01]  /*f8d0*/  MUFU.EX2 R34, R51 ;  /* 0x0000003300227308 */ /* 0x000ea20000000800 */
[----:B---3--:R-:W-:Y:S01]  /*f8e0*/  MOV R156, R35 ;  /* 0x00000023009c7202 */ /* 0x008fe20000000f00 */
[C---:B------:R-:W-:Y:S01]  /*f8f0*/  FMUL.FTZ R35, R133.reuse, R171 ;  /* 0x000000ab85237220 */ /* 0x040fe20000410000 */
[----:B------:R-:W-:Y:S01]  /*f900*/  MOV R171, R224 ;  /* 0x000000e000ab7202 */ /* 0x000fe20000000f00 */
[C---:B------:R-:W-:Y:S06]  /*f910*/  FMUL.FTZ R49, R134.reuse, R185 ;  /* 0x000000b986317220 */ /* 0x040fec0000410000 */
[----:B------:R3:W4:Y:S01]  /*f920*/  MUFU.EX2 R200, R41 ;  /* 0x0000002900c87308 */ /* 0x0007220000000800 */
[----:B-1----:R-:W-:Y:S01]  /*f930*/  MOV R159, R33 ;  /* 0x00000021009f7202 */ /* 0x002fe20000000f00 */
[----:B------:R-:W-:Y:S01]  /*f940*/  FMUL.FTZ R33, R134, R169 ;  /* 0x000000a986217220 */ /* 0x000fe20000410000 */
[----:B------:R-:W-:Y:S01]  /*f950*/  MOV R169, R209 ;  /* 0x000000d100a97202 */ /* 0x000fe20000000f00 */
[C---:B------:R-:W-:Y:S01]  /*f960*/  FMUL.FTZ R50, R133.reuse, R186 ;  /* 0x000000ba85327220 */ /* 0x040fe20000410000 */
[----:B------:R-:W-:Y:S05]  /*f970*/  MOV R186, R199 ;  /* 0x000000c700ba7202 */ /* 0x000fea0000000f00 */
[----:B------:R1:W-:Y:S01]  /*f980*/  MUFU.EX2 R164, R42 ;  /* 0x0000002a00a47308 */ /* 0x0003e20000000800 */
[----:B--2---:R-:W-:Y:S01]  /*f990*/  MOV R157, R34 ;  /* 0x00000022009d7202 */ /* 0x004fe20000000f00 */
[C---:B------:R-:W-:Y:S01]  /*f9a0*/  FMUL.FTZ R34, R133.reuse, R170 ;  /* 0x000000aa85227220 */ /* 0x040fe20000410000 */
[----:B------:R-:W-:Y:S01]  /*f9b0*/  MOV R170, R223 ;  /* 0x000000df00aa7202 */ /* 0x000fe20000000f00 */
[C---:B------:R-:W-:Y:S01]  /*f9c0*/  FMUL.FTZ R51, R133.reuse, R187 ;  /* 0x000000bb85337220 */ /* 0x040fe20000410000 */
[----:B------:R-:W-:Y:S05]  /*f9d0*/  MOV R187, R211 ;  /* 0x000000d300bb7202 */ /* 0x000fea0000000f00 */
[----:B------:R2:W-:Y:S01]  /*f9e0*/  MUFU.EX2 R192, R43 ;  /* 0x0000002b00c07308 */ /* 0x0005e20000000800 */
[C---:B------:R-:W-:Y:S04]  /*f9f0*/  HMMA.16816.F32 R32, R144.reuse, R38, R32 ;  /* 0x000000269020723c */ /* 0x040fe80000001820 */
[----:B---3--:R-:W-:Y:S01]  /*fa00*/  FMUL.FTZ R41, R132, R177 ;  /* 0x000000b184297220 */ /* 0x008fe20000410000 */
[----:B----4-:R-:W-:Y:S02]  /*fa10*/  MOV R185, R200 ;  /* 0x000000c800b97202 */ /* 0x010fe40000000f00 */
[C---:B------:R-:W-:Y:S02]  /*fa20*/  FMUL.FTZ R38, R133.reuse, R174 ;  /* 0x000000ae85267220 */ /* 0x040fe40000410000 */
[----:B------:R3:W4:Y:S03]  /*fa30*/  MUFU.EX2 R201, R40 ;  /* 0x0000002800c97308 */ /* 0x0007260000000800 */
[----:B------:R-:W-:Y:S02]  /*fa40*/  FMUL.FTZ R39, R133, R175 ;  /* 0x000000af85277220 */ /* 0x000fe40000410000 */
[C---:B-1----:R-:W-:Y:S05]  /*fa50*/  FMUL.FTZ R42, R0.reuse, R178 ;  /* 0x000000b2002a7220 */ /* 0x042fea0000410000 */
[-C--:B------:R-:W-:Y:S01]  /*fa60*/  HMMA.16816.F32 R36, R144, R148.reuse, R36 ;  /* 0x000000949024723c */ /* 0x080fe20000001824 */
[----:B------:R1:W-:Y:S02]  /*fa70*/  MUFU.EX2 R252, R44 ;  /* 0x0000002c00fc7308 */ /* 0x0003e40000000800 */
[----:B--2---:R-:W-:Y:S08]  /*fa80*/  FMUL.FTZ R43, R0, R179 ;  /* 0x000000b3002b7220 */ /* 0x004ff00000410000 */
[----:B------:R2:W2:Y:S01]  /*fa90*/  MUFU.EX2 R158, R45 ;  /* 0x0000002d009e7308 */ /* 0x0004a20000000800 */
[C---:B---3--:R-:W-:Y:S01]  /*faa0*/  FMUL.FTZ R40, R132.reuse, R176 ;  /* 0x000000b084287220 */ /* 0x048fe20000410000 */
[----:B----4-:R-:W-:Y:S08]  /*fab0*/  MOV R166, R201 ;  /* 0x000000c900a67202 */ /* 0x010ff00000000f00 */
[----:B------:R3:W-:Y:S01]  /*fac0*/  MUFU.EX2 R172, R46 ;  /* 0x0000002e00ac7308 */ /* 0x0007e20000000800 */
[C---:B------:R-:W-:Y:S04]  /*fad0*/  HMMA.16816.F32 R40, R140.reuse, R148, R40 ;  /* 0x000000948c28723c */ /* 0x040fe80000001828 */
[C---:B-1----:R-:W-:Y:S05]  /*fae0*/  FMUL.FTZ R44, R132.reuse, R180 ;  /* 0x000000b4842c7220 */ /* 0x042fea0000410000 */
[----:B------:R1:W3:Y:S03]  /*faf0*/  MUFU.EX2 R173, R47 ;  /* 0x0000002f00ad7308 */ /* 0x0002e60000000800 */
[----:B--2---:R-:W-:Y:S07]  /*fb00*/  FMUL.FTZ R45, R132, R181 ;  /* 0x000000b5842d7220 */ /* 0x004fee0000410000 */
[----:B------:R2:W-:Y:S01]  /*fb10*/  MUFU.EX2 R225, R52 ;  /* 0x0000003400e17308 */ /* 0x0005e20000000800 */
[C---:B---3--:R-:W-:Y:S09]  /*fb20*/  FMUL.FTZ R46, R0.reuse, R182 ;  /* 0x000000b6002e7220 */ /* 0x048ff20000410000 */
[----:B------:R3:W-:Y:S01]  /*fb30*/  MUFU.EX2 R224, R53 ;  /* 0x0000003500e07308 */ /* 0x0007e20000000800 */
[----:B-1----:R-:W-:Y:S09]  /*fb40*/  FMUL.FTZ R47, R0, R183 ;  /* 0x000000b7002f7220 */ /* 0x002ff20000410000 */
[----:B------:R-:W-:Y:S01]  /*fb50*/  MUFU.EX2 R223, R64 ;  /* 0x0000004000df7308 */ /* 0x000fe20000000800 */
[-C--:B------:R-:W-:Y:S03]  /*fb60*/  HMMA.16816.F32 R44, R140, R150.reuse, R44 ;  /* 0x000000968c2c723c */ /* 0x080fe6000000182c */
[----:B--2---:R-:W-:Y:S05]  /*fb70*/  F2FP.PACK_AB R52, R170, R249 ;  /* 0x000000f9aa34723e */ /* 0x004fea00000000ff */
[C---:B------:R-:W-:Y:S01]  /*fb80*/  HMMA.16816.F32 R48, R144.reuse, R150, R48 ;  /* 0x000000969030723c */ /* 0x040fe20000001830 */
[----:B------:R-:W1:Y:S01]  /*fb90*/  LDSM.16.MT88.4 R148, [R229+0x800] ;  /* 0x00080000e594783b */ /* 0x000e620000004200 */
[----:B------:R-:W-:Y:S02]  /*fba0*/  MUFU.EX2 R179, R66 ;  /* 0x0000004200b37308 */ /* 0x000fe40000000800 */
[----:B---3--:R-:W-:Y:S04]  /*fbb0*/  F2FP.PACK_AB R53, R171, R168 ;  /* 0x000000a8ab35723e */ /* 0x008fe800000000ff */
[-C--:B------:R-:W-:Y:S04]  /*fbc0*/  HMMA.16816.F32 R116, R144, R152.reuse, R116 ;  /* 0x000000989074723c */ /* 0x080fe80000001874 */
[----:B------:R-:W-:Y:S04]  /*fbd0*/  MUFU.EX2 R219, R67 ;  /* 0x0000004300db7308 */ /* 0x000fe80000000800 */
[C---:B------:R-:W-:Y:S06]  /*fbe0*/  HMMA.16816.F32 R120, R140.reuse, R152, R120 ;  /* 0x000000988c78723c */ /* 0x040fec0000001878 */
[----:B------:R2:W-:Y:S01]  /*fbf0*/  MUFU.EX2 R175, R54 ;  /* 0x0000003600af7308 */ /* 0x0005e20000000800 */
[----:B------:R-:W-:Y:S01]  /*fc00*/  MOV R153, R220 ;  /* 0x000000dc00997202 */ /* 0x000fe20000000f00 */
[-C--:B------:R-:W-:Y:S04]  /*fc10*/  HMMA.16816.F32 R124, R140, R154.reuse, R124 ;  /* 0x0000009a8c7c723c */ /* 0x080fe8000000187c */
[----:B------:R-:W-:Y:S03]  /*fc20*/  MOV R152, R222 ;  /* 0x000000de00987202 */ /* 0x000fe60000000f00 */
[----:B------:R-:W-:Y:S01]  /*fc30*/  F2FP.PACK_AB R140, R153, R169 ;  /* 0x000000a9998c723e */ /* 0x000fe200000000ff */
[----:B------:R-:W-:Y:S01]  /*fc40*/  HMMA.16816.F32 R128, R144, R154, R128 ;  /* 0x0000009a9080723c */ /* 0x000fe20000001880 */
[----:B------:R3:W-:Y:S01]  /*fc50*/  MUFU.EX2 R220, R55 ;  /* 0x0000003700dc7308 */ /* 0x0007e20000000800 */
[----:B------:R-:W3:Y:S02]  /*fc60*/  LDSM.16.MT88.4 R144, [R233+0x800] ;  /* 0x00080000e990783b */ /* 0x000ee40000004200 */
[----:B------:R-:W-:Y:S02]  /*fc70*/  F2FP.PACK_AB R142, R152, R162 ;  /* 0x000000a2988e723e */ /* 0x000fe400000000ff */
[----:B------:R-:W-:Y:S02]  /*fc80*/  F2FP.PACK_AB R141, R195, R194 ;  /* 0x000000c2c38d723e */ /* 0x000fe400000000ff */
[----:B------:R-:W-:Y:S02]  /*fc90*/  F2FP.PACK_AB R143, R196, R197 ;  /* 0x000000c5c48f723e */ /* 0x000fe400000000ff */
[----:B------:R-:W4:Y:S01]  /*fca0*/  LDL.LU R155, [R1+0x18] ;  /* 0x00001800019b7983 */ /* 0x000f220000300800 */
[----:B------:R3:W-:Y:S01]  /*fcb0*/  MUFU.EX2 R222, R65 ;  /* 0x0000004100de7308 */ /* 0x0007e20000000800 */
[----:B--2---:R-:W-:Y:S02]  /*fcc0*/  F2FP.PACK_AB R54, R161, R187 ;  /* 0x000000bba136723e */ /* 0x004fe400000000ff */
[----:B------:R-:W2:Y:S07]  /*fcd0*/  LDL.LU R154, [R1+0x14] ;  /* 0x00001400019a7983 */ /* 0x000eae0000300800 */
[----:B------:R-:W-:Y:S01]  /*fce0*/  MUFU.EX2 R174, R56 ;  /* 0x0000003800ae7308 */ /* 0x000fe20000000800 */
[----:B---3--:R-:W-:Y:S09]  /*fcf0*/  F2FP.PACK_AB R55, R160, R184 ;  /* 0x000000b8a037723e */ /* 0x008ff200000000ff */
[----:B------:R-:W3:Y:S01]  /*fd00*/  MUFU.EX2 R178, R57 ;  /* 0x0000003900b27308 */ /* 0x000ee20000000800 */
[-C--:B-1----:R-:W-:Y:S01]  /*fd10*/  HMMA.16816.F32 R4, R52, R148.reuse, R4 ;  /* 0x000000943404723c */ /* 0x082fe20000001804 */
[----:B------:R-:W1:Y:S07]  /*fd20*/  LDSM.16.MT88.4 R64, [R230+0x800] ;  /* 0x00080000e640783b */ /* 0x000e6e0000004200 */
[C---:B------:R-:W-:Y:S01]  /*fd30*/  HMMA.16816.F32 R8, R140.reuse, R148, R8 ;  /* 0x000000948c08723c */ /* 0x040fe20000001808 */
[----:B------:R-:W-:Y:S07]  /*fd40*/  MUFU.EX2 R177, R58 ;  /* 0x0000003a00b17308 */ /* 0x000fee0000000800 */
[-C--:B------:R-:W-:Y:S03]  /*fd50*/  HMMA.16816.F32 R12, R140, R150.reuse, R12 ;  /* 0x000000968c0c723c */ /* 0x080fe6000000180c */
[----:B------:R1:W1:Y:S05]  /*fd60*/  MUFU.EX2 R176, R59 ;  /* 0x0000003b00b07308 */ /* 0x00026a0000000800 */
[C---:B------:R-:W-:Y:S01]  /*fd70*/  HMMA.16816.F32 R16, R52.reuse, R150, R16 ;  /* 0x000000963410723c */ /* 0x040fe20000001810 */
[----:B------:R-:W3:Y:S04]  /*fd80*/  LDSM.16.MT88.4 R148, [R232+0x800] ;  /* 0x00080000e894783b */ /* 0x000ee80000004200 */
[----:B------:R-:W-:Y:S03]  /*fd90*/  MUFU.EX2 R182, R68 ;  /* 0x0000004400b67308 */ /* 0x000fe60000000800 */
[-C--:B------:R-:W-:Y:S07]  /*fda0*/  HMMA.16816.F32 R20, R52, R144.reuse, R20 ;  /* 0x000000903414723c */ /* 0x080fee0000001814 */
[----:B------:R-:W-:Y:S01]  /*fdb0*/  MUFU.EX2 R211, R69 ;  /* 0x0000004500d37308 */ /* 0x000fe20000000800 */
[C---:B------:R-:W-:Y:S01]  /*fdc0*/  HMMA.16816.F32 R24, R140.reuse, R144, R24 ;  /* 0x000000908c18723c */ /* 0x040fe20000001818 */
[----:B------:R-:W2:Y:S04]  /*fdd0*/  LDL.LU R145, [R1+0x1c] ;  /* 0x00001c0001917983 */ /* 0x000ea80000300800 */
[----:B-1----:R-:W1:Y:S02]  /*fde0*/  LDSM.16.MT88.4 R56, [R229+0x1000] ;  /* 0x00100000e538783b */ /* 0x002e640000004200 */
[----:B------:R-:W-:Y:S01]  /*fdf0*/  MOV R144, R198 ;  /* 0x000000c600907202 */ /* 0x000fe20000000f00 */
[-C--:B------:R-:W-:Y:S01]  /*fe00*/  HMMA.16816.F32 R28, R140, R146.reuse, R28 ;  /* 0x000000928c1c723c */ /* 0x080fe2000000181c */
[----:B------:R-:W-:Y:S07]  /*fe10*/  MUFU.EX2 R210, R70 ;  /* 0x0000004600d27308 */ /* 0x000fee0000000800 */
[C---:B------:R-:W-:Y:S01]  /*fe20*/  HMMA.16816.F32 R32, R52.reuse, R146, R32 ;  /* 0x000000923420723c */ /* 0x040fe20000001820 */
[----:B------:R-:W2:Y:S02]  /*fe30*/  LDL.LU R147, [R1+0x10] ;  /* 0x0000100001937983 */ /* 0x000ea40000300800 */
[----:B------:R3:W-:Y:S04]  /*fe40*/  MUFU.EX2 R209, R71 ;  /* 0x0000004700d17308 */ /* 0x0007e80000000800 */
[----:B------:R-:W-:Y:S01]  /*fe50*/  MOV R146, R171 ;  /* 0x000000ab00927202 */ /* 0x000fe20000000f00 */
[-C--:B------:R-:W-:Y:S05]  /*fe60*/  HMMA.16816.F32 R36, R52, R64.reuse, R36 ;  /* 0x000000403424723c */ /* 0x080fea0000001824 */
[----:B------:R1:W-:Y:S03]  /*fe70*/  MUFU.EX2 R214, R60 ;  /* 0x0000003c00d67308 */ /* 0x0003e60000000800 */
[C---:B------:R-:W-:Y:S07]  /*fe80*/  HMMA.16816.F32 R40, R140.reuse, R64, R40 ;  /* 0x000000408c28723c */ /* 0x040fee0000001828 */
[----:B------:R1:W1:Y:S01]  /*fe90*/  MUFU.EX2 R183, R61 ;  /* 0x0000003d00b77308 */ /* 0x0002620000000800 */
[-C--:B------:R-:W-:Y:S01]  /*fea0*/  HMMA.16816.F32 R44, R140, R66.reuse, R44 ;  /* 0x000000428c2c723c */ /* 0x080fe2000000182c */
[----:B---3--:R-:W-:Y:S07]  /*feb0*/  LDSM.16.MT88.4 R68, [R230+0x1000] ;  /* 0x00100000e644783b */ /* 0x008fee0000004200 */
[C---:B------:R-:W-:Y:S01]  /*fec0*/  HMMA.16816.F32 R48, R52.reuse, R66, R48 ;  /* 0x000000423430723c */ /* 0x040fe20000001830 */
[----:B------:R3:W-:Y:S01]  /*fed0*/  MUFU.EX2 R181, R62 ;  /* 0x0000003e00b57308 */ /* 0x0007e20000000800 */
[----:B------:R-:W3:Y:S02]  /*fee0*/  LDSM.16.MT88.4 R64, [R233+0x1000] ;  /* 0x00100000e940783b */ /* 0x000ee40000004200 */
[----:B-1----:R-:W-:Y:S04]  /*fef0*/  F2FP.PACK_AB R60, R185, R166 ;  /* 0x000000a6b93c723e */ /* 0x002fe800000000ff */
[-C--:B------:R-:W-:Y:S03]  /*ff00*/  HMMA.16816.F32 R116, R52, R148.reuse, R116 ;  /* 0x000000943474723c */ /* 0x080fe60000001874 */
[----:B------:R1:W1:Y:S01]  /*ff10*/  MUFU.EX2 R180, R63 ;  /* 0x0000003f00b47308 */ /* 0x0002620000000800 */
[----:B------:R-:W-:Y:S04]  /*ff20*/  F2FP.PACK_AB R61, R192, R164 ;  /* 0x000000a4c03d723e */ /* 0x000fe800000000ff */
[C---:B------:R-:W-:Y:S05]  /*ff30*/  HMMA.16816.F32 R120, R140.reuse, R148, R120 ;  /* 0x000000948c78723c */ /* 0x040fea0000001878 */
[----:B------:R-:W-:Y:S02]  /*ff40*/  MUFU.EX2 R206, R82 ;  /* 0x0000005200ce7308 */ /* 0x000fe40000000800 */
[----:B------:R-:W-:Y:S01]  /*ff50*/  MOV R148, R169 ;  /* 0x000000a900947202 */ /* 0x000fe20000000f00 */
[-C--:B------:R-:W-:Y:S04]  /*ff60*/  HMMA.16816.F32 R124, R140, R150.reuse, R124 ;  /* 0x000000968c7c723c */ /* 0x080fe8000000187c */
[----:B---3--:R-:W-:Y:S02]  /*ff70*/  F2FP.PACK_AB R62, R158, R252 ;  /* 0x000000fc9e3e723e */ /* 0x008fe400000000ff */
[----:B------:R-:W-:Y:S01]  /*ff80*/  MOV R149, R170 ;  /* 0x000000aa00957202 */ /* 0x000fe20000000f00 */
[----:B------:R-:W-:Y:S01]  /*ff90*/  MUFU.EX2 R82, R75 ;  /* 0x0000004b00527308 */ /* 0x000fe20000000800 */
[----:B------:R-:W-:Y:S04]  /*ffa0*/  HMMA.16816.F32 R128, R52, R150, R128 ;  /* 0x000000963480723c */ /* 0x000fe80000001880 */
[----:B-1----:R-:W-:Y:S02]  /*ffb0*/  F2FP.PACK_AB R63, R173, R172 ;  /* 0x000000acad3f723e */ /* 0x002fe400000000ff */
[----:B------:R-:W-:Y:S02]  /*ffc0*/  MOV R143, R168 ;  /* 0x000000a8008f7202 */ /* 0x000fe40000000f00 */
[----:B------:R-:W-:Y:S01]  /*ffd0*/  F2FP.PACK_AB R53, R186, R167 ;  /* 0x000000a7ba35723e */ /* 0x000fe200000000ff */
[----:B------:R-:W-:Y:S01]  /*ffe0*/  LDSM.16.MT88.4 R168, [R233+0x3000] ;  /* 0x00300000e9a8783b */ /* 0x000fe20000004200 */
[----:B------:R-:W-:Y:S02]  /*fff0*/  MUFU.EX2 R205, R83 ;  /* 0x0000005300cd7308 */ /* 0x000fe40000000800 */
[----:B------:R-:W-:Y:S02]  /*10000*/  F2FP.PACK_AB R52, R165, R144 ;  /* 0x00000090a534723e */ /* 0x000fe400000000ff */
[----:B------:R-:W-:Y:S02]  /*10010*/  F2FP.PACK_AB R54, R156, R163 ;  /* 0x000000a39c36723e */ /* 0x000fe400000000ff */
[----:B------:R-:W-:Y:S04]  /*10020*/  F2FP.PACK_AB R55, R157, R159 ;  /* 0x0000009f9d37723e */ /* 0x000fe800000000ff */
[----:B------:R1:W3:Y:S03]  /*10030*/  MUFU.EX2 R83, R74 ;  /* 0x0000004a00537308 */ /* 0x0002e60000000800 */
[-C--:B------:R-:W-:Y:S07]  /*10040*/  HMMA.16816.F32 R4, R52, R56.reuse, R4 ;  /* 0x000000383404723c */ /* 0x080fee0000001804 */
        /* <DEDUP_REMOVED lines=14> */
[----:B------:R-:W2:Y:S01]  /*10130*/  LDSM.16.MT88.4 R64, [R229+0x1800] ;  /* 0x00180000e540783b */ /* 0x000ea20000004200 */
[----:B------:R-:W1:Y:S06]  /*10140*/  MUFU.EX2 R201, R77 ;  /* 0x0000004d00c97308 */ /* 0x000e6c0000000800 */
[-C--:B------:R-:W-:Y:S04]  /*10150*/  HMMA.16816.F32 R36, R52, R68.reuse, R36 ;  /* 0x000000443424723c */ /* 0x080fe80000001824 */
[----:B------:R1:W1:Y:S04]  /*10160*/  MUFU.EX2 R81, R79 ;  /* 0x0000004f00517308 */ /* 0x0002680000000800 */
[C---:B------:R-:W-:Y:S06]  /*10170*/  HMMA.16816.F32 R40, R60.reuse, R68, R40 ;  /* 0x000000443c28723c */ /* 0x040fec0000001828 */
[----:B------:R3:W-:Y:S02]  /*10180*/  MUFU.EX2 R200, R84 ;  /* 0x0000005400c87308 */ /* 0x0007e40000000800 */
[-C--:B------:R-:W-:Y:S08]  /*10190*/  HMMA.16816.F32 R44, R60, R70.reuse, R44 ;  /* 0x000000463c2c723c */ /* 0x080ff0000000182c */
[C---:B------:R-:W-:Y:S01]  /*101a0*/  HMMA.16816.F32 R48, R52.reuse, R70, R48 ;  /* 0x000000463430723c */ /* 0x040fe20000001830 */
[----:B------:R-:W-:Y:S01]  /*101b0*/  LDSM.16.MT88.4 R68, [R230+0x1800] ;  /* 0x00180000e644783b */ /* 0x000fe20000004200 */
[----:B------:R3:W-:Y:S02]  /*101c0*/  MUFU.EX2 R199, R85 ;  /* 0x0000005500c77308 */ /* 0x0007e40000000800 */
[--C-:B-1----:R-:W-:Y:S01]  /*101d0*/  FFMA.FTZ R79, R106, c[0x0][0x2d0], -R3.reuse ;  /* 0x0000b4006a4f7a23 */ /* 0x102fe20000010803 */
[----:B------:R-:W-:Y:S01]  /*101e0*/  MOV R106, R185 ;  /* 0x000000b9006a7202 */ /* 0x000fe20000000f00 */
[----:B------:R-:W-:Y:S01]  /*101f0*/  FFMA.FTZ R3, R111, c[0x0][0x2d0], -R3 ;  /* 0x0000b4006f037a23 */ /* 0x000fe20000010803 */
[----:B------:R-:W-:Y:S01]  /*10200*/  MOV R111, R186 ;  /* 0x000000ba006f7202 */ /* 0x000fe20000000f00 */
[-C--:B------:R-:W-:Y:S04]  /*10210*/  HMMA.16816.F32 R116, R52, R56.reuse, R116 ;  /* 0x000000383474723c */ /* 0x080fe80000001874 */
[----:B------:R1:W-:Y:S01]  /*10220*/  MUFU.EX2 R198, R86 ;  /* 0x0000005600c67308 */ /* 0x0003e20000000800 */
[--C-:B---3--:R-:W-:Y:S01]  /*10230*/  FFMA.FTZ R84, R105, c[0x0][0x2d0], -R138.reuse ;  /* 0x0000b40069547a23 */ /* 0x108fe2000001088a */
[----:B------:R-:W-:Y:S02]  /*10240*/  MOV R105, R159 ;  /* 0x0000009f00697202 */ /* 0x000fe40000000f00 */
[C---:B------:R-:W-:Y:S06]  /*10250*/  HMMA.16816.F32 R120, R60.reuse, R56, R120 ;  /* 0x000000383c78723c */ /* 0x040fec0000001878 */
[----:B------:R-:W-:Y:S01]  /*10260*/  MUFU.EX2 R84, R84 ;  /* 0x0000005400547308 */ /* 0x000fe20000000800 */
[----:B------:R-:W-:Y:S01]  /*10270*/  F2FP.PACK_AB R56, R178, R174 ;  /* 0x000000aeb238723e */ /* 0x000fe200000000ff */
[-C--:B------:R-:W-:Y:S01]  /*10280*/  HMMA.16816.F32 R124, R60, R58.reuse, R124 ;  /* 0x0000003a3c7c723c */ /* 0x080fe2000000187c */
[----:B------:R-:W3:Y:S03]  /*10290*/  LDSM.16.MT88.4 R60, [R233+0x1800] ;  /* 0x00180000e93c783b */ /* 0x000ee60000004200 */
[----:B------:R-:W-:Y:S01]  /*102a0*/  F2FP.PACK_AB R57, R176, R177 ;  /* 0x000000b1b039723e */ /* 0x000fe200000000ff */
[--C-:B------:R-:W-:Y:S01]  /*102b0*/  FFMA.FTZ R85, R104, c[0x0][0x2d0], -R138.reuse ;  /* 0x0000b40068557a23 */ /* 0x100fe2000001088a */
[----:B------:R-:W-:Y:S01]  /*102c0*/  MOV R104, R156 ;  /* 0x0000009c00687202 */ /* 0x000fe20000000f00 */
[----:B------:R-:W-:Y:S01]  /*102d0*/  FFMA.FTZ R138, R109, c[0x0][0x2d0], -R138 ;  /* 0x0000b4006d8a7a23 */ /* 0x000fe2000001088a */
[----:B------:R-:W-:Y:S01]  /*102e0*/  HMMA.16816.F32 R128, R52, R58, R128 ;  /* 0x0000003a3480723c */ /* 0x000fe20000001880 */
[----:B------:R-:W-:Y:S03]  /*102f0*/  MUFU.EX2 R113, R87 ;  /* 0x0000005700717308 */ /* 0x000fe60000000800 */
[----:B------:R-:W-:Y:S01]  /*10300*/  MOV R109, R163 ;  /* 0x000000a3006d7202 */ /* 0x000fe20000000f00 */
[--C-:B-1----:R-:W-:Y:S01]  /*10310*/  FFMA.FTZ R86, R114, c[0x0][0x2d0], -R188.reuse ;  /* 0x0000b40072567a23 */ /* 0x102fe200000108bc */
[----:B------:R-:W-:Y:S01]  /*10320*/  MOV R114, R158 ;  /* 0x0000009e00727202 */ /* 0x000fe20000000f00 */
[----:B------:R-:W-:Y:S01]  /*10330*/  FFMA.FTZ R188, R115, c[0x0][0x2d0], -R188 ;  /* 0x0000b40073bc7a23 */ /* 0x000fe200000108bc */
[----:B------:R-:W-:Y:S03]  /*10340*/  F2FP.PACK_AB R52, R224, R225 ;  /* 0x000000e1e034723e */ /* 0x000fe600000000ff */
[----:B------:R-:W-:Y:S01]  /*10350*/  MUFU.EX2 R138, R138 ;  /* 0x0000008a008a7308 */ /* 0x000fe20000000800 */
[----:B------:R-:W-:Y:S02]  /*10360*/  F2FP.PACK_AB R54, R222, R223 ;  /* 0x000000dfde36723e */ /* 0x000fe400000000ff */
[----:B------:R-:W-:Y:S01]  /*10370*/  F2FP.PACK_AB R53, R220, R175 ;  /* 0x000000afdc35723e */ /* 0x000fe200000000ff */
[----:B----4-:R-:W-:Y:S01]  /*10380*/  FFMA.FTZ R133, R133, R155, R215 ;  /* 0x0000009b85857223 */ /* 0x010fe200000100d7 */
[----:B------:R-:W-:Y:S02]  /*10390*/  F2FP.PACK_AB R55, R219, R179 ;  /* 0x000000b3db37723e */ /* 0x000fe400000000ff */
[----:B------:R-:W-:Y:S01]  /*103a0*/  F2FP.PACK_AB R58, R183, R214 ;  /* 0x000000d6b73a723e */ /* 0x000fe200000000ff */
[----:B------:R-:W-:Y:S01]  /*103b0*/  FADD.FTZ R133, R216, R133 ;  /* 0x00000085d8857221 */ /* 0x000fe20000010000 */
[----:B------:R-:W-:Y:S01]  /*103c0*/  F2FP.PACK_AB R59, R180, R181 ;  /* 0x000000b5b43b723e */ /* 0x000fe200000000ff */
[----:B--2---:R-:W-:Y:S01]  /*103d0*/  FFMA.FTZ R132, R132, R154, R212 ;  /* 0x0000009a84847223 */ /* 0x004fe200000100d4 */
[----:B------:R-:W-:Y:S01]  /*103e0*/  MUFU.EX2 R188, R188 ;  /* 0x000000bc00bc7308 */ /* 0x000fe20000000800 */
[-C--:B------:R-:W-:Y:S03]  /*103f0*/  HMMA.16816.F32 R4, R52, R64.reuse, R4 ;  /* 0x000000403404723c */ /* 0x080fe60000001804 */
[----:B------:R-:W-:Y:S01]  /*10400*/  FADD.FTZ R132, R213, R132 ;  /* 0x00000084d5847221 */ /* 0x000fe20000010000 */
[----:B------:R-:W-:Y:S04]  /*10410*/  MOV R115, R157 ;  /* 0x0000009d00737202 */ /* 0x000fe80000000f00 */
[C---:B------:R-:W-:Y:S01]  /*10420*/  HMMA.16816.F32 R8, R56.reuse, R64, R8 ;  /* 0x000000403808723c */ /* 0x040fe20000001808 */
[----:B------:R-:W-:Y:S07]  /*10430*/  MUFU.EX2 R87, R112 ;  /* 0x0000007000577308 */ /* 0x000fee0000000800 */
[-C--:B------:R-:W-:Y:S03]  /*10440*/  HMMA.16816.F32 R12, R56, R66.reuse, R12 ;  /* 0x00000042380c723c */ /* 0x080fe6000000180c */
[----:B------:R-:W-:Y:S05]  /*10450*/  MUFU.EX2 R86, R86 ;  /* 0x0000005600567308 */ /* 0x000fea0000000800 */
[C---:B------:R-:W-:Y:S01]  /*10460*/  HMMA.16816.F32 R16, R52.reuse, R66, R16 ;  /* 0x000000423410723c */ /* 0x040fe20000001810 */
[----:B------:R-:W-:Y:S04]  /*10470*/  LDSM.16.MT88.4 R64, [R233+0x2000] ;  /* 0x00200000e940783b */ /* 0x000fe80000004200 */
[----:B------:R-:W-:Y:S03]  /*10480*/  MUFU.EX2 R96, R96 ;  /* 0x0000006000607308 */ /* 0x000fe60000000800 */
[-C--:B---3--:R-:W-:Y:S07]  /*10490*/  HMMA.16816.F32 R20, R52, R60.reuse, R20 ;  /* 0x0000003c3414723c */ /* 0x088fee0000001814 */
[----:B------:R-:W-:Y:S01]  /*104a0*/  MUFU.EX2 R97, R97 ;  /* 0x0000006100617308 */ /* 0x000fe20000000800 */
[C---:B------:R-:W-:Y:S08]  /*104b0*/  HMMA.16816.F32 R24, R56.reuse, R60, R24 ;  /* 0x0000003c3818723c */ /* 0x040ff00000001818 */
[-C--:B------:R-:W-:Y:S01]  /*104c0*/  HMMA.16816.F32 R28, R56, R62.reuse, R28 ;  /* 0x0000003e381c723c */ /* 0x080fe2000000181c */
[----:B------:R-:W-:Y:S03]  /*104d0*/  MUFU.EX2 R98, R98 ;  /* 0x0000006200627308 */ /* 0x000fe60000000800 */
[----:B------:R-:W-:Y:S04]  /*104e0*/  FFMA.FTZ R0, R0, R145, R189 ;  /* 0x0000009100007223 */ /* 0x000fe800000100bd */
[C---:B------:R-:W-:Y:S01]  /*104f0*/  HMMA.16816.F32 R32, R52.reuse, R62, R32 ;  /* 0x0000003e3420723c */ /* 0x040fe20000001820 */
[----:B------:R-:W1:Y:S02]  /*10500*/  LDSM.16.MT88.4 R60, [R229+0x2000] ;  /* 0x00200000e53c783b */ /* 0x000e640000004200 */
[----:B------:R-:W-:Y:S01]  /*10510*/  MUFU.EX2 R99, R99 ;  /* 0x0000006300637308 */ /* 0x000fe20000000800 */
[----:B------:R-:W-:Y:S01]  /*10520*/  MOV R145, R152 ;  /* 0x0000009800917202 */ /* 0x000fe20000000f00 */
[----:B------:R-:W-:Y:S02]  /*10530*/  FADD.FTZ R76, R190, R0 ;  /* 0x00000000be4c7221 */ /* 0x000fe40000010000 */
[----:B------:R-:W-:Y:S01]  /*10540*/  FADD.FTZ R0, R226, R132 ;  /* 0x00000084e2007221 */ /* 0x000fe20000010000 */
[-C--:B------:R-:W-:Y:S04]  /*10550*/  HMMA.16816.F32 R36, R52, R68.reuse, R36 ;  /* 0x000000443424723c */ /* 0x080fe80000001824 */
[----:B------:R-:W-:Y:S01]  /*10560*/  FADD.FTZ R0, R227, R0 ;  /* 0x00000000e3007221 */ /* 0x000fe20000010000 */
[----:B------:R-:W-:Y:S01]  /*10570*/  MOV R215, R145 ;  /* 0x0000009100d77202 */ /* 0x000fe20000000f00 */
[----:B------:R-:W-:Y:S01]  /*10580*/  MUFU.EX2 R88, R88 ;  /* 0x0000005800587308 */ /* 0x000fe20000000800 */
[----:B------:R-:W-:Y:S01]  /*10590*/  FFMA.FTZ R134, R134, R147, R217 ;  /* 0x0000009386867223 */ /* 0x000fe200000100d9 */
[C---:B------:R-:W-:Y:S04]  /*105a0*/  HMMA.16816.F32 R40, R56.reuse, R68, R40 ;  /* 0x000000443828723c */ /* 0x040fe80000001828 */
[----:B------:R-:W-:Y:S01]  /*105b0*/  MOV R147, R153 ;  /* 0x0000009900937202 */ /* 0x000fe20000000f00 */
[----:B------:R-:W-:Y:S01]  /*105c0*/  FADD.FTZ R0, R148, R0 ;  /* 0x0000000094007221 */ /* 0x000fe20000010000 */
[----:B------:R-:W-:Y:S01]  /*105d0*/  LDSM.16.MT88.4 R152, [R229+0x3000] ;  /* 0x00300000e598783b */ /* 0x000fe20000004200 */
[----:B------:R-:W-:Y:S01]  /*105e0*/  MOV R217, R144 ;  /* 0x0000009000d97202 */ /* 0x000fe20000000f00 */
[-C--:B------:R-:W-:Y:S01]  /*105f0*/  HMMA.16816.F32 R44, R56, R70.reuse, R44 ;  /* 0x00000046382c723c */ /* 0x080fe2000000182c */
[----:B------:R-:W-:Y:S03]  /*10600*/  MUFU.EX2 R89, R89 ;  /* 0x0000005900597308 */ /* 0x000fe60000000800 */
[----:B------:R-:W-:Y:S01]  /*10610*/  FADD.FTZ R134, R218, R134 ;  /* 0x00000086da867221 */ /* 0x000fe20000010000 */
[----:B------:R-:W-:Y:S03]  /*10620*/  MOV R132, R135 ;  /* 0x0000008700847202 */ /* 0x000fe60000000f00 */
[C---:B------:R-:W-:Y:S01]  /*10630*/  HMMA.16816.F32 R48, R52.reuse, R70, R48 ;  /* 0x000000463430723c */ /* 0x040fe20000001830 */
[----:B------:R-:W2:Y:S02]  /*10640*/  LDSM.16.MT88.4 R68, [R230+0x2000] ;  /* 0x00200000e644783b */ /* 0x000ea40000004200 */
[----:B------:R-:W-:Y:S01]  /*10650*/  MUFU.EX2 R90, R90 ;  /* 0x0000005a005a7308 */ /* 0x000fe20000000800 */
[----:B------:R-:W-:Y:S04]  /*10660*/  FADD.FTZ R134, R221, R134 ;  /* 0x00000086dd867221 */ /* 0x000fe80000010000 */
[-C--:B------:R-:W-:Y:S05]  /*10670*/  HMMA.16816.F32 R116, R52, R72.reuse, R116 ;  /* 0x000000483474723c */ /* 0x080fea0000001874 */
[----:B------:R-:W-:Y:S03]  /*10680*/  MUFU.EX2 R91, R91 ;  /* 0x0000005b005b7308 */ /* 0x000fe60000000800 */
[C---:B------:R-:W-:Y:S07]  /*10690*/  HMMA.16816.F32 R120, R56.reuse, R72, R120 ;  /* 0x000000483878723c */ /* 0x040fee0000001878 */
[----:B------:R-:W-:Y:S01]  /*106a0*/  MUFU.EX2 R92, R92 ;  /* 0x0000005c005c7308 */ /* 0x000fe20000000800 */
[-C--:B------:R-:W-:Y:S07]  /*106b0*/  HMMA.16816.F32 R124, R56, R74.reuse, R124 ;  /* 0x0000004a387c723c */ /* 0x080fee000000187c */
        /* <DEDUP_REMOVED lines=11> */
[----:B------:R-:W-:Y:S05]  /*10770*/  F2FP.PACK_AB R59, R81, R80 ;  /* 0x00000050513b723e */ /* 0x000fea00000000ff */
[-C--:B-1----:R-:W-:Y:S01]  /*10780*/  HMMA.16816.F32 R4, R52, R60.reuse, R4 ;  /* 0x0000003c3404723c */ /* 0x082fe20000001804 */
[----:B------:R-:W1:Y:S07]  /*10790*/  MUFU.EX2 R95, R95 ;  /* 0x0000005f005f7308 */ /* 0x000e6e0000000800 */
[C---:B------:R-:W-:Y:S03]  /*107a0*/  HMMA.16816.F32 R8, R56.reuse, R60, R8 ;  /* 0x0000003c3808723c */ /* 0x040fe60000001808 */
[----:B------:R-:W-:Y:S05]  /*107b0*/  MUFU.EX2 R100, R100 ;  /* 0x0000006400647308 */ /* 0x000fea0000000800 */
[-C--:B------:R-:W-:Y:S05]  /*107c0*/  HMMA.16816.F32 R12, R56, R62.reuse, R12 ;  /* 0x0000003e380c723c */ /* 0x080fea000000180c */
[----:B------:R-:W-:Y:S03]  /*107d0*/  MUFU.EX2 R101, R101 ;  /* 0x0000006500657308 */ /* 0x000fe60000000800 */
[C---:B------:R-:W-:Y:S01]  /*107e0*/  HMMA.16816.F32 R16, R52.reuse, R62, R16 ;  /* 0x0000003e3410723c */ /* 0x040fe20000001810 */
[----:B------:R-:W1:Y:S06]  /*107f0*/  LDSM.16.MT88.4 R60, [R229+0x2800] ;  /* 0x00280000e53c783b */ /* 0x000e6c0000004200 */
[----:B------:R-:W-:Y:S01]  /*10800*/  MUFU.EX2 R102, R102 ;  /* 0x0000006600667308 */ /* 0x000fe20000000800 */
[-C--:B------:R-:W-:Y:S08]  /*10810*/  HMMA.16816.F32 R20, R52, R64.reuse, R20 ;  /* 0x000000403414723c */ /* 0x080ff00000001814 */
[C---:B------:R-:W-:Y:S01]  /*10820*/  HMMA.16816.F32 R24, R56.reuse, R64, R24 ;  /* 0x000000403818723c */ /* 0x040fe20000001818 */
[----:B------:R-:W-:Y:S07]  /*10830*/  MUFU.EX2 R103, R103 ;  /* 0x0000006700677308 */ /* 0x000fee0000000800 */
[-C--:B------:R-:W-:Y:S03]  /*10840*/  HMMA.16816.F32 R28, R56, R66.reuse, R28 ;  /* 0x00000042381c723c */ /* 0x080fe6000000181c */
[----:B------:R-:W-:Y:S05]  /*10850*/  MUFU.EX2 R85, R85 ;  /* 0x0000005500557308 */ /* 0x000fea0000000800 */
[C---:B------:R-:W-:Y:S01]  /*10860*/  HMMA.16816.F32 R32, R52.reuse, R66, R32 ;  /* 0x000000423420723c */ /* 0x040fe20000001820 */
[----:B------:R-:W1:Y:S04]  /*10870*/  LDSM.16.MT88.4 R64, [R233+0x2800] ;  /* 0x00280000e940783b */ /* 0x000e680000004200 */
[----:B------:R-:W-:Y:S03]  /*10880*/  MUFU.EX2 R79, R79 ;  /* 0x0000004f004f7308 */ /* 0x000fe60000000800 */
[-C--:B--2---:R-:W-:Y:S08]  /*10890*/  HMMA.16816.F32 R36, R52, R68.reuse, R36 ;  /* 0x000000443424723c */ /* 0x084ff00000001824 */
[C---:B------:R-:W-:Y:S07]  /*108a0*/  HMMA.16816.F32 R40, R56.reuse, R68, R40 ;  /* 0x000000443828723c */ /* 0x040fee0000001828 */
[----:B------:R-:W-:Y:S01]  /*108b0*/  FADD.FTZ R68, R248, R133 ;  /* 0x00000085f8447221 */ /* 0x000fe20000010000 */
[-C--:B------:R-:W-:Y:S04]  /*108c0*/  HMMA.16816.F32 R44, R56, R70.reuse, R44 ;  /* 0x00000046382c723c */ /* 0x080fe8000000182c */
[----:B------:R-:W-:Y:S04]  /*108d0*/  FADD.FTZ R78, R250, R68 ;  /* 0x00000044fa4e7221 */ /* 0x000fe80000010000 */
[C---:B------:R-:W-:Y:S01]  /*108e0*/  HMMA.16816.F32 R48, R52.reuse, R70, R48 ;  /* 0x000000463430723c */ /* 0x040fe20000001830 */
[----:B------:R-:W2:Y:S07]  /*108f0*/  LDSM.16.MT88.4 R68, [R230+0x2800] ;  /* 0x00280000e644783b */ /* 0x000eae0000004200 */
[-C--:B---3--:R-:W-:Y:S08]  /*10900*/  HMMA.16816.F32 R116, R52, R72.reuse, R116 ;  /* 0x000000483474723c */ /* 0x088ff00000001874 */
[C---:B------:R-:W-:Y:S08]  /*10910*/  HMMA.16816.F32 R120, R56.reuse, R72, R120 ;  /* 0x000000483878723c */ /* 0x040ff00000001878 */
[-C--:B------:R-:W-:Y:S07]  /*10920*/  HMMA.16816.F32 R124, R56, R74.reuse, R124 ;  /* 0x0000004a387c723c */ /* 0x080fee000000187c */
[----:B----4-:R-:W-:Y:S01]  /*10930*/  F2FP.PACK_AB R58, R93, R92 ;  /* 0x0000005c5d3a723e */ /* 0x010fe200000000ff */
[----:B------:R-:W-:Y:S01]  /*10940*/  HMMA.16816.F32 R128, R52, R74, R128 ;  /* 0x0000004a3480723c */ /* 0x000fe20000001880 */
[----:B------:R-:W3:Y:S03]  /*10950*/  LDSM.16.MT88.4 R72, [R232+0x2800] ;  /* 0x00280000e848783b */ /* 0x000ee60000004200 */
[----:B------:R-:W-:Y:S01]  /*10960*/  FADD.FTZ R57, R191, R76 ;  /* 0x0000004cbf397221 */ /* 0x000fe20000010000 */
[----:B-1----:R-:W-:Y:S01]  /*10970*/  F2FP.PACK_AB R59, R95, R94 ;  /* 0x0000005e5f3b723e */ /* 0x002fe200000000ff */
[----:B------:R-:W-:Y:S01]  /*10980*/  FADD.FTZ R56, R251, R134 ;  /* 0x00000086fb387221 */ /* 0x000fe20000010000 */
[----:B------:R-:W-:Y:S01]  /*10990*/  F2FP.PACK_AB R52, R199, R200 ;  /* 0x000000c8c734723e */ /* 0x000fe200000000ff */
[----:B------:R-:W-:Y:S01]  /*109a0*/  FADD.FTZ R77, R193, R57 ;  /* 0x00000039c14d7221 */ /* 0x000fe20000010000 */
[----:B------:R-:W-:Y:S03]  /*109b0*/  F2FP.PACK_AB R53, R113, R198 ;  /* 0x000000c67135723e */ /* 0x000fe600000000ff */
[----:B------:R-:W-:Y:S01]  /*109c0*/  F2FP.PACK_AB R54, R97, R96 ;  /* 0x000000606136723e */ /* 0x000fe200000000ff */
[----:B------:R-:W-:Y:S01]  /*109d0*/  FADD.FTZ R76, R249, R56 ;  /* 0x00000038f94c7221 */ /* 0x000fe20000010000 */
[----:B------:R-:W-:Y:S02]  /*109e0*/  F2FP.PACK_AB R55, R99, R98 ;  /* 0x000000626337723e */ /* 0x000fe400000000ff */
[----:B------:R-:W-:Y:S02]  /*109f0*/  F2FP.PACK_AB R56, R89, R88 ;  /* 0x000000585938723e */ /* 0x000fe400000000ff */
[----:B------:R-:W-:Y:S03]  /*10a00*/  F2FP.PACK_AB R57, R91, R90 ;  /* 0x0000005a5b39723e */ /* 0x000fe600000000ff */
[-C--:B------:R-:W-:Y:S08]  /*10a10*/  HMMA.16816.F32 R4, R52, R60.reuse, R4 ;  /* 0x0000003c3404723c */ /* 0x080ff00000001804 */
[C---:B------:R-:W-:Y:S08]  /*10a20*/  HMMA.16816.F32 R8, R56.reuse, R60, R8 ;  /* 0x0000003c3808723c */ /* 0x040ff00000001808 */
[-C--:B------:R-:W-:Y:S08]  /*10a30*/  HMMA.16816.F32 R12, R56, R62.reuse, R12 ;  /* 0x0000003e380c723c */ /* 0x080ff0000000180c */
[C---:B------:R-:W-:Y:S01]  /*10a40*/  HMMA.16816.F32 R16, R52.reuse, R62, R16 ;  /* 0x0000003e3410723c */ /* 0x040fe20000001810 */
[----:B------:R1:W-:Y:S06]  /*10a50*/  MUFU.EX2 R63, R3 ;  /* 0x00000003003f7308 */ /* 0x0003ec0000000800 */
[----:B------:R-:W-:Y:S01]  /*10a60*/  FADD.FTZ R62, R147, R0 ;  /* 0x00000000933e7221 */ /* 0x000fe20000010000 */
[-C--:B------:R-:W-:Y:S08]  /*10a70*/  HMMA.16816.F32 R20, R52, R64.reuse, R20 ;  /* 0x000000403414723c */ /* 0x080ff00000001814 */
[C---:B------:R-:W-:Y:S01]  /*10a80*/  HMMA.16816.F32 R24, R56.reuse, R64, R24 ;  /* 0x000000403818723c */ /* 0x040fe20000001818 */
[----:B------:R-:W-:Y:S07]  /*10a90*/  MUFU.EX2 R64, R110 ;  /* 0x0000006e00407308 */ /* 0x000fee0000000800 */
[-C--:B------:R-:W-:Y:S03]  /*10aa0*/  HMMA.16816.F32 R28, R56, R66.reuse, R28 ;  /* 0x00000042381c723c */ /* 0x080fe6000000181c */
[----:B------:R-:W-:Y:S01]  /*10ab0*/  MUFU.EX2 R65, R107 ;  /* 0x0000006b00417308 */ /* 0x000fe20000000800 */
[----:B-1----:R-:W-:Y:S04]  /*10ac0*/  FADD.FTZ R3, R143, R78 ;  /* 0x0000004e8f037221 */ /* 0x002fe80000010000 */
[C---:B------:R-:W-:Y:S04]  /*10ad0*/  HMMA.16816.F32 R32, R52.reuse, R66, R32 ;  /* 0x000000423420723c */ /* 0x040fe80000001820 */
[----:B------:R-:W-:Y:S01]  /*10ae0*/  FADD.FTZ R3, R146, R3 ;  /* 0x0000000392037221 */ /* 0x000fe20000010000 */
[----:B------:R-:W1:Y:S03]  /*10af0*/  MUFU.EX2 R66, R108 ;  /* 0x0000006c00427308 */ /* 0x000e660000000800 */
[-C--:B--2---:R-:W-:Y:S04]  /*10b00*/  HMMA.16816.F32 R36, R52, R68.reuse, R36 ;  /* 0x000000443424723c */ /* 0x084fe80000001824 */
[----:B------:R-:W-:Y:S04]  /*10b10*/  FADD.FTZ R60, R184, R3 ;  /* 0x00000003b83c7221 */ /* 0x000fe80000010000 */
[C---:B------:R-:W-:Y:S08]  /*10b20*/  HMMA.16816.F32 R40, R56.reuse, R68, R40 ;  /* 0x000000443828723c */ /* 0x040ff00000001828 */
[-C--:B------:R-:W-:Y:S08]  /*10b30*/  HMMA.16816.F32 R44, R56, R70.reuse, R44 ;  /* 0x00000046382c723c */ /* 0x080ff0000000182c */
[C---:B------:R-:W-:Y:S07]  /*10b40*/  HMMA.16816.F32 R48, R52.reuse, R70, R48 ;  /* 0x000000463430723c */ /* 0x040fee0000001830 */
[----:B------:R-:W-:Y:S01]  /*10b50*/  MOV R70, R2 ;  /* 0x0000000200467202 */ /* 0x000fe20000000f00 */
[-C--:B---3--:R-:W-:Y:S08]  /*10b60*/  HMMA.16816.F32 R116, R52, R72.reuse, R116 ;  /* 0x000000483474723c */ /* 0x088ff00000001874 */
[C---:B------:R-:W-:Y:S08]  /*10b70*/  HMMA.16816.F32 R120, R56.reuse, R72, R120 ;  /* 0x000000483878723c */ /* 0x040ff00000001878 */
[-C--:B------:R-:W-:Y:S07]  /*10b80*/  HMMA.16816.F32 R124, R56, R74.reuse, R124 ;  /* 0x0000004a387c723c */ /* 0x080fee000000187c */
[----:B------:R-:W-:Y:S01]  /*10b90*/  FADD.FTZ R57, R194, R77 ;  /* 0x0000004dc2397221 */ /* 0x000fe20000010000 */
[----:B------:R-:W-:Y:S04]  /*10ba0*/  HMMA.16816.F32 R128, R52, R74, R128 ;  /* 0x0000004a3480723c */ /* 0x000fe80000001880 */
[----:B------:R-:W-:Y:S01]  /*10bb0*/  FADD.FTZ R56, R149, R76 ;  /* 0x0000004c95387221 */ /* 0x000fe20000010000 */
[----:B-1----:R-:W-:Y:S01]  /*10bc0*/  F2FP.PACK_AB R58, R138, R66 ;  /* 0x000000428a3a723e */ /* 0x002fe200000000ff */
[----:B------:R-:W-:Y:S01]  /*10bd0*/  FADD.FTZ R61, R195, R57 ;  /* 0x00000039c33d7221 */ /* 0x000fe20000010000 */
[----:B------:R-:W-:Y:S01]  /*10be0*/  F2FP.PACK_AB R52, R101, R100 ;  /* 0x000000646534723e */ /* 0x000fe200000000ff */
[----:B------:R-:W-:Y:S01]  /*10bf0*/  FADD.FTZ R0, R187, R56 ;  /* 0x00000038bb007221 */ /* 0x000fe20000010000 */
[----:B------:R-:W-:Y:S01]  /*10c00*/  F2FP.PACK_AB R53, R103, R102 ;  /* 0x000000666735723e */ /* 0x000fe200000000ff */
[----:B------:R-:W1:Y:S02]  /*10c10*/  LDSM.16.MT88.4 R184, [R230+0x3000] ;  /* 0x00300000e6b8783b */ /* 0x000e640000004200 */
[----:B------:R-:W-:Y:S01]  /*10c20*/  FADD.FTZ R3, R197, R61 ;  /* 0x0000003dc5037221 */ /* 0x000fe20000010000 */
[----:B------:R-:W-:Y:S01]  /*10c30*/  F2FP.PACK_AB R54, R139, R87 ;  /* 0x000000578b36723e */ /* 0x000fe200000000ff */
[----:B------:R-:W-:Y:S01]  /*10c40*/  FADD.FTZ R0, R161, R0 ;  /* 0x00000000a1007221 */ /* 0x000fe20000010000 */
[----:B------:R-:W-:Y:S01]  /*10c50*/  F2FP.PACK_AB R55, R188, R86 ;  /* 0x00000056bc37723e */ /* 0x000fe200000000ff */
[----:B------:R-:W-:Y:S01]  /*10c60*/  FADD.FTZ R3, R196, R3 ;  /* 0x00000003c4037221 */ /* 0x000fe20000010000 */
[----:B------:R-:W-:Y:S01]  /*10c70*/  F2FP.PACK_AB R56, R84, R85 ;  /* 0x000000555438723e */ /* 0x000fe200000000ff */
[----:B------:R-:W-:Y:S01]  /*10c80*/  FADD.FTZ R0, R217, R0 ;  /* 0x00000000d9007221 */ /* 0x000fe20000010000 */
[----:B------:R-:W-:Y:S02]  /*10c90*/  F2FP.PACK_AB R57, R65, R79 ;  /* 0x0000004f4139723e */ /* 0x000fe400000000ff */
[----:B------:R-:W-:Y:S01]  /*10ca0*/  F2FP.PACK_AB R59, R63, R64 ;  /* 0x000000403f3b723e */ /* 0x000fe200000000ff */
[-C--:B------:R-:W-:Y:S07]  /*10cb0*/  HMMA.16816.F32 R144, R52, R152.reuse, R4 ;  /* 0x000000983490723c */ /* 0x080fee0000001804 */
        /* <DEDUP_REMOVED lines=17> */
[----:B------:R-:W2:Y:S01]  /*10dd0*/  LDSM.16.MT88.4 R4, [R232+0x3000] ;  /* 0x00300000e804783b */ /* 0x000ea20000004200 */
        /* <DEDUP_REMOVED lines=16> */
[----:B------:R-:W-:Y:S02]  /*10ee0*/  FADD.FTZ R11, R176, R8 ;  /* 0x00000008b00b7221 */ /* 0x000fe40000010000 */
[----:B------:R-:W-:Y:S03]  /*10ef0*/  FADD.FTZ R10, R223, R3 ;  /* 0x00000003df0a7221 */ /* 0x000fe60000010000 */
        /* <DEDUP_REMOVED lines=70> */
.L_x_519:
[----:B------:R-:W-:Y:S02]  /*11360*/  MOV R10, 0x1f ;  /* 0x0000001f000a7802 */ /* 0x000fe40000000f00 */
[----:B------:R-:W-:Y:S01]  /*11370*/  MOV R7, 0xffffffff ;  /* 0xffffffff00077802 */ /* 0x000fe20000000f00 */
[----:B------:R-:W-:Y:S05]  /*11380*/  BRA.DIV ~URZ, `(.L_x_521) ;  /* 0x00002a427f007947 */ /* 0x000fea000b800000 */
[----:B------:R-:W2:Y:S04]  /*11390*/  LDL R0, [R1+0x10] ;  /* 0x0000100001007983 */ /* 0x000ea80000100800 */
[----:B--2---:R1:W2:Y:S02]  /*113a0*/  SHFL.BFLY PT, R2, R0, 0x2, 0x1f ;  /* 0x0c401f0000027f89 */ /* 0x0042a400000e0000 */
.L_x_559:
[----:B-1----:R-:W3:Y:S02]  /*113b0*/  LDL.LU R0, [R1+0x10] ;  /* 0x0000100001007983 */ /* 0x002ee40000300800 */
[----:B--23--:R-:W-:Y:S01]  /*113c0*/  FADD.FTZ R2, R2, R0 ;  /* 0x0000000002027221 */ /* 0x00cfe20000010000 */
[----:B------:R-:W-:Y:S05]  /*113d0*/  BRA.DIV ~URZ, `(.L_x_522) ;  /* 0x00002a527f007947 */ /* 0x000fea000b800000 */
[----:B------:R-:W2:Y:S04]  /*113e0*/  LDL.LU R3, [R1+0x18] ;  /* 0x0000180001037983 */ /* 0x000ea80000300800 */
[----:B------:R-:W3:Y:S04]  /*113f0*/  LDL.LU R0, [R1+0x14] ;  /* 0x0000140001007983 */ /* 0x000ee80000300800 */
[----:B------:R-:W4:Y:S04]  /*11400*/  LDL.LU R9, [R1+0x1c] ;  /* 0x00001c0001097983 */ /* 0x000f280000300800 */
[----:B--2---:R-:W1:Y:S04]  /*11410*/  SHFL.BFLY PT, R4, R3, 0x2, 0x1f ;  /* 0x0c401f0003047f89 */ /* 0x004e6800000e0000 */
[----:B---3--:R-:W2:Y:S04]  /*11420*/  SHFL.BFLY PT, R6, R0, 0x2, 0x1f ;  /* 0x0c401f0000067f89 */ /* 0x008ea800000e0000 */
[----:B----4-:R-:W3:Y:S01]  /*11430*/  SHFL.BFLY PT, R5, R9, 0x2, 0x1f ;  /* 0x0c401f0009057f89 */ /* 0x010ee200000e0000 */
[----:B-1----:R-:W-:-:S02]  /*11440*/  FADD.FTZ R4, R4, R3 ;  /* 0x0000000304047221 */ /* 0x002fc40000010000 */
[----:B--2---:R-:W-:-:S03]  /*11450*/  FADD.FTZ R6, R6, R0 ;  /* 0x0000000006067221 */ /* 0x004fc60000010000 */
[----:B------:R-:W1:Y:S01]  /*11460*/  SHFL.BFLY PT, R3, R4, 0x1, 0x1f ;  /* 0x0c201f0004037f89 */ /* 0x000e6200000e0000 */
[----:B---3--:R-:W-:-:S03]  /*11470*/  FADD.FTZ R5, R5, R9 ;  /* 0x0000000905057221 */ /* 0x008fc60000010000 */
[----:B------:R-:W2:Y:S04]  /*11480*/  SHFL.BFLY PT, R0, R2, 0x1, 0x1f ;  /* 0x0c201f0002007f89 */ /* 0x000ea800000e0000 */
[----:B------:R-:W3:Y:S04]  /*11490*/  SHFL.BFLY PT, R7, R6, 0x1, 0x1f ;  /* 0x0c201f0006077f89 */ /* 0x000ee800000e0000 */
[----:B------:R4:W4:Y:S01]  /*114a0*/  SHFL.BFLY PT, R8, R5, 0x1, 0x1f ;  /* 0x0c201f0005087f89 */ /* 0x00092200000e0000 */
[----:B-1----:R-:W-:Y:S02]  /*114b0*/  FADD.FTZ R4, R4, R3 ;  /* 0x0000000304047221 */ /* 0x002fe40000010000 */
[----:B--2---:R-:W-:-:S02]  /*114c0*/  FADD.FTZ R2, R2, R0 ;  /* 0x0000000002027221 */ /* 0x004fc40000010000 */
[----:B---3--:R-:W-:-:S03]  /*114d0*/  FADD.FTZ R6, R6, R7 ;  /* 0x0000000706067221 */ /* 0x008fc60000010000 */
.L_x_560:
[----:B------:R-:W-:Y:S01]  /*114e0*/  FSETP.NE.FTZ.AND P3, PT, R2, RZ, PT ;  /* 0x000000ff0200720b */ /* 0x000fe20003f75000 */
[----:B----4-:R-:W-:Y:S01]  /*114f0*/  FADD.FTZ R5, R8, R5 ;  /* 0x0000000508057221 */ /* 0x010fe20000010000 */
[----:B------:R-:W-:Y:S02]  /*11500*/  MOV R0, RZ ;  /* 0x000000ff00007202 */ /* 0x000fe40000000f00 */
[----:B------:R-:W-:Y:S02]  /*11510*/  FSETP.NE.FTZ.AND P2, PT, R4, RZ, PT ;  /* 0x000000ff0400720b */ /* 0x000fe40003f55000 */
[----:B------:R-:W-:Y:S02]  /*11520*/  FSETP.NE.FTZ.AND P1, PT, R6, RZ, PT ;  /* 0x000000ff0600720b */ /* 0x000fe40003f35000 */
[----:B------:R-:W-:Y:S02]  /*11530*/  FSETP.NE.FTZ.AND P0, PT, R5, RZ, PT ;  /* 0x000000ff0500720b */ /* 0x000fe40003f15000 */
[----:B------:R-:W-:-:S02]  /*11540*/  MOV R34, 0xff800000 ;  /* 0xff80000000227802 */ /* 0x000fc40000000f00 */
[----:B------:R-:W-:Y:S01]  /*11550*/  MOV R33, 0xff800000 ;  /* 0xff80000000217802 */ /* 0x000fe20000000f00 */
[----:B------:R-:W1:Y:S01]  /*11560*/  @P3 MUFU.RCP R0, R2 ;  /* 0x0000000200003308 */ /* 0x000e620000001000 */
[----:B------:R-:W-:Y:S02]  /*11570*/  MOV R32, 0xff800000 ;  /* 0xff80000000207802 */ /* 0x000fe40000000f00 */
[----:B------:R-:W-:Y:S02]  /*11580*/  MOV R31, 0xff800000 ;  /* 0xff800000001f7802 */ /* 0x000fe40000000f00 */
[----:B------:R-:W-:Y:S02]  /*11590*/  @P2 MOV R9, 0x3f317218 ;  /* 0x3f31721800092802 */ /* 0x000fe40000000f00 */
[----:B------:R-:W-:Y:S01]  /*115a0*/  @P1 MOV R21, 0x3f317218 ;  /* 0x3f31721800151802 */ /* 0x000fe20000000f00 */
[----:B------:R2:W-:Y:S01]  /*115b0*/  @P3 MUFU.LG2 R17, R2 ;  /* 0x0000000200113308 */ /* 0x0005e20000000c00 */
[----:B-1----:R-:W-:-:S02]  /*115c0*/  FMUL.FTZ R144, R0, R144 ;  /* 0x0000009000907220 */ /* 0x002fc40000410000 */
[C---:B------:R-:W-:Y:S02]  /*115d0*/  FMUL.FTZ R30, R0.reuse, R145 ;  /* 0x00000091001e7220 */ /* 0x040fe40000410000 */
[C---:B------:R-:W-:Y:S02]  /*115e0*/  FMUL.FTZ R152, R0.reuse, R152 ;  /* 0x0000009800987220 */ /* 0x040fe40000410000 */
[C---:B------:R-:W-:Y:S01]  /*115f0*/  FMUL.FTZ R27, R0.reuse, R153 ;  /* 0x00000099001b7220 */ /* 0x040fe20000410000 */
[----:B--2---:R-:W-:Y:S01]  /*11600*/  CS2R R2, SRZ ;  /* 0x0000000000027805 */ /* 0x004fe2000001ff00 */
[C---:B------:R-:W-:Y:S02]  /*11610*/  FMUL.FTZ R156, R0.reuse, R156 ;  /* 0x0000009c009c7220 */ /* 0x040fe40000410000 */
[C---:B------:R-:W-:Y:S02]  /*11620*/  FMUL.FTZ R24, R0.reuse, R157 ;  /* 0x0000009d00187220 */ /* 0x040fe40000410000 */
[C---:B------:R-:W-:Y:S01]  /*11630*/  FMUL.FTZ R168, R0.reuse, R168 ;  /* 0x000000a800a87220 */ /* 0x040fe20000410000 */
[----:B------:R-:W1:Y:S01]  /*11640*/  @P2 MUFU.RCP R3, R4 ;  /* 0x0000000400032308 */ /* 0x000e620000001000 */
[----:B------:R-:W-:-:S02]  /*11650*/  FMUL.FTZ R20, R0, R169 ;  /* 0x000000a900147220 */ /* 0x000fc40000410000 */
[C---:B------:R-:W-:Y:S02]  /*11660*/  FMUL.FTZ R172, R0.reuse, R172 ;  /* 0x000000ac00ac7220 */ /* 0x040fe40000410000 */
[C---:B------:R-:W-:Y:S02]  /*11670*/  FMUL.FTZ R16, R0.reuse, R173 ;  /* 0x000000ad00107220 */ /* 0x040fe40000410000 */
[C---:B------:R-:W-:Y:S01]  /*11680*/  FMUL.FTZ R184, R0.reuse, R184 ;  /* 0x000000b800b87220 */ /* 0x040fe20000410000 */
[----:B------:R-:W2:Y:S01]  /*11690*/  @P1 MUFU.RCP R2, R6 ;  /* 0x0000000600021308 */ /* 0x000ea20000001000 */
[C---:B------:R-:W-:Y:S02]  /*116a0*/  FMUL.FTZ R12, R0.reuse, R185 ;  /* 0x000000b9000c7220 */ /* 0x040fe40000410000 */
[C---:B------:R-:W-:Y:S02]  /*116b0*/  FMUL.FTZ R116, R0.reuse, R116 ;  /* 0x0000007400747220 */ /* 0x040fe40000410000 */
[----:B------:R-:W-:-:S02]  /*116c0*/  FMUL.FTZ R8, R0, R117 ;  /* 0x0000007500087220 */ /* 0x000fc40000410000 */
[----:B------:R-:W-:Y:S01]  /*116d0*/  FMUL.FTZ R128, R0, R128 ;  /* 0x0000008000807220 */ /* 0x000fe20000410000 */
[----:B------:R-:W3:Y:S01]  /*116e0*/  @P2 MUFU.LG2 R4, R4 ;  /* 0x0000000400042308 */ /* 0x000ee20000000c00 */
[C---:B-1----:R-:W-:Y:S02]  /*116f0*/  FMUL.FTZ R146, R3.reuse, R146 ;  /* 0x0000009203927220 */ /* 0x042fe40000410000 */
        /* <DEDUP_REMOVED lines=14> */
[----:B------:R-:W-:Y:S02]  /*117e0*/  FMUL.FTZ R131, R3, R131 ;  /* 0x0000008303837220 */ /* 0x000fe40000410000 */
[----:B------:R1:W4:Y:S01]  /*117f0*/  @P1 MUFU.LG2 R3, R6 ;  /* 0x0000000600031308 */ /* 0x0003220000000c00 */
[----:B------:R-:W-:Y:S01]  /*11800*/  FMUL.FTZ R129, R0, R129 ;  /* 0x0000008100817220 */ /* 0x000fe20000410000 */
[----:B------:R-:W-:Y:S01]  /*11810*/  MOV R0, RZ ;  /* 0x000000ff00007202 */ /* 0x000fe20000000f00 */
[----:B--2---:R-:W-:-:S02]  /*11820*/  FMUL.FTZ R140, R2, R140 ;  /* 0x0000008c028c7220 */ /* 0x004fc40000410000 */
[C---:B------:R-:W-:Y:S02]  /*11830*/  FMUL.FTZ R28, R2.reuse, R141 ;  /* 0x0000008d021c7220 */ /* 0x040fe40000410000 */
[C---:B------:R-:W-:Y:S01]  /*11840*/  FMUL.FTZ R148, R2.reuse, R148 ;  /* 0x0000009402947220 */ /* 0x040fe20000410000 */
[----:B------:R-:W-:Y:S01]  /*11850*/  @P0 MUFU.RCP R0, R5 ;  /* 0x0000000500000308 */ /* 0x000fe20000001000 */
[C---:B------:R-:W-:Y:S02]  /*11860*/  FMUL.FTZ R25, R2.reuse, R149 ;  /* 0x0000009502197220 */ /* 0x040fe40000410000 */
[C---:B------:R-:W-:Y:S02]  /*11870*/  FMUL.FTZ R160, R2.reuse, R160 ;  /* 0x000000a002a07220 */ /* 0x040fe40000410000 */
[C---:B------:R-:W-:Y:S02]  /*11880*/  FMUL.FTZ R22, R2.reuse, R161 ;  /* 0x000000a102167220 */ /* 0x040fe40000410000 */
[C---:B------:R-:W-:Y:S01]  /*11890*/  FMUL.FTZ R164, R2.reuse, R164 ;  /* 0x000000a402a47220 */ /* 0x040fe20000410000 */
[----:B-1----:R-:W-:Y:S01]  /*118a0*/  @P3 MOV R6, 0x3f317218 ;  /* 0x3f31721800063802 */ /* 0x002fe20000000f00 */
        /* <DEDUP_REMOVED lines=8> */
[----:B------:R-:W-:Y:S02]  /*11930*/  FMUL.FTZ R125, R2, R125 ;  /* 0x0000007d027d7220 */ /* 0x000fe40000410000 */
[----:B------:R-:W1:Y:S01]  /*11940*/  @P0 MUFU.LG2 R2, R5 ;  /* 0x0000000500020308 */ /* 0x000e620000000c00 */
[----:B---3--:R-:W-:Y:S02]  /*11950*/  @P2 FMUL.FTZ R13, R4, 0.69314718246459960938 ;  /* 0x3f317218040d2820 */ /* 0x008fe40000410000 */
[----:B------:R-:W-:Y:S02]  /*11960*/  @P2 FMUL.FTZ R4, R9, c[0x0][0x2d0] ;  /* 0x0000b40009042a20 */ /* 0x000fe40000410000 */
[----:B----4-:R-:W-:Y:S02]  /*11970*/  @P1 FMUL.FTZ R9, R3, 0.69314718246459960938 ;  /* 0x3f31721803091820 */ /* 0x010fe40000410000 */
[----:B------:R-:W-:-:S02]  /*11980*/  @P1 FMUL.FTZ R3, R21, c[0x0][0x2d0] ;  /* 0x0000b40015031a20 */ /* 0x000fc40000410000 */
[----:B------:R-:W-:Y:S02]  /*11990*/  @P3 FMUL.FTZ R17, R17, 0.69314718246459960938 ;  /* 0x3f31721811113820 */ /* 0x000fe40000410000 */
[----:B------:R-:W-:Y:S01]  /*119a0*/  @P1 FFMA.FTZ R34, R3, R135, R9 ;  /* 0x0000008703221223 */ /* 0x000fe20000010009 */
[----:B------:R-:W-:Y:S01]  /*119b0*/  @P0 MOV R3, 0x3f317218 ;  /* 0x3f31721800030802 */ /* 0x000fe20000000f00 */
[----:B------:R-:W-:Y:S02]  /*119c0*/  @P3 FMUL.FTZ R6, R6, c[0x0][0x2d0] ;  /* 0x0000b40006063a20 */ /* 0x000fe40000410000 */
[----:B------:R-:W-:Y:S01]  /*119d0*/  @P2 FFMA.FTZ R33, R4, R136, R13 ;  /* 0x0000008804212223 */ /* 0x000fe2000001000d */
[----:B------:R-:W-:Y:S01]  /*119e0*/  MOV R4, 0x1 ;  /* 0x0000000100047802 */ /* 0x000fe20000000f00 */
[----:B-1----:R-:W-:Y:S02]  /*119f0*/  @P0 FMUL.FTZ R2, R2, 0.69314718246459960938 ;  /* 0x3f31721802020820 */ /* 0x002fe40000410000 */
[----:B------:R-:W-:-:S02]  /*11a00*/  @P0 FMUL.FTZ R3, R3, c[0x0][0x2d0] ;  /* 0x0000b40003030a20 */ /* 0x000fc40000410000 */
[----:B------:R-:W-:Y:S02]  /*11a10*/  @P3 FFMA.FTZ R32, R6, R137, R17 ;  /* 0x0000008906203223 */ /* 0x000fe40000010011 */
        /* <DEDUP_REMOVED lines=16> */
[----:B------:R-:W-:Y:S01]  /*11b20*/  PRMT R0, R4, 0x7610, R0 ;  /* 0x0000761004007816 */ /* 0x000fe20000000000 */
[----:B------:R-:W-:-:S02]  /*11b30*/  @P0 FFMA.FTZ R31, R3, R70, R2 ;  /* 0x00000046031f0223 */ /* 0x000fc40000010002 */
.L_x_488:
[----:B------:R1:W5:Y:S01]  /*11b40*/  LDL R6, [R1+0x60] ;  /* 0x0000600001067983 */ /* 0x0003620000100800 */
[----:B------:R-:W-:Y:S03]  /*11b50*/  BSSY B0, `(.L_x_523) ;  /* 0x0000012000007945 */ /* 0x000fe60003800000 */
[----:B------:R-:W2:Y:S02]  /*11b60*/  S2R R35, SR_TID.X ;  /* 0x0000000000237919 */ /* 0x000ea40000002100 */
[----:B--2---:R-:W-:-:S13]  /*11b70*/  LOP3.LUT P6, RZ, R35, 0x7f, RZ, 0xc0, !PT ;  /* 0x0000007f23ff7812 */ /* 0x004fda00078cc0ff */
[----:B------:R-:W-:Y:S05]  /*11b80*/  @P6 BRA `(.L_x_524) ;  /* 0x000000e000006947 */ /* 0x000fea0003800000 */
[----:B-1----:R-:W1:Y:S01]  /*11b90*/  S2R R4, SR_LANEID ;  /* 0x0000000000047919 */ /* 0x002e620000000000 */
[----:B------:R-:W-:Y:S01]  /*11ba0*/  VOTEU.ANY UR4, UPT, PT ;  /* 0x0000000000047886 */ /* 0x000fe200038e0100 */
[----:B------:R-:W-:Y:S01]  /*11bb0*/  IMAD.MOV.U32 R36, RZ, RZ, c[0x0][0x580] ;  /* 0x00016000ff247624 */ /* 0x000fe200078e00ff */
[----:B------:R-:W1:Y:S01]  /*11bc0*/  FLO.U32 R3, UR4 ;  /* 0x0000000400037d00 */ /* 0x000e6200080e0000 */
[----:B------:R-:W-:-:S07]  /*11bd0*/  IMAD.MOV.U32 R37, RZ, RZ, c[0x0][0x584] ;  /* 0x00016100ff257624 */ /* 0x000fce00078e00ff */
[----:B------:R-:W2:Y:S01]  /*11be0*/  POPC R2, UR4 ;  /* 0x0000000400027d09 */ /* 0x000ea20008000000 */
[----:B-1----:R-:W-:-:S13]  /*11bf0*/  ISETP.EQ.U32.AND P0, PT, R3, R4, PT ;  /* 0x000000040300720c */ /* 0x002fda0003f02070 */
[----:B--2---:R-:W2:Y:S04]  /*11c00*/  @P0 ATOMG.E.ADD.STRONG.GPU PT, R2, [R36.64], R2 ;  /* 0x00000002240209a8 */ /* 0x004ea800081ee1c8 */
[----:B------:R-:W1:Y:S04]  /*11c10*/  S2R R4, SR_LTMASK ;  /* 0x0000000000047919 */ /* 0x000e680000003900 */
[----:B--2---:R1:W2:Y:S02]  /*11c20*/  SHFL.IDX PT, R3, R2, R3, 0x1f ;  /* 0x00001f0302037589 */ /* 0x0042a400000e0000 */
[----:B-1----:R-:W-:-:S06]  /*11c30*/  LOP3.LUT R2, R4, UR4, RZ, 0xc0, !PT ;  /* 0x0000000404027c12 */ /* 0x002fcc000f8ec0ff */
[----:B------:R-:W2:Y:S02]  /*11c40*/  POPC R2, R2 ;  /* 0x0000000200027309 */ /* 0x000ea40000000000 */
[----:B--2--5:R-:W-:-:S05]  /*11c50*/  IADD3 R6, R3, c[0x0][0xc], R2 ;  /* 0x0000030003067a10 */ /* 0x024fca0007ffe002 */
[----:B------:R1:W-:Y:S02]  /*11c60*/  STL [R1+0x60], R6 ;  /* 0x0000600601007387 */ /* 0x0003e40000100800 */
.L_x_524:
[----:B-1----:R-:W-:Y:S05]  /*11c70*/  BSYNC B0 ;  /* 0x0000000000007941 */ /* 0x002fea0003800000 */
.L_x_523:
[----:B------:R-:W-:Y:S01]  /*11c80*/  PRMT R0, R0, 0x9910, RZ ;  /* 0x0000991000007816 */ /* 0x000fe200000000ff */
[----:B------:R-:W-:Y:S01]  /*11c90*/  BSSY B1, `(.L_x_525) ;  /* 0x0000193000017945 */ /* 0x000fe20003800000 */
[----:B-----5:R-:W-:Y:S02]  /*11ca0*/  IMAD.MOV.U32 R47, RZ, RZ, R6 ;  /* 0x000000ffff2f7224 */ /* 0x020fe400078e0006 */
[----:B------:R-:W-:-:S13]  /*11cb0*/  ISETP.NE.AND P0, PT, R0, RZ, PT ;  /* 0x000000ff0000720c */ /* 0x000fda0003f05270 */
[----:B------:R-:W-:Y:S05]  /*11cc0*/  @!P0 BRA `(.L_x_526) ;  /* 0x00000f6000008947 */ /* 0x000fea0003800000 */
[----:B------:R-:W2:Y:S04]  /*11cd0*/  LDL R44, [R1+0x64] ;  /* 0x00006400012c7983 */ /* 0x000ea80000100800 */
[----:B------:R-:W3:Y:S04]  /*11ce0*/  LDL R43, [R1+0x74] ;  /* 0x00007400012b7983 */ /* 0x000ee80000100800 */
[----:B------:R-:W4:Y:S04]  /*11cf0*/  LDL R42, [R1+0x7c] ;  /* 0x00007c00012a7983 */ /* 0x000f280000100800 */
[----:B------:R-:W5:Y:S04]  /*11d00*/  LDL R41, [R1+0x78] ;  /* 0x0000780001297983 */ /* 0x000f680000100800 */
[----:B------:R-:W4:Y:S04]  /*11d10*/  LDL R40, [R1+0x68] ;  /* 0x0000680001287983 */ /* 0x000f280000100800 */
[----:B------:R-:W4:Y:S04]  /*11d20*/  LDL R39, [R1+0x70] ;  /* 0x0000700001277983 */ /* 0x000f280000100800 */
[----:B------:R-:W4:Y:S04]  /*11d30*/  LDL R38, [R1+0x6c] ;  /* 0x00006c0001267983 */ /* 0x000f280000100800 */
[----:B------:R-:W4:Y:S04]  /*11d40*/  LDL R37, [R1+0x88] ;  /* 0x0000880001257983 */ /* 0x000f280000100800 */
[----:B------:R-:W4:Y:S01]  /*11d50*/  LDL R36, [R1+0x8c] ;  /* 0x00008c0001247983 */ /* 0x000f220000100800 */
[----:B------:R-:W-:Y:S01]  /*11d60*/  WARPSYNC 0xffffffff ;  /* 0xffffffff00007948 */ /* 0x000fe20003800000 */
[----:B------:R-:W-:-:S02]  /*11d70*/  F2FP.PACK_AB R30, R30, R144 ;  /* 0x000000901e1e723e */ /* 0x000fc400000000ff */
[----:B------:R-:W-:Y:S01]  /*11d80*/  BAR.SYNC.DEFER_BLOCKING 0x1, 0x80 ;  /* 0x0042000000007b1d */ /* 0x000fe20000010000 */
        /* <DEDUP_REMOVED lines=31> */
[----:B--2---:R1:W-:Y:S04]  /*11f80*/  STS [R44], R30 ;  /* 0x0000001e2c007388 */ /* 0x0043e80000000800 */
[----:B------:R1:W-:Y:S04]  /*11f90*/  STS [R44+0x400], R29 ;  /* 0x0004001d2c007388 */ /* 0x0003e80000000800 */
[----:B---3--:R1:W-:Y:S04]  /*11fa0*/  STS [R43], R27 ;  /* 0x0000001b2b007388 */ /* 0x0083e80000000800 */
[----:B------:R1:W-:Y:S04]  /*11fb0*/  STS [R43+0x400], R26 ;  /* 0x0004001a2b007388 */ /* 0x0003e80000000800 */
[----:B------:R1:W-:Y:S04]  /*11fc0*/  STS [R44+0x2000], R28 ;  /* 0x0020001c2c007388 */ /* 0x0003e80000000800 */
[----:B------:R1:W-:Y:S04]  /*11fd0*/  STS [R44+0x2400], R142 ;  /* 0x0024008e2c007388 */ /* 0x0003e80000000800 */
[----:B------:R1:W-:Y:S04]  /*11fe0*/  STS [R43+0x2000], R25 ;  /* 0x002000192b007388 */ /* 0x0003e80000000800 */
[----:B------:R1:W-:Y:S04]  /*11ff0*/  STS [R43+0x2400], R150 ;  /* 0x002400962b007388 */ /* 0x0003e80000000800 */
[----:B----4-:R1:W-:Y:S04]  /*12000*/  STS [R42], R24 ;  /* 0x000000182a007388 */ /* 0x0103e80000000800 */
[----:B------:R1:W-:Y:S04]  /*12010*/  STS [R42+0x400], R23 ;  /* 0x000400172a007388 */ /* 0x0003e80000000800 */
[----:B-----5:R1:W-:Y:S04]  /*12020*/  STS [R41], R20 ;  /* 0x0000001429007388 */ /* 0x0203e80000000800 */
[----:B------:R1:W-:Y:S04]  /*12030*/  STS [R41+0x400], R19 ;  /* 0x0004001329007388 */ /* 0x0003e80000000800 */
[----:B------:R1:W-:Y:S04]  /*12040*/  STS [R42+0x2000], R22 ;  /* 0x002000162a007388 */ /* 0x0003e80000000800 */
[----:B------:R1:W-:Y:S04]  /*12050*/  STS [R42+0x2400], R21 ;  /* 0x002400152a007388 */ /* 0x0003e80000000800 */
[----:B------:R1:W-:Y:S04]  /*12060*/  STS [R41+0x2000], R18 ;  /* 0x0020001229007388 */ /* 0x0003e80000000800 */
[----:B------:R1:W-:Y:S04]  /*12070*/  STS [R41+0x2400], R17 ;  /* 0x0024001129007388 */ /* 0x0003e80000000800 */
[----:B------:R1:W-:Y:S04]  /*12080*/  STS [R40], R16 ;  /* 0x0000001028007388 */ /* 0x0003e80000000800 */
[----:B------:R1:W-:Y:S04]  /*12090*/  STS [R40+0x400], R15 ;  /* 0x0004000f28007388 */ /* 0x0003e80000000800 */
[----:B------:R1:W-:Y:S04]  /*120a0*/  STS [R39], R12 ;  /* 0x0000000c27007388 */ /* 0x0003e80000000800 */
        /* <DEDUP_REMOVED lines=13> */
[----:B------:R-:W-:Y:S06]  /*12180*/  BAR.SYNC.DEFER_BLOCKING 0x1, 0x80 ;  /* 0x0042000000007b1d */ /* 0x000fec0000010000 */
[----:B------:R-:W-:Y:S05]  /*12190*/  BRA.CONV ~URZ, `(.L_x_527) ;  /* 0x000000737f007947 */ /* 0x000fea000b800000 */
[----:B-1----:R-:W-:Y:S01]  /*121a0*/  SHF.R.S32.HI R10, RZ, 0x1f, R35 ;  /* 0x0000001fff0a7819 */ /* 0x002fe20000011423 */
[----:B------:R-:W-:Y:S01]  /*121b0*/  IMAD.MOV.U32 R8, RZ, RZ, RZ ;  /* 0x000000ffff087224 */ /* 0x000fe200078e00ff */
[----:B------:R-:W-:Y:S01]  /*121c0*/  MOV R9, 0x12210 ;  /* 0x0001221000097802 */ /* 0x000fe20000000f00 */
[----:B------:R-:W-:Y:S01]  /*121d0*/  IMAD.MOV.U32 R7, RZ, RZ, 0x1f ;  /* 0x0000001fff077424 */ /* 0x000fe200078e00ff */
[----:B------:R-:W-:-:S04]  /*121e0*/  LEA.HI R10, R10, R35, RZ, 0x7 ;  /* 0x000000230a0a7211 */ /* 0x000fc800078f38ff */
[----:B------:R-:W-:Y:S02]  /*121f0*/  SHF.R.S32.HI R10, RZ, 0x7, R10 ;  /* 0x00000007ff0a7819 */ /* 0x000fe4000001140a */
[----:B------:R-:W-:Y:S05]  /*12200*/  CALL.REL.NOINC `($__internal_1_$__cuda_sm70_shflsync_idx_p) ;  /* 0x0000260000007944 */ /* 0x000fea0003c00000 */
.L_x_527:
[----:B-1----:R-:W2:Y:S04]  /*12210*/  LDL R2, [R1+0x80] ;  /* 0x0000800001027983 */ /* 0x002ea80000100800 */
[----:B------:R-:W3:Y:S04]  /*12220*/  LDL R5, [R1+0x84] ;  /* 0x0000840001057983 */ /* 0x000ee80000100800 */
[----:B------:R-:W4:Y:S04]  /*12230*/  LDL.LU R4, [R1+0x50] ;  /* 0x0000500001047983 */ /* 0x000f280000300800 */
[----:B------:R-:W5:Y:S04]  /*12240*/  LDL.LU R15, [R1+0x54] ;  /* 0x00005400010f7983 */ /* 0x000f680000300800 */
[----:B------:R-:W2:Y:S01]  /*12250*/  LDL.LU R17, [R1+0x5c] ;  /* 0x00005c0001117983 */ /* 0x000ea20000300800 */
[----:B------:R-:W-:-:S03]  /*12260*/  IMAD.MOV.U32 R0, RZ, RZ, 0x1 ;  /* 0x00000001ff007424 */ /* 0x000fc600078e00ff */
[----:B------:R-:W3:Y:S02]  /*12270*/  LDL R14, [R1+0x94] ;  /* 0x00009400010e7983 */ /* 0x000ee40000100800 */
[----:B------:R-:W-:Y:S02]  /*12280*/  ISETP.NE.AND P0, PT, R0, c[0x0][0x4e8], PT ;  /* 0x00013a0000007a0c */ /* 0x000fe40003f05270 */
[----:B------:R-:W3:Y:S04]  /*12290*/  LDL.64 R48, [R1+0x28] ;  /* 0x0000280001307983 */ /* 0x000ee80000100a00 */
[----:B------:R-:W1:Y:S04]  /*122a0*/  S2R R16, SR_TID.X ;  /* 0x0000000000107919 */ /* 0x000e680000002100 */
[----:B------:R-:W1:Y:S01]  /*122b0*/  S2R R18, SR_TID.X ;  /* 0x0000000000127919 */ /* 0x000e620000002100 */
[----:B------:R-:W-:-:S02]  /*122c0*/  ULDC UR5, c[0x0][0x4e8] ;  /* 0x00013a0000057ab9 */ /* 0x000fc40000000800 */
[----:B------:R-:W-:Y:S02]  /*122d0*/  ULDC UR4, c[0x0][0x388] ;  /* 0x0000e20000047ab9 */ /* 0x000fe40000000800 */
[----:B------:R-:W-:Y:S01]  /*122e0*/  UIMAD UR4, UR5, UR4, URZ ;  /* 0x00000004050472a4 */ /* 0x000fe2000f8e023f */
[----:B----4-:R-:W-:Y:S01]  /*122f0*/  SHF.R.S32.HI R0, RZ, 0x1f, R4 ;  /* 0x0000001fff007819 */ /* 0x010fe20000011404 */
[----:B------:R-:W-:Y:S01]  /*12300*/  IMAD.WIDE.U32 R6, R4, c[0x0][0x490], RZ ;  /* 0x0001240004067a25 */ /* 0x000fe200078e00ff */
[----:B-----5:R-:W-:-:S03]  /*12310*/  SHF.R.S32.HI R8, RZ, 0x1f, R15 ;  /* 0x0000001fff087819 */ /* 0x020fc6000001140f */
[----:B--2---:R-:W-:Y:S02]  /*12320*/  IMAD.IADD R3, R2, 0x1, R17 ;  /* 0x0000000102037824 */ /* 0x004fe400078e0211 */
[C---:B------:R-:W-:Y:S02]  /*12330*/  IMAD R2, R0.reuse, c[0x0][0x490], RZ ;  /* 0x0001240000027a24 */ /* 0x040fe400078e02ff */
[----:B------:R-:W-:Y:S02]  /*12340*/  IMAD R0, R0, c[0x0][0x3e8], RZ ;  /* 0x0000fa0000007a24 */ /* 0x000fe400078e02ff */
[----:B------:R-:W-:-:S04]  /*12350*/  @P0 IMAD.HI.U32 R12, R3, c[0x0][0x4ec], RZ ;  /* 0x00013b00030c0a27 */ /* 0x000fc800078e00ff */
[----:B---3--:R-:W-:Y:S02]  /*12360*/  IMAD.IADD R10, R5, 0x1, R17 ;  /* 0x00000001050a7824 */ /* 0x008fe400078e0211 */
[C---:B------:R-:W-:Y:S02]  /*12370*/  IMAD R9, R4.reuse, c[0x0][0x494], R2 ;  /* 0x0001250004097a24 */ /* 0x040fe400078e0202 */
[C---:B------:R-:W-:Y:S02]  /*12380*/  IMAD R11, R4.reuse, c[0x0][0x3ec], R0 ;  /* 0x0000fb00040b7a24 */ /* 0x040fe400078e0200 */
[----:B------:R-:W-:Y:S01]  /*12390*/  IMAD.MOV.U32 R2, RZ, RZ, R3 ;  /* 0x000000ffff027224 */ /* 0x000fe200078e0003 */
[----:B------:R-:W-:Y:S01]  /*123a0*/  @P0 SHF.R.U32.HI R2, RZ, c[0x0][0x4f0], R12 ;  /* 0x00013c00ff020a19 */ /* 0x000fe2000001160c */
[----:B------:R-:W-:-:S04]  /*123b0*/  IMAD.WIDE.U32 R4, R4, c[0x0][0x3e8], RZ ;  /* 0x0000fa0004047a25 */ /* 0x000fc800078e00ff */
[----:B------:R-:W-:-:S04]  /*123c0*/  @P0 IMAD.HI.U32 R13, R10, c[0x0][0x4ec], RZ ;  /* 0x00013b000a0d0a27 */ /* 0x000fc800078e00ff */
[----:B------:R-:W-:Y:S02]  /*123d0*/  IMAD.IADD R7, R7, 0x1, R9 ;  /* 0x0000000107077824 */ /* 0x000fe400078e0209 */
[C---:B------:R-:W-:Y:S02]  /*123e0*/  IMAD R9, R8.reuse, c[0x0][0x498], RZ ;  /* 0x0001260008097a24 */ /* 0x040fe400078e02ff */
[----:B------:R-:W-:Y:S02]  /*123f0*/  IMAD R8, R8, c[0x0][0x3f0], RZ ;  /* 0x0000fc0008087a24 */ /* 0x000fe400078e02ff */
[----:B------:R-:W-:Y:S01]  /*12400*/  IMAD.MOV.U32 R0, RZ, RZ, R10 ;  /* 0x000000ffff007224 */ /* 0x000fe200078e000a */
[----:B------:R-:W-:Y:S01]  /*12410*/  @P0 SHF.R.U32.HI R0, RZ, c[0x0][0x4f0], R13 ;  /* 0x00013c00ff000a19 */ /* 0x000fe2000001160d */
[----:B------:R-:W-:Y:S02]  /*12420*/  IMAD.IADD R5, R5, 0x1, R11 ;  /* 0x0000000105057824 */ /* 0x000fe400078e020b */
[----:B------:R-:W-:-:S02]  /*12430*/  IMAD.MOV R11, RZ, RZ, -R2 ;  /* 0x000000ffff0b7224 */ /* 0x000fc400078e0a02 */
[C---:B------:R-:W-:Y:S02]  /*12440*/  IMAD R13, R15.reuse, c[0x0][0x49c], R9 ;  /* 0x000127000f0d7a24 */ /* 0x040fe400078e0209 */
[C---:B------:R-:W-:Y:S02]  /*12450*/  IMAD R12, R15.reuse, c[0x0][0x3f4], R8 ;  /* 0x0000fd000f0c7a24 */ /* 0x040fe400078e0208 */
[----:B------:R-:W-:Y:S01]  /*12460*/  IMAD.WIDE.U32 R8, R15, c[0x0][0x3f0], R4 ;  /* 0x0000fc000f087a25 */ /* 0x000fe200078e0004 */
[----:B------:R-:W-:-:S03]  /*12470*/  SHF.R.S32.HI R5, RZ, 0x1f, R0 ;  /* 0x0000001fff057819 */ /* 0x000fc60000011400 */
[----:B------:R-:W-:-:S04]  /*12480*/  IMAD.WIDE.U32 R6, R15, c[0x0][0x498], R6 ;  /* 0x000126000f067a25 */ /* 0x000fc800078e0006 */
[----:B------:R-:W-:Y:S01]  /*12490*/  IMAD R4, R11, c[0x0][0x4e8], R3 ;  /* 0x00013a000b047a24 */ /* 0x000fe200078e0203 */
[----:B------:R-:W-:Y:S01]  /*124a0*/  SHF.R.S32.HI R11, RZ, 0x1f, R2 ;  /* 0x0000001fff0b7819 */ /* 0x000fe20000011402 */
[----:B------:R-:W-:Y:S01]  /*124b0*/  IMAD.IADD R3, R9, 0x1, R12 ;  /* 0x0000000109037824 */ /* 0x000fe200078e020c */
[----:B------:R-:W-:Y:S01]  /*124c0*/  IADD3 R6, P0, R2, R6, RZ ;  /* 0x0000000602067210 */ /* 0x000fe20007f1e0ff */
[----:B------:R-:W-:Y:S01]  /*124d0*/  IMAD R5, R5, c[0x0][0x3e0], RZ ;  /* 0x0000f80005057a24 */ /* 0x000fe200078e02ff */
[----:B------:R-:W-:Y:S01]  /*124e0*/  SHF.R.S32.HI R9, RZ, 0x1f, R4 ;  /* 0x0000001fff097819 */ /* 0x000fe20000011404 */
[----:B------:R-:W-:Y:S01]  /*124f0*/  IMAD.MOV.U32 R2, RZ, RZ, R8 ;  /* 0x000000ffff027224 */ /* 0x000fe200078e0008 */
[----:B------:R-:W-:Y:S01]  /*12500*/  IADD3.X R7, R11, R7, R13, P0, !PT ;  /* 0x000000070b077210 */ /* 0x000fe200007fe40d */
[----:B------:R-:W-:Y:S01]  /*12510*/  IMAD R12, R0, c[0x0][0x3e4], R5 ;  /* 0x0000f900000c7a24 */ /* 0x000fe200078e0205 */
[----:B-1----:R-:W-:Y:S01]  /*12520*/  SHF.R.S32.HI R15, RZ, 0x1f, R16 ;  /* 0x0000001fff0f7819 */ /* 0x002fe20000011410 */
[----:B------:R-:W-:-:S02]  /*12530*/  IMAD R5, R9, c[0x0][0x488], RZ ;  /* 0x0001220009057a24 */ /* 0x000fc400078e02ff */
[----:B------:R-:W-:Y:S01]  /*12540*/  IMAD.WIDE.U32 R8, R0, c[0x0][0x3e0], R2 ;  /* 0x0000f80000087a25 */ /* 0x000fe200078e0002 */
[----:B------:R-:W-:-:S03]  /*12550*/  LEA.HI R15, R15, R16, RZ, 0x5 ;  /* 0x000000100f0f7211 */ /* 0x000fc600078f28ff */
[----:B------:R-:W-:Y:S02]  /*12560*/  IMAD.MOV R0, RZ, RZ, -R0 ;  /* 0x000000ffff007224 */ /* 0x000fe400078e0a00 */
[C---:B------:R-:W-:Y:S02]  /*12570*/  IMAD R11, R4.reuse, c[0x0][0x48c], R5 ;  /* 0x00012300040b7a24 */ /* 0x040fe400078e0205 */
[----:B------:R-:W-:Y:S01]  /*12580*/  IMAD.WIDE.U32 R2, R4, c[0x0][0x488], R6 ;  /* 0x0001220004027a25 */ /* 0x000fe200078e0006 */
[----:B------:R-:W-:-:S03]  /*12590*/  LOP3.LUT R15, R15, 0xffffffe0, RZ, 0xc0, !PT ;  /* 0xffffffe00f0f7812 */ /* 0x000fc600078ec0ff */
[----:B------:R-:W-:Y:S02]  /*125a0*/  IMAD R6, R0, c[0x0][0x4e8], R10 ;  /* 0x00013a0000067a24 */ /* 0x000fe400078e020a */
[----:B------:R-:W-:Y:S01]  /*125b0*/  IMAD.IADD R0, R3, 0x1, R11 ;  /* 0x0000000103007824 */ /* 0x000fe200078e020b */
[----:B------:R-:W-:Y:S01]  /*125c0*/  LEA R3, P0, R2, c[0x0][0x450], 0x2 ;  /* 0x0001140002037a11 */ /* 0x000fe200078010ff */
[----:B------:R-:W-:-:S03]  /*125d0*/  IMAD.IADD R15, R16, 0x1, -R15 ;  /* 0x00000001100f7824 */ /* 0x000fc600078e0a0f */
[----:B------:R-:W-:Y:S01]  /*125e0*/  LEA.HI.X R2, R2, c[0x0][0x454], R0, 0x2, P0 ;  /* 0x0001150002027a11 */ /* 0x000fe200000f1400 */
[----:B------:R-:W-:Y:S01]  /*125f0*/  IMAD.IADD R0, R14, 0x1, R17 ;  /* 0x000000010e007824 */ /* 0x000fe200078e0211 */
[----:B------:R-:W-:Y:S01]  /*12600*/  LOP3.LUT P1, RZ, R15, 0x3, RZ, 0xc0, !PT ;  /* 0x000000030fff7812 */ /* 0x000fe2000782c0ff */
[----:B------:R-:W-:Y:S01]  /*12610*/  IMAD.IADD R5, R9, 0x1, R12 ;  /* 0x0000000109057824 */ /* 0x000fe200078e020c */
[----:B------:R-:W-:Y:S01]  /*12620*/  SHFL.IDX PT, R14, R3, RZ, 0x1c1f ;  /* 0x001c1fff030e7589 */ /* 0x000fe200000e0000 */
[----:B------:R-:W-:-:S03]  /*12630*/  IMAD.MOV.U32 R4, RZ, RZ, R8 ;  /* 0x000000ffff047224 */ /* 0x000fc600078e0008 */
[----:B------:R-:W1:Y:S04]  /*12640*/  SHFL.IDX PT, R15, R2, RZ, 0x1c1f ;  /* 0x001c1fff020f7589 */ /* 0x000e6800000e0000 */
[----:B------:R-:W-:Y:S04]  /*12650*/  SHFL.IDX PT, R12, R3, 0x1, 0x1c1f ;  /* 0x003c1f00030c7f89 */ /* 0x000fe800000e0000 */
[----:B------:R-:W2:Y:S04]  /*12660*/  SHFL.IDX PT, R13, R2, 0x1, 0x1c1f ;  /* 0x003c1f00020d7f89 */ /* 0x000ea800000e0000 */
[----:B------:R-:W-:Y:S04]  /*12670*/  SHFL.IDX PT, R10, R3, 0x2, 0x1c1f ;  /* 0x005c1f00030a7f89 */ /* 0x000fe800000e0000 */
[----:B------:R-:W3:Y:S04]  /*12680*/  SHFL.IDX PT, R11, R2, 0x2, 0x1c1f ;  /* 0x005c1f00020b7f89 */ /* 0x000ee800000e0000 */
[----:B------:R4:W-:Y:S04]  /*12690*/  SHFL.IDX PT, R8, R3, 0x3, 0x1c1f ;  /* 0x007c1f0003087f89 */ /* 0x0009e800000e0000 */
[----:B------:R5:W1:Y:S01]  /*126a0*/  SHFL.IDX PT, R9, R2, 0x3, 0x1c1f ;  /* 0x007c1f0002097f89 */ /* 0x000a6200000e0000 */
[----:B------:R-:W-:-:S02]  /*126b0*/  SHF.R.S32.HI R7, RZ, 0x1f, R6 ;  /* 0x0000001fff077819 */ /* 0x000fc40000011406 */
[----:B------:R-:W-:-:S03]  /*126c0*/  ISETP.GE.OR P4, PT, R0, UR4, P1 ;  /* 0x0000000400007c0c */ /* 0x000fc60008f86670 */
[----:B------:R-:W-:Y:S01]  /*126d0*/  IMAD R7, R7, c[0x0][0x3d8], RZ ;  /* 0x0000f60007077a24 */ /* 0x000fe200078e02ff */
[----:B------:R-:W-:Y:S01]  /*126e0*/  SHF.R.S32.HI R16, RZ, 0x1f, R18 ;  /* 0x0000001fff107819 */ /* 0x000fe20000011412 */
[----:B------:R-:W-:Y:S01]  /*126f0*/  IMAD.WIDE.U32 R4, R6, c[0x0][0x3d8], R4 ;  /* 0x0000f60006047a25 */ /* 0x000fe200078e0004 */
[C---:B----4-:R-:W-:Y:S02]  /*12700*/  IADD3 R3, R0.reuse, 0x8, RZ ;  /* 0x0000000800037810 */ /* 0x050fe40007ffe0ff */
[C---:B-----5:R-:W-:Y:S02]  /*12710*/  IADD3 R2, R0.reuse, 0x40, RZ ;  /* 0x0000004000027810 */ /* 0x060fe40007ffe0ff */
[----:B------:R-:W-:Y:S02]  /*12720*/  IADD3 R0, R0, 0x48, RZ ;  /* 0x0000004800007810 */ /* 0x000fe40007ffe0ff */
[----:B------:R-:W-:Y:S02]  /*12730*/  ISETP.GE.OR P3, PT, R3, UR4, P1 ;  /* 0x0000000403007c0c */ /* 0x000fe40008f66670 */
[----:B------:R-:W-:-:S02]  /*12740*/  ISETP.GE.OR P2, PT, R2, UR4, P1 ;  /* 0x0000000402007c0c */ /* 0x000fc40008f46670 */
[----:B------:R-:W-:Y:S01]  /*12750*/  ISETP.GE.OR P1, PT, R0, UR4, P1 ;  /* 0x0000000400007c0c */ /* 0x000fe20008f26670 */
[----:B------:R-:W-:Y:S01]  /*12760*/  IMAD R7, R6, c[0x0][0x3dc], R7 ;  /* 0x0000f70006077a24 */ /* 0x000fe200078e0207 */
[----:B------:R-:W-:Y:S01]  /*12770*/  LEA.HI R16, R16, R18, RZ, 0x3 ;  /* 0x0000001210107211 */ /* 0x000fe200078f18ff */
[----:B-1----:R-:W-:Y:S01]  /*12780*/  @!P4 ST.E [R14.64], R32 ;  /* 0x000000200e00c985 */ /* 0x002fe2000c101908 */
[----:B------:R-:W-:Y:S01]  /*12790*/  LEA R2, P0, R4, c[0x0][0x380], 0x1 ;  /* 0x0000e00004027a11 */ /* 0x000fe200078008ff */
[----:B------:R-:W-:Y:S01]  /*127a0*/  IMAD.IADD R0, R5, 0x1, R7 ;  /* 0x0000000105007824 */ /* 0x000fe200078e0207 */
[----:B------:R-:W-:-:S03]  /*127b0*/  SHF.R.S32.HI R16, RZ, 0x3, R16 ;  /* 0x00000003ff107819 */ /* 0x000fc60000011410 */
[----:B--2---:R-:W-:Y:S01]  /*127c0*/  @!P3 ST.E [R12.64], R33 ;  /* 0x000000210c00b985 */ /* 0x004fe2000c101908 */
[----:B------:R-:W-:-:S03]  /*127d0*/  LEA.HI.X R0, R4, c[0x0][0x384], R0, 0x1, P0 ;  /* 0x0000e10004007a11 */ /* 0x000fc600000f0c00 */
[----:B---3--:R-:W-:Y:S01]  /*127e0*/  @!P2 ST.E [R10.64], R34 ;  /* 0x000000220a00a985 */ /* 0x008fe2000c101908 */
[----:B------:R-:W-:-:S03]  /*127f0*/  IMAD.IADD R3, R16, 0x1, R17 ;  /* 0x0000000110037824 */ /* 0x000fc600078e0211 */
[----:B------:R-:W-:Y:S04]  /*12800*/  @!P1 ST.E [R8.64], R31 ;  /* 0x0000001f08009985 */ /* 0x000fe8000c101908 */
[----:B------:R-:W1:Y:S04]  /*12810*/  SHFL.IDX PT, R8, R2, RZ, 0x181f ;  /* 0x00181fff02087589 */ /* 0x000e6800000e0000 */
[----:B------:R-:W-:Y:S01]  /*12820*/  LDS.128 R20, [R246+0x80] ;  /* 0x00008000f6147984 */ /* 0x000fe20000000c00 */
[----:B------:R-:W-:-:S03]  /*12830*/  ISETP.GE.AND P5, PT, R48, c[0x0][0x3c8], PT ;  /* 0x0000f20030007a0c */ /* 0x000fc60003fa6270 */
[----:B------:R-:W2:Y:S01]  /*12840*/  SHFL.IDX PT, R7, R0, RZ, 0x181f ;  /* 0x00181fff00077589 */ /* 0x000ea200000e0000 */
[----:B------:R-:W-:-:S03]  /*12850*/  IADD3 R4, R3, 0x10, RZ ;  /* 0x0000001003047810 */ /* 0x000fc60007ffe0ff */
[----:B------:R-:W3:Y:S04]  /*12860*/  SHFL.IDX PT, R6, R2, 0x1, 0x181f ;  /* 0x00381f0002067f89 */ /* 0x000ee800000e0000 */
[----:B------:R-:W4:Y:S01]  /*12870*/  SHFL.IDX PT, R5, R2, 0x2, 0x181f ;  /* 0x00581f0002057f89 */ /* 0x000f2200000e0000 */
[----:B------:R-:W-:-:S03]  /*12880*/  ISETP.GE.OR P2, PT, R4, UR4, P5 ;  /* 0x0000000404007c0c */ /* 0x000fc6000af46670 */
[----:B------:R-:W5:Y:S01]  /*12890*/  SHFL.IDX PT, R11, R0, 0x1, 0x181f ;  /* 0x00381f00000b7f89 */ /* 0x000f6200000e0000 */
[----:B------:R-:W-:-:S03]  /*128a0*/  ISETP.GE.OR P3, PT, R3, UR4, P5 ;  /* 0x0000000403007c0c */ /* 0x000fc6000af66670 */
[----:B------:R-:W5:Y:S01]  /*128b0*/  SHFL.IDX PT, R10, R0, 0x2, 0x181f ;  /* 0x00581f00000a7f89 */ /* 0x000f6200000e0000 */
[----:B------:R-:W-:-:S03]  /*128c0*/  IADD3 R4, R3, 0x20, RZ ;  /* 0x0000002003047810 */ /* 0x000fc60007ffe0ff */
[----:B------:R-:W5:Y:S01]  /*128d0*/  LDS.128 R16, [R246+0x880] ;  /* 0x00088000f6107984 */ /* 0x000f620000000c00 */
[----:B------:R-:W-:-:S03]  /*128e0*/  ISETP.GE.OR P0, PT, R4, UR4, P5 ;  /* 0x0000000404007c0c */ /* 0x000fc6000af06670 */
[----:B------:R-:W5:Y:S02]  /*128f0*/  LDS.128 R12, [R246+0x1080] ;  /* 0x00108000f60c7984 */ /* 0x000f640000000c00 */
[C---:B-1----:R-:W-:Y:S02]  /*12900*/  @!P3 LEA R8, P4, R48.reuse, R8, 0x1 ;  /* 0x000000083008b211 */ /* 0x042fe400078808ff */
[----:B------:R-:W-:Y:S01]  /*12910*/  LDS.128 R24, [R246+0x1880] ;  /* 0x00188000f6187984 */ /* 0x000fe20000000c00 */
[C---:B------:R-:W-:Y:S02]  /*12920*/  IADD3 R29, R3.reuse, 0x30, RZ ;  /* 0x00000030031d7810 */ /* 0x040fe40007ffe0ff */
[C---:B--2---:R-:W-:Y:S01]  /*12930*/  @!P3 LEA.HI.X R9, R48.reuse, R7, R49, 0x1, P4 ;  /* 0x000000073009b211 */ /* 0x044fe200020f0c31 */
[----:B------:R-:W1:Y:S01]  /*12940*/  SHFL.IDX PT, R45, R2, 0x3, 0x181f ;  /* 0x00781f00022d7f89 */ /* 0x000e6200000e0000 */
[C---:B---3--:R-:W-:Y:S02]  /*12950*/  @!P2 LEA R6, P1, R48.reuse, R6, 0x1 ;  /* 0x000000063006a211 */ /* 0x048fe400078208ff */
[----:B------:R-:W-:Y:S01]  /*12960*/  IADD3 R28, R3, 0x40, RZ ;  /* 0x00000040031c7810 */ /* 0x000fe20007ffe0ff */
[----:B------:R-:W2:Y:S01]  /*12970*/  SHFL.IDX PT, R46, R0, 0x3, 0x181f ;  /* 0x00781f00002e7f89 */ /* 0x000ea200000e0000 */
[----:B----4-:R-:W-:-:S02]  /*12980*/  @!P0 LEA R4, P4, R48, R5, 0x1 ;  /* 0x0000000530048211 */ /* 0x010fc400078808ff */
[C-C-:B-----5:R-:W-:Y:S01]  /*12990*/  @!P2 LEA.HI.X R7, R48.reuse, R11, R49.reuse, 0x1, P1 ;  /* 0x0000000b3007a211 */ /* 0x160fe200008f0c31 */
[----:B------:R-:W-:Y:S01]  /*129a0*/  LDS.128 R32, [R246+0x2880] ;  /* 0x00288000f6207984 */ /* 0x000fe20000000c00 */
[----:B------:R-:W-:Y:S02]  /*129b0*/  @!P0 LEA.HI.X R5, R48, R10, R49, 0x1, P4 ;  /* 0x0000000a30058211 */ /* 0x000fe400020f0c31 */
[----:B------:R-:W-:Y:S01]  /*129c0*/  ISETP.GE.OR P1, PT, R29, UR4, P5 ;  /* 0x000000041d007c0c */ /* 0x000fe2000af26670 */
[----:B------:R-:W-:Y:S01]  /*129d0*/  LDS.128 R36, [R246+0x3080] ;  /* 0x00308000f6247984 */ /* 0x000fe20000000c00 */
[----:B------:R-:W-:-:S03]  /*129e0*/  ISETP.GE.OR P4, PT, R28, UR4, P5 ;  /* 0x000000041c007c0c */ /* 0x000fc6000af86670 */
[----:B------:R-:W-:Y:S04]  /*129f0*/  LDS.128 R28, [R246+0x2080] ;  /* 0x00208000f61c7984 */ /* 0x000fe80000000c00 */
[----:B------:R-:W3:Y:S04]  /*12a00*/  SHFL.IDX PT, R44, R2, 0x4, 0x181f ;  /* 0x00981f00022c7f89 */ /* 0x000ee800000e0000 */
[----:B------:R-:W-:Y:S04]  /*12a10*/  LDS.128 R40, [R246+0x3880] ;  /* 0x00388000f6287984 */ /* 0x000fe80000000c00 */
[----:B------:R4:W-:Y:S04]  /*12a20*/  @!P3 ST.E.128 [R8.64], R20 ;  /* 0x000000140800b985 */ /* 0x0009e8000c101d08 */
[----:B------:R-:W5:Y:S04]  /*12a30*/  SHFL.IDX PT, R9, R2, 0x5, 0x181f ;  /* 0x00b81f0002097f89 */ /* 0x000f6800000e0000 */
[----:B------:R-:W1:Y:S04]  /*12a40*/  SHFL.IDX PT, R11, R0, 0x4, 0x181f ;  /* 0x00981f00000b7f89 */ /* 0x000e6800000e0000 */
[----:B------:R-:W-:Y:S04]  /*12a50*/  SHFL.IDX PT, R10, R2, 0x6, 0x181f ;  /* 0x00d81f00020a7f89 */ /* 0x000fe800000e0000 */
[----:B------:R-:W1:Y:S04]  /*12a60*/  SHFL.IDX PT, R21, R0, 0x5, 0x181f ;  /* 0x00b81f0000157f89 */ /* 0x000e6800000e0000 */
[----:B------:R-:W1:Y:S04]  /*12a70*/  SHFL.IDX PT, R20, R0, 0x6, 0x181f ;  /* 0x00d81f0000147f89 */ /* 0x000e6800000e0000 */
[----:B------:R-:W-:Y:S01]  /*12a80*/  @!P2 ST.E.128 [R6.64], R16 ;  /* 0x000000100600a985 */ /* 0x000fe2000c101d08 */
[----:B----4-:R-:W-:-:S02]  /*12a90*/  IADD3 R22, R3, 0x50, RZ ;  /* 0x0000005003167810 */ /* 0x010fc40007ffe0ff */
[C---:B------:R-:W-:Y:S02]  /*12aa0*/  IADD3 R8, R3.reuse, 0x60, RZ ;  /* 0x0000006003087810 */ /* 0x040fe40007ffe0ff */
[----:B------:R-:W-:Y:S01]  /*12ab0*/  ISETP.GE.OR P3, PT, R22, UR4, P5 ;  /* 0x0000000416007c0c */ /* 0x000fe2000af66670 */
[----:B------:R1:W-:Y:S01]  /*12ac0*/  @!P0 ST.E.128 [R4.64], R12 ;  /* 0x0000000c04008985 */ /* 0x0003e2000c101d08 */
[----:B------:R-:W-:Y:S02]  /*12ad0*/  ISETP.GE.OR P2, PT, R8, UR4, P5 ;  /* 0x0000000408007c0c */ /* 0x000fe4000af46670 */
[----:B------:R-:W-:-:S04]  /*12ae0*/  IADD3 R3, R3, 0x70, RZ ;  /* 0x0000007003037810 */ /* 0x000fc80007ffe0ff */
[----:B------:R-:W-:Y:S02]  /*12af0*/  ISETP.GE.OR P5, PT, R3, UR4, P5 ;  /* 0x0000000403007c0c */ /* 0x000fe4000afa6670 */
[----:B-1----:R-:W-:-:S04]  /*12b00*/  @!P1 LEA R4, P0, R48, R45, 0x1 ;  /* 0x0000002d30049211 */ /* 0x002fc800078008ff */
[C---:B--2---:R-:W-:Y:S02]  /*12b10*/  @!P1 LEA.HI.X R5, R48.reuse, R46, R49, 0x1, P0 ;  /* 0x0000002e30059211 */ /* 0x044fe400000f0c31 */
[----:B---3--:R-:W-:-:S03]  /*12b20*/  @!P4 LEA R8, P0, R48, R44, 0x1 ;  /* 0x0000002c3008c211 */ /* 0x008fc600078008ff */
[----:B------:R1:W-:Y:S01]  /*12b30*/  @!P1 ST.E.128 [R4.64], R24 ;  /* 0x0000001804009985 */ /* 0x0003e2000c101d08 */
[C---:B-----5:R-:W-:Y:S02]  /*12b40*/  @!P3 LEA R6, P1, R48.reuse, R9, 0x1 ;  /* 0x000000093006b211 */ /* 0x060fe400078208ff */
[C-C-:B------:R-:W-:Y:S02]  /*12b50*/  @!P4 LEA.HI.X R9, R48.reuse, R11, R49.reuse, 0x1, P0 ;  /* 0x0000000b3009c211 */ /* 0x140fe400000f0c31 */
[----:B------:R-:W-:-:S03]  /*12b60*/  @!P3 LEA.HI.X R7, R48, R21, R49, 0x1, P1 ;  /* 0x000000153007b211 */ /* 0x000fc600008f0c31 */
[----:B------:R2:W-:Y:S04]  /*12b70*/  @!P4 ST.E.128 [R8.64], R28 ;  /* 0x0000001c0800c985 */ /* 0x0005e8000c101d08 */
[----:B------:R2:W-:Y:S01]  /*12b80*/  @!P3 ST.E.128 [R6.64], R32 ;  /* 0x000000200600b985 */ /* 0x0005e2000c101d08 */
[----:B-1----:R-:W-:-:S04]  /*12b90*/  @!P2 LEA R4, P0, R48, R10, 0x1 ;  /* 0x0000000a3004a211 */ /* 0x002fc800078008ff */
[----:B------:R-:W-:-:S05]  /*12ba0*/  @!P2 LEA.HI.X R5, R48, R20, R49, 0x1, P0 ;  /* 0x000000143005a211 */ /* 0x000fca00000f0c31 */
[----:B------:R2:W-:Y:S04]  /*12bb0*/  @!P2 ST.E.128 [R4.64], R36 ;  /* 0x000000240400a985 */ /* 0x0005e8000c101d08 */
[----:B------:R-:W1:Y:S04]  /*12bc0*/  SHFL.IDX PT, R2, R2, 0x7, 0x181f ;  /* 0x00f81f0002027f89 */ /* 0x000e6800000e0000 */
[----:B------:R-:W3:Y:S01]  /*12bd0*/  SHFL.IDX PT, R0, R0, 0x7, 0x181f ;  /* 0x00f81f0000007f89 */ /* 0x000ee200000e0000 */
[----:B------:R-:W-:Y:S05]  /*12be0*/  @P5 BRA `(.L_x_528) ;  /* 0x000009d000005947 */ /* 0x000fea0003800000 */
[----:B-1----:R-:W-:-:S04]  /*12bf0*/  LEA R2, P0, R48, R2, 0x1 ;  /* 0x0000000230027211 */ /* 0x002fc800078008ff */
[----:B---3--:R-:W-:-:S05]  /*12c00*/  LEA.HI.X R3, R48, R0, R49, 0x1, P0 ;  /* 0x0000000030037211 */ /* 0x008fca00000f0c31 */
[----:B------:R1:W-:Y:S01]  /*12c10*/  ST.E.128 [R2.64], R40 ;  /* 0x0000002802007985 */ /* 0x0003e2000c101d08 */
[----:B------:R-:W-:Y:S05]  /*12c20*/  BRA `(.L_x_528) ;  /* 0x0000099000007947 */ /* 0x000fea0003800000 */
.L_x_526:
[----:B------:R-:W2:Y:S04]  /*12c30*/  LDL R0, [R1+0x5c] ;  /* 0x00005c0001007983 */ /* 0x000ea80000100800 */
[----:B------:R-:W3:Y:S04]  /*12c40*/  LDL R16, [R1+0x50] ;  /* 0x0000500001107983 */ /* 0x000ee80000100800 */
[----:B------:R-:W4:Y:S01]  /*12c50*/  LDL R15, [R1+0x54] ;  /* 0x00005400010f7983 */ /* 0x000f220000100800 */
[----:B------:R-:W-:Y:S03]  /*12c60*/  BSSY B0, `(.L_x_529) ;  /* 0x0000025000007945 */ /* 0x000fe60003800000 */
[----:B------:R-:W1:Y:S02]  /*12c70*/  S2R R14, SR_TID.X ;  /* 0x00000000000e7919 */ /* 0x000e640000002100 */
[----:B-1----:R-:W-:Y:S01]  /*12c80*/  ISETP.GE.AND P0, PT, R14, 0x80, PT ;  /* 0x000000800e00780c */ /* 0x002fe20003f06270 */
[----:B--2---:R-:W-:Y:S01]  /*12c90*/  IMAD.MOV.U32 R11, RZ, RZ, R0 ;  /* 0x000000ffff0b7224 */ /* 0x004fe200078e0000 */
[----:B---3--:R-:W-:-:S02]  /*12ca0*/  SHF.R.S32.HI R7, RZ, 0x1f, R16 ;  /* 0x0000001fff077819 */ /* 0x008fc40000011410 */
[----:B----4-:R-:W-:-:S09]  /*12cb0*/  SHF.R.S32.HI R10, RZ, 0x1f, R15 ;  /* 0x0000001fff0a7819 */ /* 0x010fd2000001140f */
[----:B------:R-:W-:Y:S05]  /*12cc0*/  @P0 BRA `(.L_x_530) ;  /* 0x000001e000000947 */ /* 0x000fea0003800000 */
[----:B------:R-:W-:Y:S02]  /*12cd0*/  MOV R2, c[0x0][0x4e8] ;  /* 0x00013a0000027a02 */ /* 0x000fe40000000f00 */
[----:B------:R-:W-:-:S03]  /*12ce0*/  IADD3 R6, R11, R14, RZ ;  /* 0x0000000e0b067210 */ /* 0x000fc60007ffe0ff */
[----:B------:R-:W-:-:S05]  /*12cf0*/  IMAD R0, R2, c[0x0][0x388], RZ ;  /* 0x0000e20002007a24 */ /* 0x000fca00078e02ff */
[----:B------:R-:W-:-:S13]  /*12d00*/  ISETP.GE.AND P0, PT, R6, R0, PT ;  /* 0x000000000600720c */ /* 0x000fda0003f06270 */
[----:B------:R-:W-:Y:S05]  /*12d10*/  @P0 BRA `(.L_x_530) ;  /* 0x0000019000000947 */ /* 0x000fea0003800000 */
[----:B------:R-:W-:Y:S01]  /*12d20*/  ISETP.NE.AND P0, PT, R2, 0x1, PT ;  /* 0x000000010200780c */ /* 0x000fe20003f05270 */
[----:B------:R-:W-:Y:S01]  /*12d30*/  IMAD R4, R7, c[0x0][0x490], RZ ;  /* 0x0001240007047a24 */ /* 0x000fe200078e02ff */
[----:B------:R-:W-:Y:S01]  /*12d40*/  MOV R0, R6 ;  /* 0x0000000600007202 */ /* 0x000fe20000000f00 */
[----:B------:R-:W-:-:S04]  /*12d50*/  IMAD.WIDE.U32 R2, R16, c[0x0][0x490], RZ ;  /* 0x0001240010027a25 */ /* 0x000fc800078e00ff */
[----:B------:R-:W-:Y:S02]  /*12d60*/  IMAD R4, R16, c[0x0][0x494], R4 ;  /* 0x0001250010047a24 */ /* 0x000fe400078e0204 */
[----:B------:R-:W-:-:S03]  /*12d70*/  IMAD R9, R10, c[0x0][0x498], RZ ;  /* 0x000126000a097a24 */ /* 0x000fc600078e02ff */
[----:B------:R-:W-:Y:S01]  /*12d80*/  IADD3 R3, R3, R4, RZ ;  /* 0x0000000403037210 */ /* 0x000fe20007ffe0ff */
[----:B------:R-:W-:-:S05]  /*12d90*/  @P0 IMAD.HI.U32 R5, R6, c[0x0][0x4ec], RZ ;  /* 0x00013b0006050a27 */ /* 0x000fca00078e00ff */
[----:B------:R-:W-:Y:S01]  /*12da0*/  @P0 SHF.R.U32.HI R0, RZ, c[0x0][0x4f0], R5 ;  /* 0x00013c00ff000a19 */ /* 0x000fe20000011605 */
[----:B------:R-:W-:-:S03]  /*12db0*/  IMAD.WIDE.U32 R4, R15, c[0x0][0x498], R2 ;  /* 0x000126000f047a25 */ /* 0x000fc600078e0002 */
[C---:B------:R-:W-:Y:S01]  /*12dc0*/  IADD3 R8, -R0.reuse, RZ, RZ ;  /* 0x000000ff00087210 */ /* 0x040fe20007ffe1ff */
[----:B------:R-:W-:Y:S01]  /*12dd0*/  IMAD R3, R15, c[0x0][0x49c], R9 ;  /* 0x000127000f037a24 */ /* 0x000fe200078e0209 */
[----:B------:R-:W-:-:S03]  /*12de0*/  IADD3 R4, P0, R0, R4, RZ ;  /* 0x0000000400047210 */ /* 0x000fc60007f1e0ff */
[----:B------:R-:W-:Y:S01]  /*12df0*/  IMAD R2, R8, c[0x0][0x4e8], R6 ;  /* 0x00013a0008027a24 */ /* 0x000fe200078e0206 */
[----:B------:R-:W-:-:S04]  /*12e00*/  SHF.R.S32.HI R6, RZ, 0x1f, R0 ;  /* 0x0000001fff067819 */ /* 0x000fc80000011400 */
[----:B------:R-:W-:Y:S02]  /*12e10*/  SHF.R.S32.HI R0, RZ, 0x1f, R2 ;  /* 0x0000001fff007819 */ /* 0x000fe40000011402 */
[----:B------:R-:W-:-:S03]  /*12e20*/  IADD3.X R5, R6, R5, R3, P0, !PT ;  /* 0x0000000506057210 */ /* 0x000fc600007fe403 */
[----:B------:R-:W-:-:S04]  /*12e30*/  IMAD R0, R0, c[0x0][0x488], RZ ;  /* 0x0001220000007a24 */ /* 0x000fc800078e02ff */
[C---:B------:R-:W-:Y:S02]  /*12e40*/  IMAD R0, R2.reuse, c[0x0][0x48c], R0 ;  /* 0x0001230002007a24 */ /* 0x040fe400078e0200 */
[----:B------:R-:W-:-:S05]  /*12e50*/  IMAD.WIDE.U32 R2, R2, c[0x0][0x488], R4 ;  /* 0x0001220002027a25 */ /* 0x000fca00078e0004 */
[----:B------:R-:W-:Y:S02]  /*12e60*/  IADD3 R0, R3, R0, RZ ;  /* 0x0000000003007210 */ /* 0x000fe40007ffe0ff */
[----:B------:R-:W-:-:S04]  /*12e70*/  LEA R4, P0, R2, c[0x0][0x450], 0x2 ;  /* 0x0001140002047a11 */ /* 0x000fc800078010ff */
[----:B------:R-:W-:Y:S02]  /*12e80*/  LEA.HI.X R5, R2, c[0x0][0x454], R0, 0x2, P0 ;  /* 0x0001150002057a11 */ /* 0x000fe400000f1400 */
[----:B------:R-:W-:-:S05]  /*12e90*/  MOV R0, 0xff800000 ;  /* 0xff80000000007802 */ /* 0x000fca0000000f00 */
[----:B------:R1:W-:Y:S02]  /*12ea0*/  STG.E [R4.64], R0 ;  /* 0x0000000004007986 */ /* 0x0003e4000c101908 */
.L_x_530:
[----:B------:R-:W-:Y:S05]  /*12eb0*/  BSYNC B0 ;  /* 0x0000000000007941 */ /* 0x000fea0003800000 */
.L_x_529:
[----:B------:R-:W2:Y:S04]  /*12ec0*/  LDL R2, [R1+0x84] ;  /* 0x0000840001027983 */ /* 0x000ea80000100800 */
[----:B------:R-:W3:Y:S01]  /*12ed0*/  LDL.64 R12, [R1+0x28] ;  /* 0x00002800010c7983 */ /* 0x000ee20000100a00 */
[----:B-1----:R-:W-:Y:S01]  /*12ee0*/  MOV R0, c[0x0][0x4e8] ;  /* 0x00013a0000007a02 */ /* 0x002fe20000000f00 */
[----:B------:R-:W-:Y:S01]  /*12ef0*/  IMAD R6, R10, c[0x0][0x3f0], RZ ;  /* 0x0000fc000a067a24 */ /* 0x000fe200078e02ff */
[----:B------:R-:W-:Y:S02]  /*12f00*/  SHF.R.S32.HI R9, RZ, 0x1f, R14 ;  /* 0x0000001fff097819 */ /* 0x000fe4000001140e */
[----:B------:R-:W-:Y:S01]  /*12f10*/  ISETP.NE.AND P0, PT, R0, 0x1, PT ;  /* 0x000000010000780c */ /* 0x000fe20003f05270 */
[----:B------:R-:W-:Y:S01]  /*12f20*/  IMAD R0, R7, c[0x0][0x3e8], RZ ;  /* 0x0000fa0007007a24 */ /* 0x000fe200078e02ff */
[----:B------:R-:W-:Y:S01]  /*12f30*/  LEA.HI R9, R9, R14, RZ, 0x3 ;  /* 0x0000000e09097211 */ /* 0x000fe200078f18ff */
[----:B------:R-:W-:-:S02]  /*12f40*/  IMAD R8, R15, c[0x0][0x3f4], R6 ;  /* 0x0000fd000f087a24 */ /* 0x000fc400078e0206 */
[----:B------:R-:W-:Y:S01]  /*12f50*/  IMAD R5, R16, c[0x0][0x3ec], R0 ;  /* 0x0000fb0010057a24 */ /* 0x000fe200078e0200 */
[----:B------:R-:W-:Y:S02]  /*12f60*/  SHF.R.S32.HI R9, RZ, 0x3, R9 ;  /* 0x00000003ff097819 */ /* 0x000fe40000011409 */
[----:B--2---:R-:W-:Y:S01]  /*12f70*/  IADD3 R4, R2, R11, RZ ;  /* 0x0000000b02047210 */ /* 0x004fe20007ffe0ff */
[----:B------:R-:W-:-:S03]  /*12f80*/  IMAD.WIDE.U32 R2, R16, c[0x0][0x3e8], RZ ;  /* 0x0000fa0010027a25 */ /* 0x000fc600078e00ff */
[----:B------:R-:W-:Y:S01]  /*12f90*/  MOV R0, R4 ;  /* 0x0000000400007202 */ /* 0x000fe20000000f00 */
[----:B------:R-:W-:-:S04]  /*12fa0*/  @P0 IMAD.HI.U32 R7, R4, c[0x0][0x4ec], RZ ;  /* 0x00013b0004070a27 */ /* 0x000fc800078e00ff */
[----:B------:R-:W-:Y:S01]  /*12fb0*/  IMAD.IADD R3, R3, 0x1, R5 ;  /* 0x0000000103037824 */ /* 0x000fe200078e0205 */
[----:B------:R-:W-:Y:S02]  /*12fc0*/  @P0 SHF.R.U32.HI R0, RZ, c[0x0][0x4f0], R7 ;  /* 0x00013c00ff000a19 */ /* 0x000fe40000011607 */
[----:B---3--:R-:W-:Y:S01]  /*12fd0*/  ISETP.GE.AND P0, PT, R12, c[0x0][0x3c8], PT ;  /* 0x0000f2000c007a0c */ /* 0x008fe20003f06270 */
[----:B------:R-:W-:Y:S01]  /*12fe0*/  IMAD.WIDE.U32 R2, R15, c[0x0][0x3f0], R2 ;  /* 0x0000fc000f027a25 */ /* 0x000fe200078e0002 */
[----:B------:R-:W-:Y:S02]  /*12ff0*/  SHF.R.S32.HI R5, RZ, 0x1f, R0 ;  /* 0x0000001fff057819 */ /* 0x000fe40000011400 */
[----:B------:R-:W-:Y:S02]  /*13000*/  IADD3 R6, -R0, RZ, RZ ;  /* 0x000000ff00067210 */ /* 0x000fe40007ffe1ff */
[----:B------:R-:W-:Y:S01]  /*13010*/  IADD3 R3, R3, R8, RZ ;  /* 0x0000000803037210 */ /* 0x000fe20007ffe0ff */
[----:B------:R-:W-:-:S02]  /*13020*/  IMAD R5, R5, c[0x0][0x3e0], RZ ;  /* 0x0000f80005057a24 */ /* 0x000fc400078e02ff */
[----:B------:R-:W-:Y:S02]  /*13030*/  IMAD R6, R6, c[0x0][0x4e8], R4 ;  /* 0x00013a0006067a24 */ /* 0x000fe400078e0204 */
[C---:B------:R-:W-:Y:S02]  /*13040*/  IMAD R4, R0.reuse, c[0x0][0x3e4], R5 ;  /* 0x0000f90000047a24 */ /* 0x040fe400078e0205 */
[----:B------:R-:W-:Y:S01]  /*13050*/  IMAD.WIDE.U32 R2, R0, c[0x0][0x3e0], R2 ;  /* 0x0000f80000027a25 */ /* 0x000fe200078e0002 */
[----:B------:R-:W-:-:S03]  /*13060*/  SHF.R.S32.HI R0, RZ, 0x1f, R6 ;  /* 0x0000001fff007819 */ /* 0x000fc60000011406 */
[----:B------:R-:W-:Y:S02]  /*13070*/  IMAD.IADD R3, R3, 0x1, R4 ;  /* 0x0000000103037824 */ /* 0x000fe400078e0204 */
[----:B------:R-:W-:Y:S02]  /*13080*/  IMAD R0, R0, c[0x0][0x3d8], RZ ;  /* 0x0000f60000007a24 */ /* 0x000fe400078e02ff */
[----:B------:R-:W-:-:S04]  /*13090*/  IMAD.WIDE.U32 R4, R6, c[0x0][0x3d8], R2 ;  /* 0x0000f60006047a25 */ /* 0x000fc800078e0002 */
[----:B------:R-:W-:Y:S01]  /*130a0*/  IMAD R6, R6, c[0x0][0x3dc], R0 ;  /* 0x0000f70006067a24 */ /* 0x000fe200078e0200 */
[----:B------:R-:W-:Y:S02]  /*130b0*/  LEA R3, P1, R4, c[0x0][0x380], 0x1 ;  /* 0x0000e00004037a11 */ /* 0x000fe400078208ff */
[----:B------:R-:W-:Y:S02]  /*130c0*/  IADD3 R0, R9, R11, RZ ;  /* 0x0000000b09007210 */ /* 0x000fe40007ffe0ff */
[----:B------:R-:W-:-:S04]  /*130d0*/  IADD3 R2, R5, R6, RZ ;  /* 0x0000000605027210 */ /* 0x000fc80007ffe0ff */
[----:B------:R-:W-:Y:S01]  /*130e0*/  LEA.HI.X R2, R4, c[0x0][0x384], R2, 0x1, P1 ;  /* 0x0000e10004027a11 */ /* 0x000fe200008f0c02 */
[----:B------:R-:W-:Y:S05]  /*130f0*/  BRA.DIV ~URZ, `(.L_x_531) ;  /* 0x00000fa27f007947 */ /* 0x000fea000b800000 */
[----:B------:R1:W2:Y:S02]  /*13100*/  SHFL.IDX PT, R5, R2, RZ, 0x181f ;  /* 0x00181fff02057589 */ /* 0x0002a400000e0000 */
.L_x_561:
[----:B------:R-:W-:Y:S05]  /*13110*/  BRA.DIV ~URZ, `(.L_x_532) ;  /* 0x00000ff27f007947 */ /* 0x000fea000b800000 */
[----:B------:R3:W4:Y:S02]  /*13120*/  SHFL.IDX PT, R4, R3, RZ, 0x181f ;  /* 0x00181fff03047589 */ /* 0x00072400000e0000 */
.L_x_562:
[----:B------:R-:W5:Y:S01]  /*13130*/  LDL.64 R6, [R1+0x28] ;  /* 0x0000280001067983 */ /* 0x000f620000100a00 */
[----:B------:R-:W-:-:S04]  /*13140*/  IMAD.MOV.U32 R11, RZ, RZ, c[0x0][0x4e8] ;  /* 0x00013a00ff0b7624 */ /* 0x000fc800078e00ff */
[----:B------:R-:W-:-:S05]  /*13150*/  IMAD R11, R11, c[0x0][0x388], RZ ;  /* 0x0000e2000b0b7a24 */ /* 0x000fca00078e02ff */
[----:B------:R-:W-:-:S13]  /*13160*/  ISETP.GE.OR P2, PT, R0, R11, P0 ;  /* 0x0000000b0000720c */ /* 0x000fda0000746670 */
[----:B----45:R-:W-:-:S04]  /*13170*/  @!P2 LEA R4, P1, R6, R4, 0x1 ;  /* 0x000000040604a211 */ /* 0x030fc800078208ff */
[----:B--2---:R-:W-:-:S05]  /*13180*/  @!P2 LEA.HI.X R5, R6, R5, R7, 0x1, P1 ;  /* 0x000000050605a211 */ /* 0x004fca00008f0c07 */
[----:B------:R2:W-:Y:S01]  /*13190*/  @!P2 ST.E.128 [R4.64], RZ ;  /* 0x000000ff0400a985 */ /* 0x0005e2000c101d08 */
[----:B------:R-:W-:Y:S05]  /*131a0*/  BRA.DIV ~URZ, `(.L_x_533) ;  /* 0x00000fd27f007947 */ /* 0x000fea000b800000 */
[----:B------:R4:W1:Y:S04]  /*131b0*/  SHFL.IDX PT, R6, R2, 0x1, 0x181f ;  /* 0x00381f0002067f89 */ /* 0x00086800000e0000 */
[----:B--2---:R4:W2:Y:S02]  /*131c0*/  SHFL.IDX PT, R4, R3, 0x1, 0x181f ;  /* 0x00381f0003047f89 */ /* 0x0048a400000e0000 */
.L_x_563:
[----:B------:R-:W5:Y:S01]  /*131d0*/  LDL.64 R8, [R1+0x28] ;  /* 0x0000280001087983 */ /* 0x000f620000100a00 */
[----:B------:R-:W-:-:S04]  /*131e0*/  IADD3 R5, R0, 0x10, RZ ;  /* 0x0000001000057810 */ /* 0x000fc80007ffe0ff */
[----:B------:R-:W-:-:S13]  /*131f0*/  ISETP.GE.OR P2, PT, R5, R11, P0 ;  /* 0x0000000b0500720c */ /* 0x000fda0000746670 */
[----:B--2--5:R-:W-:-:S04]  /*13200*/  @!P2 LEA R4, P1, R8, R4, 0x1 ;  /* 0x000000040804a211 */ /* 0x024fc800078208ff */
[----:B-1----:R-:W-:-:S05]  /*13210*/  @!P2 LEA.HI.X R5, R8, R6, R9, 0x1, P1 ;  /* 0x000000060805a211 */ /* 0x002fca00008f0c09 */
[----:B------:R1:W-:Y:S01]  /*13220*/  @!P2 ST.E.128 [R4.64], RZ ;  /* 0x000000ff0400a985 */ /* 0x0003e2000c101d08 */
[----:B------:R-:W-:Y:S05]  /*13230*/  BRA.DIV ~URZ, `(.L_x_534) ;  /* 0x000010127f007947 */ /* 0x000fea000b800000 */
[----:B------:R2:W1:Y:S02]  /*13240*/  SHFL.IDX PT, R6, R2, 0x2, 0x181f ;  /* 0x00581f0002067f89 */ /* 0x00046400000e0000 */
.L_x_564:
[----:B------:R-:W-:Y:S05]  /*13250*/  BRA.DIV ~URZ, `(.L_x_535) ;  /* 0x000010627f007947 */ /* 0x000fea000b800000 */
[----:B-1----:R1:W2:Y:S02]  /*13260*/  SHFL.IDX PT, R4, R3, 0x2, 0x181f ;  /* 0x00581f0003047f89 */ /* 0x0022a400000e0000 */
.L_x_565:
[----:B------:R-:W5:Y:S01]  /*13270*/  LDL.64 R8, [R1+0x28] ;  /* 0x0000280001087983 */ /* 0x000f620000100a00 */
[----:B------:R-:W-:-:S04]  /*13280*/  IADD3 R5, R0, 0x20, RZ ;  /* 0x0000002000057810 */ /* 0x000fc80007ffe0ff */
[----:B------:R-:W-:-:S13]  /*13290*/  ISETP.GE.OR P2, PT, R5, R11, P0 ;  /* 0x0000000b0500720c */ /* 0x000fda0000746670 */
[----:B--2--5:R-:W-:-:S04]  /*132a0*/  @!P2 LEA R4, P1, R8, R4, 0x1 ;  /* 0x000000040804a211 */ /* 0x024fc800078208ff */
[----:B------:R-:W-:-:S05]  /*132b0*/  @!P2 LEA.HI.X R5, R8, R6, R9, 0x1, P1 ;  /* 0x000000060805a211 */ /* 0x000fca00008f0c09 */
[----:B------:R2:W-:Y:S01]  /*132c0*/  @!P2 ST.E.128 [R4.64], RZ ;  /* 0x000000ff0400a985 */ /* 0x0005e2000c101d08 */
[----:B------:R-:W-:Y:S05]  /*132d0*/  BRA.DIV ~URZ, `(.L_x_536) ;  /* 0x000010527f007947 */ /* 0x000fea000b800000 */
[----:B------:R1:W2:Y:S04]  /*132e0*/  SHFL.IDX PT, R6, R2, 0x3, 0x181f ;  /* 0x00781f0002067f89 */ /* 0x0002a800000e0000 */
[----:B--2---:R1:W2:Y:S02]  /*132f0*/  SHFL.IDX PT, R4, R3, 0x3, 0x181f ;  /* 0x00781f0003047f89 */ /* 0x0042a400000e0000 */
.L_x_566:
[----:B------:R-:W5:Y:S01]  /*13300*/  LDL.64 R8, [R1+0x28] ;  /* 0x0000280001087983 */ /* 0x000f620000100a00 */
[----:B------:R-:W-:-:S04]  /*13310*/  IADD3 R5, R0, 0x30, RZ ;  /* 0x0000003000057810 */ /* 0x000fc80007ffe0ff */
[----:B------:R-:W-:-:S13]  /*13320*/  ISETP.GE.OR P2, PT, R5, R11, P0 ;  /* 0x0000000b0500720c */ /* 0x000fda0000746670 */
[----:B--2--5:R-:W-:-:S04]  /*13330*/  @!P2 LEA R4, P1, R8, R4, 0x1 ;  /* 0x000000040804a211 */ /* 0x024fc800078208ff */
[----:B------:R-:W-:-:S05]  /*13340*/  @!P2 LEA.HI.X R5, R8, R6, R9, 0x1, P1 ;  /* 0x000000060805a211 */ /* 0x000fca00008f0c09 */
[----:B------:R2:W-:Y:S01]  /*13350*/  @!P2 ST.E.128 [R4.64], RZ ;  /* 0x000000ff0400a985 */ /* 0x0005e2000c101d08 */
[----:B------:R-:W-:Y:S05]  /*13360*/  BRA.DIV ~URZ, `(.L_x_537) ;  /* 0x000010927f007947 */ /* 0x000fea000b800000 */
[----:B------:R1:W2:Y:S02]  /*13370*/  SHFL.IDX PT, R6, R2, 0x4, 0x181f ;  /* 0x00981f0002067f89 */ /* 0x0002a400000e0000 */
.L_x_567:
[----:B------:R-:W-:Y:S05]  /*13380*/  BRA.DIV ~URZ, `(.L_x_538) ;  /* 0x000010e27f007947 */ /* 0x000fea000b800000 */
[----:B--2---:R2:W1:Y:S02]  /*13390*/  SHFL.IDX PT, R4, R3, 0x4, 0x181f ;  /* 0x00981f0003047f89 */ /* 0x00446400000e0000 */
.L_x_568:
[----:B------:R-:W5:Y:S01]  /*133a0*/  LDL.64 R8, [R1+0x28] ;  /* 0x0000280001087983 */ /* 0x000f620000100a00 */
[----:B------:R-:W-:-:S04]  /*133b0*/  IADD3 R5, R0, 0x40, RZ ;  /* 0x0000004000057810 */ /* 0x000fc80007ffe0ff */
[----:B------:R-:W-:-:S13]  /*133c0*/  ISETP.GE.OR P2, PT, R5, R11, P0 ;  /* 0x0000000b0500720c */ /* 0x000fda0000746670 */
[----:B-1---5:R-:W-:-:S04]  /*133d0*/  @!P2 LEA R4, P1, R8, R4, 0x1 ;  /* 0x000000040804a211 */ /* 0x022fc800078208ff */
[----:B------:R-:W-:-:S05]  /*133e0*/  @!P2 LEA.HI.X R5, R8, R6, R9, 0x1, P1 ;  /* 0x000000060805a211 */ /* 0x000fca00008f0c09 */
[----:B------:R1:W-:Y:S01]  /*133f0*/  @!P2 ST.E.128 [R4.64], RZ ;  /* 0x000000ff0400a985 */ /* 0x0003e2000c101d08 */
[----:B------:R-:W-:Y:S05]  /*13400*/  BRA.DIV ~URZ, `(.L_x_539) ;  /* 0x000010d27f007947 */ /* 0x000fea000b800000 */
[----:B------:R1:W2:Y:S04]  /*13410*/  SHFL.IDX PT, R6, R2, 0x5, 0x181f ;  /* 0x00b81f0002067f89 */ /* 0x0002a800000e0000 */
[----:B-1----:R1:W3:Y:S02]  /*13420*/  SHFL.IDX PT, R4, R3, 0x5, 0x181f ;  /* 0x00b81f0003047f89 */ /* 0x0022e400000e0000 */
.L_x_569:
[----:B------:R-:W5:Y:S01]  /*13430*/  LDL.64 R8, [R1+0x28] ;  /* 0x0000280001087983 */ /* 0x000f620000100a00 */
[----:B------:R-:W-:-:S04]  /*13440*/  IADD3 R5, R0, 0x50, RZ ;  /* 0x0000005000057810 */ /* 0x000fc80007ffe0ff */
[----:B------:R-:W-:-:S13]  /*13450*/  ISETP.GE.OR P2, PT, R5, R11, P0 ;  /* 0x0000000b0500720c */ /* 0x000fda0000746670 */
[----:B---3-5:R-:W-:-:S04]  /*13460*/  @!P2 LEA R4, P1, R8, R4, 0x1 ;  /* 0x000000040804a211 */ /* 0x028fc800078208ff */
[----:B--2---:R-:W-:-:S05]  /*13470*/  @!P2 LEA.HI.X R5, R8, R6, R9, 0x1, P1 ;  /* 0x000000060805a211 */ /* 0x004fca00008f0c09 */
[----:B------:R2:W-:Y:S01]  /*13480*/  @!P2 ST.E.128 [R4.64], RZ ;  /* 0x000000ff0400a985 */ /* 0x0005e2000c101d08 */
[----:B------:R-:W-:Y:S05]  /*13490*/  BRA.DIV ~URZ, `(.L_x_540) ;  /* 0x000011127f007947 */ /* 0x000fea000b800000 */
[----:B------:R3:W1:Y:S02]  /*134a0*/  SHFL.IDX PT, R6, R2, 0x6, 0x181f ;  /* 0x00d81f0002067f89 */ /* 0x00066400000e0000 */
.L_x_570:
[----:B------:R-:W-:Y:S05]  /*134b0*/  BRA.DIV ~URZ, `(.L_x_541) ;  /* 0x000011627f007947 */ /* 0x000fea000b800000 */
[----:B--2---:R2:W3:Y:S02]  /*134c0*/  SHFL.IDX PT, R4, R3, 0x6, 0x181f ;  /* 0x00d81f0003047f89 */ /* 0x0044e400000e0000 */
.L_x_571:
[----:B------:R-:W5:Y:S01]  /*134d0*/  LDL.64 R8, [R1+0x28] ;  /* 0x0000280001087983 */ /* 0x000f620000100a00 */
[----:B------:R-:W-:-:S04]  /*134e0*/  IADD3 R5, R0, 0x60, RZ ;  /* 0x0000006000057810 */ /* 0x000fc80007ffe0ff */
[----:B------:R-:W-:-:S13]  /*134f0*/  ISETP.GE.OR P2, PT, R5, R11, P0 ;  /* 0x0000000b0500720c */ /* 0x000fda0000746670 */
[----:B---3-5:R-:W-:-:S04]  /*13500*/  @!P2 LEA R4, P1, R8, R4, 0x1 ;  /* 0x000000040804a211 */ /* 0x028fc800078208ff */
[----:B-1----:R-:W-:-:S05]  /*13510*/  @!P2 LEA.HI.X R5, R8, R6, R9, 0x1, P1 ;  /* 0x000000060805a211 */ /* 0x002fca00008f0c09 */
[----:B------:R1:W-:Y:S01]  /*13520*/  @!P2 ST.E.128 [R4.64], RZ ;  /* 0x000000ff0400a985 */ /* 0x0003e2000c101d08 */
[----:B------:R-:W-:Y:S05]  /*13530*/  BRA.DIV ~URZ, `(.L_x_542) ;  /* 0x000011527f007947 */ /* 0x000fea000b800000 */
[----:B-1----:R1:W3:Y:S04]  /*13540*/  SHFL.IDX PT, R4, R2, 0x7, 0x181f ;  /* 0x00f81f0002047f89 */ /* 0x0022e800000e0000 */
[----:B--2-4-:R-:W2:Y:S02]  /*13550*/  SHFL.IDX PT, R3, R3, 0x7, 0x181f ;  /* 0x00f81f0003037f89 */ /* 0x014ea400000e0000 */
.L_x_572:
[----:B------:R-:W4:Y:S01]  /*13560*/  LDL.64 R6, [R1+0x28] ;  /* 0x0000280001067983 */ /* 0x000f220000100a00 */
[----:B------:R-:W-:-:S04]  /*13570*/  IADD3 R0, R0, 0x70, RZ ;  /* 0x0000007000007810 */ /* 0x000fc80007ffe0ff */
[----:B------:R-:W-:-:S13]  /*13580*/  ISETP.GE.OR P1, PT, R0, R11, P0 ;  /* 0x0000000b0000720c */ /* 0x000fda0000726670 */
[----:B-12-4-:R-:W-:-:S04]  /*13590*/  @!P1 LEA R2, P0, R6, R3, 0x1 ;  /* 0x0000000306029211 */ /* 0x016fc800078008ff */
[----:B---3--:R-:W-:-:S05]  /*135a0*/  @!P1 LEA.HI.X R3, R6, R4, R7, 0x1, P0 ;  /* 0x0000000406039211 */ /* 0x008fca00000f0c07 */
[----:B------:R1:W-:Y:S04]  /*135b0*/  @!P1 ST.E.128 [R2.64], RZ ;  /* 0x000000ff02009985 */ /* 0x0003e8000c101d08 */
.L_x_528:
[----:B------:R-:W-:Y:S05]  /*135c0*/  BSYNC B1 ;  /* 0x0000000000017941 */ /* 0x000fea0003800000 */
.L_x_525:
[----:B---3--:R-:W3:Y:S02]  /*135d0*/  LDL R0, [R1+0x90] ;  /* 0x0000900001007983 */ /* 0x008ee40000100800 */
[----:B---3--:R-:W-:-:S13]  /*135e0*/  ISETP.NE.AND P0, PT, R0, RZ, PT ;  /* 0x000000ff0000720c */ /* 0x008fda0003f05270 */
[----:B------:R-:W-:Y:S01]  /*135f0*/  @P0 WARPSYNC 0xffffffff ;  /* 0xffffffff00000948 */ /* 0x000fe20003800000 */
[----:B------:R-:W-:Y:S06]  /*13600*/  @P0 BAR.SYNC.DEFER_BLOCKING 0x5, 0x80 ;  /* 0x0142000000000b1d */ /* 0x000fec0000010000 */
[----:B------:R-:W3:Y:S04]  /*13610*/  @P0 LDS R0, [0xb100] ;  /* 0x00b10000ff000984 */ /* 0x000ee80000000800 */
[----:B---3--:R3:W-:Y:S04]  /*13620*/  @P0 STL [R1+0x60], R0 ;  /* 0x0000600001000387 */ /* 0x0087e80000100800 */
[----:B------:R-:W-:Y:S06]  /*13630*/  @P0 BAR.ARV 0x4, 0x80 ;  /* 0x0102000000000b1d */ /* 0x000fec0000002000 */
[----:B------:R-:W-:Y:S05]  /*13640*/  @P0 BRA `(.L_x_543) ;  /* 0x0000007000000947 */ /* 0x000fea0003800000 */
[----:B------:R-:W-:Y:S05]  /*13650*/  BRA.DIV ~URZ, `(.L_x_544) ;  /* 0x000011027f007947 */ /* 0x000fea000b800000 */
[----:B---3--:R3:W4:Y:S02]  /*13660*/  SHFL.IDX PT, R0, R47, RZ, 0x1f ;  /* 0x00001fff2f007589 */ /* 0x00872400000e0000 */
.L_x_573:
[----:B------:R-:W-:Y:S01]  /*13670*/  WARPSYNC 0xffffffff ;  /* 0xffffffff00007948 */ /* 0x000fe20003800000 */
[----:B------:R-:W-:Y:S06]  /*13680*/  BAR.SYNC.DEFER_BLOCKING 0x4, 0x80 ;  /* 0x0102000000007b1d */ /* 0x000fec0000010000 */
[----:B----4-:R4:W-:Y:S04]  /*13690*/  STL [R1+0x60], R0 ;  /* 0x0000600001007387 */ /* 0x0109e80000100800 */
[----:B------:R4:W-:Y:S04]  /*136a0*/  @!P6 STS [0xb100], R47 ;  /* 0x00b1002fff00e388 */ /* 0x0009e80000000800 */
[----:B------:R-:W-:Y:S06]  /*136b0*/  BAR.ARV 0x5, 0x80 ;  /* 0x0142000000007b1d */ /* 0x000fec0000002000 */
.L_x_543:
[----:B---34-:R-:W3:Y:S02]  /*136c0*/  LDL R0, [R1+0x60] ;  /* 0x0000600001007983 */ /* 0x018ee40000100800 */
[----:B---3--:R-:W-:-:S13]  /*136d0*/  ISETP.GE.AND P0, PT, R0, c[0x0][0x538], PT ;  /* 0x00014e0000007a0c */ /* 0x008fda0003f06270 */
[----:B-12---:R-:W-:Y:S01]  /*136e0*/  @P0 CALL.REL.NOINC `(.L_x_545) ;  /* 0x0000001000000944 */ /* 0x006fe20003c00000 */
[----:B------:R-:W-:Y:S05]  /*136f0*/  BRA `(.L_x_546) ;  /* 0xfffed27000007947 */ /* 0x000fea000383ffff */
.L_x_545:
[----:B------:R-:W-:Y:S05]  /*13700*/  EXIT ;  /* 0x000000000000794d */ /* 0x000fea0003800000 */
.L_x_489:
[----:B------:R-:W-:Y:S01]  /*13710*/  IMAD.MOV.U32 R10, RZ, RZ, R2 ;  /* 0x000000ffff0a7224 */ /* 0x000fe200078e0002 */
[----:B-1----:R-:W-:Y:S01]  /*13720*/  MOV R8, RZ ;  /* 0x000000ff00087202 */ /* 0x002fe20000000f00 */
[----:B------:R-:W-:Y:S01]  /*13730*/  IMAD.MOV.U32 R7, RZ, RZ, 0x181f ;  /* 0x0000181fff077424 */ /* 0x000fe200078e00ff */
[----:B------:R-:W-:Y:S02]  /*13740*/  MOV R9, 0x13760 ;  /* 0x0001376000097802 */ /* 0x000fe40000000f00 */
[----:B------:R-:W-:Y:S05]  /*13750*/  CALL.REL.NOINC `($__internal_1_$__cuda_sm70_shflsync_idx_p) ;  /* 0x000010b000007944 */ /* 0x000fea0003c00000 */
[----:B------:R-:W-:Y:S01]  /*13760*/  MOV R5, R7 ;  /* 0x0000000700057202 */ /* 0x000fe20000000f00 */
[----:B------:R-:W-:Y:S05]  /*13770*/  BRA `(.L_x_547) ;  /* 0xfffeddf000007947 */ /* 0x000fea000383ffff */
.L_x_490:
[----:B------:R-:W-:Y:S01]  /*13780*/  IMAD.MOV.U32 R10, RZ, RZ, R3 ;  /* 0x000000ffff0a7224 */ /* 0x000fe200078e0003 */
[----:B-1----:R-:W-:Y:S01]  /*13790*/  MOV R8, RZ ;  /* 0x000000ff00087202 */ /* 0x002fe20000000f00 */
[----:B------:R-:W-:Y:S01]  /*137a0*/  IMAD.MOV.U32 R7, RZ, RZ, 0x181f ;  /* 0x0000181fff077424 */ /* 0x000fe200078e00ff */
[----:B------:R-:W-:Y:S02]  /*137b0*/  MOV R9, 0x137d0 ;  /* 0x000137d000097802 */ /* 0x000fe40000000f00 */
[----:B--23--:R-:W-:Y:S05]  /*137c0*/  CALL.REL.NOINC `($__internal_1_$__cuda_sm70_shflsync_idx_p) ;  /* 0x0000104000007944 */ /* 0x00cfea0003c00000 */
[----:B------:R-:W-:Y:S01]  /*137d0*/  MOV R4, R7 ;  /* 0x0000000700047202 */ /* 0x000fe20000000f00 */
[----:B------:R-:W-:Y:S05]  /*137e0*/  BRA `(.L_x_548) ;  /* 0xfffedda000007947 */ /* 0x000fea000383ffff */
.L_x_493:
[----:B------:R-:W-:Y:S01]  /*137f0*/  IMAD.MOV.U32 R10, RZ, RZ, R2 ;  /* 0x000000ffff0a7224 */ /* 0x000fe200078e0002 */
[----:B------:R-:W-:Y:S01]  /*13800*/  MOV R8, 0x1 ;  /* 0x0000000100087802 */ /* 0x000fe20000000f00 */
[----:B------:R-:W-:Y:S01]  /*13810*/  IMAD.MOV.U32 R7, RZ, RZ, 0x181f ;  /* 0x0000181fff077424 */ /* 0x000fe200078e00ff */
[----:B------:R-:W-:-:S02]  /*13820*/  MOV R9, 0x13840 ;  /* 0x0001384000097802 */ /* 0x000fc40000000f00 */
[----:B-1234-:R-:W-:Y:S05]  /*13830*/  CALL.REL.NOINC `($__internal_1_$__cuda_sm70_shflsync_idx_p) ;  /* 0x00000fd000007944 */ /* 0x01efea0003c00000 */
[----:B------:R-:W-:Y:S01]  /*13840*/  IMAD.MOV.U32 R6, RZ, RZ, R7 ;  /* 0x000000ffff067224 */ /* 0x000fe200078e0007 */
[----:B------:R-:W-:Y:S01]  /*13850*/  MOV R8, 0x1 ;  /* 0x0000000100087802 */ /* 0x000fe20000000f00 */
[----:B------:R-:W-:Y:S01]  /*13860*/  IMAD.MOV.U32 R10, RZ, RZ, R3 ;  /* 0x000000ffff0a7224 */ /* 0x000fe200078e0003 */
[----:B------:R-:W-:-:S02]  /*13870*/  MOV R7, 0x181f ;  /* 0x0000181f00077802 */ /* 0x000fc40000000f00 */
[----:B------:R-:W-:Y:S02]  /*13880*/  MOV R9, 0x138a0 ;  /* 0x000138a000097802 */ /* 0x000fe40000000f00 */
[----:B------:R-:W-:Y:S05]  /*13890*/  CALL.REL.NOINC `($__internal_1_$__cuda_sm70_shflsync_idx_p) ;  /* 0x00000f7000007944 */ /* 0x000fea0003c00000 */
[----:B------:R-:W-:Y:S01]  /*138a0*/  MOV R4, R7 ;  /* 0x0000000700047202 */ /* 0x000fe20000000f00 */
[----:B------:R-:W-:Y:S05]  /*138b0*/  BRA `(.L_x_549) ;  /* 0xfffeddd000007947 */ /* 0x000fea000383ffff */
.L_x_496:
[----:B------:R-:W-:Y:S01]  /*138c0*/  IMAD.MOV.U32 R10, RZ, RZ, R2 ;  /* 0x000000ffff0a7224 */ /* 0x000fe200078e0002 */
[----:B------:R-:W-:Y:S01]  /*138d0*/  MOV R8, 0x2 ;  /* 0x0000000200087802 */ /* 0x000fe20000000f00 */
[----:B------:R-:W-:Y:S01]  /*138e0*/  IMAD.MOV.U32 R7, RZ, RZ, 0x181f ;  /* 0x0000181fff077424 */ /* 0x000fe200078e00ff */
[----:B------:R-:W-:Y:S02]  /*138f0*/  MOV R9, 0x13910 ;  /* 0x0001391000097802 */ /* 0x000fe40000000f00 */
[----:B-123--:R-:W-:Y:S05]  /*13900*/  CALL.REL.NOINC `($__internal_1_$__cuda_sm70_shflsync_idx_p) ;  /* 0x00000f0000007944 */ /* 0x00efea0003c00000 */
[----:B------:R-:W-:Y:S01]  /*13910*/  MOV R6, R7 ;  /* 0x0000000700067202 */ /* 0x000fe20000000f00 */
[----:B------:R-:W-:Y:S05]  /*13920*/  BRA `(.L_x_550) ;  /* 0xfffede4000007947 */ /* 0x000fea000383ffff */
.L_x_497:
[----:B------:R-:W-:Y:S01]  /*13930*/  IMAD.MOV.U32 R10, RZ, RZ, R3 ;  /* 0x000000ffff0a7224 */ /* 0x000fe200078e0003 */
[----:B------:R-:W-:Y:S01]  /*13940*/  MOV R8, 0x2 ;  /* 0x0000000200087802 */ /* 0x000fe20000000f00 */
[----:B------:R-:W-:Y:S01]  /*13950*/  IMAD.MOV.U32 R7, RZ, RZ, 0x181f ;  /* 0x0000181fff077424 */ /* 0x000fe200078e00ff */
[----:B------:R-:W-:Y:S02]  /*13960*/  MOV R9, 0x13980 ;  /* 0x0001398000097802 */ /* 0x000fe40000000f00 */
[----:B-1234-:R-:W-:Y:S05]  /*13970*/  CALL.REL.NOINC `($__internal_1_$__cuda_sm70_shflsync_idx_p) ;  /* 0x00000e9000007944 */ /* 0x01efea0003c00000 */
[----:B------:R-:W-:Y:S01]  /*13980*/  MOV R4, R7 ;  /* 0x0000000700047202 */ /* 0x000fe20000000f00 */
[----:B------:R-:W-:Y:S05]  /*13990*/  BRA `(.L_x_551) ;  /* 0xfffeddf000007947 */ /* 0x000fea000383ffff */
.L_x_500:
        /* <DEDUP_REMOVED lines=13> */
.L_x_503:
[----:B------:R-:W-:Y:S01]  /*13a70*/  IMAD.MOV.U32 R10, RZ, RZ, R2 ;  /* 0x000000ffff0a7224 */ /* 0x000fe200078e0002 */
[----:B------:R-:W-:Y:S01]  /*13a80*/  MOV R8, 0x4 ;  /* 0x0000000400087802 */ /* 0x000fe20000000f00 */
[----:B------:R-:W-:Y:S01]  /*13a90*/  IMAD.MOV.U32 R7, RZ, RZ, 0x181f ;  /* 0x0000181fff077424 */ /* 0x000fe200078e00ff */
[----:B------:R-:W-:Y:S02]  /*13aa0*/  MOV R9, 0x13ac0 ;  /* 0x00013ac000097802 */ /* 0x000fe40000000f00 */
[----:B-1234-:R-:W-:Y:S05]  /*13ab0*/  CALL.REL.NOINC `($__internal_1_$__cuda_sm70_shflsync_idx_p) ;  /* 0x00000d5000007944 */ /* 0x01efea0003c00000 */
[----:B------:R-:W-:Y:S01]  /*13ac0*/  MOV R6, R7 ;  /* 0x0000000700067202 */ /* 0x000fe20000000f00 */
[----:B------:R-:W-:Y:S05]  /*13ad0*/  BRA `(.L_x_553) ;  /* 0xfffede8000007947 */ /* 0x000fea000383ffff */
.L_x_504:
[----:B------:R-:W-:Y:S01]  /*13ae0*/  IMAD.MOV.U32 R10, RZ, RZ, R3 ;  /* 0x000000ffff0a7224 */ /* 0x000fe200078e0003 */
[----:B------:R-:W-:Y:S01]  /*13af0*/  MOV R8, 0x4 ;  /* 0x0000000400087802 */ /* 0x000fe20000000f00 */
[----:B------:R-:W-:Y:S01]  /*13b00*/  IMAD.MOV.U32 R7, RZ, RZ, 0x181f ;  /* 0x0000181fff077424 */ /* 0x000fe200078e00ff */
[----:B------:R-:W-:Y:S02]  /*13b10*/  MOV R9, 0x13b30 ;  /* 0x00013b3000097802 */ /* 0x000fe40000000f00 */
[----:B-1234-:R-:W-:Y:S05]  /*13b20*/  CALL.REL.NOINC `($__internal_1_$__cuda_sm70_shflsync_idx_p) ;  /* 0x00000ce000007944 */ /* 0x01efea0003c00000 */
[----:B------:R-:W-:Y:S01]  /*13b30*/  MOV R4, R7 ;  /* 0x0000000700047202 */ /* 0x000fe20000000f00 */
[----:B------:R-:W-:Y:S05]  /*13b40*/  BRA `(.L_x_554) ;  /* 0xfffede3000007947 */ /* 0x000fea000383ffff */
.L_x_507:
        /* <DEDUP_REMOVED lines=13> */
.L_x_510:
[----:B------:R-:W-:Y:S01]  /*13c20*/  IMAD.MOV.U32 R10, RZ, RZ, R2 ;  /* 0x000000ffff0a7224 */ /* 0x000fe200078e0002 */
[----:B------:R-:W-:Y:S01]  /*13c30*/  MOV R8, 0x6 ;  /* 0x0000000600087802 */ /* 0x000fe20000000f00 */
[----:B------:R-:W-:Y:S01]  /*13c40*/  IMAD.MOV.U32 R7, RZ, RZ, 0x181f ;  /* 0x0000181fff077424 */ /* 0x000fe200078e00ff */
[----:B------:R-:W-:Y:S02]  /*13c50*/  MOV R9, 0x13c70 ;  /* 0x00013c7000097802 */ /* 0x000fe40000000f00 */
[----:B-1234-:R-:W-:Y:S05]  /*13c60*/  CALL.REL.NOINC `($__internal_1_$__cuda_sm70_shflsync_idx_p) ;  /* 0x00000ba000007944 */ /* 0x01efea0003c00000 */
[----:B------:R-:W-:Y:S01]  /*13c70*/  MOV R6, R7 ;  /* 0x0000000700067202 */ /* 0x000fe20000000f00 */
[----:B------:R-:W-:Y:S05]  /*13c80*/  BRA `(.L_x_556) ;  /* 0xfffedec000007947 */ /* 0x000fea000383ffff */
.L_x_511:
[----:B------:R-:W-:Y:S01]  /*13c90*/  IMAD.MOV.U32 R10, RZ, RZ, R3 ;  /* 0x000000ffff0a7224 */ /* 0x000fe200078e0003 */
[----:B------:R-:W-:Y:S01]  /*13ca0*/  MOV R8, 0x6 ;  /* 0x0000000600087802 */ /* 0x000fe20000000f00 */
[----:B------:R-:W-:Y:S01]  /*13cb0*/  IMAD.MOV.U32 R7, RZ, RZ, 0x181f ;  /* 0x0000181fff077424 */ /* 0x000fe200078e00ff */
[----:B------:R-:W-:Y:S02]  /*13cc0*/  MOV R9, 0x13ce0 ;  /* 0x00013ce000097802 */ /* 0x000fe40000000f00 */
[----:B-1234-:R-:W-:Y:S05]  /*13cd0*/  CALL.REL.NOINC `($__internal_1_$__cuda_sm70_shflsync_idx_p) ;  /* 0x00000b3000007944 */ /* 0x01efea0003c00000 */
[----:B------:R-:W-:Y:S01]  /*13ce0*/  MOV R4, R7 ;  /* 0x0000000700047202 */ /* 0x000fe20000000f00 */
[----:B------:R-:W-:Y:S05]  /*13cf0*/  BRA `(.L_x_557) ;  /* 0xfffede7000007947 */ /* 0x000fea000383ffff */
.L_x_514:
        /* <DEDUP_REMOVED lines=13> */
.L_x_521:
[----:B------:R1:W5:Y:S01]  /*13dd0*/  LDL R0, [R1+0x10] ;  /* 0x0000100001007983 */ /* 0x0003620000100800 */
[----:B------:R-:W-:Y:S02]  /*13de0*/  MOV R3, 0x2 ;  /* 0x0000000200037802 */ /* 0x000fe40000000f00 */
[----:B------:R-:W-:Y:S02]  /*13df0*/  MOV R8, 0x13e10 ;  /* 0x00013e1000087802 */ /* 0x000fe40000000f00 */
[----:B-1---5:R-:W-:Y:S05]  /*13e00*/  CALL.REL.NOINC `($__internal_0_$__cuda_sm70_shflsync_bfly_p) ;  /* 0x000009c000007944 */ /* 0x022fea0003c00000 */
[----:B--2---:R-:W-:Y:S01]  /*13e10*/  MOV R2, R3 ;  /* 0x0000000300027202 */ /* 0x004fe20000000f00 */
[----:B-1----:R-:W-:Y:S05]  /*13e20*/  BRA `(.L_x_559) ;  /* 0xffffd58000007947 */ /* 0x002fea000383ffff */
.L_x_522:
[----:B------:R-:W-:Y:S01]  /*13e30*/  IMAD.MOV.U32 R0, RZ, RZ, R2 ;  /* 0x000000ffff007224 */ /* 0x000fe200078e0002 */
[----:B------:R-:W-:Y:S02]  /*13e40*/  MOV R3, 0x1 ;  /* 0x0000000100037802 */ /* 0x000fe40000000f00 */
[----:B------:R-:W-:Y:S02]  /*13e50*/  MOV R8, 0x13e70 ;  /* 0x00013e7000087802 */ /* 0x000fe40000000f00 */
[----:B-----5:R-:W-:Y:S05]  /*13e60*/  CALL.REL.NOINC `($__internal_0_$__cuda_sm70_shflsync_bfly_p) ;  /* 0x0000096000007944 */ /* 0x020fea0003c00000 */
[----:B-1----:R1:W5:Y:S01]  /*13e70*/  LDL R0, [R1+0x18] ;  /* 0x0000180001007983 */ /* 0x0023620000100800 */
[----:B--2---:R-:W-:Y:S01]  /*13e80*/  FADD.FTZ R2, R2, R3 ;  /* 0x0000000302027221 */ /* 0x004fe20000010000 */
[----:B------:R-:W-:-:S02]  /*13e90*/  MOV R3, 0x2 ;  /* 0x0000000200037802 */ /* 0x000fc40000000f00 */
[----:B------:R-:W-:Y:S02]  /*13ea0*/  MOV R8, 0x13ec0 ;  /* 0x00013ec000087802 */ /* 0x000fe40000000f00 */
[----:B-1---5:R-:W-:Y:S05]  /*13eb0*/  CALL.REL.NOINC `($__internal_0_$__cuda_sm70_shflsync_bfly_p) ;  /* 0x0000091000007944 */ /* 0x022fea0003c00000 */
[----:B-1----:R-:W3:Y:S01]  /*13ec0*/  LDL.LU R0, [R1+0x18] ;  /* 0x0000180001007983 */ /* 0x002ee20000300800 */
[----:B------:R-:W-:Y:S01]  /*13ed0*/  MOV R8, 0x13f20 ;  /* 0x00013f2000087802 */ /* 0x000fe20000000f00 */
[----:B--23--:R-:W-:Y:S01]  /*13ee0*/  FADD.FTZ R4, R0, R3 ;  /* 0x0000000300047221 */ /* 0x00cfe20000010000 */
[----:B------:R-:W-:-:S04]  /*13ef0*/  MOV R3, 0x1 ;  /* 0x0000000100037802 */ /* 0x000fc80000000f00 */
[----:B------:R-:W-:Y:S02]  /*13f00*/  MOV R0, R4 ;  /* 0x0000000400007202 */ /* 0x000fe40000000f00 */
[----:B------:R-:W-:Y:S05]  /*13f10*/  CALL.REL.NOINC `($__internal_0_$__cuda_sm70_shflsync_bfly_p) ;  /* 0x000008b000007944 */ /* 0x000fea0003c00000 */
[----:B-1----:R1:W5:Y:S01]  /*13f20*/  LDL R0, [R1+0x14] ;  /* 0x0000140001007983 */ /* 0x0023620000100800 */
[----:B--2---:R-:W-:Y:S01]  /*13f30*/  FADD.FTZ R4, R4, R3 ;  /* 0x0000000304047221 */ /* 0x004fe20000010000 */
[----:B------:R-:W-:Y:S02]  /*13f40*/  MOV R3, 0x2 ;  /* 0x0000000200037802 */ /* 0x000fe40000000f00 */
        /* <DEDUP_REMOVED lines=19> */
[----:B--2---:R-:W-:Y:S01]  /*14080*/  MOV R8, R3 ;  /* 0x0000000300087202 */ /* 0x004fe20000000f00 */
[----:B-1----:R-:W-:Y:S05]  /*14090*/  BRA `(.L_x_560) ;  /* 0xffffd44000007947 */ /* 0x002fea000383ffff */
.L_x_531:
[----:B------:R-:W-:Y:S01]  /*140a0*/  IMAD.MOV.U32 R10, RZ, RZ, R2 ;  /* 0x000000ffff0a7224 */ /* 0x000fe200078e0002 */
[----:B------:R-:W-:Y:S01]  /*140b0*/  MOV R8, RZ ;  /* 0x000000ff00087202 */ /* 0x000fe20000000f00 */
[----:B------:R-:W-:Y:S01]  /*140c0*/  IMAD.MOV.U32 R7, RZ, RZ, 0x181f ;  /* 0x0000181fff077424 */ /* 0x000fe200078e00ff */
[----:B------:R-:W-:Y:S02]  /*140d0*/  MOV R9, 0x140f0 ;  /* 0x000140f000097802 */ /* 0x000fe40000000f00 */
[----:B------:R-:W-:Y:S05]  /*140e0*/  CALL.REL.NOINC `($__internal_1_$__cuda_sm70_shflsync_idx_p) ;  /* 0x0000072000007944 */ /* 0x000fea0003c00000 */
[----:B------:R-:W-:Y:S01]  /*140f0*/  MOV R5, R7 ;  /* 0x0000000700057202 */ /* 0x000fe20000000f00 */
[----:B------:R-:W-:Y:S05]  /*14100*/  BRA `(.L_x_561) ;  /* 0xfffff00000007947 */ /* 0x000fea000383ffff */
.L_x_532:
[----:B------:R-:W-:Y:S01]  /*14110*/  IMAD.MOV.U32 R10, RZ, RZ, R3 ;  /* 0x000000ffff0a7224 */ /* 0x000fe200078e0003 */
[----:B------:R-:W-:Y:S01]  /*14120*/  MOV R8, RZ ;  /* 0x000000ff00087202 */ /* 0x000fe20000000f00 */
[----:B------:R-:W-:Y:S01]  /*14130*/  IMAD.MOV.U32 R7, RZ, RZ, 0x181f ;  /* 0x0000181fff077424 */ /* 0x000fe200078e00ff */
[----:B------:R-:W-:Y:S02]  /*14140*/  MOV R9, 0x14160 ;  /* 0x0001416000097802 */ /* 0x000fe40000000f00 */
[----:B-12---:R-:W-:Y:S05]  /*14150*/  CALL.REL.NOINC `($__internal_1_$__cuda_sm70_shflsync_idx_p) ;  /* 0x000006b000007944 */ /* 0x006fea0003c00000 */
[----:B------:R-:W-:Y:S01]  /*14160*/  MOV R4, R7 ;  /* 0x0000000700047202 */ /* 0x000fe20000000f00 */
[----:B------:R-:W-:Y:S05]  /*14170*/  BRA `(.L_x_562) ;  /* 0xffffefb000007947 */ /* 0x000fea000383ffff */
.L_x_533:
[----:B------:R-:W-:Y:S01]  /*14180*/  IMAD.MOV.U32 R10, RZ, RZ, R2 ;  /* 0x000000ffff0a7224 */ /* 0x000fe200078e0002 */
[----:B------:R-:W-:Y:S01]  /*14190*/  MOV R8, 0x1 ;  /* 0x0000000100087802 */ /* 0x000fe20000000f00 */
[----:B------:R-:W-:Y:S01]  /*141a0*/  IMAD.MOV.U32 R7, RZ, RZ, 0x181f ;  /* 0x0000181fff077424 */ /* 0x000fe200078e00ff */
[----:B------:R-:W-:-:S02]  /*141b0*/  MOV R9, 0x141d0 ;  /* 0x000141d000097802 */ /* 0x000fc40000000f00 */
[----:B-123--:R-:W-:Y:S05]  /*141c0*/  CALL.REL.NOINC `($__internal_1_$__cuda_sm70_shflsync_idx_p) ;  /* 0x0000064000007944 */ /* 0x00efea0003c00000 */
        /* <DEDUP_REMOVED lines=8> */
.L_x_534:
[----:B------:R-:W-:Y:S01]  /*14250*/  IMAD.MOV.U32 R10, RZ, RZ, R2 ;  /* 0x000000ffff0a7224 */ /* 0x000fe200078e0002 */
[----:B------:R-:W-:Y:S01]  /*14260*/  MOV R8, 0x2 ;  /* 0x0000000200087802 */ /* 0x000fe20000000f00 */
[----:B------:R-:W-:Y:S01]  /*14270*/  IMAD.MOV.U32 R7, RZ, RZ, 0x181f ;  /* 0x0000181fff077424 */ /* 0x000fe200078e00ff */
[----:B------:R-:W-:Y:S02]  /*14280*/  MOV R9, 0x142a0 ;  /* 0x000142a000097802 */ /* 0x000fe40000000f00 */
[----:B-1-34-:R-:W-:Y:S05]  /*14290*/  CALL.REL.NOINC `($__internal_1_$__cuda_sm70_shflsync_idx_p) ;  /* 0x0000057000007944 */ /* 0x01afea0003c00000 */
[----:B------:R-:W-:Y:S01]  /*142a0*/  MOV R6, R7 ;  /* 0x0000000700067202 */ /* 0x000fe20000000f00 */
[----:B------:R-:W-:Y:S05]  /*142b0*/  BRA `(.L_x_564) ;  /* 0xffffef9000007947 */ /* 0x000fea000383ffff */
.L_x_535:
[----:B------:R-:W-:Y:S01]  /*142c0*/  IMAD.MOV.U32 R10, RZ, RZ, R3 ;  /* 0x000000ffff0a7224 */ /* 0x000fe200078e0003 */
[----:B------:R-:W-:Y:S01]  /*142d0*/  MOV R8, 0x2 ;  /* 0x0000000200087802 */ /* 0x000fe20000000f00 */
[----:B------:R-:W-:Y:S01]  /*142e0*/  IMAD.MOV.U32 R7, RZ, RZ, 0x181f ;  /* 0x0000181fff077424 */ /* 0x000fe200078e00ff */
[----:B------:R-:W-:Y:S02]  /*142f0*/  MOV R9, 0x14310 ;  /* 0x0001431000097802 */ /* 0x000fe40000000f00 */
[----:B-1234-:R-:W-:Y:S05]  /*14300*/  CALL.REL.NOINC `($__internal_1_$__cuda_sm70_shflsync_idx_p) ;  /* 0x0000050000007944 */ /* 0x01efea0003c00000 */
[----:B------:R-:W-:Y:S01]  /*14310*/  MOV R4, R7 ;  /* 0x0000000700047202 */ /* 0x000fe20000000f00 */
[----:B------:R-:W-:Y:S05]  /*14320*/  BRA `(.L_x_565) ;  /* 0xffffef4000007947 */ /* 0x000fea000383ffff */
.L_x_536:
        /* <DEDUP_REMOVED lines=13> */
.L_x_537:
[----:B------:R-:W-:Y:S01]  /*14400*/  IMAD.MOV.U32 R10, RZ, RZ, R2 ;  /* 0x000000ffff0a7224 */ /* 0x000fe200078e0002 */
[----:B------:R-:W-:Y:S01]  /*14410*/  MOV R8, 0x4 ;  /* 0x0000000400087802 */ /* 0x000fe20000000f00 */
[----:B------:R-:W-:Y:S01]  /*14420*/  IMAD.MOV.U32 R7, RZ, RZ, 0x181f ;  /* 0x0000181fff077424 */ /* 0x000fe200078e00ff */
[----:B------:R-:W-:Y:S02]  /*14430*/  MOV R9, 0x14450 ;  /* 0x0001445000097802 */ /* 0x000fe40000000f00 */
[----:B-1234-:R-:W-:Y:S05]  /*14440*/  CALL.REL.NOINC `($__internal_1_$__cuda_sm70_shflsync_idx_p) ;  /* 0x000003c000007944 */ /* 0x01efea0003c00000 */
[----:B------:R-:W-:Y:S01]  /*14450*/  MOV R6, R7 ;  /* 0x0000000700067202 */ /* 0x000fe20000000f00 */
[----:B------:R-:W-:Y:S05]  /*14460*/  BRA `(.L_x_567) ;  /* 0xffffef1000007947 */ /* 0x000fea000383ffff */
.L_x_538:
[----:B------:R-:W-:Y:S01]  /*14470*/  IMAD.MOV.U32 R10, RZ, RZ, R3 ;  /* 0x000000ffff0a7224 */ /* 0x000fe200078e0003 */
[----:B------:R-:W-:Y:S01]  /*14480*/  MOV R8, 0x4 ;  /* 0x0000000400087802 */ /* 0x000fe20000000f00 */
[----:B------:R-:W-:Y:S01]  /*14490*/  IMAD.MOV.U32 R7, RZ, RZ, 0x181f ;  /* 0x0000181fff077424 */ /* 0x000fe200078e00ff */
[----:B------:R-:W-:Y:S02]  /*144a0*/  MOV R9, 0x144c0 ;  /* 0x000144c000097802 */ /* 0x000fe40000000f00 */
[----:B-1234-:R-:W-:Y:S05]  /*144b0*/  CALL.REL.NOINC `($__internal_1_$__cuda_sm70_shflsync_idx_p) ;  /* 0x0000035000007944 */ /* 0x01efea0003c00000 */
[----:B------:R-:W-:Y:S01]  /*144c0*/  MOV R4, R7 ;  /* 0x0000000700047202 */ /* 0x000fe20000000f00 */
[----:B------:R-:W-:Y:S05]  /*144d0*/  BRA `(.L_x_568) ;  /* 0xffffeec000007947 */ /* 0x000fea000383ffff */
.L_x_539:
        /* <DEDUP_REMOVED lines=13> */
.L_x_540:
[----:B------:R-:W-:Y:S01]  /*145b0*/  IMAD.MOV.U32 R10, RZ, RZ, R2 ;  /* 0x000000ffff0a7224 */ /* 0x000fe200078e0002 */
[----:B------:R-:W-:Y:S01]  /*145c0*/  MOV R8, 0x6 ;  /* 0x0000000600087802 */ /* 0x000fe20000000f00 */
[----:B------:R-:W-:Y:S01]  /*145d0*/  IMAD.MOV.U32 R7, RZ, RZ, 0x181f ;  /* 0x0000181fff077424 */ /* 0x000fe200078e00ff */
[----:B------:R-:W-:Y:S02]  /*145e0*/  MOV R9, 0x14600 ;  /* 0x0001460000097802 */ /* 0x000fe40000000f00 */
[----:B-12-4-:R-:W-:Y:S05]  /*145f0*/  CALL.REL.NOINC `($__internal_1_$__cuda_sm70_shflsync_idx_p) ;  /* 0x0000021000007944 */ /* 0x016fea0003c00000 */
[----:B------:R-:W-:Y:S01]  /*14600*/  MOV R6, R7 ;  /* 0x0000000700067202 */ /* 0x000fe20000000f00 */
[----:B------:R-:W-:Y:S05]  /*14610*/  BRA `(.L_x_570) ;  /* 0xffffee9000007947 */ /* 0x000fea000383ffff */
.L_x_541:
[----:B------:R-:W-:Y:S01]  /*14620*/  IMAD.MOV.U32 R10, RZ, RZ, R3 ;  /* 0x000000ffff0a7224 */ /* 0x000fe200078e0003 */
[----:B------:R-:W-:Y:S01]  /*14630*/  MOV R8, 0x6 ;  /* 0x0000000600087802 */ /* 0x000fe20000000f00 */
[----:B------:R-:W-:Y:S01]  /*14640*/  IMAD.MOV.U32 R7, RZ, RZ, 0x181f ;  /* 0x0000181fff077424 */ /* 0x000fe200078e00ff */
[----:B------:R-:W-:Y:S02]  /*14650*/  MOV R9, 0x14670 ;  /* 0x0001467000097802 */ /* 0x000fe40000000f00 */
[----:B-1234-:R-:W-:Y:S05]  /*14660*/  CALL.REL.NOINC `($__internal_1_$__cuda_sm70_shflsync_idx_p) ;  /* 0x000001a000007944 */ /* 0x01efea0003c00000 */
[----:B------:R-:W-:Y:S01]  /*14670*/  MOV R4, R7 ;  /* 0x0000000700047202 */ /* 0x000fe20000000f00 */
[----:B------:R-:W-:Y:S05]  /*14680*/  BRA `(.L_x_571) ;  /* 0xffffee4000007947 */ /* 0x000fea000383ffff */
.L_x_542:
[----:B------:R-:W-:Y:S01]  /*14690*/  IMAD.MOV.U32 R10, RZ, RZ, R2 ;  /* 0x000000ffff0a7224 */ /* 0x000fe200078e0002 */
[----:B------:R-:W-:Y:S01]  /*146a0*/  MOV R8, 0x7 ;  /* 0x0000000700087802 */ /* 0x000fe20000000f00 */
[----:B------:R-:W-:Y:S01]  /*146b0*/  IMAD.MOV.U32 R7, RZ, RZ, 0x181f ;  /* 0x0000181fff077424 */ /* 0x000fe200078e00ff */
[----:B------:R-:W-:-:S02]  /*146c0*/  MOV R9, 0x146e0 ;  /* 0x000146e000097802 */ /* 0x000fc40000000f00 */
[----:B-12-4-:R-:W-:Y:S05]  /*146d0*/  CALL.REL.NOINC `($__internal_1_$__cuda_sm70_shflsync_idx_p) ;  /* 0x0000013000007944 */ /* 0x016fea0003c00000 */
        /* <DEDUP_REMOVED lines=8> */
.L_x_544:
[----:B------:R-:W-:Y:S01]  /*14760*/  IMAD.MOV.U32 R10, RZ, RZ, R47 ;  /* 0x000000ffff0a7224 */ /* 0x000fe200078e002f */
[----:B--2---:R-:W-:Y:S01]  /*14770*/  MOV R8, RZ ;  /* 0x000000ff00087202 */ /* 0x004fe20000000f00 */
[----:B------:R-:W-:Y:S01]  /*14780*/  IMAD.MOV.U32 R7, RZ, RZ, 0x1f ;  /* 0x0000001fff077424 */ /* 0x000fe200078e00ff */
[----:B------:R-:W-:Y:S02]  /*14790*/  MOV R9, 0x147b0 ;  /* 0x000147b000097802 */ /* 0x000fe40000000f00 */
[----:B-1-3--:R-:W-:Y:S05]  /*147a0*/  CALL.REL.NOINC `($__internal_1_$__cuda_sm70_shflsync_idx_p) ;  /* 0x0000006000007944 */ /* 0x00afea0003c00000 */
[----:B------:R-:W-:Y:S01]  /*147b0*/  MOV R0, R7 ;  /* 0x0000000700007202 */ /* 0x000fe20000000f00 */
[----:B------:R-:W-:Y:S05]  /*147c0*/  BRA `(.L_x_573) ;  /* 0xffffeea000007947 */ /* 0x000fea000383ffff */
        .weak           $__internal_0_$__cuda_sm70_shflsync_bfly_p
        .type           $__internal_0_$__cuda_sm70_shflsync_bfly_p,@function
        .size           $__internal_0_$__cuda_sm70_shflsync_bfly_p,($__internal_1_$__cuda_sm70_shflsync_idx_p - $__internal_0_$__cuda_sm70_shflsync_bfly_p)
$__internal_0_$__cuda_sm70_shflsync_bfly_p:
[----:B------:R-:W-:Y:S01]  /*147d0*/  MOV R9, 0x0 ;  /* 0x0000000000097802 */ /* 0x000fe20000000f00 */
[----:B------:R-:W-:Y:S04]  /*147e0*/  WARPSYNC R7 ;  /* 0x0000000700007348 */ /* 0x000fe80003800000 */
[----:B------:R1:W2:Y:S01]  /*147f0*/  SHFL.BFLY PT, R3, R0, R3, R10 ;  /* 0x0c00000300037389 */ /* 0x0002a200000e000a */
[----:B------:R-:W-:Y:S05]  /*14800*/  RET.REL.NODEC R8 `(_ZN7cutlass13device_kernelIN5flash19enable_sm80_to_sm89INS1_16FlashAttnFwdSm80INS1_25CollectiveMainloopFwdSm80ILi4ELi1ELb0EN4cute5tupleIJNS5_1CILi128EEENS7_ILi112EEENS7_ILi64EEEEEELi64ENS_6half_tEfNS_4arch4Sm80ELb1ELb0ELb0ELb0ELb0ELb0ELb1ELb0EEENS1_21CollectiveEpilogueFwdINS6_IJS8_SA_S9_EEENS6_IJNS7_ILi1EEESI_SI_EEESC_SE_Li128ELb0ELb1ELb0ELb0EEENS1_30DynamicPersistentTileSchedulerILi128ELi128ELb0ELb1ELb0EEEEEEEEEvNT_6ParamsE) ;  /* 0xfffeb7f008007950 */ /* 0x000fea0003c3ffff */
        .weak           $__internal_1_$__cuda_sm70_shflsync_idx_p
        .type           $__internal_1_$__cuda_sm70_shflsync_idx_p,@function
        .size           $__internal_1_$__cuda_sm70_shflsync_idx_p,(.L_x_741 - $__internal_1_$__cuda_sm70_shflsync_idx_p)
$__internal_1_$__cuda_sm70_shflsync_idx_p:
[----:B------:R-:W-:-:S04]  /*14810*/  MOV R12, 0xffffffff ;  /* 0xffffffff000c7802 */ /* 0x000fc80000000f00 */
[----:B------:R-:W-:Y:S04]  /*14820*/  WARPSYNC R12 ;  /* 0x0000000c00007348 */ /* 0x000fe80003800000 */
[----:B------:R1:W2:Y:S02]  /*14830*/  SHFL.IDX PT, R7, R10, R8, R7 ;  /* 0x000000080a077389 */ /* 0x0002a400000e0007 */
[----:B-1----:R-:W-:Y:S02]  /*14840*/  MOV R8, R9 ;  /* 0x0000000900087202 */ /* 0x002fe40000000f00 */
[----:B------:R-:W-:-:S04]  /*14850*/  MOV R9, 0x0 ;  /* 0x0000000000097802 */ /* 0x000fc80000000f00 */
[----:B--2---:R-:W-:Y:S05]  /*14860*/  RET.REL.NODEC R8 `(_ZN7cutlass13device_kernelIN5flash19enable_sm80_to_sm89INS1_16FlashAttnFwdSm80INS1_25CollectiveMainloopFwdSm80ILi4ELi1ELb0EN4cute5tupleIJNS5_1CILi128EEENS7_ILi112EEENS7_ILi64EEEEEELi64ENS_6half_tEfNS_4arch4Sm80ELb1ELb0ELb0ELb0ELb0ELb0ELb1ELb0EEENS1_21CollectiveEpilogueFwdINS6_IJS8_SA_S9_EEENS6_IJNS7_ILi1EEESI_SI_EEESC_SE_Li128ELb0ELb1ELb0ELb0EEENS1_30DynamicPersistentTileSchedulerILi128ELi128ELb0ELb1ELb0EEEEEEEEEvNT_6ParamsE) ;  /* 0xfffeb79008007950 */ /* 0x004fea0003c3ffff */
.L_x_574:
        /* <DEDUP_REMOVED lines=9> */
.L_x_741:


//--------------------- .text._ZN7cutlass13device_kernelIN5flash19enable_sm80_to_sm89INS1_16FlashAttnFwdSm80INS1_25CollectiveMainloopFwdSm80ILi4ELi1ELb0EN4cute5tupleIJNS5_1CILi128EEENS7_ILi112EEENS7_ILi64EEEEEELi64ENS_6half_tEfNS_4arch4Sm80ELb1ELb0ELb0ELb1ELb0ELb0ELb1ELb0EEENS1_21CollectiveEpilogueFwdINS6_IJS8_SA_S9_EEENS6_IJNS7_ILi1EEESI_SI_EEESC_SE_Li128ELb1ELb1ELb0ELb0EEENS1_19SingleTileSchedulerILb1ELb0ELb1ELi128EEEEEEEEEvNT_6ParamsE --------------------------
	.section	.text._ZN7cutlass13device_kernelIN5flash19enable_sm80_to_sm89INS1_16FlashAttnFwdSm80INS1_25CollectiveMainloopFwdSm80ILi4ELi1ELb0EN4cute5tupleIJNS5_1CILi128EEENS7_ILi112EEENS7_ILi64EEEEEELi64ENS_6half_tEfNS_4arch4Sm80ELb1ELb0ELb0ELb1ELb0ELb0ELb1ELb0EEENS1_21CollectiveEpilogueFwdINS6_IJS8_SA_S9_EEENS6_IJNS7_ILi1EEESI_SI_EEESC_SE_Li128ELb1ELb1ELb0ELb0EEENS1_19SingleTileSchedulerILb1ELb0ELb1ELi128EEEEEEEEEvNT_6ParamsE,"ax",@progbits
	.sectioninfo	@"SHI_REGISTERS=255"
	.align	128
.text._ZN7cutlass13device_kernelIN5flash19enable_sm80_to_sm89INS1_16FlashAttnFwdSm80INS1_25CollectiveMainloopFwdSm80ILi4ELi1ELb0EN4cute5tupleIJNS5_1CILi128EEENS7_ILi112EEENS7_ILi64EEEEEELi64ENS_6half_tEfNS_4arch4Sm80ELb1ELb0ELb0ELb1ELb0ELb0ELb1ELb0EEENS1_21CollectiveEpilogueFwdINS6_IJS8_SA_S9_EEENS6_IJNS7_ILi1EEESI_SI_EEESC_SE_Li128ELb1ELb1ELb0ELb0EEENS1_19SingleTileSchedulerILb1ELb0ELb1ELi128EEEEEEEEEvNT_6ParamsE:
        .type           _ZN7cutlass13device_kernelIN5flash19enable_sm80_to_sm89INS1_16FlashAttnFwdSm80INS1_25CollectiveMainloopFwdSm80ILi4ELi1ELb0EN4cute5tupleIJNS5_1CILi128EEENS7_ILi112EEENS7_ILi64EEEEEELi64ENS_6half_tEfNS_4arch4Sm80ELb1ELb0ELb0ELb1ELb0ELb0ELb1ELb0EEENS1_21CollectiveEpilogueFwdINS6_IJS8_SA_S9_EEENS6_IJNS7_ILi1EEESI_SI_EEESC_SE_Li128ELb1ELb1ELb0ELb0EEENS1_19SingleTileSchedulerILb1ELb0ELb1ELi128EEEEEEEEEvNT_6ParamsE,@function
        .size           _ZN7cutlass13device_kernelIN5flash19enable_sm80_to_sm89INS1_16FlashAttnFwdSm80INS1_25CollectiveMainloopFwdSm80ILi4ELi1ELb0EN4cute5tupleIJNS5_1CILi128EEENS7_ILi112EEENS7_ILi64EEEEEELi64ENS_6half_tEfNS_4arch4Sm80ELb1ELb0ELb0ELb1ELb0ELb0ELb1ELb0EEENS1_21CollectiveEpilogueFwdINS6_IJS8_SA_S9_EEENS6_IJNS7_ILi1EEESI_SI_EEESC_SE_Li128ELb1ELb1ELb0ELb0EEENS1_19SingleTileSchedulerILb1ELb0ELb1ELi128EEEEEEEEEvNT_6ParamsE,(.L_x_744 - _ZN7cutlass13device_kernelIN5flash19enable_sm80_to_sm89INS1_16FlashAttnFwdSm80INS1_25CollectiveMainloopFwdSm80ILi4ELi1ELb0EN4cute5tupleIJNS5_1CILi128EEENS7_ILi112EEENS7_ILi64EEEEEELi64ENS_6half_tEfNS_4arch4Sm80ELb1ELb0ELb0ELb1ELb0ELb0ELb1ELb0EEENS1_21CollectiveEpilogueFwdINS6_IJS8_SA_S9_EEENS6_IJNS7_ILi1EEESI_SI_EEESC_SE_Li128ELb1ELb1ELb0ELb0EEENS1_19SingleTileSchedulerILb1ELb0ELb1ELi128EEEEEEEEEvNT_6ParamsE)
        .other          _ZN7cutlass13device_kernelIN5flash19enable_sm80_to_sm89INS1_16FlashAttnFwdSm80INS1_25CollectiveMainloopFwdSm80ILi4ELi1ELb0EN4cute5tupleIJNS5_1CILi128EEENS7_ILi112EEENS7_ILi64EEEEEELi64ENS_6half_tEfNS_4arch4Sm80ELb1ELb0ELb0ELb1ELb0ELb0ELb1ELb0EEENS1_21CollectiveEpilogueFwdINS6_IJS8_SA_S9_EEENS6_IJNS7_ILi1EEESI_SI_EEESC_SE_Li128ELb1ELb1ELb0ELb0EEENS1_19SingleTileSchedulerILb1ELb0ELb1ELi128EEEEEEEEEvNT_6ParamsE,@"STO_CUDA_ENTRY STV_DEFAULT"
_ZN7cutlass13device_kernelIN5flash19enable_sm80_to_sm89INS1_16FlashAttnFwdSm80INS1_25CollectiveMainloopFwdSm80ILi4ELi1ELb0EN4cute5tupleIJNS5_1CILi128EEENS7_ILi112EEENS7_ILi64EEEEEELi64ENS_6half_tEfNS_4arch4Sm80ELb1ELb0ELb0ELb1ELb0ELb0ELb1ELb0EEENS1_21CollectiveEpilogueFwdINS6_IJS8_SA_S9_EEENS6_IJNS7_ILi1EEESI_SI_EEESC_SE_Li128ELb1ELb1ELb0ELb0EEENS1_19SingleTileSchedulerILb1ELb0ELb1ELi128EEEEEEEEEvNT_6ParamsE:
        /* <DEDUP_REMOVED lines=17> */
.L_x_576:
        /* <DEDUP_REMOVED lines=8> */
.L_x_578:
[----:B------:R-:W-:-:S04]  /*0190*/  MOV R0, c[0x0][0x54c] ;  /* 0x0001530000007a02 */ /* 0x000fc80000000f00 */
.L_x_577:
[----:B------:R-:W-:Y:S01]  /*01a0*/  USHF.L.U32 UR4, UR4, 0x7, URZ ;  /* 0x0000000704047899 */ /* 0x000fe2000800063f */
[----:B-----5:R-:W-:-:S05]  /*01b0*/  IMAD R0, R0, c[0x0][0x548], RZ ;  /* 0x0001520000007a24 */ /* 0x020fca00078e02ff */
[----:B------:R-:W-:-:S04]  /*01c0*/  MOV R10, UR4 ;  /* 0x00000004000a7c02 */ /* 0x000fc80008000f00 */
[----:B------:R-:W-:-:S04]  /*01d0*/  ISETP.GE.AND P0, PT, R10, R0, PT ;  /* 0x000000000a00720c */ /* 0x000fc80003f06270 */
[----:B------:R-:W-:-:S05]  /*01e0*/  SEL R0, R5, 0xffffffff, !P0 ;  /* 0xffffffff05007807 */ /* 0x000fca0004000000 */
[----:B------:R2:W-:Y:S01]  /*01f0*/  STL [R1+0x70], R0 ;  /* 0x0000700001007387 */ /* 0x0005e20000100800 */
[----:B------:R-:W-:Y:S05]  /*0200*/  BRA `(.L_x_579) ;  /* 0x0000014000007947 */ /* 0x000fea0003800000 */
.L_x_575:
[----:B------:R-:W-:-:S04]  /*0210*/  ISETP.NE.U32.AND P0, PT, RZ, c[0x0][0x568], PT ;  /* 0x00015a00ff007a0c */ /* 0x000fc80003f05070 */
[----:B------:R-:W-:-:S13]  /*0220*/  ISETP.NE.AND.EX P0, PT, RZ, c[0x0][0x56c], PT, P0 ;  /* 0x00015b00ff007a0c */ /* 0x000fda0003f05300 */
[----:B------:R-:W-:Y:S05]  /*0230*/  @!P0 BRA `(.L_x_580) ;  /* 0x0000002000008947 */ /* 0x000fea0003800000 */
[----:B------:R1:W5:Y:S01]  /*0240*/  LDG.E R0, [R2.64] ;  /* 0x0000000a02007981 */ /* 0x000362000c1e1900 */
[----:B------:R-:W-:Y:S05]  /*0250*/  BRA `(.L_x_581) ;  /* 0x0000009000007947 */ /* 0x000fea0003800000 */
.L_x_580:
        /* <DEDUP_REMOVED lines=8> */
.L_x_582:
[----:B------:R-:W-:-:S04]  /*02e0*/  MOV R0, c[0x0][0x54c] ;  /* 0x0001530000007a02 */ /* 0x000fc80000000f00 */
.L_x_581:
[----:B------:R-:W-:Y:S01]  /*02f0*/  USHF.L.U32 UR4, UR4, 0x7, URZ ;  /* 0x0000000704047899 */ /* 0x000fe2000800063f */
[----:B-----5:R-:W-:-:S05]  /*0300*/  IMAD R0, R0, c[0x0][0x548], RZ ;  /* 0x0001520000007a24 */ /* 0x020fca00078e02ff */
[----:B------:R-:W-:-:S04]  /*0310*/  MOV R10, UR4 ;  /* 0x00000004000a7c02 */ /* 0x000fc80008000f00 */
[----:B------:R-:W-:-:S04]  /*0320*/  ISETP.GE.AND P0, PT, R10, R0, PT ;  /* 0x000000000a00720c */ /* 0x000fc80003f06270 */
[----:B------:R-:W-:-:S05]  /*0330*/  SEL R0, R5, 0xffffffff, !P0 ;  /* 0xffffffff05007807 */ /* 0x000fca0004000000 */
[----:B------:R2:W-:Y:S04]  /*0340*/  STL [R1+0x70], R0 ;  /* 0x0000700001007387 */ /* 0x0005e80000100800 */
.L_x_579:
        /* <DEDUP_REMOVED lines=10> */
[CC--:B------:R-:W-:Y:S01]  /*03f0*/  IMAD.WIDE R4, R41.reuse, R17.reuse, c[0x0][0x348] ;  /* 0x0000d20029047625 */ /* 0x0c0fe200078e0211 */
[----:B------:R-:W-:Y:S02]  /*0400*/  ISETP.NE.U32.AND P2, PT, RZ, c[0x0][0x348], PT ;  /* 0x0000d200ff007a0c */ /* 0x000fe40003f45070 */
[----:B------:R-:W-:Y:S01]  /*0410*/  ISETP.NE.U32.AND P1, PT, RZ, c[0x0][0x350], PT ;  /* 0x0000d400ff007a0c */ /* 0x000fe20003f25070 */
[----:B-1----:R-:W-:Y:S01]  /*0420*/  IMAD.WIDE R2, R41, R17, c[0x0][0x350] ;  /* 0x0000d40029027625 */ /* 0x002fe200078e0211 */
[----:B------:R-:W-:-:S02]  /*0430*/  ISETP.NE.AND.EX P2, PT, RZ, c[0x0][0x34c], PT, P2 ;  /* 0x0000d300ff007a0c */ /* 0x000fc40003f45320 */
[----:B------:R-:W-:-:S03]  /*0440*/  ISETP.NE.AND.EX P1, PT, RZ, c[0x0][0x354], PT, P1 ;  /* 0x0000d500ff007a0c */ /* 0x000fc60003f25310 */
[----:B------:R-:W-:-:S04]  /*0450*/  @P0 IMAD.WIDE R6, R41, R17, c[0x0][0x360] ;  /* 0x0000d80029060625 */ /* 0x000fc800078e0211 */
[----:B------:R-:W-:Y:S01]  /*0460*/  @P3 IMAD.WIDE R8, R41, R17, c[0x0][0x370] ;  /* 0x0000dc0029083625 */ /* 0x000fe200078e0211 */
[----:B------:R1:W2:Y:S04]  /*0470*/  @P0 LDG.E R0, [R6.64] ;  /* 0x0000000a06000981 */ /* 0x0002a8000c1e1900 */
[----:B------:R3:W5:Y:S04]  /*0480*/  @P3 LDG.E R12, [R8.64] ;  /* 0x0000000a080c3981 */ /* 0x000768000c1e1900 */
[----:B------:R3:W5:Y:S04]  /*0490*/  @P2 LDG.E R11, [R4.64] ;  /* 0x0000000a040b2981 */ /* 0x000768000c1e1900 */
[----:B------:R3:W5:Y:S01]  /*04a0*/  @P1 LDG.E R13, [R2.64] ;  /* 0x0000000a020d1981 */ /* 0x000762000c1e1900 */
[----:B-1----:R-:W-:-:S03]  /*04b0*/  IMAD.MOV.U32 R6, RZ, RZ, c[0x0][0x1d0] ;  /* 0x00007400ff067624 */ /* 0x002fc600078e00ff */
[----:B--2---:R3:W-:Y:S01]  /*04c0*/  STL [R1+0x60], R0 ;  /* 0x0000600001007387 */ /* 0x0047e20000100800 */
[----:B------:R-:W-:Y:S01]  /*04d0*/  IMAD.MOV.U32 R36, RZ, RZ, R0 ;  /* 0x000000ffff247224 */ /* 0x000fe200078e0000 */
[----:B------:R-:W-:Y:S05]  /*04e0*/  @P0 BRA `(.L_x_583) ;  /* 0x0000005000000947 */ /* 0x000fea0003800000 */
[----:B------:R-:W-:Y:S05]  /*04f0*/  @!P2 BRA `(.L_x_583) ;  /* 0x000000400000a947 */ /* 0x000fea0003800000 */
[----:B---3--:R1:W2:Y:S04]  /*0500*/  LDG.E R0, [R4.64] ;  /* 0x0000000a04007981 */ /* 0x0082a8000c1e1900 */
[----:B-1----:R-:W2:Y:S02]  /*0510*/  LDG.E R4, [R4.64+0x4] ;  /* 0x0000040a04047981 */ /* 0x002ea4000c1e1900 */
[----:B--2---:R-:W-:-:S05]  /*0520*/  IADD3 R36, -R0, R4, RZ ;  /* 0x0000000400247210 */ /* 0x004fca0007ffe1ff */
[----:B------:R1:W-:Y:S02]  /*0530*/  STL [R1+0x60], R36 ;  /* 0x0000602401007387 */ /* 0x0003e40000100800 */
.L_x_583:
[----:B------:R-:W-:-:S04]  /*0540*/  ISETP.NE.U32.AND P0, PT, RZ, c[0x0][0x368], PT ;  /* 0x0000da00ff007a0c */ /* 0x000fc80003f05070 */
[----:B------:R-:W-:-:S13]  /*0550*/  ISETP.NE.AND.EX P0, PT, RZ, c[0x0][0x36c], PT, P0 ;  /* 0x0000db00ff007a0c */ /* 0x000fda0003f05300 */
[----:B------:R-:W-:Y:S05]  /*0560*/  @!P0 BRA `(.L_x_584) ;  /* 0x0000003000008947 */ /* 0x000fea0003800000 */
[----:B---3--:R-:W-:-:S05]  /*0570*/  IMAD.WIDE R2, R41, R17, c[0x0][0x368] ;  /* 0x0000da0029027625 */ /* 0x008fca00078e0211 */
[----:B------:R2:W5:Y:S01]  /*0580*/  LDG.E R6, [R2.64] ;  /* 0x0000000a02067981 */ /* 0x000562000c1e1900 */
[----:B------:R-:W-:Y:S05]  /*0590*/  BRA `(.L_x_585) ;  /* 0x0000004000007947 */ /* 0x000fea0003800000 */
.L_x_584:
[----:B------:R-:W-:Y:S05]  /*05a0*/  @!P1 BRA `(.L_x_585) ;  /* 0x0000003000009947 */ /* 0x000fea0003800000 */
[----:B------:R2:W4:Y:S04]  /*05b0*/  LDG.E R6, [R2.64] ;  /* 0x0000000a02067981 */ /* 0x000528000c1e1900 */
[----:B--23--:R-:W4:Y:S02]  /*05c0*/  LDG.E R2, [R2.64+0x4] ;  /* 0x0000040a02027981 */ /* 0x00cf24000c1e1900 */
[----:B----4-:R-:W-:-:S03]  /*05d0*/  IADD3 R6, -R6, R2, RZ ;  /* 0x0000000206067210 */ /* 0x010fc60007ffe1ff */
.L_x_585:
[----:B---3--:R-:W-:Y:S01]  /*05e0*/  IMAD.MOV.U32 R0, RZ, RZ, c[0x0][0x2c4] ;  /* 0x0000b100ff007624 */ /* 0x008fe200078e00ff */
[----:B-----5:R-:W-:Y:S01]  /*05f0*/  IADD3 R35, -R12, R6, RZ ;  /* 0x000000060c237210 */ /* 0x020fe20007ffe1ff */
[----:B------:R-:W-:Y:S01]  /*0600*/  IMAD.MOV.U32 R246, RZ, RZ, R10 ;  /* 0x000000fffff67224 */ /* 0x000fe200078e000a */
[----:B--2---:R-:W-:Y:S01]  /*0610*/  IADD3 R2, R10, 0x7f, RZ ;  /* 0x0000007f0a027810 */ /* 0x004fe20007ffe0ff */
[----:B------:R-:W-:Y:S01]  /*0620*/  IMAD.MOV.U32 R4, RZ, RZ, RZ ;  /* 0x000000ffff047224 */ /* 0x000fe200078e00ff */
[----:B------:R-:W-:Y:S01]  /*0630*/  ISETP.NE.AND P4, PT, R0, 0x1, PT ;  /* 0x000000010000780c */ /* 0x000fe20003f85270 */
[----:B------:R2:W-:Y:S01]  /*0640*/  STL [R1+0x64], R35 ;  /* 0x0000642301007387 */ /* 0x0005e20000100800 */
[----:B------:R-:W-:Y:S01]  /*0650*/  IADD3 R3, R35, 0x70, -R36 ;  /* 0x0000007023037810 */ /* 0x000fe20007ffe824 */
[----:B------:R-:W-:Y:S01]  /*0660*/  IMAD.IADD R6, R13, 0x1, R12 ;  /* 0x000000010d067824 */ /* 0x000fe200078e020c */
[----:B------:R-:W-:Y:S01]  /*0670*/  IADD3 R5, R35, 0x6f, RZ ;  /* 0x0000006f23057810 */ /* 0x000fe20007ffe0ff */
[----:B------:R-:W-:Y:S01]  /*0680*/  CS2R R134, SRZ ;  /* 0x0000000000867805 */ /* 0x000fe2000001ff00 */
[----:B------:R-:W-:Y:S01]  /*0690*/  PLOP3.LUT P0, PT, PT, PT, PT, 0x80, 0x0 ;  /* 0x000000000000781c */ /* 0x000fe20003f0f070 */
[----:B------:R-:W-:Y:S01]  /*06a0*/  CS2R R132, SRZ ;  /* 0x0000000000847805 */ /* 0x000fe2000001ff00 */
[----:B------:R-:W-:Y:S01]  /*06b0*/  CS2R R138, SRZ ;  /* 0x00000000008a7805 */ /* 0x000fe2000001ff00 */
[----:B------:R-:W-:Y:S01]  /*06c0*/  IMAD.HI R4, R5, -0x6db6db6d, R4 ;  /* 0x9249249305047827 */ /* 0x000fe200078e0204 */
[----:B------:R-:W-:Y:S01]  /*06d0*/  CS2R R136, SRZ ;  /* 0x0000000000887805 */ /* 0x000fe2000001ff00 */
[----:B------:R-:W-:Y:S01]  /*06e0*/  CS2R R14, SRZ ;  /* 0x00000000000e7805 */ /* 0x000fe2000001ff00 */
[----:B------:R-:W-:Y:S01]  /*06f0*/  CS2R R12, SRZ ;  /* 0x00000000000c7805 */ /* 0x000fe2000001ff00 */
[----:B------:R-:W-:Y:S01]  /*0700*/  @P4 IADD3 R0, R246, 0x7f, RZ ;  /* 0x0000007ff6004810 */ /* 0x000fe20007ffe0ff */
[----:B------:R-:W-:Y:S01]  /*0710*/  IMAD.MOV.U32 R130, RZ, RZ, RZ ;  /* 0x000000ffff827224 */ /* 0x000fe200078e00ff */
[----:B------:R-:W-:Y:S01]  /*0720*/  MOV R128, RZ ;  /* 0x000000ff00807202 */ /* 0x000fe20000000f00 */
[----:B------:R-:W-:Y:S01]  /*0730*/  IMAD.MOV.U32 R186, RZ, RZ, RZ ;  /* 0x000000ffffba7224 */ /* 0x000fe200078e00ff */
[----:B------:R-:W-:Y:S01]  /*0740*/  CS2R R18, SRZ ;  /* 0x0000000000127805 */ /* 0x000fe2000001ff00 */
[----:B------:R-:W-:Y:S01]  /*0750*/  @P4 IMAD.HI.U32 R0, R0, c[0x0][0x2c8], RZ ;  /* 0x0000b20000004a27 */ /* 0x000fe200078e00ff */
[----:B------:R-:W-:Y:S01]  /*0760*/  CS2R R26, SRZ ;  /* 0x00000000001a7805 */ /* 0x000fe2000001ff00 */
[----:B------:R-:W-:Y:S01]  /*0770*/  MOV R182, RZ ;  /* 0x000000ff00b67202 */ /* 0x000fe20000000f00 */
[----:B------:R-:W-:Y:S01]  /*0780*/  CS2R R20, SRZ ;  /* 0x0000000000147805 */ /* 0x000fe2000001ff00 */
[----:B------:R-:W-:Y:S01]  /*0790*/  IMAD.MOV.U32 R184, RZ, RZ, RZ ;  /* 0x000000ffffb87224 */ /* 0x000fe200078e00ff */
[----:B------:R-:W-:Y:S01]  /*07a0*/  @P4 SHF.R.U32.HI R2, RZ, c[0x0][0x2cc], R0 ;  /* 0x0000b300ff024a19 */ /* 0x000fe20000011600 */
[----:B------:R-:W-:Y:S01]  /*07b0*/  IMAD.MOV.U32 R180, RZ, RZ, RZ ;  /* 0x000000ffffb47224 */ /* 0x000fe200078e00ff */
[----:B------:R-:W-:Y:S01]  /*07c0*/  SHF.R.U32.HI R0, RZ, 0x1f, R4 ;  /* 0x0000001fff007819 */ /* 0x000fe20000011604 */
[----:B------:R-:W-:Y:S01]  /*07d0*/  IMAD.MOV.U32 R16, RZ, RZ, RZ ;  /* 0x000000ffff107224 */ /* 0x000fe200078e00ff */
[----:B------:R-:W-:Y:S01]  /*07e0*/  MOV R126, RZ ;  /* 0x000000ff007e7202 */ /* 0x000fe20000000f00 */
[----:B------:R-:W-:Y:S01]  /*07f0*/  IMAD.IADD R3, R3, 0x1, R2 ;  /* 0x0000000103037824 */ /* 0x000fe200078e0202 */
[----:B------:R-:W-:Y:S01]  /*0800*/  MOV R2, RZ ;  /* 0x000000ff00027202 */ /* 0x000fe20000000f00 */
[----:B------:R-:W-:Y:S01]  /*0810*/  IMAD.MOV.U32 R124, RZ, RZ, RZ ;  /* 0x000000ffff7c7224 */ /* 0x000fe200078e00ff */
[----:B------:R-:W-:Y:S01]  /*0820*/  LEA.HI.SX32 R0, R4, R0, 0x1a ;  /* 0x0000000004007211 */ /* 0x000fe200078fd2ff */
[----:B------:R-:W-:Y:S01]  /*0830*/  IMAD.MOV.U32 R122, RZ, RZ, RZ ;  /* 0x000000ffff7a7224 */ /* 0x000fe200078e00ff */
[----:B------:R-:W-:Y:S01]  /*0840*/  CS2R R22, SRZ ;  /* 0x0000000000167805 */ /* 0x000fe2000001ff00 */
[----:B------:R-:W-:Y:S01]  /*0850*/  IMAD.HI R2, R3, -0x6db6db6d, R2 ;  /* 0x9249249303027827 */ /* 0x000fe200078e0202 */
[----:B------:R-:W-:Y:S01]  /*0860*/  MOV R120, RZ ;  /* 0x000000ff00787202 */ /* 0x000fe20000000f00 */
[----:B------:R-:W-:Y:S01]  /*0870*/  CS2R R24, SRZ ;  /* 0x0000000000187805 */ /* 0x000fe2000001ff00 */
[----:B------:R-:W-:Y:S01]  /*0880*/  CS2R R174, SRZ ;  /* 0x0000000000ae7805 */ /* 0x000fe2000001ff00 */
[----:B------:R-:W-:Y:S01]  /*0890*/  IMAD.MOV.U32 R118, RZ, RZ, RZ ;  /* 0x000000ffff767224 */ /* 0x000fe200078e00ff */
[----:B------:R-:W-:Y:S01]  /*08a0*/  SHF.R.U32.HI R3, RZ, 0x1f, R2 ;  /* 0x0000001fff037819 */ /* 0x000fe20000011602 */
[----:B------:R-:W-:Y:S01]  /*08b0*/  IMAD.MOV.U32 R116, RZ, RZ, RZ ;  /* 0x000000ffff747224 */ /* 0x000fe200078e00ff */
[----:B------:R-:W-:Y:S01]  /*08c0*/  CS2R R30, SRZ ;  /* 0x00000000001e7805 */ /* 0x000fe2000001ff00 */
[----:B------:R-:W-:Y:S01]  /*08d0*/  MOV R172, RZ ;  /* 0x000000ff00ac7202 */ /* 0x000fe20000000f00 */
[----:B------:R-:W-:Y:S01]  /*08e0*/  IMAD.MOV.U32 R178, RZ, RZ, RZ ;  /* 0x000000ffffb27224 */ /* 0x000fe200078e00ff */
[----:B------:R-:W-:Y:S01]  /*08f0*/  LEA.HI.SX32 R2, R2, R3, 0x1a ;  /* 0x0000000302027211 */ /* 0x000fe200078fd2ff */
[----:B------:R-:W-:Y:S01]  /*0900*/  CS2R R170, SRZ ;  /* 0x0000000000aa7805 */ /* 0x000fe2000001ff00 */
[----:B------:R-:W-:Y:S01]  /*0910*/  MOV R176, RZ ;  /* 0x000000ff00b07202 */ /* 0x000fe20000000f00 */
[----:B------:R-:W-:Y:S01]  /*0920*/  CS2R R32, SRZ ;  /* 0x0000000000207805 */ /* 0x000fe2000001ff00 */
[----:B------:R-:W-:Y:S01]  /*0930*/  IMNMX R46, R0, R2, PT ;  /* 0x00000002002e7217 */ /* 0x000fe20003800200 */
[----:B------:R-:W-:Y:S01]  /*0940*/  IMAD.MOV.U32 R168, RZ, RZ, RZ ;  /* 0x000000ffffa87224 */ /* 0x000fe200078e00ff */
[----:B------:R-:W-:Y:S01]  /*0950*/  CS2R R28, SRZ ;  /* 0x00000000001c7805 */ /* 0x000fe2000001ff00 */
[----:B------:R-:W-:Y:S01]  /*0960*/  MOV R166, RZ ;  /* 0x000000ff00a67202 */ /* 0x000fe20000000f00 */
[----:B------:R-:W-:Y:S01]  /*0970*/  IMAD.MOV.U32 R164, RZ, RZ, RZ ;  /* 0x000000ffffa47224 */ /* 0x000fe200078e00ff */
[----:B------:R2:W-:Y:S01]  /*0980*/  STL [R1+0x8], R46 ;  /* 0x0000082e01007387 */ /* 0x0005e20000100800 */
[----:B------:R-:W-:Y:S01]  /*0990*/  ISETP.GE.AND P3, PT, R46, 0x1, PT ;  /* 0x000000012e00780c */ /* 0x000fe20003f66270 */
[----:B------:R-:W-:Y:S01]  /*09a0*/  CS2R R158, SRZ ;  /* 0x00000000009e7805 */ /* 0x000fe2000001ff00 */
[----:B------:R-:W-:Y:S01]  /*09b0*/  MOV R156, RZ ;  /* 0x000000ff009c7202 */ /* 0x000fe20000000f00 */
        /* <DEDUP_REMOVED lines=11> */
[----:B------:R-:W-:-:S04]  /*0a70*/  ISETP.NE.U32.AND P3, PT, RZ, c[0x0][0x340], PT ;  /* 0x0000d000ff007a0c */ /* 0x000fc80003f65070 */
[----:B------:R-:W-:-:S13]  /*0a80*/  ISETP.NE.AND.EX P3, PT, RZ, c[0x0][0x344], PT, P3 ;  /* 0x0000d100ff007a0c */ /* 0x000fda0003f65330 */
[----:B------:R-:W-:-:S05]  /*0a90*/  @P3 IMAD.WIDE R2, R41, R17, c[0x0][0x340] ;  /* 0x0000d00029023625 */ /* 0x000fca00078e0211 */
[----:B------:R3:W4:Y:S01]  /*0aa0*/  @P3 LDG.E R16, [R2.64] ;  /* 0x0000000a02103981 */ /* 0x000722000c1e1900 */
[----:B------:R-:W-:Y:S01]  /*0ab0*/  SHF.R.S32.HI R249, RZ, 0x1f, R250 ;  /* 0x0000001ffff97819 */ /* 0x000fe200000114fa */
[----:B------:R-:W-:Y:S01]  /*0ac0*/  IMAD.MOV.U32 R23, RZ, RZ, 0x10 ;  /* 0x00000010ff177424 */ /* 0x000fe200078e00ff */
[----:B------:R-:W-:Y:S01]  /*0ad0*/  SHF.R.S32.HI R0, RZ, 0x1f, R11 ;  /* 0x0000001fff007819 */ /* 0x000fe2000001140b */
[----:B------:R-:W5:Y:S01]  /*0ae0*/  S2R R19, SR_CTAID.Y ;  /* 0x0000000000137919 */ /* 0x000f620000002600 */
[-C--:B------:R-:W-:Y:S01]  /*0af0*/  LEA.HI R4, R249, R250.reuse, RZ, 0x3 ;  /* 0x000000faf9047211 */ /* 0x080fe200078f18ff */
[----:B------:R-:W-:Y:S01]  /*0b00*/  BSSY B0, `(.L_x_587) ;  /* 0x000006d000007945 */ /* 0x000fe20003800000 */
[----:B------:R-:W-:Y:S01]  /*0b10*/  SHF.R.S32.HI R7, RZ, 0x1f, R6 ;  /* 0x0000001fff077819 */ /* 0x000fe20000011406 */
        /* <DEDUP_REMOVED lines=10> */
[----:B------:R-:W-:Y:S02]  /*0bc0*/  SEL R10, R15, RZ, !P2 ;  /* 0x000000ff0f0a7207 */ /* 0x000fe40005000000 */
[----:B------:R-:W-:Y:S02]  /*0bd0*/  LEA.HI R24, R249, R250, RZ, 0x4 ;  /* 0x000000faf9187211 */ /* 0x000fe400078f20ff */
[----:B------:R-:W-:Y:S01]  /*0be0*/  LOP3.LUT R6, R5, 0x38, R20, 0xf8, !PT ;  /* 0x0000003805067812 */ /* 0x000fe200078ef814 */
[----:B---3--:R-:W-:Y:S01]  /*0bf0*/  IMAD.WIDE.U32 R2, R11, c[0x0][0x178], RZ ;  /* 0x00005e000b027a25 */ /* 0x008fe200078e00ff */
[----:B------:R-:W-:-:S02]  /*0c00*/  SHF.R.U32.HI R5, RZ, 0x3, R5 ;  /* 0x00000003ff057819 */ /* 0x000fc40000011605 */
[----:B-----5:R-:W-:Y:S01]  /*0c10*/  SHF.R.S32.HI R14, RZ, 0x1f, R19 ;  /* 0x0000001fff0e7819 */ /* 0x020fe20000011413 */
[----:B------:R-:W-:Y:S01]  /*0c20*/  IMAD R10, R10, c[0x0][0x1c0], RZ ;  /* 0x000070000a0a7a24 */ /* 0x000fe200078e02ff */
[----:B------:R-:W-:Y:S01]  /*0c30*/  LOP3.LUT R18, R6, R5, RZ, 0x3c, !PT ;  /* 0x0000000506127212 */ /* 0x000fe200078e3cff */
[----:B------:R-:W-:Y:S01]  /*0c40*/  IMAD R5, R45, 0x10, R17 ;  /* 0x000000102d057824 */ /* 0x000fe200078e0211 */
[----:B------:R-:W-:Y:S01]  /*0c50*/  IADD3 R3, R3, R0, RZ ;  /* 0x0000000003037210 */ /* 0x000fe20007ffe0ff */
[----:B------:R-:W-:Y:S01]  /*0c60*/  IMAD R8, R14, c[0x0][0x1b8], RZ ;  /* 0x00006e000e087a24 */ /* 0x000fe200078e02ff */
[----:B------:R-:W-:Y:S02]  /*0c70*/  LEA.HI.X.SX32 R0, R17, R7, 0x1, P0 ;  /* 0x0000000711007211 */ /* 0x000fe400000f0eff */
[----:B------:R-:W-:Y:S01]  /*0c80*/  IADD3 R9, R246, R5, RZ ;  /* 0x00000005f6097210 */ /* 0x000fe20007ffe0ff */
[C---:B------:R-:W-:Y:S01]  /*0c90*/  IMAD R8, R19.reuse, c[0x0][0x1bc], R8 ;  /* 0x00006f0013087a24 */ /* 0x040fe200078e0208 */
[----:B------:R-:W-:Y:S01]  /*0ca0*/  SHF.R.S32.HI R21, RZ, 0x1f, R20 ;  /* 0x0000001fff157819 */ /* 0x000fe20000011414 */
[----:B------:R-:W-:Y:S01]  /*0cb0*/  IMAD R6, R0, c[0x0][0x1e0], RZ ;  /* 0x0000780000067a24 */ /* 0x000fe200078e02ff */
[----:B------:R-:W-:Y:S01]  /*0cc0*/  ISETP.GE.AND P5, PT, R20, c[0x0][0x198], PT ;  /* 0x0000660014007a0c */ /* 0x000fe20003fa6270 */
[----:B------:R-:W-:Y:S01]  /*0cd0*/  IMAD R0, R0, c[0x0][0x208], RZ ;  /* 0x0000820000007a24 */ /* 0x000fe200078e02ff */
[----:B------:R-:W-:Y:S01]  /*0ce0*/  MOV R25, 0x20 ;  /* 0x0000002000197802 */ /* 0x000fe20000000f00 */
[----:B------:R-:W-:-:S04]  /*0cf0*/  IMAD.WIDE.U32 R2, R19, c[0x0][0x1b8], R2 ;  /* 0x00006e0013027a25 */ /* 0x000fc800078e0002 */
[----:B------:R-:W-:-:S04]  /*0d00*/  @P4 IMAD.HI.U32 R11, R9, c[0x0][0x2c8], RZ ;  /* 0x0000b200090b4a27 */ /* 0x000fc800078e00ff */
[C---:B------:R-:W-:Y:S01]  /*0d10*/  IMAD R13, R4.reuse, c[0x0][0x20c], R0 ;  /* 0x00008300040d7a24 */ /* 0x040fe200078e0200 */
[----:B------:R-:W-:Y:S01]  /*0d20*/  MOV R0, R9 ;  /* 0x0000000900007202 */ /* 0x000fe20000000f00 */
[----:B------:R-:W-:Y:S01]  /*0d30*/  IMAD.IADD R3, R3, 0x1, R8 ;  /* 0x0000000103037824 */ /* 0x000fe200078e0208 */
[----:B------:R-:W-:Y:S01]  /*0d40*/  SEL R8, R41, RZ, !P2 ;  /* 0x000000ff29087207 */ /* 0x000fe20005000000 */
[C---:B------:R-:W-:Y:S01]  /*0d50*/  IMAD R12, R4.reuse, c[0x0][0x1e4], R6 ;  /* 0x00007900040c7a24 */ /* 0x040fe200078e0206 */
[----:B------:R-:W-:Y:S01]  /*0d60*/  @P4 SHF.R.U32.HI R0, RZ, c[0x0][0x2cc], R11 ;  /* 0x0000b300ff004a19 */ /* 0x000fe2000001160b */
[----:B------:R-:W-:-:S04]  /*0d70*/  IMAD.WIDE.U32 R6, R4, c[0x0][0x1e0], R20 ;  /* 0x0000780004067a25 */ /* 0x000fc800078e0014 */
[C---:B------:R-:W-:Y:S02]  /*0d80*/  IMAD R11, R8.reuse, c[0x0][0x1c4], R10 ;  /* 0x00007100080b7a24 */ /* 0x040fe400078e020a */
[----:B------:R-:W-:Y:S01]  /*0d90*/  IMAD.WIDE.U32 R2, R8, c[0x0][0x1c0], R2 ;  /* 0x0000700008027a25 */ /* 0x000fe200078e0002 */
[----:B------:R-:W-:-:S03]  /*0da0*/  SHF.R.S32.HI R8, RZ, 0x1f, R0 ;  /* 0x0000001fff087819 */ /* 0x000fc60000011400 */
[----:B------:R-:W-:Y:S01]  /*0db0*/  IMAD.MOV R10, RZ, RZ, -R0 ;  /* 0x000000ffff0a7224 */ /* 0x000fe200078e0a00 */
[----:B------:R-:W-:Y:S01]  /*0dc0*/  IADD3 R3, R3, R11, RZ ;  /* 0x0000000b03037210 */ /* 0x000fe20007ffe0ff */
[----:B------:R-:W-:Y:S02]  /*0dd0*/  IMAD R8, R8, c[0x0][0x1b0], RZ ;  /* 0x00006c0008087a24 */ /* 0x000fe400078e02ff */
[----:B------:R-:W-:Y:S01]  /*0de0*/  IMAD R10, R10, c[0x0][0x2c4], R9 ;  /* 0x0000b1000a0a7a24 */ /* 0x000fe200078e0209 */
[----:B------:R-:W-:Y:S01]  /*0df0*/  LOP3.LUT R9, R24, 0xfffffff0, RZ, 0xc0, !PT ;  /* 0xfffffff018097812 */ /* 0x000fe200078ec0ff */
[----:B------:R-:W-:-:S03]  /*0e00*/  IMAD.WIDE.U32 R4, R4, c[0x0][0x208], R20 ;  /* 0x0000820004047a25 */ /* 0x000fc600078e0014 */
[----:B------:R-:W-:Y:S01]  /*0e10*/  SHF.R.S32.HI R11, RZ, 0x1f, R10 ;  /* 0x0000001fff0b7819 */ /* 0x000fe2000001140a */
        /* <DEDUP_REMOVED lines=14> */
[----:B------:R-:W-:Y:S02]  /*0f00*/  IMAD R11, R11, c[0x0][0x1a8], RZ ;  /* 0x00006a000b0b7a24 */ /* 0x000fe400078e02ff */
[C---:B------:R-:W-:Y:S02]  /*0f10*/  IMAD R12, R19.reuse, c[0x0][0x1ec], R12 ;  /* 0x00007b00130c7a24 */ /* 0x040fe400078e020c */
[----:B------:R-:W-:Y:S01]  /*0f20*/  IMAD R13, R19, c[0x0][0x214], R13 ;  /* 0x00008500130d7a24 */ /* 0x000fe200078e020d */
[----:B------:R-:W-:Y:S01]  /*0f30*/  IADD3 R19, R0, -R2, RZ ;  /* 0x8000000200137210 */ /* 0x000fe20007ffe0ff */
[----:B------:R-:W-:Y:S02]  /*0f40*/  IMAD R11, R10, c[0x0][0x1ac], R11 ;  /* 0x00006b000a0b7a24 */ /* 0x000fe400078e020b */
[----:B------:R-:W-:Y:S01]  /*0f50*/  IMAD.IADD R9, R9, 0x1, R12 ;  /* 0x0000000109097824 */ /* 0x000fe200078e020c */
[----:B------:R-:W-:Y:S01]  /*0f60*/  LEA R12, P0, R4, c[0x0][0x160], 0x1 ;  /* 0x00005800040c7a11 */ /* 0x000fe200078008ff */
[----:B------:R-:W-:Y:S01]  /*0f70*/  IMAD.IADD R11, R5, 0x1, R11 ;  /* 0x00000001050b7824 */ /* 0x000fe200078e020b */
[----:B------:R-:W-:Y:S01]  /*0f80*/  IADD3 R7, R7, R13, RZ ;  /* 0x0000000d07077210 */ /* 0x000fe20007ffe0ff */
[----:B------:R-:W-:Y:S01]  /*0f90*/  IMAD R10, R36, c[0x0][0x2c4], RZ ;  /* 0x0000b100240a7a24 */ /* 0x000fe200078e02ff */
[----:B------:R-:W-:-:S02]  /*0fa0*/  LEA.HI R5, R249, R250, RZ, 0x6 ;  /* 0x000000faf9057211 */ /* 0x000fc400078f30ff */
[----:B------:R-:W-:-:S03]  /*0fb0*/  LEA.HI.X R11, R4, c[0x0][0x164], R11, 0x1, P0 ;  /* 0x00005900040b7a11 */ /* 0x000fc600000f0c0b */
[----:B------:R-:W-:-:S05]  /*0fc0*/  IMAD.SHL.U32 R5, R5, 0x8, RZ ;  /* 0x0000000805057824 */ /* 0x000fca00078e00ff */
[----:B------:R-:W-:Y:S02]  /*0fd0*/  LOP3.LUT R5, R18, 0xfffffe00, R5, 0xf8, !PT ;  /* 0xfffffe0012057812 */ /* 0x000fe400078ef805 */
[--C-:B----4-:R-:W-:Y:S01]  /*0fe0*/  @P3 SHF.R.S32.HI R3, RZ, 0x1f, R16.reuse ;  /* 0x0000001fff033819 */ /* 0x110fe20000011410 */
[----:B------:R-:W-:Y:S01]  /*0ff0*/  @P3 IMAD.MOV.U32 R2, RZ, RZ, R16 ;  /* 0x000000ffff023224 */ /* 0x000fe200078e0010 */
[----:B------:R-:W-:Y:S01]  /*1000*/  @!P3 MOV R2, R41 ;  /* 0x000000290002b202 */ /* 0x000fe20000000f00 */
[----:B------:R-:W-:Y:S01]  /*1010*/  @!P3 IMAD.MOV.U32 R3, RZ, RZ, R15 ;  /* 0x000000ffff03b224 */ /* 0x000fe200078e000f */
[----:B------:R3:W4:Y:S02]  /*1020*/  SHFL.IDX PT, R16, R11, RZ, 0x181f ;  /* 0x00181fff0b107589 */ /* 0x00072400000e0000 */
[----:B------:R-:W-:Y:S02]  /*1030*/  SEL R0, R2, RZ, !P1 ;  /* 0x000000ff02007207 */ /* 0x000fe40004800000 */
[----:B------:R-:W-:Y:S01]  /*1040*/  SEL R2, R3, RZ, !P1 ;  /* 0x000000ff03027207 */ /* 0x000fe20004800000 */
[----:B------:R3:W1:Y:S01]  /*1050*/  SHFL.IDX PT, R15, R12, RZ, 0x181f ;  /* 0x00181fff0c0f7589 */ /* 0x00066200000e0000 */
[----:B------:R-:W-:Y:S01]  /*1060*/  IADD3 R3, R246, R17, RZ ;  /* 0x00000011f6037210 */ /* 0x000fe20007ffe0ff */
[----:B------:R-:W-:-:S03]  /*1070*/  IMAD.WIDE.U32 R28, R0, c[0x0][0x1f0], R8 ;  /* 0x00007c00001c7a25 */ /* 0x000fc600078e0008 */
[----:B------:R-:W-:Y:S01]  /*1080*/  ISETP.GE.AND P0, PT, R3, R10, PT ;  /* 0x0000000a0300720c */ /* 0x000fe20003f06270 */
[C---:B------:R-:W-:Y:S01]  /*1090*/  IMAD R4, R2.reuse, c[0x0][0x1f0], RZ ;  /* 0x00007c0002047a24 */ /* 0x040fe200078e02ff */
[----:B------:R3:W-:Y:S01]  /*10a0*/  STL.64 [R1+0x48], R28 ;  /* 0x0000481c01007387 */ /* 0x0007e20000100a00 */
[----:B------:R-:W-:Y:S01]  /*10b0*/  IMAD R2, R2, c[0x0][0x218], RZ ;  /* 0x0000860002027a24 */ /* 0x000fe200078e02ff */
[----:B------:R-:W-:Y:S01]  /*10c0*/  R2P PR, R19, 0x6 ;  /* 0x0000000613007804 */ /* 0x000fe20000000000 */
[C---:B------:R-:W-:Y:S02]  /*10d0*/  IMAD R14, R0.reuse, c[0x0][0x1f4], R4 ;  /* 0x00007d00000e7a24 */ /* 0x040fe400078e0204 */
[C---:B------:R-:W-:Y:S02]  /*10e0*/  IMAD R13, R0.reuse, c[0x0][0x21c], R2 ;  /* 0x00008700000d7a24 */ /* 0x040fe400078e0202 */
[----:B------:R-:W-:Y:S01]  /*10f0*/  IMAD.WIDE.U32 R102, R0, c[0x0][0x218], R6 ;  /* 0x0000860000667a25 */ /* 0x000fe200078e0006 */
[----:B------:R-:W-:-:S02]  /*1100*/  IADD3 R31, R29, R14, RZ ;  /* 0x0000000e1d1f7210 */ /* 0x000fc40007ffe0ff */
[----:B------:R-:W-:Y:S01]  /*1110*/  SEL R2, R23, 0xfffffff0, !P1 ;  /* 0xfffffff017027807 */ /* 0x000fe20004800000 */
[----:B------:R-:W-:Y:S01]  /*1120*/  IMAD.IADD R27, R103, 0x1, R13 ;  /* 0x00000001671b7824 */ /* 0x000fe200078e020d */
[----:B------:R3:W-:Y:S01]  /*1130*/  STL.64 [R1+0x68], R102 ;  /* 0x0000686601007387 */ /* 0x0007e20000100a00 */
[----:B------:R-:W-:-:S03]  /*1140*/  SEL R4, R25, 0xffffffe0, !P2 ;  /* 0xffffffe019047807 */ /* 0x000fc60005000000 */
[----:B------:R3:W-:Y:S04]  /*1150*/  STL [R1+0x5c], R27 ;  /* 0x00005c1b01007387 */ /* 0x0007e80000100800 */
[----:B------:R3:W-:Y:S01]  /*1160*/  STL [R1+0x44], R31 ;  /* 0x0000441f01007387 */ /* 0x0007e20000100800 */
[----:B------:R-:W-:Y:S05]  /*1170*/  @P0 BRA `(.L_x_588) ;  /* 0x0000005000000947 */ /* 0x000fea0003800000 */
[----:B-1--4-:R-:W-:Y:S01]  /*1180*/  LEA R6, P0, R20, R15, 0x1 ;  /* 0x0000000f14067211 */ /* 0x012fe200078008ff */
[----:B------:R-:W-:-:S03]  /*1190*/  IMAD.SHL.U32 R0, R5, 0x2, RZ ;  /* 0x0000000205007824 */ /* 0x000fc600078e00ff */
[----:B------:R-:W-:-:S05]  /*11a0*/  LEA.HI.X R7, R20, R16, R21, 0x1, P0 ;  /* 0x0000001014077211 */ /* 0x000fca00000f0c15 */
[----:B------:R-:W-:Y:S01]  /*11b0*/  @!PT LDS RZ, [RZ] ;  /* 0x00000000fffff984 */ /* 0x000fe20000000800 */
[----:B------:R1:W-:Y:S04]  /*11c0*/  LDGSTS.E.BYPASS.LTC128B.128 [R0+0x7100], [R6.64], !P5 ;  /* 0x0710000006007fae */ /* 0x0003e8000e901d4a */
.L_x_588:
[----:B-1--4-:R-:W-:Y:S05]  /*11d0*/  BSYNC B0 ;  /* 0x0000000000007941 */ /* 0x012fea0003800000 */
.L_x_587:
[----:B------:R-:W-:Y:S01]  /*11e0*/  IADD3 R0, R3, 0x10, RZ ;  /* 0x0000001003007810 */ /* 0x000fe20007ffe0ff */
[----:B------:R1:W4:Y:S01]  /*11f0*/  SHFL.IDX PT, R7, R11, 0x1, 0x181f ;  /* 0x00381f000b077f89 */ /* 0x00032200000e0000 */
[----:B------:R-:W-:Y:S02]  /*1200*/  BSSY B0, `(.L_x_589) ;  /* 0x0000009000007945 */ /* 0x000fe40003800000 */
[----:B------:R-:W-:Y:S01]  /*1210*/  ISETP.GE.AND P0, PT, R0, R10, PT ;  /* 0x0000000a0000720c */ /* 0x000fe20003f06270 */
[----:B------:R1:W2:-:S12]  /*1220*/  SHFL.IDX PT, R6, R12, 0x1, 0x181f ;  /* 0x00381f000c067f89 */ /* 0x00029800000e0000 */
[----:B------:R-:W-:Y:S05]  /*1230*/  @P0 BRA `(.L_x_590) ;  /* 0x0000005000000947 */ /* 0x000fea0003800000 */
[----:B--2---:R-:W-:Y:S01]  /*1240*/  LEA R6, P0, R20, R6, 0x1 ;  /* 0x0000000614067211 */ /* 0x004fe200078008ff */
[----:B------:R-:W-:-:S03]  /*1250*/  IMAD.SHL.U32 R0, R5, 0x2, RZ ;  /* 0x0000000205007824 */ /* 0x000fc600078e00ff */
[----:B----4-:R-:W-:-:S05]  /*1260*/  LEA.HI.X R7, R20, R7, R21, 0x1, P0 ;  /* 0x0000000714077211 */ /* 0x010fca00000f0c15 */
[----:B------:R-:W-:Y:S01]  /*1270*/  @!PT LDS RZ, [RZ] ;  /* 0x00000000fffff984 */ /* 0x000fe20000000800 */
[----:B------:R2:W-:Y:S04]  /*1280*/  LDGSTS.E.BYPASS.LTC128B.128 [R0+0x7900], [R6.64], !P5 ;  /* 0x0790000006007fae */ /* 0x0005e8000e901d4a */
.L_x_590:
[----:B------:R-:W-:Y:S05]  /*1290*/  BSYNC B0 ;  /* 0x0000000000007941 */ /* 0x000fea0003800000 */
.L_x_589:
[----:B--2---:R-:W-:Y:S01]  /*12a0*/  IADD3 R0, R3, 0x20, RZ ;  /* 0x0000002003007810 */ /* 0x004fe20007ffe0ff */
[----:B----4-:R2:W4:Y:S01]  /*12b0*/  SHFL.IDX PT, R7, R11, 0x2, 0x181f ;  /* 0x00581f000b077f89 */ /* 0x01052200000e0000 */
[----:B------:R-:W-:Y:S02]  /*12c0*/  BSSY B0, `(.L_x_591) ;  /* 0x0000009000007945 */ /* 0x000fe40003800000 */
[----:B------:R-:W-:Y:S01]  /*12d0*/  ISETP.GE.AND P0, PT, R0, R10, PT ;  /* 0x0000000a0000720c */ /* 0x000fe20003f06270 */
[----:B------:R2:W1:-:S12]  /*12e0*/  SHFL.IDX PT, R6, R12, 0x2, 0x181f ;  /* 0x00581f000c067f89 */ /* 0x00045800000e0000 */
[----:B------:R-:W-:Y:S05]  /*12f0*/  @P0 BRA `(.L_x_592) ;  /* 0x0000005000000947 */ /* 0x000fea0003800000 */
[----:B-1----:R-:W-:Y:S01]  /*1300*/  LEA R6, P0, R20, R6, 0x1 ;  /* 0x0000000614067211 */ /* 0x002fe200078008ff */
[----:B------:R-:W-:-:S03]  /*1310*/  IMAD.SHL.U32 R0, R5, 0x2, RZ ;  /* 0x0000000205007824 */ /* 0x000fc600078e00ff */
[----:B----4-:R-:W-:-:S05]  /*1320*/  LEA.HI.X R7, R20, R7, R21, 0x1, P0 ;  /* 0x0000000714077211 */ /* 0x010fca00000f0c15 */
[----:B------:R-:W-:Y:S01]  /*1330*/  @!PT LDS RZ, [RZ] ;  /* 0x00000000fffff984 */ /* 0x000fe20000000800 */
[----:B------:R1:W-:Y:S04]  /*1340*/  LDGSTS.E.BYPASS.LTC128B.128 [R0+0x8100], [R6.64], !P5 ;  /* 0x0810000006007fae */ /* 0x0003e8000e901d4a */
.L_x_592:
[----:B------:R-:W-:Y:S05]  /*1350*/  BSYNC B0 ;  /* 0x0000000000007941 */ /* 0x000fea0003800000 */
.L_x_591:
[----:B-1----:R-:W-:Y:S01]  /*1360*/  IADD3 R0, R3, 0x30, RZ ;  /* 0x0000003003007810 */ /* 0x002fe20007ffe0ff */
[----:B----4-:R1:W4:Y:S01]  /*1370*/  SHFL.IDX PT, R7, R11, 0x3, 0x181f ;  /* 0x00781f000b077f89 */ /* 0x01032200000e0000 */
        /* <DEDUP_REMOVED lines=9> */
.L_x_594:
[----:B------:R-:W-:Y:S05]  /*1410*/  BSYNC B0 ;  /* 0x0000000000007941 */ /* 0x000fea0003800000 */
.L_x_593:
        /* <DEDUP_REMOVED lines=11> */
.L_x_596:
[----:B------:R-:W-:Y:S05]  /*14d0*/  BSYNC B0 ;  /* 0x0000000000007941 */ /* 0x000fea0003800000 */
.L_x_595:
        /* <DEDUP_REMOVED lines=11> */
.L_x_598:
[----:B------:R-:W-:Y:S05]  /*1590*/  BSYNC B0 ;  /* 0x0000000000007941 */ /* 0x000fea0003800000 */
.L_x_597:
        /* <DEDUP_REMOVED lines=11> */
.L_x_600:
[----:B------:R-:W-:Y:S05]  /*1650*/  BSYNC B0 ;  /* 0x0000000000007941 */ /* 0x000fea0003800000 */
.L_x_599:
[----:B------:R-:W5:Y:S01]  /*1660*/  SHFL.IDX PT, R8, R12, 0x7, 0x181f ;  /* 0x00f81f000c087f89 */ /* 0x000f6200000e0000 */
[----:B-1----:R-:W-:Y:S01]  /*1670*/  IADD3 R0, R3, 0x70, RZ ;  /* 0x0000007003007810 */ /* 0x002fe20007ffe0ff */
[----:B------:R-:W-:Y:S01]  /*1680*/  IMAD.SHL.U32 R245, R5, 0x2, RZ ;  /* 0x0000000205f57824 */ /* 0x000fe200078e00ff */
[----:B------:R-:W-:Y:S01]  /*1690*/  IADD3 R23, R46, -0x1, RZ ;  /* 0xffffffff2e177810 */ /* 0x000fe20007ffe0ff */
[----:B--23--:R-:W1:Y:S01]  /*16a0*/  SHFL.IDX PT, R11, R11, 0x7, 0x181f ;  /* 0x00f81f000b0b7f89 */ /* 0x00ce6200000e0000 */
        /* <DEDUP_REMOVED lines=8> */
[----:B------:R-:W-:Y:S01]  /*1730*/  SHF.R.S32.HI R146, RZ, 0x5, R247 ;  /* 0x00000005ff927819 */ /* 0x000fe200000114f7 */
[----:B------:R-:W-:Y:S01]  /*1740*/  IMAD.WIDE.U32 R14, R0, c[0x0][0x1e0], RZ ;  /* 0x00007800000e7a25 */ /* 0x000fe200078e00ff */
[----:B------:R-:W-:Y:S01]  /*1750*/  IADD3 R44, R145, R35, -R17 ;  /* 0x00000023912c7210 */ /* 0x000fe20007ffe811 */
[----:B------:R-:W-:-:S02]  /*1760*/  USHF.L.U32 UR9, UR4, 0x5, URZ ;  /* 0x0000000504097899 */ /* 0x000fc4000800063f */
[----:B------:R-:W-:Y:S01]  /*1770*/  IMAD.IADD R248, R15, 0x1, R3 ;  /* 0x000000010ff87824 */ /* 0x000fe200078e0203 */
[C---:B------:R-:W-:Y:S01]  /*1780*/  ISETP.GE.AND P2, PT, R44.reuse, 0x11, PT ;  /* 0x000000112c00780c */ /* 0x040fe20003f46270 */
[----:B----4-:R-:W-:Y:S01]  /*1790*/  IMAD.MOV.U32 R7, RZ, RZ, R31 ;  /* 0x000000ffff077224 */ /* 0x010fe200078e001f */
[----:B------:R-:W-:Y:S01]  /*17a0*/  ISETP.GE.AND P3, PT, R44, 0x1, PT ;  /* 0x000000012c00780c */ /* 0x000fe20003f66270 */
[----:B------:R-:W-:Y:S01]  /*17b0*/  IMAD.MOV.U32 R6, RZ, RZ, R28 ;  /* 0x000000ffff067224 */ /* 0x000fe200078e001c */
[----:B------:R-:W-:Y:S01]  /*17c0*/  UMOV UR8, 0x5 ;  /* 0x0000000500087882 */ /* 0x000fe20000000000 */
[----:B-----5:R-:W-:Y:S01]  /*17d0*/  @!P6 LEA R8, P0, R20, R8, 0x1 ;  /* 0x000000081408e211 */ /* 0x020fe200078008ff */
[----:B------:R-:W-:Y:S01]  /*17e0*/  IMAD R3, R248, R23, RZ ;  /* 0x00000017f8037224 */ /* 0x000fe200078e02ff */
[----:B------:R-:W-:Y:S01]  /*17f0*/  USHF.L.U64.HI UR8, UR4, UR8, UR5 ;  /* 0x0000000804087299 */ /* 0x000fe20008010205 */
[----:B------:R2:W-:Y:S01]  /*1800*/  STL.64 [R1+0x40], R6 ;  /* 0x0000400601007387 */ /* 0x0005e20000100a00 */
[----:B-1----:R-:W-:Y:S01]  /*1810*/  @!P6 LEA.HI.X R9, R20, R11, R21, 0x1, P0 ;  /* 0x0000000b1409e211 */ /* 0x002fe200000f0c15 */
[----:B------:R-:W-:Y:S01]  /*1820*/  IMAD.MOV.U32 R251, RZ, RZ, c[0x0][0x1e0] ;  /* 0x00007800fffb7624 */ /* 0x000fe200078e00ff */
[----:B------:R-:W-:Y:S01]  /*1830*/  SHF.R.S32.HI R21, RZ, 0x1f, R23 ;  /* 0x0000001fff157819 */ /* 0x000fe20000011417 */
[----:B------:R-:W-:Y:S01]  /*1840*/  IMAD.MOV.U32 R252, RZ, RZ, c[0x0][0x1e4] ;  /* 0x00007900fffc7624 */ /* 0x000fe200078e00ff */
[----:B------:R-:W-:Y:S01]  /*1850*/  ISETP.GE.AND P0, PT, R44, 0x21, PT ;  /* 0x000000212c00780c */ /* 0x000fe20003f06270 */
[----:B------:R-:W-:Y:S01]  /*1860*/  @!PT LDS RZ, [RZ] ;  /* 0x00000000fffff984 */ /* 0x000fe20000000800 */
[----:B------:R1:W-:Y:S01]  /*1870*/  @!P6 LDGSTS.E.BYPASS.LTC128B.128 [R245+0xa900], [R8.64], !P5 ;  /* 0x0a90000008f5efae */ /* 0x0003e2000e901d4a */
[----:B------:R-:W-:Y:S01]  /*1880*/  ISETP.GE.AND P6, PT, R20, c[0x0][0x1d4], PT ;  /* 0x0000750014007a0c */ /* 0x000fe20003fc6270 */
[----:B------:R-:W-:-:S02]  /*1890*/  IMAD R3, R21, R14, R3 ;  /* 0x0000000e15037224 */ /* 0x000fc400078e0203 */
[----:B------:R-:W0:Y:S01]  /*18a0*/  LDGDEPBAR ;  /* 0x00000000000079af */ /* 0x000e220000000000 */
[----:B------:R-:W-:-:S04]  /*18b0*/  IMAD.WIDE.U32 R10, R251, 0x20, RZ ;  /* 0x00000020fb0a7825 */ /* 0x000fc800078e00ff */
[----:B------:R-:W-:Y:S02]  /*18c0*/  IMAD.MOV.U32 R100, RZ, RZ, R26 ;  /* 0x000000ffff647224 */ /* 0x000fe400078e001a */
[----:B------:R-:W-:Y:S02]  /*18d0*/  IMAD.MOV.U32 R101, RZ, RZ, R27 ;  /* 0x000000ffff657224 */ /* 0x000fe400078e001b */
[----:B------:R-:W-:-:S05]  /*18e0*/  IMAD.MOV.U32 R100, RZ, RZ, R102 ;  /* 0x000000ffff647224 */ /* 0x000fca00078e0066 */
[----:B------:R-:W-:Y:S01]  /*18f0*/  STL.64 [R1+0x58], R100 ;  /* 0x0000586401007387 */ /* 0x000fe20000100a00 */
[----:B--2---:R-:W-:-:S04]  /*1900*/  IMAD.WIDE.U32 R6, R23, R14, R6 ;  /* 0x0000000e17067225 */ /* 0x004fc800078e0006 */
[----:B------:R-:W-:Y:S01]  /*1910*/  IMAD.IADD R7, R7, 0x1, R3 ;  /* 0x0000000107077824 */ /* 0x000fe200078e0203 */
[----:B------:R-:W-:Y:S01]  /*1920*/  BAR.SYNC.DEFER_BLOCKING 0x0 ;  /* 0x0000000000007b1d */ /* 0x000fe20000010000 */
[C---:B------:R-:W-:Y:S02]  /*1930*/  @P2 LEA R0, P1, R251.reuse, R6, 0x4 ;  /* 0x00000006fb002211 */ /* 0x040fe400078220ff */
[----:B-1----:R-:W-:Y:S02]  /*1940*/  @P3 LEA R8, P5, R6, c[0x0][0x1c8], 0x1 ;  /* 0x0000720006083a11 */ /* 0x002fe400078a08ff */
[----:B------:R-:W-:Y:S02]  /*1950*/  @P2 LEA.HI.X R3, R251, R7, R252, 0x4, P1 ;  /* 0x00000007fb032211 */ /* 0x000fe400008f24fc */
[----:B------:R-:W-:Y:S02]  /*1960*/  @P2 LEA R12, P1, R0, c[0x0][0x1c8], 0x1 ;  /* 0x00007200000c2a11 */ /* 0x000fe400078208ff */
[----:B------:R-:W-:-:S02]  /*1970*/  @P3 LEA.HI.X R9, R6, c[0x0][0x1cc], R7, 0x1, P5 ;  /* 0x0000730006093a11 */ /* 0x000fc400028f0c07 */
[----:B------:R-:W-:Y:S02]  /*1980*/  ISETP.GE.AND P5, PT, R44, 0x31, PT ;  /* 0x000000312c00780c */ /* 0x000fe40003fa6270 */
[----:B------:R-:W-:Y:S01]  /*1990*/  @P2 LEA.HI.X R13, R0, c[0x0][0x1cc], R3, 0x1, P1 ;  /* 0x00007300000d2a11 */ /* 0x000fe200008f0c03 */
[----:B------:R-:W-:Y:S01]  /*19a0*/  IMAD.SHL.U32 R3, R252, 0x20, RZ ;  /* 0x00000020fc037824 */ /* 0x000fe200078e00ff */
[----:B------:R-:W-:-:S04]  /*19b0*/  @P0 IADD3 R0, P1, R6, R10, RZ ;  /* 0x0000000a06000210 */ /* 0x000fc80007f3e0ff */
[----:B------:R-:W-:Y:S02]  /*19c0*/  @P0 IADD3.X R3, R7, R11, R3, P1, !PT ;  /* 0x0000000b07030210 */ /* 0x000fe40000ffe403 */
[----:B------:R-:W-:Y:S01]  /*19d0*/  @P0 LEA R10, P1, R0, c[0x0][0x1c8], 0x1 ;  /* 0x00007200000a0a11 */ /* 0x000fe200078208ff */
[----:B------:R-:W-:Y:S01]  /*19e0*/  @!PT LDS RZ, [RZ] ;  /* 0x00000000fffff984 */ /* 0x000fe20000000800 */
[----:B------:R-:W-:Y:S01]  /*19f0*/  @!PT LDS RZ, [RZ] ;  /* 0x00000000fffff984 */ /* 0x000fe20000000800 */
[----:B------:R-:W-:Y:S01]  /*1a00*/  @!PT LDS RZ, [RZ] ;  /* 0x00000000fffff984 */ /* 0x000fe20000000800 */
[----:B------:R1:W-:Y:S01]  /*1a10*/  @P3 LDGSTS.E.BYPASS.LTC128B.128 [R245+0x3900], [R8.64], !P6 ;  /* 0x0390000008f53fae */ /* 0x0003e2000f101d4a */
[----:B------:R-:W-:Y:S02]  /*1a20*/  ISETP.GE.AND P3, PT, R44, 0x41, PT ;  /* 0x000000412c00780c */ /* 0x000fe40003f66270 */
[----:B------:R-:W-:Y:S01]  /*1a30*/  @P0 LEA.HI.X R11, R0, c[0x0][0x1cc], R3, 0x1, P1 ;  /* 0x00007300000b0a11 */ /* 0x000fe200008f0c03 */
[----:B------:R-:W-:Y:S01]  /*1a40*/  @P5 IMAD R0, R252, 0x30, RZ ;  /* 0x00000030fc005824 */ /* 0x000fe200078e02ff */
[----:B------:R2:W-:Y:S01]  /*1a50*/  @P2 LDGSTS.E.BYPASS.LTC128B.128 [R245+0x4100], [R12.64], !P6 ;  /* 0x041000000cf52fae */ /* 0x0005e2000f101d4a */
[C---:B------:R-:W-:Y:S02]  /*1a60*/  ISETP.GE.AND P2, PT, R44.reuse, 0x51, PT ;  /* 0x000000512c00780c */ /* 0x040fe40003f46270 */
[----:B------:R-:W-:Y:S01]  /*1a70*/  ISETP.GE.AND P1, PT, R44, 0x61, PT ;  /* 0x000000612c00780c */ /* 0x000fe20003f26270 */
[----:B------:R3:W-:-:S12]  /*1a80*/  @P0 LDGSTS.E.BYPASS.LTC128B.128 [R245+0x4900], [R10.64], !P6 ;  /* 0x049000000af50fae */ /* 0x0007d8000f101d4a */
[----:B------:R-:W-:Y:S02]  /*1a90*/  @P1 IMAD R5, R252, 0x60, RZ ;  /* 0x00000060fc051824 */ /* 0x000fe400078e02ff */
[----:B-1----:R-:W-:-:S04]  /*1aa0*/  @P5 IMAD.WIDE.U32 R8, R251, 0x30, R6 ;  /* 0x00000030fb085825 */ /* 0x002fc800078e0006 */
[----:B------:R-:W-:Y:S01]  /*1ab0*/  @P5 IMAD.IADD R0, R9, 0x1, R0 ;  /* 0x0000000109005824 */ /* 0x000fe200078e0200 */
[----:B------:R-:W-:-:S04]  /*1ac0*/  @P5 LEA R14, P0, R8, c[0x0][0x1c8], 0x1 ;  /* 0x00007200080e5a11 */ /* 0x000fc800078008ff */
[----:B------:R-:W-:Y:S01]  /*1ad0*/  @P5 LEA.HI.X R15, R8, c[0x0][0x1cc], R0, 0x1, P0 ;  /* 0x00007300080f5a11 */ /* 0x000fe200000f0c00 */
[----:B---3--:R-:W-:Y:S01]  /*1ae0*/  @P2 IMAD R10, R252, 0x50, RZ ;  /* 0x00000050fc0a2824 */ /* 0x008fe200078e02ff */
[C---:B------:R-:W-:Y:S01]  /*1af0*/  @P3 LEA R0, P0, R251.reuse, R6, 0x6 ;  /* 0x00000006fb003211 */ /* 0x040fe200078030ff */
[C---:B------:R-:W-:Y:S02]  /*1b00*/  @P2 IMAD.WIDE.U32 R8, R251.reuse, 0x50, R6 ;  /* 0x00000050fb082825 */ /* 0x040fe400078e0006 */
[----:B------:R1:W-:Y:S01]  /*1b10*/  @P5 LDGSTS.E.BYPASS.LTC128B.128 [R245+0x5100], [R14.64], !P6 ;  /* 0x051000000ef55fae */ /* 0x0003e2000f101d4a */
[C---:B------:R-:W-:Y:S01]  /*1b20*/  @P3 LEA.HI.X R3, R251.reuse, R7, R252, 0x6, P0 ;  /* 0x00000007fb033211 */ /* 0x040fe200000f34fc */
[----:B------:R-:W-:Y:S01]  /*1b30*/  @P1 IMAD.WIDE.U32 R6, R251, 0x60, R6 ;  /* 0x00000060fb061825 */ /* 0x000fe200078e0006 */
[----:B--2---:R-:W-:-:S04]  /*1b40*/  @P3 LEA R12, P0, R0, c[0x0][0x1c8], 0x1 ;  /* 0x00007200000c3a11 */ /* 0x004fc800078008ff */
[----:B------:R-:W-:Y:S01]  /*1b50*/  @P3 LEA.HI.X R13, R0, c[0x0][0x1cc], R3, 0x1, P0 ;  /* 0x00007300000d3a11 */ /* 0x000fe200000f0c03 */
[----:B------:R-:W-:Y:S01]  /*1b60*/  @P2 IMAD.IADD R0, R9, 0x1, R10 ;  /* 0x0000000109002824 */ /* 0x000fe200078e020a */
[----:B------:R-:W-:Y:S02]  /*1b70*/  @P2 LEA R10, P0, R8, c[0x0][0x1c8], 0x1 ;  /* 0x00007200080a2a11 */ /* 0x000fe400078008ff */
[----:B------:R-:W-:Y:S01]  /*1b80*/  LEA.HI R3, R24, R16, RZ, 0x1 ;  /* 0x0000001018037211 */ /* 0x000fe200078f08ff */
[----:B------:R1:W-:Y:S01]  /*1b90*/  @P3 LDGSTS.E.BYPASS.LTC128B.128 [R245+0x5900], [R12.64], !P6 ;  /* 0x059000000cf53fae */ /* 0x0003e2000f101d4a */
[----:B------:R-:W-:Y:S01]  /*1ba0*/  @P2 LEA.HI.X R11, R8, c[0x0][0x1cc], R0, 0x1, P0 ;  /* 0x00007300080b2a11 */ /* 0x000fe200000f0c00 */
[----:B------:R-:W-:Y:S01]  /*1bb0*/  @P1 IMAD.IADD R0, R7, 0x1, R5 ;  /* 0x0000000107001824 */ /* 0x000fe200078e0205 */
[----:B------:R-:W-:Y:S01]  /*1bc0*/  @P1 LEA R8, P0, R6, c[0x0][0x1c8], 0x1 ;  /* 0x0000720006081a11 */ /* 0x000fe200078008ff */
[----:B------:R-:W-:Y:S01]  /*1bd0*/  IMAD.SHL.U32 R5, R22, 0x40, RZ ;  /* 0x0000004016057824 */ /* 0x000fe200078e00ff */
[----:B------:R-:W-:Y:S01]  /*1be0*/  LOP3.LUT R3, R3, 0xfffffffe, RZ, 0xc0, !PT ;  /* 0xfffffffe03037812 */ /* 0x000fe200078ec0ff */
[----:B------:R2:W-:Y:S01]  /*1bf0*/  @P2 LDGSTS.E.BYPASS.LTC128B.128 [R245+0x6100], [R10.64], !P6 ;  /* 0x061000000af52fae */ /* 0x0005e2000f101d4a */
[----:B------:R-:W-:Y:S01]  /*1c00*/  @P1 LEA.HI.X R9, R6, c[0x0][0x1cc], R0, 0x1, P0 ;  /* 0x0000730006091a11 */ /* 0x000fe200000f0c00 */
[----:B------:R-:W-:Y:S01]  /*1c10*/  IMAD.SHL.U32 R0, R45, 0x40, RZ ;  /* 0x000000402d007824 */ /* 0x000fe200078e00ff */
[----:B------:R-:W-:Y:S01]  /*1c20*/  LOP3.LUT R144, R5, 0xfffffe00, RZ, 0xc0, !PT ;  /* 0xfffffe0005907812 */ /* 0x000fe200078ec0ff */
[----:B------:R-:W-:Y:S01]  /*1c30*/  IMAD.IADD R16, R16, 0x1, -R3 ;  /* 0x0000000110107824 */ /* 0x000fe200078e0a03 */
[----:B------:R-:W-:Y:S01]  /*1c40*/  LOP3.LUT P0, RZ, R45, 0x2, RZ, 0xc0, !PT ;  /* 0x000000022dff7812 */ /* 0x000fe2000780c0ff */
[----:B------:R2:W-:Y:S01]  /*1c50*/  @P1 LDGSTS.E.BYPASS.LTC128B.128 [R245+0x6900], [R8.64], !P6 ;  /* 0x0690000008f51fae */ /* 0x0005e2000f101d4a */
[----:B------:R-:W-:Y:S01]  /*1c60*/  IMAD.SHL.U32 R3, R19, 0x40, RZ ;  /* 0x0000004013037824 */ /* 0x000fe200078e00ff */
[----:B------:R-:W-:Y:S01]  /*1c70*/  LOP3.LUT R0, R0, 0x1c0, RZ, 0xc0, !PT ;  /* 0x000001c000007812 */ /* 0x000fe200078ec0ff */
[----:B------:R-:W-:Y:S01]  /*1c80*/  IMAD.SHL.U32 R7, R17, 0x8, RZ ;  /* 0x0000000811077824 */ /* 0x000fe200078e00ff */
[----:B------:R-:W0:Y:S01]  /*1c90*/  LDGDEPBAR ;  /* 0x00000000000079af */ /* 0x000e220000000000 */
[----:B------:R-:W-:Y:S01]  /*1ca0*/  IMAD.SHL.U32 R6, R16, 0x8, RZ ;  /* 0x0000000810067824 */ /* 0x000fe200078e00ff */
[----:B------:R-:W-:-:S02]  /*1cb0*/  LOP3.LUT R3, R3, 0x1c0, RZ, 0xc0, !PT ;  /* 0x000001c003037812 */ /* 0x000fc400078ec0ff */
[----:B------:R-:W-:Y:S02]  /*1cc0*/  LOP3.LUT R7, R0, 0x8, R7, 0xf8, !PT ;  /* 0x0000000800077812 */ /* 0x000fe400078ef807 */
[----:B------:R-:W-:Y:S02]  /*1cd0*/  LOP3.LUT R5, R3, 0x8, R6, 0xf8, !PT ;  /* 0x0000000803057812 */ /* 0x000fe400078ef806 */
[----:B------:R-:W-:Y:S02]  /*1ce0*/  SHF.R.U32.HI R0, RZ, 0x3, R0 ;  /* 0x00000003ff007819 */ /* 0x000fe40000011600 */
[----:B------:R-:W-:Y:S02]  /*1cf0*/  SHF.R.U32.HI R3, RZ, 0x3, R3 ;  /* 0x00000003ff037819 */ /* 0x000fe40000011603 */
[----:B------:R-:W-:Y:S01]  /*1d00*/  LOP3.LUT R0, R7, R0, RZ, 0x3c, !PT ;  /* 0x0000000007007212 */ /* 0x000fe200078e3cff */
[----:B------:R-:W-:Y:S01]  /*1d10*/  IMAD.WIDE.U32 R6, R23, c[0x0][0x208], RZ ;  /* 0x0000820017067a25 */ /* 0x000fe200078e00ff */
[----:B------:R-:W-:-:S02]  /*1d20*/  LOP3.LUT R5, R5, R3, RZ, 0x3c, !PT ;  /* 0x0000000305057212 */ /* 0x000fc400078e3cff */
[----:B------:R-:W-:Y:S01]  /*1d30*/  ISETP.GE.AND P2, PT, R20, c[0x0][0x1d4], PT ;  /* 0x0000750014007a0c */ /* 0x000fe20003f46270 */
[----:B------:R-:W-:Y:S02]  /*1d40*/  IMAD R3, R146, 0x400, R144 ;  /* 0x0000040092037824 */ /* 0x000fe400078e0290 */
[----:B------:R-:W-:Y:S01]  /*1d50*/  IMAD R0, R16, 0x200, R0 ;  /* 0x0000020010007824 */ /* 0x000fe200078e0200 */
[----:B------:R-:W-:Y:S01]  /*1d60*/  ISETP.LT.OR P5, PT, R44, 0x1, P2 ;  /* 0x000000012c00780c */ /* 0x000fe200017a1670 */
[----:B------:R-:W-:Y:S02]  /*1d70*/  IMAD.IADD R3, R5, 0x1, R3 ;  /* 0x0000000105037824 */ /* 0x000fe400078e0203 */
[----:B------:R-:W-:Y:S01]  /*1d80*/  IMAD.SHL.U32 R147, R0, 0x2, RZ ;  /* 0x0000000200937824 */ /* 0x000fe200078e00ff */
[----:B------:R-:W-:-:S04]  /*1d90*/  DEPBAR.LE SB0, 0x1 ;  /* 0x000080400000791a */ /* 0x000fc80000000000 */
[----:B------:R-:W-:-:S04]  /*1da0*/  DEPBAR.LE SB0, 0x0 ;  /* 0x000080000000791a */ /* 0x000fc80000000000 */
[----:B------:R-:W-:Y:S01]  /*1db0*/  BAR.SYNC.DEFER_BLOCKING 0x0 ;  /* 0x0000000000007b1d */ /* 0x000fe20000010000 */
[----:B------:R-:W-:Y:S01]  /*1dc0*/  IMAD.SHL.U32 R234, R3, 0x2, RZ ;  /* 0x0000000203ea7824 */ /* 0x000fe200078e00ff */
[C---:B------:R-:W-:Y:S01]  /*1dd0*/  IADD3 R0, R147.reuse, 0x3900, RZ ;  /* 0x0000390093007810 */ /* 0x040fe20007ffe0ff */
[----:B------:R-:W-:Y:S01]  /*1de0*/  IMAD.MOV.U32 R3, RZ, RZ, R46 ;  /* 0x000000ffff037224 */ /* 0x000fe200078e002e */
[----:B------:R-:W-:Y:S01]  /*1df0*/  IADD3 R238, R147, 0x3920, RZ ;  /* 0x0000392093ee7810 */ /* 0x000fe20007ffe0ff */
[--C-:B------:R-:W-:Y:S01]  /*1e00*/  IMAD R237, R2, 0x2, R234.reuse ;  /* 0x0000000202ed7824 */ /* 0x100fe200078e02ea */
[----:B------:R-:W-:Y:S01]  /*1e10*/  @P0 IADD3 R238, R0, -0x20, RZ ;  /* 0xffffffe000ee0810 */ /* 0x000fe20007ffe0ff */
[----:B------:R-:W-:Y:S02]  /*1e20*/  IMAD R0, R21, c[0x0][0x208], RZ ;  /* 0x0000820015007a24 */ /* 0x000fe400078e02ff */
[----:B------:R-:W-:Y:S01]  /*1e30*/  IMAD R235, R4, 0x2, R234 ;  /* 0x0000000204eb7824 */ /* 0x000fe200078e02ea */
[C---:B------:R-:W-:Y:S01]  /*1e40*/  IADD3 R244, R238.reuse, 0x800, RZ ;  /* 0x00000800eef47810 */ /* 0x040fe20007ffe0ff */
[----:B------:R-:W-:Y:S01]  /*1e50*/  IMAD R0, R23, c[0x0][0x20c], R0 ;  /* 0x0000830017007a24 */ /* 0x000fe200078e0200 */
[----:B------:R-:W-:Y:S01]  /*1e60*/  IADD3 R243, R238, 0x1000, RZ ;  /* 0x00001000eef37810 */ /* 0x000fe20007ffe0ff */
[----:B------:R-:W-:Y:S01]  /*1e70*/  IMAD R236, R2, 0x2, R235 ;  /* 0x0000000202ec7824 */ /* 0x000fe200078e02eb */
[C---:B------:R-:W-:Y:S01]  /*1e80*/  IADD3 R242, R238.reuse, 0x1800, RZ ;  /* 0x00001800eef27810 */ /* 0x040fe20007ffe0ff */
[----:B------:R-:W-:Y:S01]  /*1e90*/  IMAD.IADD R0, R7, 0x1, R0 ;  /* 0x0000000107007824 */ /* 0x000fe200078e0200 */
[----:B------:R-:W-:Y:S01]  /*1ea0*/  IADD3 R241, R238, 0x2000, RZ ;  /* 0x00002000eef17810 */ /* 0x000fe20007ffe0ff */
[----:B------:R-:W-:Y:S01]  /*1eb0*/  IMAD.WIDE.U32 R6, R6, 0x70, R100 ;  /* 0x0000007006067825 */ /* 0x000fe200078e0064 */
[----:B------:R-:W-:-:S02]  /*1ec0*/  IADD3 R240, R238, 0x2800, RZ ;  /* 0x00002800eef07810 */ /* 0x000fc40007ffe0ff */
[----:B------:R-:W-:Y:S01]  /*1ed0*/  IADD3 R239, R238, 0x3000, RZ ;  /* 0x00003000eeef7810 */ /* 0x000fe20007ffe0ff */
[----:B------:R-:W-:Y:S01]  /*1ee0*/  IMAD R0, R0, 0x70, RZ ;  /* 0x0000007000007824 */ /* 0x000fe200078e02ff */
[----:B--2---:R-:W-:Y:S03]  /*1ef0*/  LDSM.16.M88.4 R8, [R234+0x9100] ;  /* 0x00910000ea08783b */ /* 0x004fe60000000200 */
[----:B------:R-:W-:Y:S01]  /*1f00*/  IMAD.IADD R0, R7, 0x1, R0 ;  /* 0x0000000107007824 */ /* 0x000fe200078e0200 */
[----:B------:R-:W2:Y:S04]  /*1f10*/  LDSM.16.M88.4 R24, [R147+0x4100] ;  /* 0x004100009318783b */ /* 0x000ea80000000200 */
[----:B-1----:R-:W1:Y:S04]  /*1f20*/  LDSM.16.M88.4 R12, [R234+0x7100] ;  /* 0x00710000ea0c783b */ /* 0x002e680000000200 */
[----:B------:R-:W3:Y:S04]  /*1f30*/  LDSM.16.M88.4 R28, [R147+0x3900] ;  /* 0x00390000931c783b */ /* 0x000ee80000000200 */
[----:B------:R-:W4:Y:S04]  /*1f40*/  LDSM.16.M88.4 R16, [R147+0x4900] ;  /* 0x004900009310783b */ /* 0x000f280000000200 */
[----:B------:R-:W5:Y:S04]  /*1f50*/  LDSM.16.M88.4 R32, [R147+0x5100] ;  /* 0x005100009320783b */ /* 0x000f680000000200 */
[----:B------:R-:W4:Y:S04]  /*1f60*/  LDSM.16.M88.4 R36, [R147+0x5900] ;  /* 0x005900009324783b */ /* 0x000f280000000200 */
[----:B------:R-:W4:Y:S04]  /*1f70*/  LDSM.16.M88.4 R48, [R147+0x6100] ;  /* 0x006100009330783b */ /* 0x000f280000000200 */
[----:B------:R-:W4:Y:S04]  /*1f80*/  LDSM.16.M88.4 R40, [R147+0x6900] ;  /* 0x006900009328783b */ /* 0x000f280000000200 */
[----:B------:R-:W-:Y:S04]  /*1f90*/  LDSM.16.M88.4 R60, [R238] ;  /* 0x00000000ee3c783b */ /* 0x000fe80000000200 */
[----:B------:R-:W-:Y:S01]  /*1fa0*/  LDSM.16.M88.4 R56, [R238+0x800] ;  /* 0x00080000ee38783b */ /* 0x000fe20000000200 */
[-C--:B--2---:R-:W-:Y:S03]  /*1fb0*/  HMMA.16816.F32 R68, R8, R24.reuse, RZ ;  /* 0x000000180844723c */ /* 0x084fe600000018ff */
[----:B------:R-:W-:Y:S05]  /*1fc0*/  LDSM.16.M88.4 R52, [R238+0x1000] ;  /* 0x00100000ee34783b */ /* 0x000fea0000000200 */
[C---:B-1----:R-:W-:Y:S07]  /*1fd0*/  HMMA.16816.F32 R156, R12.reuse, R24, RZ ;  /* 0x000000180c9c723c */ /* 0x042fee00000018ff */
[----:B------:R-:W-:Y:S01]  /*1fe0*/  LEA R24, P1, R6, c[0x0][0x1f8], 0x1 ;  /* 0x00007e0006187a11 */ /* 0x000fe200078208ff */
[----:B---3--:R-:W-:Y:S03]  /*1ff0*/  HMMA.16816.F32 R184, R12, R28, RZ ;  /* 0x0000001c0cb8723c */ /* 0x008fe600000018ff */
[----:B------:R-:W-:-:S02]  /*2000*/  IADD3 R22, P0, R24, UR9, RZ ;  /* 0x0000000918167c10 */ /* 0x000fc4000ff1e0ff */
[----:B------:R-:W-:Y:S01]  /*2010*/  LEA.HI.X R25, R6, c[0x0][0x1fc], R0, 0x1, P1 ;  /* 0x00007f0006197a11 */ /* 0x000fe200008f0c00 */
[----:B------:R-:W-:Y:S02]  /*2020*/  IMAD.MOV.U32 R0, RZ, RZ, 0x40 ;  /* 0x00000040ff007424 */ /* 0x000fe400078e00ff */
[----:B------:R-:W-:Y:S01]  /*2030*/  HMMA.16816.F32 R180, R12, R30, RZ ;  /* 0x0000001e0cb4723c */ /* 0x000fe200000018ff */
[----:B------:R-:W-:-:S07]  /*2040*/  IADD3.X R23, R25, UR8, RZ, P0, !PT ;  /* 0x0000000819177c10 */ /* 0x000fce00087fe4ff */
[C---:B------:R-:W-:Y:S08]  /*2050*/  HMMA.16816.F32 R176, R12.reuse, R26, RZ ;  /* 0x0000001a0cb0723c */ /* 0x040ff000000018ff */
[C---:B----4-:R-:W-:Y:S08]  /*2060*/  HMMA.16816.F32 R148, R12.reuse, R16, RZ ;  /* 0x000000100c94723c */ /* 0x050ff000000018ff */
[C---:B------:R-:W-:Y:S08]  /*2070*/  HMMA.16816.F32 R172, R12.reuse, R18, RZ ;  /* 0x000000120cac723c */ /* 0x040ff000000018ff */
[C---:B-----5:R-:W-:Y:S08]  /*2080*/  HMMA.16816.F32 R140, R12.reuse, R32, RZ ;  /* 0x000000200c8c723c */ /* 0x060ff000000018ff */
[C---:B------:R-:W-:Y:S08]  /*2090*/  HMMA.16816.F32 R168, R12.reuse, R34, RZ ;  /* 0x000000220ca8723c */ /* 0x040ff000000018ff */
[C---:B------:R-:W-:Y:S08]  /*20a0*/  HMMA.16816.F32 R136, R12.reuse, R36, RZ ;  /* 0x000000240c88723c */ /* 0x040ff000000018ff */
[C---:B------:R-:W-:Y:S08]  /*20b0*/  HMMA.16816.F32 R160, R12.reuse, R38, RZ ;  /* 0x000000260ca0723c */ /* 0x040ff000000018ff */
[C---:B------:R-:W-:Y:S08]  /*20c0*/  HMMA.16816.F32 R128, R12.reuse, R48, RZ ;  /* 0x000000300c80723c */ /* 0x040ff000000018ff */
[C---:B------:R-:W-:Y:S08]  /*20d0*/  HMMA.16816.F32 R152, R12.reuse, R50, RZ ;  /* 0x000000320c98723c */ /* 0x040ff000000018ff */
[C---:B------:R-:W-:Y:S08]  /*20e0*/  HMMA.16816.F32 R124, R12.reuse, R40, RZ ;  /* 0x000000280c7c723c */ /* 0x040ff000000018ff */
[----:B------:R-:W-:Y:S07]  /*20f0*/  HMMA.16816.F32 R132, R12, R42, RZ ;  /* 0x0000002a0c84723c */ /* 0x000fee00000018ff */
[----:B------:R-:W-:Y:S01]  /*2100*/  IADD3 R14, P1, R22, UR9, RZ ;  /* 0x00000009160e7c10 */ /* 0x000fe2000ff3e0ff */
[----:B------:R-:W-:Y:S03]  /*2110*/  HMMA.16816.F32 R72, R8, R16, RZ ;  /* 0x000000100848723c */ /* 0x000fe600000018ff */
[----:B------:R-:W-:-:S02]  /*2120*/  IADD3 R12, P0, R14, UR9, RZ ;  /* 0x000000090e0c7c10 */ /* 0x000fc4000ff1e0ff */
[----:B------:R-:W-:Y:S02]  /*2130*/  IADD3.X R15, R23, UR8, RZ, P1, !PT ;  /* 0x00000008170f7c10 */ /* 0x000fe40008ffe4ff */
[----:B------:R-:W-:Y:S01]  /*2140*/  IADD3 R6, P3, R12, UR9, RZ ;  /* 0x000000090c067c10 */ /* 0x000fe2000ff7e0ff */
[C---:B------:R-:W-:Y:S01]  /*2150*/  HMMA.16816.F32 R112, R8.reuse, R18, RZ ;  /* 0x000000120870723c */ /* 0x040fe200000018ff */
[----:B------:R-:W1:Y:S01]  /*2160*/  LDSM.16.M88.4 R16, [R237+0x9100] ;  /* 0x00910000ed10783b */ /* 0x000e620000000200 */
[----:B------:R-:W-:Y:S02]  /*2170*/  IADD3.X R13, R15, UR8, RZ, P0, !PT ;  /* 0x000000080f0d7c10 */ /* 0x000fe400087fe4ff */
[----:B------:R-:W-:Y:S02]  /*2180*/  ISETP.LT.OR P1, PT, R44, 0x11, P2 ;  /* 0x000000112c00780c */ /* 0x000fe40001721670 */
[----:B------:R-:W-:Y:S02]  /*2190*/  IADD3.X R7, R13, UR8, RZ, P3, !PT ;  /* 0x000000080d077c10 */ /* 0x000fe40009ffe4ff */
[----:B------:R-:W-:Y:S01]  /*21a0*/  HMMA.16816.F32 R80, R8, R36, RZ ;  /* 0x000000240850723c */ /* 0x000fe200000018ff */
[----:B------:R-:W-:-:S02]  /*21b0*/  IADD3 R20, P0, R6, UR9, RZ ;  /* 0x0000000906147c10 */ /* 0x000fc4000ff1e0ff */
[C---:B------:R-:W-:Y:S02]  /*21c0*/  ISETP.LT.OR P3, PT, R44.reuse, 0x21, P2 ;  /* 0x000000212c00780c */ /* 0x040fe40001761670 */
[----:B------:R-:W-:Y:S02]  /*21d0*/  IADD3.X R21, R7, UR8, RZ, P0, !PT ;  /* 0x0000000807157c10 */ /* 0x000fe400087fe4ff */
[C---:B------:R-:W-:Y:S01]  /*21e0*/  ISETP.LT.OR P0, PT, R44.reuse, 0x31, P2 ;  /* 0x000000312c00780c */ /* 0x040fe20001701670 */
[C---:B------:R-:W-:Y:S01]  /*21f0*/  HMMA.16816.F32 R164, R8.reuse, R38, RZ ;  /* 0x0000002608a4723c */ /* 0x040fe200000018ff */
[----:B------:R-:W2:Y:S07]  /*2200*/  LDSM.16.M88.4 R36, [R238+0x2000] ;  /* 0x00200000ee24783b */ /* 0x000eae0000000200 */
[C---:B------:R-:W-:Y:S08]  /*2210*/  HMMA.16816.F32 R88, R8.reuse, R48, RZ ;  /* 0x000000300858723c */ /* 0x040ff000000018ff */
[C---:B------:R-:W-:Y:S01]  /*2220*/  HMMA.16816.F32 R192, R8.reuse, R50, RZ ;  /* 0x0000003208c0723c */ /* 0x040fe200000018ff */
[----:B------:R-:W3:Y:S07]  /*2230*/  LDSM.16.M88.4 R48, [R238+0x1800] ;  /* 0x00180000ee30783b */ /* 0x000eee0000000200 */
[C---:B------:R-:W-:Y:S08]  /*2240*/  HMMA.16816.F32 R64, R8.reuse, R28, RZ ;  /* 0x0000001c0840723c */ /* 0x040ff000000018ff */
[C---:B------:R-:W-:Y:S08]  /*2250*/  HMMA.16816.F32 R76, R8.reuse, R32, RZ ;  /* 0x00000020084c723c */ /* 0x040ff000000018ff */
[C---:B------:R-:W-:Y:S01]  /*2260*/  HMMA.16816.F32 R96, R8.reuse, R30, RZ ;  /* 0x0000001e0860723c */ /* 0x040fe200000018ff */
[----:B------:R-:W-:Y:S07]  /*2270*/  LDSM.16.M88.4 R28, [R238+0x3000] ;  /* 0x00300000ee1c783b */ /* 0x000fee0000000200 */
[C---:B------:R-:W-:Y:S01]  /*2280*/  HMMA.16816.F32 R120, R8.reuse, R34, RZ ;  /* 0x000000220878723c */ /* 0x040fe200000018ff */
[----:B------:R-:W4:Y:S07]  /*2290*/  LDSM.16.M88.4 R32, [R238+0x2800] ;  /* 0x00280000ee20783b */ /* 0x000f2e0000000200 */
[C---:B------:R-:W-:Y:S08]  /*22a0*/  HMMA.16816.F32 R92, R8.reuse, R40, RZ ;  /* 0x00000028085c723c */ /* 0x040ff000000018ff */
[C---:B------:R-:W-:Y:S08]  /*22b0*/  HMMA.16816.F32 R84, R8.reuse, R26, RZ ;  /* 0x0000001a0854723c */ /* 0x040ff000000018ff */
[----:B------:R-:W-:Y:S01]  /*22c0*/  HMMA.16816.F32 R188, R8, R42, RZ ;  /* 0x0000002a08bc723c */ /* 0x000fe200000018ff */
[----:B------:R-:W5:Y:S04]  /*22d0*/  LDSM.16.M88.4 R8, [R237+0x7100] ;  /* 0x00710000ed08783b */ /* 0x000f680000000200 */
[----:B------:R-:W-:Y:S01]  /*22e0*/  @!PT LDS RZ, [RZ] ;  /* 0x00000000fffff984 */ /* 0x000fe20000000800 */
[----:B------:R-:W-:Y:S01]  /*22f0*/  @!PT LDS RZ, [RZ] ;  /* 0x00000000fffff984 */ /* 0x000fe20000000800 */
[----:B------:R-:W-:Y:S01]  /*2300*/  @!PT LDS RZ, [RZ] ;  /* 0x00000000fffff984 */ /* 0x000fe20000000800 */
[----:B------:R3:W-:Y:S01]  /*2310*/  LDGSTS.E.BYPASS.LTC128B.128 [R245+0x100], [R24.64], !P5 ;  /* 0x0010000018f57fae */ /* 0x0007e2000e901d4a */
[----:B------:R-:W-:-:S02]  /*2320*/  ISETP.LT.OR P5, PT, R44, 0x41, P2 ;  /* 0x000000412c00780c */ /* 0x000fc400017a1670 */
[----:B-1----:R-:W-:Y:S01]  /*2330*/  HMMA.16816.F32 R116, R16, R60, R64 ;  /* 0x0000003c1074723c */ /* 0x002fe20000001840 */
[----:B------:R1:W-:Y:S01]  /*2340*/  LDGSTS.E.BYPASS.LTC128B.128 [R245+0x900], [R22.64], !P1 ;  /* 0x0090000016f57fae */ /* 0x0003e2000c901d4a */
[----:B------:R-:W-:-:S03]  /*2350*/  LOP3.LUT P1, RZ, R45, 0x4, RZ, 0xc0, !PT ;  /* 0x000000042dff7812 */ /* 0x000fc6000782c0ff */
[----:B------:R1:W-:Y:S01]  /*2360*/  LDGSTS.E.BYPASS.LTC128B.128 [R245+0x1100], [R14.64], !P3 ;  /* 0x011000000ef57fae */ /* 0x0003e2000d901d4a */
[C---:B------:R-:W-:Y:S02]  /*2370*/  ISETP.LT.OR P3, PT, R44.reuse, 0x51, P2 ;  /* 0x000000512c00780c */ /* 0x040fe40001761670 */
[----:B------:R-:W-:Y:S01]  /*2380*/  ISETP.LT.OR P2, PT, R44, 0x61, P2 ;  /* 0x000000612c00780c */ /* 0x000fe20001741670 */
[----:B------:R1:W-:Y:S01]  /*2390*/  LDGSTS.E.BYPASS.LTC128B.128 [R245+0x1900], [R12.64], !P0 ;  /* 0x019000000cf57fae */ /* 0x0003e2000c101d4a */
[----:B------:R-:W-:Y:S01]  /*23a0*/  SEL R0, R0, 0xffffffc0, !P1 ;  /* 0xffffffc000007807 */ /* 0x000fe20004800000 */
[----:B--2---:R-:W-:Y:S02]  /*23b0*/  HMMA.16816.F32 R40, R16, R36, R80 ;  /* 0x000000241028723c */ /* 0x004fe40000001850 */
[----:B------:R2:W-:Y:S02]  /*23c0*/  LDGSTS.E.BYPASS.LTC128B.128 [R245+0x2100], [R6.64], !P5 ;  /* 0x0210000006f57fae */ /* 0x0005e4000e901d4a */
[----:B------:R-:W-:-:S02]  /*23d0*/  IMAD.IADD R233, R147, 0x1, R0 ;  /* 0x0000000193e97824 */ /* 0x000fc400078e0200 */
[----:B------:R-:W-:Y:S01]  /*23e0*/  IMAD.IADD R232, R0, 0x1, R238 ;  /* 0x0000000100e87824 */ /* 0x000fe200078e02ee */
[----:B------:R-:W-:Y:S01]  /*23f0*/  LOP3.LUT R0, R5, R144, RZ, 0xfc, !PT ;  /* 0x0000009005007212 */ /* 0x000fe200078efcff */
[----:B------:R2:W-:Y:S01]  /*2400*/  LDGSTS.E.BYPASS.LTC128B.128 [R245+0x2900], [R20.64], !P3 ;  /* 0x0290000014f57fae */ /* 0x0005e2000d901d4a */
[C---:B------:R-:W-:Y:S08]  /*2410*/  HMMA.16816.F32 R108, R16.reuse, R56, R68 ;  /* 0x00000038106c723c */ /* 0x040ff00000001844 */
[----:B------:R-:W-:Y:S01]  /*2420*/  HMMA.16816.F32 R104, R16, R52, R72 ;  /* 0x000000341068723c */ /* 0x000fe20000001848 */
[----:B-1----:R-:W-:-:S07]  /*2430*/  IADD3 R12, P0, R20, UR9, RZ ;  /* 0x00000009140c7c10 */ /* 0x002fce000ff1e0ff */
[----:B---3--:R-:W-:Y:S01]  /*2440*/  HMMA.16816.F32 R24, R16, R62, R96 ;  /* 0x0000003e1018723c */ /* 0x008fe20000001860 */
[----:B------:R-:W-:Y:S02]  /*2450*/  IADD3.X R13, R21, UR8, RZ, P0, !PT ;  /* 0x00000008150d7c10 */ /* 0x000fe400087fe4ff */
[----:B------:R-:W-:-:S03]  /*2460*/  ISETP.GE.AND P0, PT, R3, 0x2, PT ;  /* 0x000000020300780c */ /* 0x000fc60003f06270 */
[----:B------:R1:W-:Y:S02]  /*2470*/  LDGSTS.E.BYPASS.LTC128B.128 [R245+0x3100], [R12.64], !P2 ;  /* 0x031000000cf57fae */ /* 0x0003e4000d101d4a */
[C---:B------:R-:W-:Y:S02]  /*2480*/  HMMA.16816.F32 R224, R16.reuse, R58, R84 ;  /* 0x0000003a10e0723c */ /* 0x040fe40000001854 */
[----:B--2---:R-:W-:Y:S04]  /*2490*/  LDSM.16.M88.4 R20, [R235+0x9100] ;  /* 0x00910000eb14783b */ /* 0x004fe80000000200 */
[----:B------:R-:W2:Y:S02]  /*24a0*/  LDSM.16.M88.4 R64, [R233+0x5900] ;  /* 0x00590000e940783b */ /* 0x000ea40000000200 */
[C---:B------:R-:W-:Y:S02]  /*24b0*/  HMMA.16816.F32 R204, R16.reuse, R50, R120 ;  /* 0x0000003210cc723c */ /* 0x040fe40000001878 */
[----:B------:R-:W3:Y:S04]  /*24c0*/  LDSM.16.M88.4 R80, [R233+0x3900] ;  /* 0x00390000e950783b */ /* 0x000ee80000000200 */
[----:B------:R-:W2:Y:S02]  /*24d0*/  LDSM.16.M88.4 R72, [R233+0x4900] ;  /* 0x00490000e948783b */ /* 0x000ea40000000200 */
[C---:B------:R-:W-:Y:S02]  /*24e0*/  HMMA.16816.F32 R100, R16.reuse, R48, R76 ;  /* 0x000000301064723c */ /* 0x040fe4000000184c */
[----:B------:R-:W2:Y:S04]  /*24f0*/  LDSM.16.M88.4 R68, [R233+0x5100] ;  /* 0x00510000e944783b */ /* 0x000ea80000000200 */
[----:B------:R-:W2:Y:S02]  /*2500*/  LDSM.16.M88.4 R84, [R233+0x6100] ;  /* 0x00610000e954783b */ /* 0x000ea40000000200 */
[C---:B----4-:R-:W-:Y:S02]  /*2510*/  HMMA.16816.F32 R88, R16.reuse, R32, R88 ;  /* 0x000000201058723c */ /* 0x050fe40000001858 */
[----:B------:R-:W4:Y:S04]  /*2520*/  LDSM.16.M88.4 R96, [R233+0x6900] ;  /* 0x00690000e960783b */ /* 0x000f280000000200 */
[----:B------:R-:W2:Y:S02]  /*2530*/  LDSM.16.M88.4 R76, [R233+0x4100] ;  /* 0x00410000e94c783b */ /* 0x000ea40000000200 */
[C---:B------:R-:W-:Y:S02]  /*2540*/  HMMA.16816.F32 R92, R16.reuse, R28, R92 ;  /* 0x0000001c105c723c */ /* 0x040fe4000000185c */
[----:B------:R-:W-:Y:S04]  /*2550*/  LDSM.16.M88.4 R44, [R232+0x800] ;  /* 0x00080000e82c783b */ /* 0x000fe80000000200 */
[----:B-1----:R-:W-:Y:S02]  /*2560*/  LDSM.16.M88.4 R12, [R236+0x7100] ;  /* 0x00710000ec0c783b */ /* 0x002fe40000000200 */
[C---:B------:R-:W-:Y:S02]  /*2570*/  HMMA.16816.F32 R220, R16.reuse, R54, R112 ;  /* 0x0000003610dc723c */ /* 0x040fe40000001870 */
[----:B------:R-:W0:Y:S06]  /*2580*/  LDGDEPBAR ;  /* 0x00000000000079af */ /* 0x000e2c0000000000 */
[C---:B------:R-:W-:Y:S08]  /*2590*/  HMMA.16816.F32 R120, R16.reuse, R38, R164 ;  /* 0x000000261078723c */ /* 0x040ff000000018a4 */
[C---:B------:R-:W-:Y:S08]  /*25a0*/  HMMA.16816.F32 R200, R16.reuse, R34, R192 ;  /* 0x0000002210c8723c */ /* 0x040ff000000018c0 */
[----:B------:R-:W-:Y:S01]  /*25b0*/  HMMA.16816.F32 R188, R16, R30, R188 ;  /* 0x0000001e10bc723c */ /* 0x000fe200000018bc */
[----:B------:R-:W1:Y:S07]  /*25c0*/  LDSM.16.M88.4 R16, [R235+0x7100] ;  /* 0x00710000eb10783b */ /* 0x000e6e0000000200 */
        /* <DEDUP_REMOVED lines=14> */
[C---:B------:R-:W-:Y:S01]  /*26b0*/  HMMA.16816.F32 R180, R8.reuse, R34, R152 ;  /* 0x0000002208b4723c */ /* 0x040fe20000001898 */
[----:B------:R-:W-:Y:S07]  /*26c0*/  LDSM.16.M88.4 R32, [R232+0x2000] ;  /* 0x00200000e820783b */ /* 0x000fee0000000200 */
[----:B------:R-:W-:Y:S01]  /*26d0*/  HMMA.16816.F32 R172, R8, R30, R132 ;  /* 0x0000001e08ac723c */ /* 0x000fe20000001884 */
[----:B------:R-:W5:Y:S04]  /*26e0*/  LDSM.16.M88.4 R8, [R236+0x9100] ;  /* 0x00910000ec08783b */ /* 0x000f680000000200 */
[----:B------:R-:W-:Y:S03]  /*26f0*/  LDSM.16.M88.4 R28, [R232+0x2800] ;  /* 0x00280000e81c783b */ /* 0x000fe60000000200 */
[C---:B--2---:R-:W-:Y:S01]  /*2700*/  HMMA.16816.F32 R148, R20.reuse, R64, R40 ;  /* 0x000000401494723c */ /* 0x044fe20000001828 */
[----:B------:R-:W2:Y:S07]  /*2710*/  LDSM.16.M88.4 R40, [R232+0x1000] ;  /* 0x00100000e828783b */ /* 0x000eae0000000200 */
[----:B---3--:R-:W-:Y:S01]  /*2720*/  HMMA.16816.F32 R136, R20, R82, R24 ;  /* 0x000000521488723c */ /* 0x008fe20000001818 */
[----:B------:R-:W3:Y:S01]  /*2730*/  LDSM.16.M88.4 R24, [R232+0x3000] ;  /* 0x00300000e818783b */ /* 0x000ee20000000200 */
[----:B------:R-:W-:-:S06]  /*2740*/  DEPBAR.LE SB0, 0x0 ;  /* 0x000080000000791a */ /* 0x000fcc0000000000 */
[C---:B------:R-:W-:Y:S08]  /*2750*/  HMMA.16816.F32 R160, R20.reuse, R72, R104 ;  /* 0x0000004814a0723c */ /* 0x040ff00000001868 */
[C---:B------:R-:W-:Y:S08]  /*2760*/  HMMA.16816.F32 R152, R20.reuse, R68, R100 ;  /* 0x000000441498723c */ /* 0x040ff00000001864 */
[C---:B------:R-:W-:Y:S08]  /*2770*/  HMMA.16816.F32 R140, R20.reuse, R84, R88 ;  /* 0x00000054148c723c */ /* 0x040ff00000001858 */
[C---:B----4-:R-:W-:Y:S08]  /*2780*/  HMMA.16816.F32 R112, R20.reuse, R96, R92 ;  /* 0x000000601470723c */ /* 0x050ff0000000185c */
[C---:B------:R-:W-:Y:S08]  /*2790*/  HMMA.16816.F32 R168, R20.reuse, R80, R116 ;  /* 0x0000005014a8723c */ /* 0x040ff00000001874 */
[C---:B------:R-:W-:Y:S08]  /*27a0*/  HMMA.16816.F32 R164, R20.reuse, R76, R108 ;  /* 0x0000004c14a4723c */ /* 0x040ff0000000186c */
[----:B------:R-:W-:Y:S08]  /*27b0*/  HMMA.16816.F32 R132, R20, R78, R224 ;  /* 0x0000004e1484723c */ /* 0x000ff000000018e0 */
[C---:B-1----:R-:W-:Y:S08]  /*27c0*/  HMMA.16816.F32 R104, R16.reuse, R80, R184 ;  /* 0x000000501068723c */ /* 0x042ff000000018b8 */
        /* <DEDUP_REMOVED lines=48> */
[----:B------:R-:W2:Y:S01]  /*2ad0*/  LDL.64 R224, [R1+0x40] ;  /* 0x0000400001e07983 */ /* 0x000ea20000100a00 */
[----:B------:R-:W-:Y:S01]  /*2ae0*/  IMAD.MOV.U32 R226, RZ, RZ, 0x70 ;  /* 0x00000070ffe27424 */ /* 0x000fe200078e00ff */
[----:B------:R-:W-:Y:S01]  /*2af0*/  IADD3 R3, R3, -0x2, RZ ;  /* 0xfffffffe03037810 */ /* 0x000fe20007ffe0ff */
[----:B------:R-:W-:-:S02]  /*2b00*/  IMAD.SHL.U32 R16, R251, 0x20, RZ ;  /* 0x00000020fb107824 */ /* 0x000fc400078e00ff */
[----:B------:R-:W-:Y:S01]  /*2b10*/  IMAD.WIDE.U32 R226, R226, c[0x0][0x1e0], RZ ;  /* 0x00007800e2e27a25 */ /* 0x000fe200078e00ff */
[----:B------:R-:W-:-:S03]  /*2b20*/  SHF.R.S32.HI R6, RZ, 0x1f, R3 ;  /* 0x0000001fff067819 */ /* 0x000fc60000011403 */
[----:B------:R-:W-:Y:S02]  /*2b30*/  IMAD R5, R248, R3, RZ ;  /* 0x00000003f8057224 */ /* 0x000fe400078e02ff */
[----:B--2---:R-:W-:-:S04]  /*2b40*/  IMAD.WIDE.U32 R8, R3, R226, R224 ;  /* 0x000000e203087225 */ /* 0x004fc800078e00e0 */
        /* <DEDUP_REMOVED lines=27> */
.L_x_601:
[----:B---3--:R-:W2:Y:S04]  /*2d00*/  LDL R12, [R1+0x64] ;  /* 0x00006400010c7983 */ /* 0x008ea80000100800 */
[----:B------:R-:W3:Y:S01]  /*2d10*/  LDL R189, [R1+0x60] ;  /* 0x0000600001bd7983 */ /* 0x000ee20000100800 */
[----:B------:R-:W-:-:S02]  /*2d20*/  LOP3.LUT R3, R247, 0xffffffe0, RZ, 0xc0, !PT ;  /* 0xffffffe0f7037812 */ /* 0x000fc400078ec0ff */
[----:B------:R-:W-:Y:S02]  /*2d30*/  LEA.HI R6, R249, R250, RZ, 0x2 ;  /* 0x000000faf9067211 */ /* 0x000fe400078f10ff */
[----:B------:R-:W-:Y:S01]  /*2d40*/  SHF.R.S32.HI R7, RZ, 0x1f, R146 ;  /* 0x0000001fff077819 */ /* 0x000fe20000011492 */
[----:B------:R-:W-:Y:S01]  /*2d50*/  IMAD.IADD R5, R250, 0x1, -R3 ;  /* 0x00000001fa057824 */ /* 0x000fe200078e0a03 */
[----:B------:R-:W-:Y:S01]  /*2d60*/  LOP3.LUT R3, R6, 0xfffffffc, RZ, 0xc0, !PT ;  /* 0xfffffffc06037812 */ /* 0x000fe200078ec0ff */
[----:B------:R-:W-:Y:S01]  /*2d70*/  IMAD.SHL.U32 R228, R0, 0x2, RZ ;  /* 0x0000000200e47824 */ /* 0x000fe200078e00ff */
[----:B------:R-:W-:Y:S01]  /*2d80*/  LEA.HI R7, R7, R146, RZ, 0x2 ;  /* 0x0000009207077211 */ /* 0x000fe200078f10ff */
[----:B------:R-:W0:Y:S01]  /*2d90*/  LDGDEPBAR ;  /* 0x00000000000079af */ /* 0x000e220000000000 */
[----:B------:R-:W-:Y:S01]  /*2da0*/  SHF.R.S32.HI R9, RZ, 0x1f, R5 ;  /* 0x0000001fff097819 */ /* 0x000fe20000011405 */
[----:B------:R-:W-:Y:S01]  /*2db0*/  IMAD.IADD R6, R250, 0x1, -R3 ;  /* 0x00000001fa067824 */ /* 0x000fe200078e0a03 */
[----:B------:R-:W-:Y:S01]  /*2dc0*/  LOP3.LUT R8, R7, 0xffffffc, RZ, 0xc0, !PT ;  /* 0x0ffffffc07087812 */ /* 0x000fe200078ec0ff */
[----:B------:R-:W-:Y:S01]  /*2dd0*/  STL [R1+0xac], R245 ;  /* 0x0000acf501007387 */ /* 0x000fe20000100800 */
[----:B------:R-:W-:-:S02]  /*2de0*/  LEA.HI R7, R9, R5, RZ, 0x2 ;  /* 0x0000000509077211 */ /* 0x000fc400078f10ff */
[----:B------:R-:W-:Y:S01]  /*2df0*/  LEA.HI R3, R6, R6, RZ, 0x1 ;  /* 0x0000000606037211 */ /* 0x000fe200078f08ff */
[----:B------:R-:W-:Y:S01]  /*2e00*/  IMAD.IADD R9, R146, 0x1, -R8 ;  /* 0x0000000192097824 */ /* 0x000fe200078e0a08 */
[----:B------:R-:W-:Y:S01]  /*2e10*/  LEA.HI.SX32 R8, R7, R246, 0x1e ;  /* 0x000000f607087211 */ /* 0x000fe200078ff2ff */
[----:B------:R-:W-:Y:S01]  /*2e20*/  IMAD R229, R4, 0x2, R228 ;  /* 0x0000000204e57824 */ /* 0x000fe200078e02e4 */
[----:B------:R-:W-:Y:S01]  /*2e30*/  LDSM.16.MT88.4 R20, [R228+0x100] ;  /* 0x00010000e414783b */ /* 0x000fe20000004200 */
[C---:B------:R-:W-:Y:S01]  /*2e40*/  IMAD.SHL.U32 R10, R3.reuse, 0x20, RZ ;  /* 0x00000020030a7824 */ /* 0x040fe200078e00ff */
[----:B------:R-:W-:Y:S01]  /*2e50*/  LOP3.LUT R11, R3, 0x1ffffffe, RZ, 0xc0, !PT ;  /* 0x1ffffffe030b7812 */ /* 0x000fe200078ec0ff */
[----:B------:R-:W-:-:S03]  /*2e60*/  IMAD R3, R9, 0x10, R8 ;  /* 0x0000001009037824 */ /* 0x000fc600078e0208 */
[----:B------:R-:W-:Y:S01]  /*2e70*/  LOP3.LUT R8, R10, 0xffffffc0, RZ, 0xc0, !PT ;  /* 0xffffffc00a087812 */ /* 0x000fe200078ec0ff */
[----:B------:R-:W-:-:S04]  /*2e80*/  IMAD.IADD R6, R6, 0x1, -R11 ;  /* 0x0000000106067824 */ /* 0x000fc800078e0a0b */
[----:B------:R-:W-:-:S04]  /*2e90*/  IMAD.IADD R3, R8, 0x1, R3 ;  /* 0x0000000108037824 */ /* 0x000fc800078e0203 */
[----:B------:R-:W-:-:S04]  /*2ea0*/  IMAD R13, R6, 0x8, R3 ;  /* 0x00000008060d7824 */ /* 0x000fc800078e0203 */
[----:B------:R-:W-:-:S04]  /*2eb0*/  @P4 IMAD.HI.U32 R6, R13, c[0x0][0x2c8], RZ ;  /* 0x0000b2000d064a27 */ /* 0x000fc800078e00ff */
[----:B------:R-:W-:Y:S01]  /*2ec0*/  IMAD.MOV.U32 R3, RZ, RZ, R13 ;  /* 0x000000ffff037224 */ /* 0x000fe200078e000d */
[----:B------:R-:W-:-:S05]  /*2ed0*/  @P4 SHF.R.U32.HI R3, RZ, c[0x0][0x2cc], R6 ;  /* 0x0000b300ff034a19 */ /* 0x000fca0000011606 */
[----:B------:R-:W1:Y:S04]  /*2ee0*/  SHFL.IDX PT, R6, R3, 0x2, 0x1c1f ;  /* 0x005c1f0003067f89 */ /* 0x000e6800000e0000 */
[----:B------:R-:W4:Y:S04]  /*2ef0*/  SHFL.IDX PT, R8, R3, RZ, 0x1c1f ;  /* 0x001c1fff03087589 */ /* 0x000f2800000e0000 */
[----:B------:R-:W1:Y:S04]  /*2f00*/  SHFL.IDX PT, R9, R3, 0x3, 0x1c1f ;  /* 0x007c1f0003097f89 */ /* 0x000e6800000e0000 */
[----:B------:R1:W2:Y:S04]  /*2f10*/  SHFL.IDX PT, R10, R3, 0x1, 0x1c1f ;  /* 0x003c1f00030a7f89 */ /* 0x0002a800000e0000 */
[----:B------:R-:W-:Y:S04]  /*2f20*/  STL [R1+0xa8], R244 ;  /* 0x0000a8f401007387 */ /* 0x000fe80000100800 */
[----:B------:R-:W-:Y:S04]  /*2f30*/  STL [R1+0xa4], R243 ;  /* 0x0000a4f301007387 */ /* 0x000fe80000100800 */
[----:B------:R-:W-:Y:S01]  /*2f40*/  STL [R1+0xa0], R242 ;  /* 0x0000a0f201007387 */ /* 0x000fe20000100800 */
[----:B-1----:R-:W-:-:S03]  /*2f50*/  LOP3.LUT R3, R7, 0x7ffffffc, RZ, 0xc0, !PT ;  /* 0x7ffffffc07037812 */ /* 0x002fc600078ec0ff */
[----:B------:R-:W-:Y:S02]  /*2f60*/  STL [R1+0x9c], R241 ;  /* 0x00009cf101007387 */ /* 0x000fe40000100800 */
[----:B------:R-:W-:Y:S02]  /*2f70*/  IMAD.IADD R3, R5, 0x1, -R3 ;  /* 0x0000000105037824 */ /* 0x000fe400078e0a03 */
[----:B------:R-:W-:Y:S02]  /*2f80*/  STL [R1+0x98], R240 ;  /* 0x000098f001007387 */ /* 0x000fe40000100800 */
[----:B------:R-:W-:Y:S02]  /*2f90*/  IMAD.SHL.U32 R5, R3, 0x2, RZ ;  /* 0x0000000203057824 */ /* 0x000fe400078e00ff */
        /* <DEDUP_REMOVED lines=11> */
[----:B------:R1:W-:Y:S01]  /*3050*/  STL [R1+0x54], R5 ;  /* 0x0000540501007387 */ /* 0x0003e20000100800 */
[----:B--2---:R-:W-:-:S05]  /*3060*/  IMAD.IADD R7, R12, 0x1, R145 ;  /* 0x000000010c077824 */ /* 0x004fca00078e0291 */
[----:B------:R-:W-:Y:S01]  /*3070*/  IADD3 R3, -R5, 0x1, R7 ;  /* 0x0000000105037810 */ /* 0x000fe20007ffe107 */
[----:B------:R-:W-:-:S04]  /*3080*/  IMAD.IADD R7, R7, 0x1, -R5 ;  /* 0x0000000107077824 */ /* 0x000fc800078e0a05 */
[----:B---3--:R-:W-:-:S04]  /*3090*/  IMAD.IADD R3, R3, 0x1, -R189 ;  /* 0x0000000103037824 */ /* 0x008fc800078e0abd */
[C---:B-1----:R-:W-:Y:S02]  /*30a0*/  IMAD.IADD R5, R3.reuse, 0x1, R6 ;  /* 0x0000000103057824 */ /* 0x042fe400078e0206 */
[C---:B----4-:R-:W-:Y:S02]  /*30b0*/  IMAD.IADD R6, R3.reuse, 0x1, R8 ;  /* 0x0000000103067824 */ /* 0x050fe400078e0208 */
[----:B------:R-:W-:Y:S01]  /*30c0*/  IMAD.IADD R8, R3, 0x1, R9 ;  /* 0x0000000103087824 */ /* 0x000fe200078e0209 */
[----:B------:R-:W-:Y:S01]  /*30d0*/  IMNMX R5, R7, R5, PT ;  /* 0x0000000507057217 */ /* 0x000fe20003800200 */
[----:B------:R-:W-:-:S03]  /*30e0*/  IMAD.IADD R9, R3, 0x1, R10 ;  /* 0x0000000103097824 */ /* 0x000fc600078e020a */
[----:B------:R-:W-:Y:S02]  /*30f0*/  IMNMX R3, R7, R8, PT ;  /* 0x0000000807037217 */ /* 0x000fe40003800200 */
[----:B------:R-:W-:Y:S02]  /*3100*/  ISETP.GT.AND P3, PT, R5, RZ, PT ;  /* 0x000000ff0500720c */ /* 0x000fe40003f64270 */
[----:B------:R-:W-:Y:S02]  /*3110*/  ISETP.GT.AND P0, PT, R3, 0x1, PT ;  /* 0x000000010300780c */ /* 0x000fe40003f04270 */
[----:B------:R-:W-:Y:S02]  /*3120*/  FSEL R14, R168, -INF , P3 ;  /* 0xff800000a80e7808 */ /* 0x000fe40001800000 */
[----:B------:R-:W-:Y:S02]  /*3130*/  FSEL R19, R171, -INF , P0 ;  /* 0xff800000ab137808 */ /* 0x000fe40000000000 */
[----:B------:R-:W-:-:S02]  /*3140*/  ISETP.GT.AND P1, PT, R3, RZ, PT ;  /* 0x000000ff0300720c */ /* 0x000fc40003f24270 */
[----:B------:R-:W-:Y:S02]  /*3150*/  ISETP.GT.AND P3, PT, R5, 0x8, PT ;  /* 0x000000080500780c */ /* 0x000fe40003f64270 */
[----:B------:R-:W-:Y:S02]  /*3160*/  ISETP.GT.AND P0, PT, R3, 0x9, PT ;  /* 0x000000090300780c */ /* 0x000fe40003f04270 */
[----:B------:R-:W-:Y:S02]  /*3170*/  FSEL R18, R170, -INF , P1 ;  /* 0xff800000aa127808 */ /* 0x000fe40000800000 */
[----:B------:R-:W-:Y:S02]  /*3180*/  FSEL R16, R136, -INF , P3 ;  /* 0xff80000088107808 */ /* 0x000fe40001800000 */
[----:B------:R-:W-:Y:S02]  /*3190*/  FSEL R28, R139, -INF , P0 ;  /* 0xff8000008b1c7808 */ /* 0x000fe40000000000 */
[----:B------:R-:W-:-:S02]  /*31a0*/  ISETP.GT.AND P2, PT, R5, 0x1, PT ;  /* 0x000000010500780c */ /* 0x000fc40003f44270 */
[----:B------:R-:W-:Y:S02]  /*31b0*/  ISETP.GT.AND P1, PT, R3, 0x8, PT ;  /* 0x000000080300780c */ /* 0x000fe40003f24270 */
[----:B------:R-:W-:Y:S02]  /*31c0*/  ISETP.GT.AND P3, PT, R5, 0x10, PT ;  /* 0x000000100500780c */ /* 0x000fe40003f64270 */
[----:B------:R-:W-:Y:S02]  /*31d0*/  ISETP.GT.AND P0, PT, R3, 0x11, PT ;  /* 0x000000110300780c */ /* 0x000fe40003f04270 */
[----:B------:R-:W-:Y:S02]  /*31e0*/  FSEL R15, R169, -INF , P2 ;  /* 0xff800000a90f7808 */ /* 0x000fe40001000000 */
[----:B------:R-:W-:Y:S02]  /*31f0*/  FSEL R24, R138, -INF , P1 ;  /* 0xff8000008a187808 */ /* 0x000fe40000800000 */
[----:B------:R-:W-:-:S02]  /*3200*/  FSEL R29, R164, -INF , P3 ;  /* 0xff800000a41d7808 */ /* 0x000fc40001800000 */
[----:B------:R-:W-:Y:S02]  /*3210*/  FSEL R34, R167, -INF , P0 ;  /* 0xff800000a7227808 */ /* 0x000fe40000000000 */
[----:B------:R-:W-:Y:S02]  /*3220*/  ISETP.GT.AND P2, PT, R5, 0x9, PT ;  /* 0x000000090500780c */ /* 0x000fe40003f44270 */
[----:B------:R-:W-:Y:S02]  /*3230*/  ISETP.GT.AND P1, PT, R3, 0x10, PT ;  /* 0x000000100300780c */ /* 0x000fe40003f24270 */
[----:B------:R-:W-:Y:S02]  /*3240*/  ISETP.GT.AND P3, PT, R5, 0x18, PT ;  /* 0x000000180500780c */ /* 0x000fe40003f64270 */
[----:B------:R-:W-:Y:S02]  /*3250*/  ISETP.GT.AND P0, PT, R3, 0x19, PT ;  /* 0x000000190300780c */ /* 0x000fe40003f04270 */
[----:B------:R-:W-:-:S02]  /*3260*/  FSEL R17, R137, -INF , P2 ;  /* 0xff80000089117808 */ /* 0x000fc40001000000 */
[----:B------:R-:W-:Y:S02]  /*3270*/  FSEL R33, R166, -INF , P1 ;  /* 0xff800000a6217808 */ /* 0x000fe40000800000 */
[----:B------:R-:W-:Y:S02]  /*3280*/  FSEL R31, R132, -INF , P3 ;  /* 0xff800000841f7808 */ /* 0x000fe40001800000 */
[----:B------:R-:W-:Y:S02]  /*3290*/  FSEL R76, R135, -INF , P0 ;  /* 0xff800000874c7808 */ /* 0x000fe40000000000 */
[----:B------:R-:W-:Y:S02]  /*32a0*/  ISETP.GT.AND P2, PT, R5, 0x11, PT ;  /* 0x000000110500780c */ /* 0x000fe40003f44270 */
[----:B------:R-:W-:Y:S02]  /*32b0*/  ISETP.GT.AND P1, PT, R3, 0x18, PT ;  /* 0x000000180300780c */ /* 0x000fe40003f24270 */
[----:B------:R-:W-:-:S02]  /*32c0*/  ISETP.GT.AND P3, PT, R5, 0x20, PT ;  /* 0x000000200500780c */ /* 0x000fc40003f64270 */
[----:B------:R-:W-:Y:S02]  /*32d0*/  ISETP.GT.AND P0, PT, R3, 0x21, PT ;  /* 0x000000210300780c */ /* 0x000fe40003f04270 */
[----:B------:R-:W-:Y:S02]  /*32e0*/  FSEL R30, R165, -INF , P2 ;  /* 0xff800000a51e7808 */ /* 0x000fe40001000000 */
[----:B------:R-:W-:Y:S02]  /*32f0*/  FSEL R35, R134, -INF , P1 ;  /* 0xff80000086237808 */ /* 0x000fe40000800000 */
[----:B------:R-:W-:Y:S02]  /*3300*/  FSEL R132, R160, -INF , P3 ;  /* 0xff800000a0847808 */ /* 0x000fe40001800000 */
[----:B------:R-:W-:Y:S02]  /*3310*/  FSEL R141, R163, -INF , P0 ;  /* 0xff800000a38d7808 */ /* 0x000fe40000000000 */
[----:B------:R-:W-:-:S02]  /*3320*/  ISETP.GT.AND P2, PT, R5, 0x19, PT ;  /* 0x000000190500780c */ /* 0x000fc40003f44270 */
[----:B------:R-:W-:Y:S02]  /*3330*/  ISETP.GT.AND P1, PT, R3, 0x20, PT ;  /* 0x000000200300780c */ /* 0x000fe40003f24270 */
[----:B------:R-:W-:Y:S02]  /*3340*/  ISETP.GT.AND P3, PT, R5, 0x28, PT ;  /* 0x000000280500780c */ /* 0x000fe40003f64270 */
[----:B------:R-:W-:Y:S02]  /*3350*/  ISETP.GT.AND P0, PT, R3, 0x29, PT ;  /* 0x000000290300780c */ /* 0x000fe40003f04270 */
[----:B------:R-:W-:Y:S02]  /*3360*/  IMNMX R6, R7, R6, PT ;  /* 0x0000000607067217 */ /* 0x000fe40003800200 */
[----:B------:R-:W-:Y:S02]  /*3370*/  FSEL R32, R133, -INF , P2 ;  /* 0xff80000085207808 */ /* 0x000fe40001000000 */
[----:B------:R-:W-:-:S02]  /*3380*/  FSEL R136, R162, -INF , P1 ;  /* 0xff800000a2887808 */ /* 0x000fc40000800000 */
[----:B------:R-:W-:Y:S02]  /*3390*/  FSEL R134, R128, -INF , P3 ;  /* 0xff80000080867808 */ /* 0x000fe40001800000 */
[----:B------:R-:W-:Y:S02]  /*33a0*/  FSEL R145, R131, -INF , P0 ;  /* 0xff80000083917808 */ /* 0x000fe40000000000 */
[----:B------:R-:W-:Y:S02]  /*33b0*/  ISETP.GT.AND P2, PT, R5, 0x21, PT ;  /* 0x000000210500780c */ /* 0x000fe40003f44270 */
[----:B------:R-:W-:Y:S02]  /*33c0*/  ISETP.GT.AND P1, PT, R3, 0x28, PT ;  /* 0x000000280300780c */ /* 0x000fe40003f24270 */
[C---:B------:R-:W-:Y:S02]  /*33d0*/  ISETP.GT.AND P3, PT, R6.reuse, RZ, PT ;  /* 0x000000ff0600720c */ /* 0x040fe40003f64270 */
[----:B------:R-:W-:-:S02]  /*33e0*/  ISETP.GT.AND P0, PT, R6, 0x8, PT ;  /* 0x000000080600780c */ /* 0x000fc40003f04270 */
[----:B------:R-:W-:Y:S02]  /*33f0*/  FSEL R133, R161, -INF , P2 ;  /* 0xff800000a1857808 */ /* 0x000fe40001000000 */
[----:B------:R-:W-:Y:S02]  /*3400*/  FSEL R144, R130, -INF , P1 ;  /* 0xff80000082907808 */ /* 0x000fe40000800000 */
[----:B------:R-:W-:Y:S02]  /*3410*/  FSEL R10, R104, -INF , P3 ;  /* 0xff800000680a7808 */ /* 0x000fe40001800000 */
[----:B------:R-:W-:Y:S02]  /*3420*/  FSEL R12, R100, -INF , P0 ;  /* 0xff800000640c7808 */ /* 0x000fe40000000000 */
[----:B------:R-:W-:Y:S02]  /*3430*/  ISETP.GT.AND P2, PT, R5, 0x29, PT ;  /* 0x000000290500780c */ /* 0x000fe40003f44270 */
[----:B------:R-:W-:-:S02]  /*3440*/  ISETP.GT.AND P1, PT, R6, 0x9, PT ;  /* 0x000000090600780c */ /* 0x000fc40003f24270 */
[C---:B------:R-:W-:Y:S02]  /*3450*/  ISETP.GT.AND P3, PT, R6.reuse, 0x10, PT ;  /* 0x000000100600780c */ /* 0x040fe40003f64270 */
[----:B------:R-:W-:Y:S02]  /*3460*/  ISETP.GT.AND P0, PT, R6, 0x18, PT ;  /* 0x000000180600780c */ /* 0x000fe40003f04270 */
[----:B------:R-:W-:Y:S02]  /*3470*/  FSEL R135, R129, -INF , P2 ;  /* 0xff80000081877808 */ /* 0x000fe40001000000 */
[----:B------:R-:W-:Y:S02]  /*3480*/  FSEL R13, R101, -INF , P1 ;  /* 0xff800000650d7808 */ /* 0x000fe40000800000 */
[----:B------:R-:W-:Y:S02]  /*3490*/  FSEL R84, R96, -INF , P3 ;  /* 0xff80000060547808 */ /* 0x000fe40001800000 */
[----:B------:R-:W-:-:S02]  /*34a0*/  FSEL R87, R88, -INF , P0 ;  /* 0xff80000058577808 */ /* 0x000fc40000000000 */
[C---:B------:R-:W-:Y:S02]  /*34b0*/  ISETP.GT.AND P2, PT, R6.reuse, 0x1, PT ;  /* 0x000000010600780c */ /* 0x040fe40003f44270 */
[C---:B------:R-:W-:Y:S02]  /*34c0*/  ISETP.GT.AND P1, PT, R6.reuse, 0x19, PT ;  /* 0x000000190600780c */ /* 0x040fe40003f24270 */
[C---:B------:R-:W-:Y:S02]  /*34d0*/  ISETP.GT.AND P3, PT, R6.reuse, 0x20, PT ;  /* 0x000000200600780c */ /* 0x040fe40003f64270 */
[----:B------:R-:W-:Y:S02]  /*34e0*/  ISETP.GT.AND P0, PT, R6, 0x28, PT ;  /* 0x000000280600780c */ /* 0x000fe40003f04270 */
[----:B------:R-:W-:Y:S02]  /*34f0*/  FSEL R11, R105, -INF , P2 ;  /* 0xff800000690b7808 */ /* 0x000fe40001000000 */
[----:B------:R-:W-:-:S02]  /*3500*/  FSEL R88, R89, -INF , P1 ;  /* 0xff80000059587808 */ /* 0x000fc40000800000 */
[----:B------:R-:W-:Y:S02]  /*3510*/  FSEL R130, R92, -INF , P3 ;  /* 0xff8000005c827808 */ /* 0x000fe40001800000 */
[----:B------:R-:W-:Y:S02]  /*3520*/  FSEL R128, R48, -INF , P0 ;  /* 0xff80000030807808 */ /* 0x000fe40000000000 */
[C---:B------:R-:W-:Y:S02]  /*3530*/  ISETP.GT.AND P2, PT, R6.reuse, 0x11, PT ;  /* 0x000000110600780c */ /* 0x040fe40003f44270 */
[C---:B------:R-:W-:Y:S02]  /*3540*/  ISETP.GT.AND P1, PT, R6.reuse, 0x29, PT ;  /* 0x000000290600780c */ /* 0x040fe40003f24270 */
[C---:B------:R-:W-:Y:S02]  /*3550*/  ISETP.GT.AND P3, PT, R6.reuse, 0x30, PT ;  /* 0x000000300600780c */ /* 0x040fe40003f64270 */
[----:B------:R-:W-:-:S02]  /*3560*/  ISETP.GT.AND P0, PT, R6, 0x38, PT ;  /* 0x000000380600780c */ /* 0x000fc40003f04270 */
[----:B------:R-:W-:Y:S02]  /*3570*/  FSEL R85, R97, -INF , P2 ;  /* 0xff80000061557808 */ /* 0x000fe40001000000 */
[----:B------:R-:W-:Y:S02]  /*3580*/  FSEL R105, R49, -INF , P1 ;  /* 0xff80000031697808 */ /* 0x000fe40000800000 */
[----:B------:R-:W-:Y:S02]  /*3590*/  FSEL R165, R72, -INF , P3 ;  /* 0xff80000048a57808 */ /* 0x000fe40001800000 */
[----:B------:R-:W-:Y:S02]  /*35a0*/  FSEL R163, R44, -INF , P0 ;  /* 0xff8000002ca37808 */ /* 0x000fe40000000000 */
[C---:B------:R-:W-:Y:S02]  /*35b0*/  ISETP.GT.AND P2, PT, R6.reuse, 0x21, PT ;  /* 0x000000210600780c */ /* 0x040fe40003f44270 */
        /* <DEDUP_REMOVED lines=16> */
[----:B------:R-:W-:Y:S02]  /*36c0*/  ISETP.GT.AND P1, PT, R6, 0x59, PT ;  /* 0x000000590600780c */ /* 0x000fe40003f24270 */
[----:B------:R-:W-:Y:S02]  /*36d0*/  ISETP.GT.AND P0, PT, R5, 0x31, PT ;  /* 0x000000310500780c */ /* 0x000fe40003f04270 */
        /* <DEDUP_REMOVED lines=10> */
[----:B------:R-:W-:-:S04]  /*3780*/  FMNMX.FTZ R6, R10, R11, !PT ;  /* 0x0000000b0a067209 */ /* 0x000fc80007810000 */
[----:B------:R-:W-:-:S04]  /*3790*/  FMNMX.FTZ R6, R12, R6, !PT ;  /* 0x000000060c067209 */ /* 0x000fc80007810000 */
[----:B------:R-:W-:-:S04]  /*37a0*/  FMNMX.FTZ R6, R13, R6, !PT ;  /* 0x000000060d067209 */ /* 0x000fc80007810000 */
[----:B------:R-:W-:-:S04]  /*37b0*/  FMNMX.FTZ R6, R84, R6, !PT ;  /* 0x0000000654067209 */ /* 0x000fc80007810000 */
[----:B------:R-:W-:Y:S02]  /*37c0*/  FMNMX.FTZ R6, R85, R6, !PT ;  /* 0x0000000655067209 */ /* 0x000fe40007810000 */
[----:B------:R-:W-:Y:S02]  /*37d0*/  FSEL R214, R57, -INF , P2 ;  /* 0xff80000039d67808 */ /* 0x000fe40001000000 */
[----:B------:R-:W-:Y:S02]  /*37e0*/  FMNMX.FTZ R6, R87, R6, !PT ;  /* 0x0000000657067209 */ /* 0x000fe40007810000 */
[----:B------:R-:W-:Y:S02]  /*37f0*/  ISETP.GT.AND P2, PT, R5, 0x30, PT ;  /* 0x000000300500780c */ /* 0x000fe40003f44270 */
[----:B------:R-:W-:Y:S02]  /*3800*/  FMNMX.FTZ R6, R88, R6, !PT ;  /* 0x0000000658067209 */ /* 0x000fe40007810000 */
[----:B------:R-:W-:-:S02]  /*3810*/  FSEL R160, R152, -INF , P2 ;  /* 0xff80000098a07808 */ /* 0x000fc40001000000 */
[----:B------:R-:W-:Y:S02]  /*3820*/  ISETP.GT.AND P2, PT, R3, 0x31, PT ;  /* 0x000000310300780c */ /* 0x000fe40003f44270 */
[----:B------:R-:W-:Y:S02]  /*3830*/  IMNMX R7, R7, R9, PT ;  /* 0x0000000907077217 */ /* 0x000fe40003800200 */
[----:B------:R-:W-:Y:S02]  /*3840*/  FMNMX.FTZ R6, R130, R6, !PT ;  /* 0x0000000682067209 */ /* 0x000fe40007810000 */
[----:B------:R-:W-:Y:S02]  /*3850*/  FMNMX.FTZ R8, R14, R15, !PT ;  /* 0x0000000f0e087209 */ /* 0x000fe40007810000 */
[----:B------:R-:W-:Y:S02]  /*3860*/  FSEL R166, R155, -INF , P2 ;  /* 0xff8000009ba67808 */ /* 0x000fe40001000000 */
[----:B------:R-:W-:-:S02]  /*3870*/  FSEL R197, R41, -INF , P1 ;  /* 0xff80000029c57808 */ /* 0x000fc40000800000 */
[----:B------:R-:W-:Y:S02]  /*3880*/  ISETP.GT.AND P2, PT, R7, RZ, PT ;  /* 0x000000ff0700720c */ /* 0x000fe40003f44270 */
[----:B------:R-:W-:Y:S02]  /*3890*/  ISETP.GT.AND P1, PT, R5, 0x38, PT ;  /* 0x000000380500780c */ /* 0x000fe40003f24270 */
[----:B------:R-:W-:Y:S02]  /*38a0*/  FMNMX.FTZ R6, R129, R6, !PT ;  /* 0x0000000681067209 */ /* 0x000fe40007810000 */
[----:B------:R-:W-:Y:S02]  /*38b0*/  FMNMX.FTZ R8, R16, R8, !PT ;  /* 0x0000000810087209 */ /* 0x000fe40007810000 */
[----:B------:R-:W-:Y:S02]  /*38c0*/  FSEL R241, R36, -INF , P0 ;  /* 0xff80000024f17808 */ /* 0x000fe40000000000 */
[----:B------:R-:W-:-:S02]  /*38d0*/  FSEL R240, R37, -INF , P3 ;  /* 0xff80000025f07808 */ /* 0x000fc40001800000 */
[----:B------:R-:W-:Y:S02]  /*38e0*/  FSEL R86, R106, -INF , P2 ;  /* 0xff8000006a567808 */ /* 0x000fe40001000000 */
[----:B------:R-:W-:Y:S02]  /*38f0*/  FSEL R152, R124, -INF , P1 ;  /* 0xff8000007c987808 */ /* 0x000fe40000800000 */
[----:B------:R-:W-:Y:S02]  /*3900*/  FMNMX.FTZ R6, R128, R6, !PT ;  /* 0x0000000680067209 */ /* 0x000fe40007810000 */
[C---:B------:R-:W-:Y:S02]  /*3910*/  ISETP.GT.AND P0, PT, R5.reuse, 0x39, PT ;  /* 0x000000390500780c */ /* 0x040fe40003f04270 */
        /* <DEDUP_REMOVED lines=9> */
[C---:B------:R-:W-:Y:S02]  /*39b0*/  ISETP.GT.AND P0, PT, R5.reuse, 0x49, PT ;  /* 0x000000490500780c */ /* 0x040fe40003f04270 */
[C---:B------:R-:W-:Y:S02]  /*39c0*/  ISETP.GT.AND P3, PT, R5.reuse, 0x50, PT ;  /* 0x000000500500780c */ /* 0x040fe40003f64270 */
[C---:B------:R-:W-:Y:S02]  /*39d0*/  ISETP.GT.AND P2, PT, R5.reuse, 0x51, PT ;  /* 0x000000510500780c */ /* 0x040fe40003f44270 */
[----:B------:R-:W-:Y:S02]  /*39e0*/  ISETP.GT.AND P1, PT, R5, 0x58, PT ;  /* 0x000000580500780c */ /* 0x000fe40003f24270 */
[----:B------:R-:W-:-:S02]  /*39f0*/  FMNMX.FTZ R8, R29, R8, !PT ;  /* 0x000000081d087209 */ /* 0x000fc40007810000 */
[----:B------:R-:W-:Y:S02]  /*3a00*/  FMNMX.FTZ R6, R165, R6, !PT ;  /* 0x00000006a5067209 */ /* 0x000fe40007810000 */
[----:B------:R-:W-:Y:S02]  /*3a10*/  FSEL R200, R40, -INF , P5 ;  /* 0xff80000028c87808 */ /* 0x000fe40002800000 */
[----:B------:R-:W-:Y:S02]  /*3a20*/  FSEL R172, R121, -INF , P0 ;  /* 0xff80000079ac7808 */ /* 0x000fe40000000000 */
[----:B------:R-:W-:Y:S02]  /*3a30*/  FSEL R188, R156, -INF , P3 ;  /* 0xff8000009cbc7808 */ /* 0x000fe40001800000 */
[----:B------:R-:W-:Y:S02]  /*3a40*/  FSEL R190, R157, -INF , P2 ;  /* 0xff8000009dbe7808 */ /* 0x000fe40001000000 */
[----:B------:R-:W-:-:S02]  /*3a50*/  FSEL R192, R116, -INF , P1 ;  /* 0xff80000074c07808 */ /* 0x000fc40000800000 */
[----:B------:R-:W-:Y:S02]  /*3a60*/  FMNMX.FTZ R8, R30, R8, !PT ;  /* 0x000000081e087209 */ /* 0x000fe40007810000 */
[C---:B------:R-:W-:Y:S02]  /*3a70*/  ISETP.GT.AND P0, PT, R5.reuse, 0x59, PT ;  /* 0x000000590500780c */ /* 0x040fe40003f04270 */
        /* <DEDUP_REMOVED lines=28> */
[----:B------:R-:W-:Y:S02]  /*3c40*/  ISETP.GT.AND P0, PT, R3, 0x38, PT ;  /* 0x000000380300780c */ /* 0x000fe40003f04270 */
[----:B------:R-:W-:Y:S02]  /*3c50*/  FMNMX.FTZ R8, R33, R8, !PT ;  /* 0x0000000821087209 */ /* 0x000fe40007810000 */
[----:B------:R-:W-:Y:S02]  /*3c60*/  FMNMX.FTZ R5, R211, R5, !PT ;  /* 0x00000005d3057209 */ /* 0x000fe40007810000 */
[----:B------:R-:W-:Y:S02]  /*3c70*/  FMNMX.FTZ R6, R169, R6, !PT ;  /* 0x00000006a9067209 */ /* 0x000fe40007810000 */
[----:B------:R-:W-:Y:S02]  /*3c80*/  FSEL R148, R126, -INF , P0 ;  /* 0xff8000007e947808 */ /* 0x000fe40000000000 */
[----:B------:R-:W-:-:S02]  /*3c90*/  FMNMX.FTZ R8, R34, R8, !PT ;  /* 0x0000000822087209 */ /* 0x000fc40007810000 */
[----:B------:R-:W-:Y:S02]  /*3ca0*/  FMNMX.FTZ R5, R200, R5, !PT ;  /* 0x00000005c8057209 */ /* 0x000fe40007810000 */
[----:B------:R-:W-:Y:S02]  /*3cb0*/  ISETP.GT.AND P0, PT, R3, 0x39, PT ;  /* 0x000000390300780c */ /* 0x000fe40003f04270 */
        /* <DEDUP_REMOVED lines=10> */
[----:B------:R-:W-:Y:S02]  /*3d60*/  ISETP.GT.AND P0, PT, R3, 0x41, PT ;  /* 0x000000410300780c */ /* 0x000fe40003f04270 */
[----:B------:R-:W-:Y:S02]  /*3d70*/  FMNMX.FTZ R8, R136, R8, !PT ;  /* 0x0000000888087209 */ /* 0x000fe40007810000 */
[----:B------:R-:W-:Y:S02]  /*3d80*/  FMNMX.FTZ R5, R240, R5, !PT ;  /* 0x00000005f0057209 */ /* 0x000fe40007810000 */
[----:B------:R-:W-:Y:S02]  /*3d90*/  FMNMX.FTZ R6, R188, R6, !PT ;  /* 0x00000006bc067209 */ /* 0x000fe40007810000 */
[----:B------:R-:W-:Y:S01]  /*3da0*/  FSEL R168, R151, -INF , P0 ;  /* 0xff80000097a87808 */ /* 0x000fe20000000000 */
[----:B------:R-:W1:Y:S01]  /*3db0*/  SHFL.BFLY PT, R9, R5, 0x2, 0x1f ;  /* 0x0c401f0005097f89 */ /* 0x000e6200000e0000 */
[----:B------:R-:W-:-:S02]  /*3dc0*/  ISETP.GT.AND P0, PT, R3, 0x48, PT ;  /* 0x000000480300780c */ /* 0x000fc40003f04270 */
[----:B------:R-:W-:Y:S02]  /*3dd0*/  FMNMX.FTZ R8, R141, R8, !PT ;  /* 0x000000088d087209 */ /* 0x000fe40007810000 */
[----:B------:R-:W-:Y:S02]  /*3de0*/  FMNMX.FTZ R6, R190, R6, !PT ;  /* 0x00000006be067209 */ /* 0x000fe40007810000 */
[----:B------:R-:W-:Y:S02]  /*3df0*/  FSEL R167, R122, -INF , P0 ;  /* 0xff8000007aa77808 */ /* 0x000fe40000000000 */
[----:B------:R-:W-:Y:S02]  /*3e00*/  FMNMX.FTZ R8, R144, R8, !PT ;  /* 0x0000000890087209 */ /* 0x000fe40007810000 */
[----:B------:R-:W-:Y:S02]  /*3e10*/  ISETP.GT.AND P0, PT, R3, 0x49, PT ;  /* 0x000000490300780c */ /* 0x000fe40003f04270 */
[----:B------:R-:W-:-:S02]  /*3e20*/  FMNMX.FTZ R6, R192, R6, !PT ;  /* 0x00000006c0067209 */ /* 0x000fc40007810000 */
[----:B------:R-:W-:Y:S02]  /*3e30*/  FMNMX.FTZ R8, R145, R8, !PT ;  /* 0x0000000891087209 */ /* 0x000fe40007810000 */
[----:B------:R-:W-:Y:S02]  /*3e40*/  FSEL R156, R123, -INF , P0 ;  /* 0xff8000007b9c7808 */ /* 0x000fe40000000000 */
[----:B------:R-:W-:Y:S02]  /*3e50*/  ISETP.GT.AND P0, PT, R3, 0x50, PT ;  /* 0x000000500300780c */ /* 0x000fe40003f04270 */
[----:B------:R-:W-:Y:S02]  /*3e60*/  FSEL R245, R112, -INF , P5 ;  /* 0xff80000070f57808 */ /* 0x000fe40002800000 */
[----:B------:R-:W-:Y:S02]  /*3e70*/  FMNMX.FTZ R6, R195, R6, !PT ;  /* 0x00000006c3067209 */ /* 0x000fe40007810000 */
[----:B------:R-:W-:-:S02]  /*3e80*/  FMNMX.FTZ R8, R154, R8, !PT ;  /* 0x000000089a087209 */ /* 0x000fc40007810000 */
[----:B------:R-:W-:Y:S02]  /*3e90*/  FSEL R184, R158, -INF , P0 ;  /* 0xff8000009eb87808 */ /* 0x000fe40000000000 */
[----:B------:R-:W-:Y:S02]  /*3ea0*/  FSEL R244, R113, -INF , P3 ;  /* 0xff80000071f47808 */ /* 0x000fe40001800000 */
[----:B------:R-:W-:Y:S02]  /*3eb0*/  FMNMX.FTZ R6, R245, R6, !PT ;  /* 0x00000006f5067209 */ /* 0x000fe40007810000 */
[----:B------:R-:W-:Y:S02]  /*3ec0*/  ISETP.GT.AND P0, PT, R3, 0x51, PT ;  /* 0x000000510300780c */ /* 0x000fe40003f04270 */
[----:B------:R-:W-:Y:S02]  /*3ed0*/  FMNMX.FTZ R8, R166, R8, !PT ;  /* 0x00000008a6087209 */ /* 0x000fe40007810000 */
[----:B------:R-:W-:-:S02]  /*3ee0*/  FSEL R237, R108, -INF , P2 ;  /* 0xff8000006ced7808 */ /* 0x000fc40001000000 */
[----:B------:R-:W-:Y:S02]  /*3ef0*/  FMNMX.FTZ R6, R244, R6, !PT ;  /* 0x00000006f4067209 */ /* 0x000fe40007810000 */
[----:B------:R-:W-:Y:S02]  /*3f00*/  FSEL R185, R159, -INF , P0 ;  /* 0xff8000009fb97808 */ /* 0x000fe40000000000 */
[----:B------:R-:W-:Y:S02]  /*3f10*/  FMNMX.FTZ R8, R148, R8, !PT ;  /* 0x0000000894087209 */ /* 0x000fe40007810000 */
[----:B------:R-:W-:Y:S02]  /*3f20*/  ISETP.GT.AND P0, PT, R3, 0x58, PT ;  /* 0x000000580300780c */ /* 0x000fe40003f04270 */
[----:B------:R-:W-:Y:S02]  /*3f30*/  FSEL R236, R109, -INF , P1 ;  /* 0xff8000006dec7808 */ /* 0x000fe40000800000 */
[----:B------:R-:W-:-:S02]  /*3f40*/  FMNMX.FTZ R6, R237, R6, !PT ;  /* 0x00000006ed067209 */ /* 0x000fc40007810000 */
[----:B------:R-:W-:Y:S02]  /*3f50*/  FMNMX.FTZ R8, R146, R8, !PT ;  /* 0x0000000892087209 */ /* 0x000fe40007810000 */
[----:B------:R-:W-:Y:S02]  /*3f60*/  FSEL R179, R118, -INF , P0 ;  /* 0xff80000076b37808 */ /* 0x000fe40000000000 */
[C---:B------:R-:W-:Y:S02]  /*3f70*/  ISETP.GT.AND P5, PT, R3.reuse, 0x59, PT ;  /* 0x000000590300780c */ /* 0x040fe40003fa4270 */
[C---:B------:R-:W-:Y:S02]  /*3f80*/  ISETP.GT.AND P3, PT, R3.reuse, 0x60, PT ;  /* 0x000000600300780c */ /* 0x040fe40003f64270 */
[C---:B------:R-:W-:Y:S02]  /*3f90*/  ISETP.GT.AND P2, PT, R3.reuse, 0x61, PT ;  /* 0x000000610300780c */ /* 0x040fe40003f44270 */
[----:B------:R-:W-:-:S02]  /*3fa0*/  ISETP.GT.AND P1, PT, R3, 0x68, PT ;  /* 0x000000680300780c */ /* 0x000fc40003f24270 */
[----:B------:R-:W-:Y:S02]  /*3fb0*/  ISETP.GT.AND P0, PT, R3, 0x69, PT ;  /* 0x000000690300780c */ /* 0x000fe40003f04270 */
[----:B-1----:R-:W-:Y:S02]  /*3fc0*/  FMNMX.FTZ R143, R5, R9, !PT ;  /* 0x00000009058f7209 */ /* 0x002fe40007810000 */
[----:B------:R-:W-:Y:S02]  /*3fd0*/  FMNMX.FTZ R3, R236, R6, !PT ;  /* 0x00000006ec037209 */ /* 0x000fe40007810000 */
[----:B------:R-:W-:Y:S01]  /*3fe0*/  FMNMX.FTZ R8, R157, R8, !PT ;  /* 0x000000089d087209 */ /* 0x000fe20007810000 */
[----:B------:R-:W1:Y:S03]  /*3ff0*/  SHFL.BFLY PT, R6, R143, 0x1, 0x1f ;  /* 0x0c201f008f067f89 */ /* 0x000e6600000e0000 */
[----:B------:R-:W-:Y:S01]  /*4000*/  FMNMX.FTZ R8, R168, R8, !PT ;  /* 0x00000008a8087209 */ /* 0x000fe20007810000 */
[----:B------:R-:W2:Y:S03]  /*4010*/  SHFL.BFLY PT, R5, R3, 0x2, 0x1f ;  /* 0x0c401f0003057f89 */ /* 0x000ea600000e0000 */
[----:B------:R-:W-:-:S04]  /*4020*/  FMNMX.FTZ R70, R167, R8, !PT ;  /* 0x00000008a7467209 */ /* 0x000fc80007810000 */
[----:B------:R-:W-:-:S04]  /*4030*/  FMNMX.FTZ R70, R156, R70, !PT ;  /* 0x000000469c467209 */ /* 0x000fc80007810000 */
[----:B------:R-:W-:-:S04]  /*4040*/  FMNMX.FTZ R70, R184, R70, !PT ;  /* 0x00000046b8467209 */ /* 0x000fc80007810000 */
[----:B------:R-:W-:Y:S01]  /*4050*/  FMNMX.FTZ R70, R185, R70, !PT ;  /* 0x00000046b9467209 */ /* 0x000fe20007810000 */
[----:B------:R3:W-:Y:S01]  /*4060*/  STL [R1+0xb4], R241 ;  /* 0x0000b4f101007387 */ /* 0x0007e20000100800 */
[----:B------:R-:W-:Y:S02]  /*4070*/  FSEL R183, R119, -INF , P5 ;  /* 0xff80000077b77808 */ /* 0x000fe40002800000 */
[----:B------:R-:W-:Y:S02]  /*4080*/  FMNMX.FTZ R70, R179, R70, !PT ;  /* 0x00000046b3467209 */ /* 0x000fe40007810000 */
[----:B-1----:R-:W-:Y:S02]  /*4090*/  FMNMX.FTZ R143, R143, R6, !PT ;  /* 0x000000068f8f7209 */ /* 0x002fe40007810000 */
[----:B------:R-:W-:Y:S02]  /*40a0*/  FSEL R235, R114, -INF , P3 ;  /* 0xff80000072eb7808 */ /* 0x000fe40001800000 */
[----:B--2---:R-:W-:-:S02]  /*40b0*/  FMNMX.FTZ R3, R3, R5, !PT ;  /* 0x0000000503037209 */ /* 0x004fc40007810000 */
[----:B------:R-:W-:Y:S01]  /*40c0*/  FMNMX.FTZ R70, R183, R70, !PT ;  /* 0x00000046b7467209 */ /* 0x000fe20007810000 */
[----:B------:R-:W-:Y:S01]  /*40d0*/  FMUL.FTZ R6, R143, c[0x0][0x2d0] ;  /* 0x0000b4008f067a20 */ /* 0x000fe20000410000 */
[----:B------:R-:W-:Y:S01]  /*40e0*/  ISETP.GT.AND P5, PT, R7, 0x1, PT ;  /* 0x000000010700780c */ /* 0x000fe20003fa4270 */
[----:B------:R-:W1:Y:S01]  /*40f0*/  SHFL.BFLY PT, R140, R3, 0x1, 0x1f ;  /* 0x0c201f00038c7f89 */ /* 0x000e6200000e0000 */
[----:B------:R-:W-:Y:S02]  /*4100*/  FSEL R234, R115, -INF , P2 ;  /* 0xff80000073ea7808 */ /* 0x000fe40001000000 */
[----:B------:R-:W-:Y:S02]  /*4110*/  FMNMX.FTZ R70, R235, R70, !PT ;  /* 0x00000046eb467209 */ /* 0x000fe40007810000 */
[----:B---3--:R-:W-:Y:S02]  /*4120*/  FSEL R241, R111, -INF , P0 ;  /* 0xff8000006ff17808 */ /* 0x008fe40000000000 */
[----:B------:R-:W-:-:S04]  /*4130*/  ISETP.GT.AND P0, PT, R7, 0x19, PT ;  /* 0x000000190700780c */ /* 0x000fc80003f04270 */
[----:B------:R-:W-:Y:S02]  /*4140*/  FSEL R83, R91, -INF , P0 ;  /* 0xff8000005b537808 */ /* 0x000fe40000000000 */
[----:B------:R-:W-:Y:S02]  /*4150*/  FSETP.NEU.FTZ.AND P0, PT, R143, -INF , PT ;  /* 0xff8000008f00780b */ /* 0x000fe40003f1d000 */
[----:B------:R-:W-:Y:S02]  /*4160*/  FSEL R81, R107, -INF , P5 ;  /* 0xff8000006b517808 */ /* 0x000fe40002800000 */
[----:B------:R-:W-:Y:S02]  /*4170*/  ISETP.GT.AND P3, PT, R7, 0x8, PT ;  /* 0x000000080700780c */ /* 0x000fe40003f64270 */
[----:B------:R-:W-:Y:S02]  /*4180*/  FSEL R233, R110, -INF , P1 ;  /* 0xff8000006ee97808 */ /* 0x000fe40000800000 */
[----:B------:R-:W-:-:S02]  /*4190*/  FMNMX.FTZ R70, R234, R70, !PT ;  /* 0x00000046ea467209 */ /* 0x000fc40007810000 */
[----:B------:R-:W-:Y:S02]  /*41a0*/  FSEL R6, R6, RZ, P0 ;  /* 0x000000ff06067208 */ /* 0x000fe40000000000 */
[----:B------:R-:W-:Y:S02]  /*41b0*/  ISETP.GT.AND P2, PT, R7, 0x9, PT ;  /* 0x000000090700780c */ /* 0x000fe40003f44270 */
[----:B------:R-:W-:Y:S02]  /*41c0*/  FSEL R80, R102, -INF , P3 ;  /* 0xff80000066507808 */ /* 0x000fe40001800000 */
[----:B------:R-:W-:Y:S01]  /*41d0*/  FMNMX.FTZ R5, R86, R81, !PT ;  /* 0x0000005156057209 */ /* 0x000fe20007810000 */
[----:B------:R-:W-:Y:S01]  /*41e0*/  FFMA.FTZ R8, R10, c[0x0][0x2d0], -R6 ;  /* 0x0000b4000a087a23 */ /* 0x000fe20000010806 */
[----:B------:R-:W-:Y:S02]  /*41f0*/  FMNMX.FTZ R70, R233, R70, !PT ;  /* 0x00000046e9467209 */ /* 0x000fe40007810000 */
[----:B------:R-:W-:-:S02]  /*4200*/  FSEL R71, R103, -INF , P2 ;  /* 0xff80000067477808 */ /* 0x000fc40001000000 */
[----:B------:R-:W-:Y:S02]  /*4210*/  ISETP.GT.AND P3, PT, R7, 0x10, PT ;  /* 0x000000100700780c */ /* 0x000fe40003f64270 */
[----:B------:R-:W-:Y:S01]  /*4220*/  FMNMX.FTZ R5, R80, R5, !PT ;  /* 0x0000000550057209 */ /* 0x000fe20007810000 */
[----:B------:R2:W-:Y:S01]  /*4230*/  MUFU.EX2 R213, R8 ;  /* 0x0000000800d57308 */ /* 0x0005e20000000800 */
[----:B------:R-:W-:Y:S02]  /*4240*/  FMNMX.FTZ R70, R241, R70, !PT ;  /* 0x00000046f1467209 */ /* 0x000fe40007810000 */
[C---:B------:R-:W-:Y:S02]  /*4250*/  ISETP.GT.AND P2, PT, R7.reuse, 0x11, PT ;  /* 0x000000110700780c */ /* 0x040fe40003f44270 */
[----:B------:R-:W-:Y:S01]  /*4260*/  FSEL R68, R98, -INF , P3 ;  /* 0xff80000062447808 */ /* 0x000fe20001800000 */
[----:B------:R-:W3:Y:S01]  /*4270*/  SHFL.BFLY PT, R9, R70, 0x2, 0x1f ;  /* 0x0c401f0046097f89 */ /* 0x000ee200000e0000 */
[----:B------:R-:W-:-:S02]  /*4280*/  ISETP.GT.AND P1, PT, R7, 0x18, PT ;  /* 0x000000180700780c */ /* 0x000fc40003f24270 */
[----:B------:R-:W-:Y:S02]  /*4290*/  FSEL R69, R99, -INF , P2 ;  /* 0xff80000063457808 */ /* 0x000fe40001000000 */
[----:B--2---:R-:W-:Y:S01]  /*42a0*/  FMNMX.FTZ R8, R71, R5, !PT ;  /* 0x0000000547087209 */ /* 0x004fe20007810000 */
[----:B------:R-:W-:-:S03]  /*42b0*/  FFMA.FTZ R5, R11, c[0x0][0x2d0], -R6 ;  /* 0x0000b4000b057a23 */ /* 0x000fc60000010806 */
[----:B------:R-:W-:Y:S01]  /*42c0*/  FMNMX.FTZ R8, R68, R8, !PT ;  /* 0x0000000844087209 */ /* 0x000fe20007810000 */
[----:B------:R2:W-:Y:S01]  /*42d0*/  MUFU.EX2 R180, R5 ;  /* 0x0000000500b47308 */ /* 0x0005e20000000800 */
[----:B------:R-:W-:Y:S02]  /*42e0*/  FSEL R82, R90, -INF , P1 ;  /* 0xff8000005a527808 */ /* 0x000fe40000800000 */
[----:B-1----:R-:W-:Y:S01]  /*42f0*/  FMNMX.FTZ R140, R3, R140, !PT ;  /* 0x0000008c038c7209 */ /* 0x002fe20007810000 */
[----:B------:R-:W-:Y:S01]  /*4300*/  FFMA.FTZ R3, R12, c[0x0][0x2d0], -R6 ;  /* 0x0000b4000c037a23 */ /* 0x000fe20000010806 */
[C---:B------:R-:W-:Y:S02]  /*4310*/  ISETP.GT.AND P5, PT, R7.reuse, 0x20, PT ;  /* 0x000000200700780c */ /* 0x040fe40003fa4270 */
[----:B------:R-:W-:Y:S01]  /*4320*/  ISETP.GT.AND P0, PT, R7, 0x31, PT ;  /* 0x000000310700780c */ /* 0x000fe20003f04270 */
[----:B------:R1:W-:Y:S01]  /*4330*/  MUFU.EX2 R238, R3 ;  /* 0x0000000300ee7308 */ /* 0x0003e20000000800 */
[----:B--2---:R-:W-:-:S04]  /*4340*/  FMNMX.FTZ R5, R69, R8, !PT ;  /* 0x0000000845057209 */ /* 0x004fc80007810000 */
[----:B------:R-:W-:Y:S02]  /*4350*/  FMNMX.FTZ R5, R82, R5, !PT ;  /* 0x0000000552057209 */ /* 0x000fe40007810000 */
[----:B------:R-:W-:Y:S02]  /*4360*/  ISETP.GT.AND P3, PT, R7, 0x21, PT ;  /* 0x000000210700780c */ /* 0x000fe40003f64270 */
[----:B------:R-:W-:Y:S02]  /*4370*/  FSEL R89, R94, -INF , P5 ;  /* 0xff8000005e597808 */ /* 0x000fe40002800000 */
[----:B-1----:R-:W-:Y:S02]  /*4380*/  FMNMX.FTZ R3, R83, R5, !PT ;  /* 0x0000000553037209 */ /* 0x002fe40007810000 */
[----:B------:R-:W-:Y:S02]  /*4390*/  FSEL R138, R75, -INF , P0 ;  /* 0xff8000004b8a7808 */ /* 0x000fe40000000000 */
[----:B------:R-:W-:-:S02]  /*43a0*/  ISETP.GT.AND P0, PT, R7, 0x39, PT ;  /* 0x000000390700780c */ /* 0x000fc40003f04270 */
[----:B------:R-:W-:Y:S02]  /*43b0*/  ISETP.GT.AND P2, PT, R7, 0x28, PT ;  /* 0x000000280700780c */ /* 0x000fe40003f44270 */
[----:B------:R-:W-:Y:S02]  /*43c0*/  FSEL R90, R95, -INF , P3 ;  /* 0xff8000005f5a7808 */ /* 0x000fe40001800000 */
[----:B------:R-:W-:Y:S01]  /*43d0*/  FMNMX.FTZ R3, R89, R3, !PT ;  /* 0x0000000359037209 */ /* 0x000fe20007810000 */
[----:B------:R-:W-:Y:S01]  /*43e0*/  FMUL.FTZ R5, R140, c[0x0][0x2d0] ;  /* 0x0000b4008c057a20 */ /* 0x000fe20000410000 */
[----:B------:R-:W-:Y:S02]  /*43f0*/  ISETP.GT.AND P1, PT, R7, 0x29, PT ;  /* 0x000000290700780c */ /* 0x000fe40003f24270 */
[----:B------:R-:W-:Y:S02]  /*4400*/  FSEL R137, R47, -INF , P0 ;  /* 0xff8000002f897808 */ /* 0x000fe40000000000 */
[----:B------:R-:W-:-:S02]  /*4410*/  FSEL R91, R50, -INF , P2 ;  /* 0xff800000325b7808 */ /* 0x000fc40001000000 */
[----:B------:R-:W-:Y:S02]  /*4420*/  FSETP.NEU.FTZ.AND P0, PT, R140, -INF , PT ;  /* 0xff8000008c00780b */ /* 0x000fe40003f1d000 */
[----:B------:R-:W-:Y:S01]  /*4430*/  FMNMX.FTZ R3, R90, R3, !PT ;  /* 0x000000035a037209 */ /* 0x000fe20007810000 */
[----:B------:R-:W-:Y:S01]  /*4440*/  FFMA.FTZ R8, R13, c[0x0][0x2d0], -R6 ;  /* 0x0000b4000d087a23 */ /* 0x000fe20000010806 */
[----:B------:R-:W-:Y:S02]  /*4450*/  FSEL R104, R51, -INF , P1 ;  /* 0xff80000033687808 */ /* 0x000fe40000800000 */
[----:B---3--:R-:W-:Y:S02]  /*4460*/  FMNMX.FTZ R70, R70, R9, !PT ;  /* 0x0000000946467209 */ /* 0x008fe40007810000 */
[----:B------:R-:W-:Y:S02]  /*4470*/  FSEL R5, R5, RZ, P0 ;  /* 0x000000ff05057208 */ /* 0x000fe40000000000 */
[----:B------:R-:W-:-:S02]  /*4480*/  FMNMX.FTZ R3, R91, R3, !PT ;  /* 0x000000035b037209 */ /* 0x000fc40007810000 */
[C---:B------:R-:W-:Y:S01]  /*4490*/  ISETP.GT.AND P1, PT, R7.reuse, 0x30, PT ;  /* 0x000000300700780c */ /* 0x040fe20003f24270 */
[----:B------:R-:W1:Y:S01]  /*44a0*/  SHFL.BFLY PT, R9, R70, 0x1, 0x1f ;  /* 0x0c201f0046097f89 */ /* 0x000e6200000e0000 */
[----:B------:R2:W-:Y:S01]  /*44b0*/  MUFU.EX2 R243, R8 ;  /* 0x0000000800f37308 */ /* 0x0005e20000000800 */
[----:B------:R-:W-:Y:S02]  /*44c0*/  FMNMX.FTZ R3, R104, R3, !PT ;  /* 0x0000000368037209 */ /* 0x000fe40007810000 */
[----:B------:R-:W-:Y:S01]  /*44d0*/  FSEL R139, R74, -INF , P1 ;  /* 0xff8000004a8b7808 */ /* 0x000fe20000800000 */
[C---:B------:R-:W-:Y:S01]  /*44e0*/  IMAD R231, R2.reuse, 0x2, R228 ;  /* 0x0000000202e77824 */ /* 0x040fe200078e02e4 */
[----:B------:R-:W-:Y:S01]  /*44f0*/  ISETP.GT.AND P1, PT, R7, 0x38, PT ;  /* 0x000000380700780c */ /* 0x000fe20003f24270 */
[----:B------:R-:W-:Y:S01]  /*4500*/  IMAD R230, R2, 0x2, R229 ;  /* 0x0000000202e67824 */ /* 0x000fe200078e02e5 */
[----:B------:R-:W-:Y:S01]  /*4510*/  FMNMX.FTZ R3, R139, R3, !PT ;  /* 0x000000038b037209 */ /* 0x000fe20007810000 */
[----:B------:R-:W-:Y:S01]  /*4520*/  LDSM.16.MT88.4 R48, [R228+0x900] ;  /* 0x00090000e430783b */ /* 0x000fe20000004200 */
[----:B------:R-:W-:Y:S01]  /*4530*/  FSEL R131, R46, -INF , P1 ;  /* 0xff8000002e837808 */ /* 0x000fe20000800000 */
[----:B--2---:R-:W-:Y:S01]  /*4540*/  FFMA.FTZ R8, R14, c[0x0][0x2d0], -R5 ;  /* 0x0000b4000e087a23 */ /* 0x004fe20000010805 */
[----:B------:R-:W-:Y:S01]  /*4550*/  FMNMX.FTZ R3, R138, R3, !PT ;  /* 0x000000038a037209 */ /* 0x000fe20007810000 */
[----:B------:R-:W-:Y:S02]  /*4560*/  LDSM.16.MT88.4 R44, [R230+0x100] ;  /* 0x00010000e62c783b */ /* 0x000fe40000004200 */
[----:B------:R2:W-:Y:S01]  /*4570*/  MUFU.EX2 R198, R8 ;  /* 0x0000000800c67308 */ /* 0x0005e20000000800 */
[----:B------:R-:W-:Y:S01]  /*4580*/  ISETP.GT.AND P2, PT, R7, 0x40, PT ;  /* 0x000000400700780c */ /* 0x000fe20003f44270 */
[----:B------:R-:W-:Y:S01]  /*4590*/  LDSM.16.MT88.4 R72, [R229+0x900] ;  /* 0x00090000e548783b */ /* 0x000fe20000004200 */
[----:B------:R-:W-:-:S02]  /*45a0*/  FMNMX.FTZ R3, R131, R3, !PT ;  /* 0x0000000383037209 */ /* 0x000fc40007810000 */
[----:B------:R-:W-:Y:S01]  /*45b0*/  ISETP.GT.AND P1, PT, R7, 0x41, PT ;  /* 0x000000410700780c */ /* 0x000fe20003f24270 */
[----:B--2---:R-:W-:-:S04]  /*45c0*/  FFMA.FTZ R8, R15, c[0x0][0x2d0], -R5 ;  /* 0x0000b4000f087a23 */ /* 0x004fc80000010805 */
[----:B------:R2:W-:Y:S01]  /*45d0*/  MUFU.EX2 R232, R8 ;  /* 0x0000000800e87308 */ /* 0x0005e20000000800 */
[----:B------:R-:W-:Y:S02]  /*45e0*/  FSEL R149, R62, -INF , P2 ;  /* 0xff8000003e957808 */ /* 0x000fe40001000000 */
[----:B------:R-:W-:Y:S02]  /*45f0*/  FSEL R150, R63, -INF , P1 ;  /* 0xff8000003f967808 */ /* 0x000fe40000800000 */
[C---:B------:R-:W-:Y:S02]  /*4600*/  ISETP.GT.AND P1, PT, R7.reuse, 0x48, PT ;  /* 0x000000480700780c */ /* 0x040fe40003f24270 */
[----:B------:R-:W-:Y:S01]  /*4610*/  ISETP.GT.AND P0, PT, R7, 0x49, PT ;  /* 0x000000490700780c */ /* 0x000fe20003f04270 */
[----:B--2---:R-:W-:-:S04]  /*4620*/  FFMA.FTZ R8, R16, c[0x0][0x2d0], -R5 ;  /* 0x0000b40010087a23 */ /* 0x004fc80000010805 */
[----:B------:R2:W3:Y:S01]  /*4630*/  MUFU.EX2 R25, R8 ;  /* 0x0000000800197308 */ /* 0x0004e20000000800 */
[----:B------:R-:W-:Y:S02]  /*4640*/  FSEL R151, R66, -INF , P1 ;  /* 0xff80000042977808 */ /* 0x000fe40000800000 */
[----:B------:R-:W-:Y:S02]  /*4650*/  FSEL R155, R67, -INF , P0 ;  /* 0xff800000439b7808 */ /* 0x000fe40000000000 */
[----:B-1----:R-:W-:Y:S02]  /*4660*/  FMNMX.FTZ R70, R70, R9, !PT ;  /* 0x0000000946467209 */ /* 0x002fe40007810000 */
[----:B------:R-:W-:Y:S01]  /*4670*/  ISETP.GT.AND P1, PT, R7, 0x50, PT ;  /* 0x000000500700780c */ /* 0x000fe20003f24270 */
[----:B------:R-:W-:Y:S01]  /*4680*/  LDSM.16.MT88.4 R64, [R231+0x900] ;  /* 0x00090000e740783b */ /* 0x000fe20000004200 */
[----:B--2---:R-:W-:-:S04]  /*4690*/  FMNMX.FTZ R8, R137, R3, !PT ;  /* 0x0000000389087209 */ /* 0x004fc80007810000 */
[----:B------:R-:W-:Y:S02]  /*46a0*/  FMNMX.FTZ R8, R149, R8, !PT ;  /* 0x0000000895087209 */ /* 0x000fe40007810000 */
[----:B------:R-:W-:Y:S02]  /*46b0*/  ISETP.GT.AND P0, PT, R7, 0x51, PT ;  /* 0x000000510700780c */ /* 0x000fe40003f04270 */
[----:B------:R-:W-:Y:S01]  /*46c0*/  FMNMX.FTZ R8, R150, R8, !PT ;  /* 0x0000000896087209 */ /* 0x000fe20007810000 */
[----:B------:R-:W-:Y:S01]  /*46d0*/  FMUL.FTZ R3, R70, c[0x0][0x2d0] ;  /* 0x0000b40046037a20 */ /* 0x000fe20000410000 */
[----:B------:R-:W-:Y:S02]  /*46e0*/  FSEL R177, R58, -INF , P1 ;  /* 0xff8000003ab17808 */ /* 0x000fe40000800000 */
[----:B------:R-:W-:Y:S02]  /*46f0*/  FMNMX.FTZ R8, R151, R8, !PT ;  /* 0x0000000897087209 */ /* 0x000fe40007810000 */
[----:B------:R-:W-:-:S02]  /*4700*/  FSEL R178, R59, -INF , P0 ;  /* 0xff8000003bb27808 */ /* 0x000fc40000000000 */
[----:B------:R-:W-:Y:S02]  /*4710*/  ISETP.GT.AND P0, PT, R7, 0x58, PT ;  /* 0x000000580700780c */ /* 0x000fe40003f04270 */
[----:B------:R-:W-:Y:S02]  /*4720*/  FSETP.NEU.FTZ.AND P1, PT, R70, -INF , PT ;  /* 0xff8000004600780b */ /* 0x000fe40003f3d000 */
[----:B------:R-:W-:Y:S02]  /*4730*/  FMNMX.FTZ R8, R155, R8, !PT ;  /* 0x000000089b087209 */ /* 0x000fe40007810000 */
[----:B------:R-:W-:Y:S02]  /*4740*/  FSEL R3, R3, RZ, P1 ;  /* 0x000000ff03037208 */ /* 0x000fe40000800000 */
[----:B------:R-:W-:Y:S02]  /*4750*/  FSEL R159, R54, -INF , P0 ;  /* 0xff800000369f7808 */ /* 0x000fe40000000000 */
[----:B------:R-:W-:-:S02]  /*4760*/  ISETP.GT.AND P5, PT, R7, 0x59, PT ;  /* 0x000000590700780c */ /* 0x000fc40003fa4270 */
[C---:B------:R-:W-:Y:S02]  /*4770*/  ISETP.GT.AND P3, PT, R7.reuse, 0x60, PT ;  /* 0x000000600700780c */ /* 0x040fe40003f64270 */
[C---:B------:R-:W-:Y:S02]  /*4780*/  ISETP.GT.AND P2, PT, R7.reuse, 0x61, PT ;  /* 0x000000610700780c */ /* 0x040fe40003f44270 */
[C---:B------:R-:W-:Y:S02]  /*4790*/  ISETP.GT.AND P1, PT, R7.reuse, 0x68, PT ;  /* 0x000000680700780c */ /* 0x040fe40003f24270 */
[----:B------:R-:W-:Y:S02]  /*47a0*/  ISETP.GT.AND P0, PT, R7, 0x69, PT ;  /* 0x000000690700780c */ /* 0x000fe40003f04270 */
[----:B------:R-:W-:Y:S01]  /*47b0*/  FMNMX.FTZ R7, R177, R8, !PT ;  /* 0x00000008b1077209 */ /* 0x000fe20007810000 */
[----:B------:R-:W-:-:S03]  /*47c0*/  FFMA.FTZ R0, R19, c[0x0][0x2d0], -R3 ;  /* 0x0000b40013007a23 */ /* 0x000fc60000010803 */
[----:B------:R-:W-:Y:S01]  /*47d0*/  FMNMX.FTZ R7, R178, R7, !PT ;  /* 0x00000007b2077209 */ /* 0x000fe20007810000 */
[----:B------:R1:W-:Y:S01]  /*47e0*/  MUFU.EX2 R147, R0 ;  /* 0x0000000000937308 */ /* 0x0003e20000000800 */
[----:B------:R-:W-:Y:S02]  /*47f0*/  FSEL R158, R55, -INF , P5 ;  /* 0xff800000379e7808 */ /* 0x000fe40002800000 */
[----:B------:R-:W-:Y:S02]  /*4800*/  FMNMX.FTZ R4, R159, R7, !PT ;  /* 0x000000079f047209 */ /* 0x000fe40007810000 */
[----:B------:R-:W-:Y:S02]  /*4810*/  FSEL R242, R42, -INF , P3 ;  /* 0xff8000002af27808 */ /* 0x000fe40001800000 */
[----:B------:R-:W-:Y:S02]  /*4820*/  FMNMX.FTZ R4, R158, R4, !PT ;  /* 0x000000049e047209 */ /* 0x000fe40007810000 */
[----:B------:R-:W-:Y:S01]  /*4830*/  FSEL R252, R43, -INF , P2 ;  /* 0xff8000002bfc7808 */ /* 0x000fe20001000000 */
[----:B-1----:R-:W-:Y:S01]  /*4840*/  FFMA.FTZ R0, R24, c[0x0][0x2d0], -R3 ;  /* 0x0000b40018007a23 */ /* 0x002fe20000010803 */
[----:B------:R-:W-:-:S02]  /*4850*/  FMNMX.FTZ R2, R242, R4, !PT ;  /* 0x00000004f2027209 */ /* 0x000fc40007810000 */
[----:B------:R-:W-:Y:S01]  /*4860*/  FSEL R196, R38, -INF , P1 ;  /* 0xff80000026c47808 */ /* 0x000fe20000800000 */
[----:B------:R1:W-:Y:S01]  /*4870*/  MUFU.EX2 R193, R0 ;  /* 0x0000000000c17308 */ /* 0x0003e20000000800 */
[----:B------:R-:W-:Y:S01]  /*4880*/  FSEL R251, R39, -INF , P0 ;  /* 0xff80000027fb7808 */ /* 0x000fe20000000000 */
[----:B---3--:R-:W-:Y:S01]  /*4890*/  IMAD.MOV.U32 R7, RZ, RZ, R25 ;  /* 0x000000ffff077224 */ /* 0x008fe200078e0019 */
[----:B------:R-:W-:Y:S04]  /*48a0*/  LDSM.16.MT88.4 R40, [R229+0x100] ;  /* 0x00010000e528783b */ /* 0x000fe80000004200 */
[----:B------:R-:W-:Y:S01]  /*48b0*/  LDSM.16.MT88.4 R24, [R231+0x100] ;  /* 0x00010000e718783b */ /* 0x000fe20000004200 */
[----:B-1----:R-:W-:-:S04]  /*48c0*/  FFMA.FTZ R0, R28, c[0x0][0x2d0], -R3 ;  /* 0x0000b4001c007a23 */ /* 0x002fc80000010803 */
[----:B------:R1:W-:Y:S02]  /*48d0*/  MUFU.EX2 R106, R0 ;  /* 0x00000000006a7308 */ /* 0x0003e40000000800 */
[----:B-1----:R-:W-:-:S04]  /*48e0*/  FMNMX.FTZ R0, R252, R2, !PT ;  /* 0x00000002fc007209 */ /* 0x002fc80007810000 */
[----:B------:R-:W-:-:S04]  /*48f0*/  FMNMX.FTZ R0, R196, R0, !PT ;  /* 0x00000000c4007209 */ /* 0x000fc80007810000 */
[----:B------:R-:W-:-:S05]  /*4900*/  FMNMX.FTZ R0, R251, R0, !PT ;  /* 0x00000000fb007209 */ /* 0x000fca0007810000 */
[----:B------:R-:W1:Y:S01]  /*4910*/  SHFL.BFLY PT, R4, R0, 0x2, 0x1f ;  /* 0x0c401f0000047f89 */ /* 0x000e6200000e0000 */
[----:B------:R-:W-:-:S04]  /*4920*/  FFMA.FTZ R2, R29, c[0x0][0x2d0], -R5 ;  /* 0x0000b4001d027a23 */ /* 0x000fc80000010805 */
[----:B------:R2:W-:Y:S02]  /*4930*/  MUFU.EX2 R239, R2 ;  /* 0x0000000200ef7308 */ /* 0x0005e40000000800 */
[----:B--2---:R-:W-:-:S06]  /*4940*/  FFMA.FTZ R2, R30, c[0x0][0x2d0], -R5 ;  /* 0x0000b4001e027a23 */ /* 0x004fcc0000010805 */
[----:B------:R2:W-:Y:S01]  /*4950*/  MUFU.EX2 R204, R2 ;  /* 0x0000000200cc7308 */ /* 0x0005e20000000800 */
[----:B-1----:R-:W-:Y:S01]  /*4960*/  FMNMX.FTZ R0, R0, R4, !PT ;  /* 0x0000000400007209 */ /* 0x002fe20007810000 */
[----:B--2---:R-:W-:-:S06]  /*4970*/  FFMA.FTZ R2, R31, c[0x0][0x2d0], -R5 ;  /* 0x0000b4001f027a23 */ /* 0x004fcc0000010805 */
[----:B------:R1:W-:Y:S01]  /*4980*/  MUFU.EX2 R209, R2 ;  /* 0x0000000200d17308 */ /* 0x0003e20000000800 */
[----:B------:R-:W2:Y:S01]  /*4990*/  SHFL.BFLY PT, R4, R0, 0x1, 0x1f ;  /* 0x0c201f0000047f89 */ /* 0x000ea200000e0000 */
[----:B-1----:R-:W-:-:S06]  /*49a0*/  FFMA.FTZ R2, R32, c[0x0][0x2d0], -R5 ;  /* 0x0000b40020027a23 */ /* 0x002fcc0000010805 */
[----:B------:R1:W-:Y:S02]  /*49b0*/  MUFU.EX2 R246, R2 ;  /* 0x0000000200f67308 */ /* 0x0003e40000000800 */
[----:B-1----:R-:W-:-:S06]  /*49c0*/  FFMA.FTZ R2, R33, c[0x0][0x2d0], -R3 ;  /* 0x0000b40021027a23 */ /* 0x002fcc0000010803 */
[----:B------:R1:W-:Y:S02]  /*49d0*/  MUFU.EX2 R201, R2 ;  /* 0x0000000200c97308 */ /* 0x0003e40000000800 */
[----:B-1----:R-:W-:-:S06]  /*49e0*/  FFMA.FTZ R2, R34, c[0x0][0x2d0], -R3 ;  /* 0x0000b40022027a23 */ /* 0x002fcc0000010803 */
[----:B------:R1:W-:Y:S01]  /*49f0*/  MUFU.EX2 R205, R2 ;  /* 0x0000000200cd7308 */ /* 0x0003e20000000800 */
[----:B--2---:R-:W-:Y:S01]  /*4a00*/  FMNMX.FTZ R142, R0, R4, !PT ;  /* 0x00000004008e7209 */ /* 0x004fe20007810000 */
[----:B-1----:R-:W-:-:S06]  /*4a10*/  FFMA.FTZ R2, R35, c[0x0][0x2d0], -R3 ;  /* 0x0000b40023027a23 */ /* 0x002fcc0000010803 */
[----:B------:R1:W-:Y:S01]  /*4a20*/  MUFU.EX2 R210, R2 ;  /* 0x0000000200d27308 */ /* 0x0003e20000000800 */
[----:B------:R-:W-:Y:S02]  /*4a30*/  FMUL.FTZ R0, R142, c[0x0][0x2d0] ;  /* 0x0000b4008e007a20 */ /* 0x000fe40000410000 */
[----:B-1----:R-:W-:Y:S01]  /*4a40*/  FFMA.FTZ R2, R76, c[0x0][0x2d0], -R3 ;  /* 0x0000b4004c027a23 */ /* 0x002fe20000010803 */
[----:B------:R-:W-:Y:S01]  /*4a50*/  FSETP.NEU.FTZ.AND P0, PT, R142, -INF , PT ;  /* 0xff8000008e00780b */ /* 0x000fe20003f1d000 */
[----:B------:R-:W-:Y:S01]  /*4a60*/  IMAD.MOV.U32 R4, RZ, RZ, R180 ;  /* 0x000000ffff047224 */ /* 0x000fe200078e00b4 */
[----:B------:R-:W1:Y:S02]  /*4a70*/  LDSM.16.MT88.4 R76, [R230+0x900] ;  /* 0x00090000e64c783b */ /* 0x000e640000004200 */
[----:B------:R2:W-:Y:S01]  /*4a80*/  MUFU.EX2 R194, R2 ;  /* 0x0000000200c27308 */ /* 0x0005e20000000800 */
[----:B------:R-:W-:Y:S01]  /*4a90*/  FSEL R0, R0, RZ, P0 ;  /* 0x000000ff00007208 */ /* 0x000fe20000000000 */
[----:B--2---:R-:W-:-:S06]  /*4aa0*/  FFMA.FTZ R2, R84, c[0x0][0x2d0], -R6 ;  /* 0x0000b40054027a23 */ /* 0x004fcc0000010806 */
[----:B------:R2:W-:Y:S02]  /*4ab0*/  MUFU.EX2 R107, R2 ;  /* 0x00000002006b7308 */ /* 0x0005e40000000800 */
        /* <DEDUP_REMOVED lines=37> */
[----:B------:R2:W-:Y:S01]  /*4d10*/  MUFU.EX2 R247, R2 ;  /* 0x0000000200f77308 */ /* 0x0005e20000000800 */
[----:B------:R-:W-:Y:S02]  /*4d20*/  FFMA.FTZ R9, R17, c[0x0][0x2d0], -R5 ;  /* 0x0000b40011097a23 */ /* 0x000fe40000010805 */
[----:B--2---:R-:W-:-:S05]  /*4d30*/  FFMA.FTZ R2, R136, c[0x0][0x2d0], -R3 ;  /* 0x0000b40088027a23 */ /* 0x004fca0000010803 */
[----:B------:R2:W-:Y:S02]  /*4d40*/  MUFU.EX2 R227, R2 ;  /* 0x0000000200e37308 */ /* 0x0005e40000000800 */
[----:B--2---:R-:W-:-:S06]  /*4d50*/  FFMA.FTZ R2, R141, c[0x0][0x2d0], -R3 ;  /* 0x0000b4008d027a23 */ /* 0x004fcc0000010803 */
[----:B------:R2:W-:Y:S02]  /*4d60*/  MUFU.EX2 R226, R2 ;  /* 0x0000000200e27308 */ /* 0x0005e40000000800 */
[----:B--2---:R-:W-:-:S06]  /*4d70*/  FFMA.FTZ R2, R144, c[0x0][0x2d0], -R3 ;  /* 0x0000b40090027a23 */ /* 0x004fcc0000010803 */
[----:B------:R2:W-:Y:S08]  /*4d80*/  MUFU.EX2 R225, R2 ;  /* 0x0000000200e17308 */ /* 0x0005f00000000800 */
[----:B------:R3:W4:Y:S01]  /*4d90*/  MUFU.EX2 R215, R9 ;  /* 0x0000000900d77308 */ /* 0x0007220000000800 */
[----:B--2---:R-:W-:-:S07]  /*4da0*/  FFMA.FTZ R2, R145, c[0x0][0x2d0], -R3 ;  /* 0x0000b40091027a23 */ /* 0x004fce0000010803 */
[----:B------:R2:W-:Y:S01]  /*4db0*/  MUFU.EX2 R224, R2 ;  /* 0x0000000200e07308 */ /* 0x0005e20000000800 */
[----:B---3--:R-:W-:-:S07]  /*4dc0*/  FFMA.FTZ R9, R18, c[0x0][0x2d0], -R3 ;  /* 0x0000b40012097a23 */ /* 0x008fce0000010803 */
[----:B------:R-:W3:Y:S01]  /*4dd0*/  MUFU.EX2 R199, R9 ;  /* 0x0000000900c77308 */ /* 0x000ee20000000800 */
[----:B--2---:R-:W-:-:S07]  /*4de0*/  FFMA.FTZ R2, R89, c[0x0][0x2d0], -R0 ;  /* 0x0000b40059027a23 */ /* 0x004fce0000010800 */
[----:B------:R2:W-:Y:S01]  /*4df0*/  MUFU.EX2 R222, R2 ;  /* 0x0000000200de7308 */ /* 0x0005e20000000800 */
[----:B------:R-:W-:Y:S01]  /*4e00*/  F2FP.PACK_AB R8, R232, R198 ;  /* 0x000000c6e808723e */ /* 0x000fe200000000ff */
[----:B--2---:R-:W-:-:S06]  /*4e10*/  FFMA.FTZ R2, R90, c[0x0][0x2d0], -R0 ;  /* 0x0000b4005a027a23 */ /* 0x004fcc0000010800 */
[----:B------:R2:W1:Y:S01]  /*4e20*/  MUFU.EX2 R223, R2 ;  /* 0x0000000200df7308 */ /* 0x0004620000000800 */
[----:B----4-:R-:W-:Y:S02]  /*4e30*/  F2FP.PACK_AB R10, R215, R7 ;  /* 0x00000007d70a723e */ /* 0x010fe400000000ff */
[----:B---3--:R-:W-:Y:S02]  /*4e40*/  F2FP.PACK_AB R9, R147, R199 ;  /* 0x000000c79309723e */ /* 0x008fe400000000ff */
[----:B------:R-:W-:Y:S01]  /*4e50*/  F2FP.PACK_AB R11, R106, R193 ;  /* 0x000000c16a0b723e */ /* 0x000fe200000000ff */
[----:B--2---:R-:W-:-:S04]  /*4e60*/  FFMA.FTZ R2, R91, c[0x0][0x2d0], -R0 ;  /* 0x0000b4005b027a23 */ /* 0x004fc80000010800 */
[----:B------:R2:W-:Y:S01]  /*4e70*/  MUFU.EX2 R221, R2 ;  /* 0x0000000200dd7308 */ /* 0x0005e20000000800 */
[----:B------:R-:W-:Y:S01]  /*4e80*/  IMAD.MOV.U32 R132, RZ, RZ, R216 ;  /* 0x000000ffff847224 */ /* 0x000fe200078e00d8 */
[----:B------:R-:W-:Y:S01]  /*4e90*/  HMMA.16816.F32 R52, R8, R20, RZ ;  /* 0x000000140834723c */ /* 0x000fe200000018ff */
[----:B--2---:R-:W-:-:S05]  /*4ea0*/  FFMA.FTZ R2, R104, c[0x0][0x2d0], -R0 ;  /* 0x0000b40068027a23 */ /* 0x004fca0000010800 */
[----:B------:R2:W3:Y:S02]  /*4eb0*/  MUFU.EX2 R220, R2 ;  /* 0x0000000200dc7308 */ /* 0x0004e40000000800 */
[C---:B------:R-:W-:Y:S08]  /*4ec0*/  HMMA.16816.F32 R60, R8.reuse, R24, RZ ;  /* 0x00000018083c723c */ /* 0x040ff000000018ff */
[----:B------:R-:W-:Y:S01]  /*4ed0*/  HMMA.16816.F32 R56, R8, R40, RZ ;  /* 0x000000280838723c */ /* 0x000fe200000018ff */
[----:B--2---:R-:W-:-:S07]  /*4ee0*/  FFMA.FTZ R2, R165, c[0x0][0x2d0], -R6 ;  /* 0x0000b400a5027a23 */ /* 0x004fce0000010806 */
[C---:B------:R-:W-:Y:S01]  /*4ef0*/  HMMA.16816.F32 R16, R8.reuse, R44, RZ ;  /* 0x0000002c0810723c */ /* 0x040fe200000018ff */
[----:B------:R2:W-:Y:S07]  /*4f00*/  MUFU.EX2 R216, R2 ;  /* 0x0000000200d87308 */ /* 0x0005ee0000000800 */
[C---:B------:R-:W-:Y:S08]  /*4f10*/  HMMA.16816.F32 R36, R8.reuse, R22, RZ ;  /* 0x000000160824723c */ /* 0x040ff000000018ff */
[----:B------:R-:W-:Y:S01]  /*4f20*/  HMMA.16816.F32 R32, R8, R26, RZ ;  /* 0x0000001a0820723c */ /* 0x000fe200000018ff */
[----:B--2---:R-:W-:-:S07]  /*4f30*/  FFMA.FTZ R2, R164, c[0x0][0x2d0], -R6 ;  /* 0x0000b400a4027a23 */ /* 0x004fce0000010806 */
[C---:B------:R-:W-:Y:S01]  /*4f40*/  HMMA.16816.F32 R28, R8.reuse, R42, RZ ;  /* 0x0000002a081c723c */ /* 0x040fe200000018ff */
[----:B------:R2:W-:Y:S07]  /*4f50*/  MUFU.EX2 R217, R2 ;  /* 0x0000000200d97308 */ /* 0x0005ee0000000800 */
[----:B------:R-:W-:Y:S01]  /*4f60*/  HMMA.16816.F32 R8, R8, R46, RZ ;  /* 0x0000002e0808723c */ /* 0x000fe200000018ff */
[----:B--2---:R-:W-:-:S04]  /*4f70*/  FFMA.FTZ R2, R163, c[0x0][0x2d0], -R6 ;  /* 0x0000b400a3027a23 */ /* 0x004fc80000010806 */
[----:B------:R2:W-:Y:S01]  /*4f80*/  MUFU.EX2 R218, R2 ;  /* 0x0000000200da7308 */ /* 0x0005e20000000800 */
[----:B------:R-:W-:Y:S01]  /*4f90*/  IMAD.MOV.U32 R68, RZ, RZ, R214 ;  /* 0x000000ffff447224 */ /* 0x000fe200078e00d6 */
[----:B------:R-:W-:Y:S02]  /*4fa0*/  F2FP.PACK_AB R12, R204, R239 ;  /* 0x000000efcc0c723e */ /* 0x000fe400000000ff */
[----:B------:R-:W-:Y:S02]  /*4fb0*/  F2FP.PACK_AB R13, R205, R201 ;  /* 0x000000c9cd0d723e */ /* 0x000fe400000000ff */
[----:B------:R-:W-:Y:S01]  /*4fc0*/  F2FP.PACK_AB R14, R246, R209 ;  /* 0x000000d1f60e723e */ /* 0x000fe200000000ff */
[----:B--2---:R-:W-:-:S04]  /*4fd0*/  FFMA.FTZ R2, R162, c[0x0][0x2d0], -R6 ;  /* 0x0000b400a2027a23 */ /* 0x004fc80000010806 */
[----:B------:R2:W-:Y:S01]  /*4fe0*/  MUFU.EX2 R219, R2 ;  /* 0x0000000200db7308 */ /* 0x0005e20000000800 */
[----:B------:R-:W-:Y:S01]  /*4ff0*/  F2FP.PACK_AB R15, R194, R210 ;  /* 0x000000d2c20f723e */ /* 0x000fe200000000ff */
[----:B------:R-:W-:Y:S02]  /*5000*/  IMAD.MOV.U32 R141, RZ, RZ, R215 ;  /* 0x000000ffff8d7224 */ /* 0x000fe400078e00d7 */
[----:B--2---:R-:W-:-:S04]  /*5010*/  FFMA.FTZ R2, R160, c[0x0][0x2d0], -R5 ;  /* 0x0000b400a0027a23 */ /* 0x004fc80000010805 */
[----:B------:R2:W-:Y:S01]  /*5020*/  MUFU.EX2 R214, R2 ;  /* 0x0000000200d67308 */ /* 0x0005e20000000800 */
[----:B-1----:R-:W-:Y:S01]  /*5030*/  HMMA.16816.F32 R100, R12, R78, R8 ;  /* 0x0000004e0c64723c */ /* 0x002fe20000001808 */
[----:B------:R-:W-:-:S06]  /*5040*/  IMAD.MOV.U32 R163, RZ, RZ, R213 ;  /* 0x000000ffffa37224 */ /* 0x000fcc00078e00d5 */
[----:B------:R-:W-:Y:S01]  /*5050*/  F2FP.PACK_AB R8, R4, R213 ;  /* 0x000000d50408723e */ /* 0x000fe200000000ff */
[----:B--2---:R-:W-:-:S04]  /*5060*/  FFMA.FTZ R2, R161, c[0x0][0x2d0], -R5 ;  /* 0x0000b400a1027a23 */ /* 0x004fc80000010805 */
[----:B------:R1:W2:Y:S02]  /*5070*/  MUFU.EX2 R215, R2 ;  /* 0x0000000200d77308 */ /* 0x0002a40000000800 */
[----:B-1----:R-:W-:-:S06]  /*5080*/  FFMA.FTZ R2, R152, c[0x0][0x2d0], -R5 ;  /* 0x0000b40098027a23 */ /* 0x002fcc0000010805 */
[----:B------:R1:W-:Y:S01]  /*5090*/  MUFU.EX2 R213, R2 ;  /* 0x0000000200d57308 */ /* 0x0003e20000000800 */
[----:B------:R-:W-:Y:S02]  /*50a0*/  F2FP.PACK_AB R10, R243, R238 ;  /* 0x000000eef30a723e */ /* 0x000fe400000000ff */
[----:B------:R-:W-:Y:S01]  /*50b0*/  F2FP.PACK_AB R9, R181, R182 ;  /* 0x000000b6b509723e */ /* 0x000fe200000000ff */
[----:B-1----:R-:W-:Y:S02]  /*50c0*/  FFMA.FTZ R2, R153, c[0x0][0x2d0], -R5 ;  /* 0x0000b40099027a23 */ /* 0x002fe40000010805 */
[----:B------:R-:W-:Y:S02]  /*50d0*/  IMAD.MOV.U32 R153, RZ, RZ, R212 ;  /* 0x000000ffff997224 */ /* 0x000fe400078e00d4 */
[----:B------:R1:W-:Y:S01]  /*50e0*/  MUFU.EX2 R212, R2 ;  /* 0x0000000200d47308 */ /* 0x0003e20000000800 */
[----:B------:R-:W-:Y:S02]  /*50f0*/  F2FP.PACK_AB R11, R187, R180 ;  /* 0x000000b4bb0b723e */ /* 0x000fe400000000ff */
[----:B------:R-:W-:Y:S01]  /*5100*/  MOV R136, R210 ;  /* 0x000000d200887202 */ /* 0x000fe20000000f00 */
[----:B-1----:R-:W-:-:S02]  /*5110*/  FFMA.FTZ R2, R154, c[0x0][0x2d0], -R3 ;  /* 0x0000b4009a027a23 */ /* 0x002fc40000010803 */
[----:B------:R-:W-:Y:S02]  /*5120*/  IMAD.MOV.U32 R154, RZ, RZ, R211 ;  /* 0x000000ffff9a7224 */ /* 0x000fe400078e00d3 */
[----:B------:R1:W-:Y:S01]  /*5130*/  MUFU.EX2 R211, R2 ;  /* 0x0000000200d37308 */ /* 0x0003e20000000800 */
[----:B------:R-:W-:Y:S01]  /*5140*/  IMAD.MOV.U32 R165, RZ, RZ, R209 ;  /* 0x000000ffffa57224 */ /* 0x000fe200078e00d1 */
[----:B------:R-:W-:Y:S01]  /*5150*/  HMMA.16816.F32 R120, R12, R48, R52 ;  /* 0x000000300c78723c */ /* 0x000fe20000001834 */
[----:B------:R-:W-:Y:S02]  /*5160*/  IMAD.MOV.U32 R164, RZ, RZ, R208 ;  /* 0x000000ffffa47224 */ /* 0x000fe400078e00d0 */
[----:B-1----:R-:W-:-:S04]  /*5170*/  FFMA.FTZ R2, R166, c[0x0][0x2d0], -R3 ;  /* 0x0000b400a6027a23 */ /* 0x002fc80000010803 */
[----:B------:R1:W4:Y:S01]  /*5180*/  MUFU.EX2 R210, R2 ;  /* 0x0000000200d27308 */ /* 0x0003220000000800 */
[C---:B------:R-:W-:Y:S08]  /*5190*/  HMMA.16816.F32 R112, R12.reuse, R64, R60 ;  /* 0x000000400c70723c */ /* 0x040ff0000000183c */
[----:B------:R-:W-:Y:S01]  /*51a0*/  HMMA.16816.F32 R108, R12, R72, R56 ;  /* 0x000000480c6c723c */ /* 0x000fe20000001838 */
[----:B-1----:R-:W-:-:S07]  /*51b0*/  FFMA.FTZ R2, R148, c[0x0][0x2d0], -R3 ;  /* 0x0000b40094027a23 */ /* 0x002fce0000010803 */
[C---:B------:R-:W-:Y:S01]  /*51c0*/  HMMA.16816.F32 R124, R12.reuse, R76, R16 ;  /* 0x0000004c0c7c723c */ /* 0x040fe20000001810 */
[----:B------:R1:W-:Y:S07]  /*51d0*/  MUFU.EX2 R209, R2 ;  /* 0x0000000200d17308 */ /* 0x0003ee0000000800 */
[C---:B------:R-:W-:Y:S08]  /*51e0*/  HMMA.16816.F32 R96, R12.reuse, R50, R36 ;  /* 0x000000320c60723c */ /* 0x040ff00000001824 */
[----:B------:R-:W-:Y:S01]  /*51f0*/  HMMA.16816.F32 R92, R12, R66, R32 ;  /* 0x000000420c5c723c */ /* 0x000fe20000001820 */
[----:B-1----:R-:W-:-:S07]  /*5200*/  FFMA.FTZ R2, R146, c[0x0][0x2d0], -R3 ;  /* 0x0000b40092027a23 */ /* 0x002fce0000010803 */
[----:B------:R-:W-:Y:S08]  /*5210*/  HMMA.16816.F32 R116, R12, R74, R28 ;  /* 0x0000004a0c74723c */ /* 0x000ff0000000181c */
[C---:B------:R-:W-:Y:S08]  /*5220*/  HMMA.16816.F32 R12, R8.reuse, R20, RZ ;  /* 0x00000014080c723c */ /* 0x040ff000000018ff */
[C---:B------:R-:W-:Y:S08]  /*5230*/  HMMA.16816.F32 R32, R8.reuse, R22, RZ ;  /* 0x000000160820723c */ /* 0x040ff000000018ff */
[C---:B------:R-:W-:Y:S08]  /*5240*/  HMMA.16816.F32 R16, R8.reuse, R24, RZ ;  /* 0x000000180810723c */ /* 0x040ff000000018ff */
[----:B------:R-:W-:Y:S01]  /*5250*/  HMMA.16816.F32 R28, R8, R26, RZ ;  /* 0x0000001a081c723c */ /* 0x000fe200000018ff */
[----:B------:R-:W-:-:S07]  /*5260*/  IMAD.MOV.U32 R166, RZ, RZ, R206 ;  /* 0x000000ffffa67224 */ /* 0x000fce00078e00ce */
[C---:B------:R-:W-:Y:S08]  /*5270*/  HMMA.16816.F32 R20, R8.reuse, R40, RZ ;  /* 0x000000280814723c */ /* 0x040ff000000018ff */
[C---:B------:R-:W-:Y:S08]  /*5280*/  HMMA.16816.F32 R24, R8.reuse, R44, RZ ;  /* 0x0000002c0818723c */ /* 0x040ff000000018ff */
[C---:B------:R-:W-:Y:S08]  /*5290*/  HMMA.16816.F32 R40, R8.reuse, R42, RZ ;  /* 0x0000002a0828723c */ /* 0x040ff000000018ff */
[----:B------:R-:W-:Y:S07]  /*52a0*/  HMMA.16816.F32 R44, R8, R46, RZ ;  /* 0x0000002e082c723c */ /* 0x000fee00000018ff */
[----:B------:R-:W-:-:S02]  /*52b0*/  F2FP.PACK_AB R11, R71, R208 ;  /* 0x000000d0470b723e */ /* 0x000fc400000000ff */
[----:B------:R1:W1:Y:S01]  /*52c0*/  MUFU.EX2 R208, R2 ;  /* 0x0000000200d07308 */ /* 0x0002620000000800 */
[----:B------:R-:W-:Y:S01]  /*52d0*/  F2FP.PACK_AB R10, R207, R206 ;  /* 0x000000cecf0a723e */ /* 0x000fe200000000ff */
[----:B------:R-:W-:Y:S02]  /*52e0*/  IMAD.MOV.U32 R161, RZ, RZ, R207 ;  /* 0x000000ffffa17224 */ /* 0x000fe400078e00cf */
[----:B-1----:R-:W-:-:S04]  /*52f0*/  FFMA.FTZ R2, R139, c[0x0][0x2d0], -R0 ;  /* 0x0000b4008b027a23 */ /* 0x002fc80000010800 */
[----:B------:R1:W-:Y:S01]  /*5300*/  MUFU.EX2 R206, R2 ;  /* 0x0000000200ce7308 */ /* 0x0003e20000000800 */
[----:B------:R-:W-:Y:S02]  /*5310*/  IMAD.MOV.U32 R148, RZ, RZ, R205 ;  /* 0x000000ffff947224 */ /* 0x000fe400078e00cd */
[----:B------:R-:W-:Y:S02]  /*5320*/  IMAD.MOV.U32 R146, RZ, RZ, R204 ;  /* 0x000000ffff927224 */ /* 0x000fe400078e00cc */
[----:B-1----:R-:W-:-:S04]  /*5330*/  FFMA.FTZ R2, R138, c[0x0][0x2d0], -R0 ;  /* 0x0000b4008a027a23 */ /* 0x002fc80000010800 */
[----:B------:R1:W1:Y:S02]  /*5340*/  MUFU.EX2 R207, R2 ;  /* 0x0000000200cf7308 */ /* 0x0002640000000800 */
[----:B-1----:R-:W-:-:S06]  /*5350*/  FFMA.FTZ R2, R131, c[0x0][0x2d0], -R0 ;  /* 0x0000b40083027a23 */ /* 0x002fcc0000010800 */
[----:B------:R1:W-:Y:S01]  /*5360*/  MUFU.EX2 R205, R2 ;  /* 0x0000000200cd7308 */ /* 0x0003e20000000800 */
[----:B------:R-:W-:Y:S02]  /*5370*/  IMAD.MOV.U32 R131, RZ, RZ, R201 ;  /* 0x000000ffff837224 */ /* 0x000fe400078e00c9 */
[----:B-1----:R-:W-:-:S05]  /*5380*/  FFMA.FTZ R2, R137, c[0x0][0x2d0], -R0 ;  /* 0x0000b40089027a23 */ /* 0x002fca0000010800 */
[----:B------:R1:W1:Y:S01]  /*5390*/  MUFU.EX2 R204, R2 ;  /* 0x0000000200cc7308 */ /* 0x0002620000000800 */
[----:B------:R-:W-:Y:S01]  /*53a0*/  IMAD.MOV.U32 R137, RZ, RZ, R200 ;  /* 0x000000ffff897224 */ /* 0x000fe200078e00c8 */
[----:B------:R-:W-:Y:S01]  /*53b0*/  F2FP.PACK_AB R8, R202, R107 ;  /* 0x0000006bca08723e */ /* 0x000fe200000000ff */
[----:B------:R-:W-:Y:S02]  /*53c0*/  IMAD.MOV.U32 R138, RZ, RZ, R202 ;  /* 0x000000ffff8a7224 */ /* 0x000fe400078e00ca */
[----:B-1----:R-:W-:-:S04]  /*53d0*/  FFMA.FTZ R2, R173, c[0x0][0x2d0], -R6 ;  /* 0x0000b400ad027a23 */ /* 0x002fc80000010806 */
[----:B------:R1:W-:Y:S01]  /*53e0*/  MUFU.EX2 R200, R2 ;  /* 0x0000000200c87308 */ /* 0x0003e20000000800 */
[----:B------:R-:W-:Y:S01]  /*53f0*/  F2FP.PACK_AB R9, R203, R186 ;  /* 0x000000bacb09723e */ /* 0x000fe200000000ff */
[----:B------:R-:W-:Y:S02]  /*5400*/  IMAD.MOV.U32 R139, RZ, RZ, R203 ;  /* 0x000000ffff8b7224 */ /* 0x000fe400078e00cb */
[----:B-1----:R-:W-:-:S04]  /*5410*/  FFMA.FTZ R2, R174, c[0x0][0x2d0], -R6 ;  /* 0x0000b400ae027a23 */ /* 0x002fc80000010806 */
[----:B------:R1:W-:Y:S01]  /*5420*/  MUFU.EX2 R201, R2 ;  /* 0x0000000200c97308 */ /* 0x0003e20000000800 */
[----:B------:R-:W-:Y:S02]  /*5430*/  IMAD.MOV.U32 R160, RZ, RZ, R198 ;  /* 0x000000ffffa07224 */ /* 0x000fe400078e00c6 */
[----:B-1----:R-:W-:-:S05]  /*5440*/  FFMA.FTZ R2, R175, c[0x0][0x2d0], -R6 ;  /* 0x0000b400af027a23 */ /* 0x002fca0000010806 */
        /* <DEDUP_REMOVED lines=9> */
[----:B------:R1:W1:Y:S01]  /*54e0*/  MUFU.EX2 R199, R2 ;  /* 0x0000000200c77308 */ /* 0x0002620000000800 */
        /* <DEDUP_REMOVED lines=16> */
[----:B------:R-:W-:Y:S02]  /*55f0*/  IMAD.MOV.U32 R68, RZ, RZ, R191 ;  /* 0x000000ffff447224 */ /* 0x000fe400078e00bf */
[----:B-1----:R-:W-:-:S04]  /*5600*/  FFMA.FTZ R2, R156, c[0x0][0x2d0], -R3 ;  /* 0x0000b4009c027a23 */ /* 0x002fc80000010803 */
[----:B------:R1:W1:Y:S01]  /*5610*/  MUFU.EX2 R192, R2 ;  /* 0x0000000200c07308 */ /* 0x0002620000000800 */
[----:B------:R-:W-:Y:S02]  /*5620*/  IMAD.MOV.U32 R176, RZ, RZ, R190 ;  /* 0x000000ffffb07224 */ /* 0x000fe400078e00be */
[----:B-1----:R-:W-:-:S05]  /*5630*/  FFMA.FTZ R2, R149, c[0x0][0x2d0], -R0 ;  /* 0x0000b40095027a23 */ /* 0x002fca0000010800 */
[----:B------:R1:W-:Y:S01]  /*5640*/  MUFU.EX2 R188, R2 ;  /* 0x0000000200bc7308 */ /* 0x0003e20000000800 */
[----:B------:R-:W-:Y:S02]  /*5650*/  IMAD.MOV.U32 R133, RZ, RZ, R189 ;  /* 0x000000ffff857224 */ /* 0x000fe400078e00bd */
[----:B-1----:R-:W-:-:S05]  /*5660*/  FFMA.FTZ R2, R150, c[0x0][0x2d0], -R0 ;  /* 0x0000b40096027a23 */ /* 0x002fca0000010800 */
[----:B------:R1:W1:Y:S01]  /*5670*/  MUFU.EX2 R191, R2 ;  /* 0x0000000200bf7308 */ /* 0x0002620000000800 */
[----:B------:R-:W-:Y:S02]  /*5680*/  IMAD.MOV.U32 R170, RZ, RZ, R176 ;  /* 0x000000ffffaa7224 */ /* 0x000fe400078e00b0 */
[----:B------:R-:W-:Y:S02]  /*5690*/  IMAD.MOV.U32 R176, RZ, RZ, R174 ;  /* 0x000000ffffb07224 */ /* 0x000fe400078e00ae */
[----:B-1----:R-:W-:-:S04]  /*56a0*/  FFMA.FTZ R2, R151, c[0x0][0x2d0], -R0 ;  /* 0x0000b40097027a23 */ /* 0x002fc80000010800 */
[----:B------:R1:W-:Y:S01]  /*56b0*/  MUFU.EX2 R190, R2 ;  /* 0x0000000200be7308 */ /* 0x0003e20000000800 */
[----:B------:R-:W-:Y:S02]  /*56c0*/  IMAD.MOV.U32 R144, RZ, RZ, R85 ;  /* 0x000000ffff907224 */ /* 0x000fe400078e0055 */
[----:B------:R-:W-:Y:S02]  /*56d0*/  IMAD.MOV.U32 R174, RZ, RZ, R173 ;  /* 0x000000ffffae7224 */ /* 0x000fe400078e00ad */
[----:B------:R-:W-:Y:S02]  /*56e0*/  IMAD.MOV.U32 R173, RZ, RZ, R131 ;  /* 0x000000ffffad7224 */ /* 0x000fe400078e0083 */
[----:B-1----:R-:W-:-:S04]  /*56f0*/  FFMA.FTZ R2, R155, c[0x0][0x2d0], -R0 ;  /* 0x0000b4009b027a23 */ /* 0x002fc80000010800 */
[----:B------:R1:W1:Y:S01]  /*5700*/  MUFU.EX2 R189, R2 ;  /* 0x0000000200bd7308 */ /* 0x0002620000000800 */
[----:B------:R-:W-:Y:S02]  /*5710*/  IMAD.MOV.U32 R135, RZ, RZ, R106 ;  /* 0x000000ffff877224 */ /* 0x000fe400078e006a */
[----:B------:R-:W-:Y:S02]  /*5720*/  IMAD.MOV.U32 R131, RZ, RZ, R154 ;  /* 0x000000ffff837224 */ /* 0x000fe400078e009a */
[----:B------:R-:W-:Y:S02]  /*5730*/  IMAD.MOV.U32 R154, RZ, RZ, R152 ;  /* 0x000000ffff9a7224 */ /* 0x000fe400078e0098 */
[----:B------:R-:W-:Y:S02]  /*5740*/  IMAD.MOV.U32 R134, RZ, RZ, R107 ;  /* 0x000000ffff867224 */ /* 0x000fe400078e006b */
[----:B-1----:R-:W-:Y:S02]  /*5750*/  FFMA.FTZ R2, R169, c[0x0][0x2d0], -R5 ;  /* 0x0000b400a9027a23 */ /* 0x002fe40000010805 */
[----:B------:R-:W-:-:S02]  /*5760*/  IMAD.MOV.U32 R169, RZ, RZ, R175 ;  /* 0x000000ffffa97224 */ /* 0x000fc400078e00af */
[----:B------:R-:W-:Y:S02]  /*5770*/  IMAD.MOV.U32 R175, RZ, RZ, R137 ;  /* 0x000000ffffaf7224 */ /* 0x000fe400078e0089 */
[----:B------:R-:W-:Y:S01]  /*5780*/  IMAD.MOV.U32 R137, RZ, RZ, R138 ;  /* 0x000000ffff897224 */ /* 0x000fe200078e008a */
[----:B------:R-:W-:Y:S01]  /*5790*/  MOV R138, R139 ;  /* 0x0000008b008a7202 */ /* 0x000fe20000000f00 */
[----:B------:R-:W-:Y:S02]  /*57a0*/  IMAD.MOV.U32 R139, RZ, RZ, R146 ;  /* 0x000000ffff8b7224 */ /* 0x000fe400078e0092 */
[----:B------:R-:W-:Y:S02]  /*57b0*/  IMAD.MOV.U32 R146, RZ, RZ, R153 ;  /* 0x000000ffff927224 */ /* 0x000fe400078e0099 */
[----:B------:R-:W-:Y:S02]  /*57c0*/  IMAD.MOV.U32 R153, RZ, RZ, R144 ;  /* 0x000000ffff997224 */ /* 0x000fe400078e0090 */
[----:B------:R-:W-:-:S02]  /*57d0*/  IMAD.MOV.U32 R152, RZ, RZ, R141 ;  /* 0x000000ffff987224 */ /* 0x000fc400078e008d */
[----:B------:R-:W-:Y:S02]  /*57e0*/  IMAD.MOV.U32 R171, RZ, RZ, R169 ;  /* 0x000000ffffab7224 */ /* 0x000fe400078e00a9 */
[----:B------:R-:W-:Y:S02]  /*57f0*/  IMAD.MOV.U32 R141, RZ, RZ, R135 ;  /* 0x000000ffff8d7224 */ /* 0x000fe400078e0087 */
[----:B------:R-:W-:Y:S02]  /*5800*/  IMAD.MOV.U32 R169, RZ, RZ, R131 ;  /* 0x000000ffffa97224 */ /* 0x000fe400078e0083 */
[----:B------:R-:W-:Y:S02]  /*5810*/  IMAD.MOV.U32 R131, RZ, RZ, R154 ;  /* 0x000000ffff837224 */ /* 0x000fe400078e009a */
[----:B------:R-:W-:Y:S02]  /*5820*/  IMAD.MOV.U32 R154, RZ, RZ, R153 ;  /* 0x000000ffff9a7224 */ /* 0x000fe400078e0099 */
[----:B------:R-:W-:-:S02]  /*5830*/  IMAD.MOV.U32 R153, RZ, RZ, R152 ;  /* 0x000000ffff997224 */ /* 0x000fc400078e0098 */
[----:B------:R-:W-:Y:S02]  /*5840*/  IMAD.MOV.U32 R135, RZ, RZ, R134 ;  /* 0x000000ffff877224 */ /* 0x000fe400078e0086 */
[----:B------:R-:W-:Y:S01]  /*5850*/  IMAD.MOV.U32 R152, RZ, RZ, R141 ;  /* 0x000000ffff987224 */ /* 0x000fe200078e008d */
[----:B------:R-:W4:Y:S01]  /*5860*/  LDL R134, [R1+0x64] ;  /* 0x0000640001867983 */ /* 0x000f220000100800 */
[----:B------:R-:W-:-:S03]  /*5870*/  IMAD.MOV.U32 R141, RZ, RZ, R241 ;  /* 0x000000ffff8d7224 */ /* 0x000fc600078e00f1 */
[----:B------:R-:W4:Y:S01]  /*5880*/  LDL.LU R241, [R1+0xb4] ;  /* 0x0000b40001f17983 */ /* 0x000f220000300800 */
[C---:B------:R-:W-:Y:S03]  /*5890*/  HMMA.16816.F32 R60, R8.reuse, R48, R12 ;  /* 0x00000030083c723c */ /* 0x040fe6000000180c */
[----:B------:R-:W-:Y:S05]  /*58a0*/  LDSM.16.MT88.4 R12, [R229+0x1100] ;  /* 0x00110000e50c783b */ /* 0x000fea0000004200 */
[C---:B------:R-:W-:Y:S01]  /*58b0*/  HMMA.16816.F32 R56, R8.reuse, R64, R16 ;  /* 0x000000400838723c */ /* 0x040fe20000001810 */
[----:B------:R-:W-:Y:S07]  /*58c0*/  LDSM.16.MT88.4 R16, [R231+0x1100] ;  /* 0x00110000e710783b */ /* 0x000fee0000004200 */
[C---:B------:R-:W-:Y:S01]  /*58d0*/  HMMA.16816.F32 R52, R8.reuse, R72, R20 ;  /* 0x000000480834723c */ /* 0x040fe20000001814 */
[----:B------:R-:W1:Y:S07]  /*58e0*/  LDSM.16.MT88.4 R20, [R228+0x1100] ;  /* 0x00110000e414783b */ /* 0x000e6e0000004200 */
[C---:B------:R-:W-:Y:S01]  /*58f0*/  HMMA.16816.F32 R80, R8.reuse, R76, R24 ;  /* 0x0000004c0850723c */ /* 0x040fe20000001818 */
[----:B------:R-:W1:Y:S07]  /*5900*/  LDSM.16.MT88.4 R24, [R230+0x1100] ;  /* 0x00110000e618783b */ /* 0x000e6e0000004200 */
[C---:B------:R-:W-:Y:S08]  /*5910*/  HMMA.16816.F32 R36, R8.reuse, R50, R32 ;  /* 0x000000320824723c */ /* 0x040ff00000001820 */
[C---:B------:R-:W-:Y:S08]  /*5920*/  HMMA.16816.F32 R28, R8.reuse, R66, R28 ;  /* 0x00000042081c723c */ /* 0x040ff0000000181c */
[C---:B------:R-:W-:Y:S08]  /*5930*/  HMMA.16816.F32 R32, R8.reuse, R74, R40 ;  /* 0x0000004a0820723c */ /* 0x040ff00000001828 */
[----:B------:R-:W-:Y:S01]  /*5940*/  HMMA.16816.F32 R44, R8, R78, R44 ;  /* 0x0000004e082c723c */ /* 0x000fe2000000182c */
[----:B------:R-:W-:-:S06]  /*5950*/  IMAD.MOV.U32 R145, RZ, RZ, R84 ;  /* 0x000000ffff917224 */ /* 0x000fcc00078e0054 */
[----:B------:R-:W-:Y:S02]  /*5960*/  F2FP.PACK_AB R8, R250, R249 ;  /* 0x000000f9fa08723e */ /* 0x000fe400000000ff */
[----:B------:R-:W-:Y:S02]  /*5970*/  F2FP.PACK_AB R9, R226, R227 ;  /* 0x000000e3e209723e */ /* 0x000fe400000000ff */
[----:B------:R-:W-:Y:S02]  /*5980*/  F2FP.PACK_AB R10, R247, R248 ;  /* 0x000000f8f70a723e */ /* 0x000fe400000000ff */
[----:B------:R-:W-:-:S07]  /*5990*/  F2FP.PACK_AB R11, R224, R225 ;  /* 0x000000e1e00b723e */ /* 0x000fce00000000ff */
[C---:B-1----:R-:W-:Y:S08]  /*59a0*/  HMMA.16816.F32 R48, R8.reuse, R20, R120 ;  /* 0x000000140830723c */ /* 0x042ff00000001878 */
[C---:B------:R-:W-:Y:S08]  /*59b0*/  HMMA.16816.F32 R84, R8.reuse, R16, R112 ;  /* 0x000000100854723c */ /* 0x040ff00000001870 */
[C---:B------:R-:W-:Y:S08]  /*59c0*/  HMMA.16816.F32 R104, R8.reuse, R12, R108 ;  /* 0x0000000c0868723c */ /* 0x040ff0000000186c */
[C---:B------:R-:W-:Y:S08]  /*59d0*/  HMMA.16816.F32 R124, R8.reuse, R24, R124 ;  /* 0x00000018087c723c */ /* 0x040ff0000000187c */
[C---:B------:R-:W-:Y:S08]  /*59e0*/  HMMA.16816.F32 R76, R8.reuse, R22, R96 ;  /* 0x00000016084c723c */ /* 0x040ff00000001860 */
[C---:B------:R-:W-:Y:S08]  /*59f0*/  HMMA.16816.F32 R92, R8.reuse, R18, R92 ;  /* 0x00000012085c723c */ /* 0x040ff0000000185c */
[C---:B------:R-:W-:Y:S08]  /*5a00*/  HMMA.16816.F32 R116, R8.reuse, R14, R116 ;  /* 0x0000000e0874723c */ /* 0x040ff00000001874 */
[----:B------:R-:W-:Y:S07]  /*5a10*/  HMMA.16816.F32 R100, R8, R26, R100 ;  /* 0x0000001a0864723c */ /* 0x000fee0000001864 */
[----:B------:R-:W-:-:S02]  /*5a20*/  F2FP.PACK_AB R8, R144, R145 ;  /* 0x000000919008723e */ /* 0x000fc400000000ff */
[----:B------:R-:W-:Y:S02]  /*5a30*/  F2FP.PACK_AB R9, R223, R222 ;  /* 0x000000dedf09723e */ /* 0x000fe400000000ff */
[----:B------:R-:W-:Y:S02]  /*5a40*/  F2FP.PACK_AB R10, R132, R128 ;  /* 0x00000080840a723e */ /* 0x000fe400000000ff */
[----:B---3--:R-:W-:-:S07]  /*5a50*/  F2FP.PACK_AB R11, R220, R221 ;  /* 0x000000dddc0b723e */ /* 0x008fce00000000ff */
[C---:B------:R-:W-:Y:S08]  /*5a60*/  HMMA.16816.F32 R96, R8.reuse, R20, R60 ;  /* 0x000000140860723c */ /* 0x040ff0000000183c */
[C---:B------:R-:W-:Y:S01]  /*5a70*/  HMMA.16816.F32 R88, R8.reuse, R22, R36 ;  /* 0x000000160858723c */ /* 0x040fe20000001824 */
[----:B------:R-:W1:Y:S07]  /*5a80*/  LDSM.16.MT88.4 R20, [R228+0x1900] ;  /* 0x00190000e414783b */ /* 0x000e6e0000004200 */
[C---:B------:R-:W-:Y:S08]  /*5a90*/  HMMA.16816.F32 R64, R8.reuse, R18, R28 ;  /* 0x000000120840723c */ /* 0x040ff0000000181c */
[C---:B------:R-:W-:Y:S01]  /*5aa0*/  HMMA.16816.F32 R72, R8.reuse, R16, R56 ;  /* 0x000000100848723c */ /* 0x040fe20000001838 */
[----:B------:R-:W3:Y:S07]  /*5ab0*/  LDSM.16.MT88.4 R16, [R231+0x1900] ;  /* 0x00190000e710783b */ /* 0x000eee0000004200 */
[C---:B------:R-:W-:Y:S08]  /*5ac0*/  HMMA.16816.F32 R40, R8.reuse, R12, R52 ;  /* 0x0000000c0828723c */ /* 0x040ff00000001834 */
[C---:B------:R-:W-:Y:S01]  /*5ad0*/  HMMA.16816.F32 R32, R8.reuse, R14, R32 ;  /* 0x0000000e0820723c */ /* 0x040fe20000001820 */
[----:B------:R-:W3:Y:S07]  /*5ae0*/  LDSM.16.MT88.4 R12, [R229+0x1900] ;  /* 0x00190000e50c783b */ /* 0x000eee0000004200 */
[C---:B------:R-:W-:Y:S08]  /*5af0*/  HMMA.16816.F32 R36, R8.reuse, R24, R80 ;  /* 0x000000180824723c */ /* 0x040ff00000001850 */
[----:B------:R-:W-:Y:S01]  /*5b00*/  HMMA.16816.F32 R28, R8, R26, R44 ;  /* 0x0000001a081c723c */ /* 0x000fe2000000182c */
[----:B------:R-:W4:Y:S06]  /*5b10*/  LDSM.16.MT88.4 R24, [R230+0x1900] ;  /* 0x00190000e618783b */ /* 0x000f2c0000004200 */
[----:B--2---:R-:W-:-:S02]  /*5b20*/  F2FP.PACK_AB R8, R215, R214 ;  /* 0x000000d6d708723e */ /* 0x004fc400000000ff */
[----:B----4-:R-:W-:Y:S02]  /*5b30*/  F2FP.PACK_AB R9, R210, R211 ;  /* 0x000000d3d209723e */ /* 0x010fe400000000ff */
[----:B------:R-:W-:Y:S02]  /*5b40*/  F2FP.PACK_AB R10, R212, R213 ;  /* 0x000000d5d40a723e */ /* 0x000fe400000000ff */
[----:B------:R-:W-:-:S07]  /*5b50*/  F2FP.PACK_AB R11, R208, R209 ;  /* 0x000000d1d00b723e */ /* 0x000fce00000000ff */
[C---:B-1----:R-:W-:Y:S08]  /*5b60*/  HMMA.16816.F32 R52, R8.reuse, R20, R48 ;  /* 0x000000140834723c */ /* 0x042ff00000001830 */
[C---:B------:R-:W-:Y:S08]  /*5b70*/  HMMA.16816.F32 R48, R8.reuse, R22, R76 ;  /* 0x000000160830723c */ /* 0x040ff0000000184c */
[C---:B---3--:R-:W-:Y:S08]  /*5b80*/  HMMA.16816.F32 R44, R8.reuse, R16, R84 ;  /* 0x00000010082c723c */ /* 0x048ff00000001854 */
        /* <DEDUP_REMOVED lines=8> */
[----:B------:R-:W-:-:S07]  /*5c10*/  F2FP.PACK_AB R11, R204, R205 ;  /* 0x000000cdcc0b723e */ /* 0x000fce00000000ff */
[C---:B------:R-:W-:Y:S08]  /*5c20*/  HMMA.16816.F32 R120, R8.reuse, R20, R96 ;  /* 0x000000140878723c */ /* 0x040ff00000001860 */
[C---:B------:R-:W-:Y:S01]  /*5c30*/  HMMA.16816.F32 R76, R8.reuse, R22, R88 ;  /* 0x00000016084c723c */ /* 0x040fe20000001858 */
[----:B------:R-:W1:Y:S07]  /*5c40*/  LDSM.16.MT88.4 R20, [R228+0x2100] ;  /* 0x00210000e414783b */ /* 0x000e6e0000004200 */
[C---:B------:R-:W-:Y:S08]  /*5c50*/  HMMA.16816.F32 R104, R8.reuse, R16, R72 ;  /* 0x000000100868723c */ /* 0x040ff00000001848 */
[C---:B------:R-:W-:Y:S01]  /*5c60*/  HMMA.16816.F32 R80, R8.reuse, R18, R64 ;  /* 0x000000120850723c */ /* 0x040fe20000001840 */
[----:B------:R-:W2:Y:S07]  /*5c70*/  LDSM.16.MT88.4 R16, [R231+0x2100] ;  /* 0x00210000e710783b */ /* 0x000eae0000004200 */
[C---:B------:R-:W-:Y:S08]  /*5c80*/  HMMA.16816.F32 R100, R8.reuse, R12, R40 ;  /* 0x0000000c0864723c */ /* 0x040ff00000001828 */
[C---:B------:R-:W-:Y:S01]  /*5c90*/  HMMA.16816.F32 R40, R8.reuse, R14, R32 ;  /* 0x0000000e0828723c */ /* 0x040fe20000001820 */
[----:B------:R-:W3:Y:S07]  /*5ca0*/  LDSM.16.MT88.4 R12, [R229+0x2100] ;  /* 0x00210000e50c783b */ /* 0x000eee0000004200 */
[C---:B------:R-:W-:Y:S08]  /*5cb0*/  HMMA.16816.F32 R96, R8.reuse, R24, R36 ;  /* 0x000000180860723c */ /* 0x040ff00000001824 */
[----:B------:R-:W-:Y:S01]  /*5cc0*/  HMMA.16816.F32 R84, R8, R26, R28 ;  /* 0x0000001a0854723c */ /* 0x000fe2000000181c */
[----:B------:R-:W2:Y:S01]  /*5cd0*/  LDSM.16.MT88.4 R24, [R230+0x2100] ;  /* 0x00210000e618783b */ /* 0x000ea20000004200 */
[----:B------:R1:W-:Y:S03]  /*5ce0*/  MUFU.EX2 R144, R2 ;  /* 0x0000000200907308 */ /* 0x0003e60000000800 */
[----:B------:R-:W-:Y:S02]  /*5cf0*/  LDSM.16.MT88.4 R28, [R228+0x2900] ;  /* 0x00290000e41c783b */ /* 0x000fe40000004200 */
[----:B------:R-:W-:-:S02]  /*5d00*/  F2FP.PACK_AB R8, R199, R198 ;  /* 0x000000c6c708723e */ /* 0x000fc400000000ff */
[----:B------:R-:W-:Y:S02]  /*5d10*/  F2FP.PACK_AB R9, R194, R195 ;  /* 0x000000c3c209723e */ /* 0x000fe400000000ff */
[----:B------:R-:W-:Y:S02]  /*5d20*/  F2FP.PACK_AB R10, R196, R197 ;  /* 0x000000c5c40a723e */ /* 0x000fe400000000ff */
[----:B------:R-:W-:Y:S01]  /*5d30*/  F2FP.PACK_AB R11, R192, R193 ;  /* 0x000000c1c00b723e */ /* 0x000fe200000000ff */
[----:B-1----:R-:W-:Y:S02]  /*5d40*/  FFMA.FTZ R2, R170, c[0x0][0x2d0], -R5 ;  /* 0x0000b400aa027a23 */ /* 0x002fe40000010805 */
[----:B------:R-:W-:Y:S02]  /*5d50*/  IMAD.MOV.U32 R170, RZ, RZ, R176 ;  /* 0x000000ffffaa7224 */ /* 0x000fe400078e00b0 */
[----:B------:R-:W-:Y:S02]  /*5d60*/  IMAD.MOV.U32 R176, RZ, RZ, R173 ;  /* 0x000000ffffb07224 */ /* 0x000fe400078e00ad */
[----:B------:R-:W-:-:S02]  /*5d70*/  IMAD.MOV.U32 R173, RZ, RZ, R146 ;  /* 0x000000ffffad7224 */ /* 0x000fc400078e0092 */
[----:B------:R1:W1:Y:S01]  /*5d80*/  MUFU.EX2 R146, R2 ;  /* 0x0000000200927308 */ /* 0x0002620000000800 */
[----:B------:R-:W-:Y:S01]  /*5d90*/  HMMA.16816.F32 R92, R8, R22, R48 ;  /* 0x00000016085c723c */ /* 0x000fe20000001830 */
[----:B------:R-:W-:Y:S02]  /*5da0*/  IMAD.MOV.U32 R67, RZ, RZ, R170 ;  /* 0x000000ffff437224 */ /* 0x000fe400078e00aa */
[----:B------:R-:W-:Y:S02]  /*5db0*/  IMAD.MOV.U32 R170, RZ, RZ, R131 ;  /* 0x000000ffffaa7224 */ /* 0x000fe400078e0083 */
[----:B------:R-:W-:-:S03]  /*5dc0*/  IMAD.MOV.U32 R131, RZ, RZ, R141 ;  /* 0x000000ffff837224 */ /* 0x000fc600078e008d */
[C---:B------:R-:W-:Y:S01]  /*5dd0*/  HMMA.16816.F32 R108, R8.reuse, R20, R52 ;  /* 0x00000014086c723c */ /* 0x040fe20000001834 */
[----:B-1----:R-:W-:Y:S02]  /*5de0*/  FFMA.FTZ R2, R171, c[0x0][0x2d0], -R5 ;  /* 0x0000b400ab027a23 */ /* 0x002fe40000010805 */
[----:B------:R-:W-:Y:S02]  /*5df0*/  IMAD.MOV.U32 R171, RZ, RZ, R173 ;  /* 0x000000ffffab7224 */ /* 0x000fe400078e00ad */
[----:B------:R-:W-:Y:S02]  /*5e00*/  IMAD.MOV.U32 R173, RZ, RZ, R68 ;  /* 0x000000ffffad7224 */ /* 0x000fe400078e0044 */
[----:B------:R-:W-:Y:S02]  /*5e10*/  IMAD.MOV.U32 R68, RZ, RZ, R246 ;  /* 0x000000ffff447224 */ /* 0x000fe400078e00f6 */
[----:B------:R-:W4:Y:S01]  /*5e20*/  LDL.LU R246, [R1+0xb0] ;  /* 0x0000b00001f67983 */ /* 0x000f220000300800 */
[----:B--2---:R-:W-:Y:S01]  /*5e30*/  HMMA.16816.F32 R48, R8, R18, R56 ;  /* 0x000000120830723c */ /* 0x004fe20000001838 */
[----:B------:R1:W-:Y:S01]  /*5e40*/  MUFU.EX2 R141, R2 ;  /* 0x00000002008d7308 */ /* 0x0003e20000000800 */
[----:B------:R-:W-:-:S02]  /*5e50*/  IMAD.MOV.U32 R172, RZ, RZ, R171 ;  /* 0x000000ffffac7224 */ /* 0x000fc400078e00ab */
[----:B------:R-:W-:-:S04]  /*5e60*/  IMAD.MOV.U32 R171, RZ, RZ, R170 ;  /* 0x000000ffffab7224 */ /* 0x000fc800078e00aa */
[----:B------:R-:W-:Y:S01]  /*5e70*/  HMMA.16816.F32 R32, R8, R16, R44 ;  /* 0x000000100820723c */ /* 0x000fe2000000182c */
[----:B------:R-:W-:Y:S02]  /*5e80*/  IMAD.MOV.U32 R170, RZ, RZ, R173 ;  /* 0x000000ffffaa7224 */ /* 0x000fe400078e00ad */
[----:B------:R-:W-:-:S05]  /*5e90*/  IMAD.MOV.U32 R173, RZ, RZ, R145 ;  /* 0x000000ffffad7224 */ /* 0x000fca00078e0091 */
[----:B---3--:R-:W-:Y:S01]  /*5ea0*/  HMMA.16816.F32 R52, R8, R12, R60 ;  /* 0x0000000c0834723c */ /* 0x008fe2000000183c */
[----:B-1----:R-:W-:-:S07]  /*5eb0*/  FFMA.FTZ R2, R67, c[0x0][0x2d0], -R5 ;  /* 0x0000b40043027a23 */ /* 0x002fce0000010805 */
[C---:B------:R-:W-:Y:S01]  /*5ec0*/  HMMA.16816.F32 R56, R8.reuse, R14, R116 ;  /* 0x0000000e0838723c */ /* 0x040fe20000001874 */
[----:B------:R1:W-:Y:S07]  /*5ed0*/  MUFU.EX2 R145, R2 ;  /* 0x0000000200917308 */ /* 0x0003ee0000000800 */
[C---:B------:R-:W-:Y:S08]  /*5ee0*/  HMMA.16816.F32 R72, R8.reuse, R24, R124 ;  /* 0x000000180848723c */ /* 0x040ff0000000187c */
[----:B------:R-:W-:Y:S01]  /*5ef0*/  HMMA.16816.F32 R88, R8, R26, R112 ;  /* 0x0000001a0858723c */ /* 0x000fe20000001870 */
[----:B-1----:R-:W-:Y:S01]  /*5f00*/  FFMA.FTZ R2, R184, c[0x0][0x2d0], -R3 ;  /* 0x0000b400b8027a23 */ /* 0x002fe20000010803 */
[----:B------:R-:W-:Y:S05]  /*5f10*/  LDSM.16.MT88.4 R124, [R229+0x3100] ;  /* 0x00310000e57c783b */ /* 0x000fea0000004200 */
[----:B------:R-:W-:-:S02]  /*5f20*/  F2FP.PACK_AB R8, R201, R200 ;  /* 0x000000c8c908723e */ /* 0x000fc400000000ff */
[----:B------:R-:W-:Y:S02]  /*5f30*/  F2FP.PACK_AB R9, R191, R188 ;  /* 0x000000bcbf09723e */ /* 0x000fe400000000ff */
[----:B------:R-:W-:Y:S02]  /*5f40*/  F2FP.PACK_AB R10, R203, R202 ;  /* 0x000000cacb0a723e */ /* 0x000fe400000000ff */
[----:B------:R-:W-:-:S07]  /*5f50*/  F2FP.PACK_AB R11, R189, R190 ;  /* 0x000000bebd0b723e */ /* 0x000fce00000000ff */
[C---:B------:R-:W-:Y:S08]  /*5f60*/  HMMA.16816.F32 R112, R8.reuse, R20, R120 ;  /* 0x000000140870723c */ /* 0x040ff00000001878 */
[C---:B------:R-:W-:Y:S01]  /*5f70*/  HMMA.16816.F32 R76, R8.reuse, R22, R76 ;  /* 0x00000016084c723c */ /* 0x040fe2000000184c */
[----:B------:R-:W1:Y:S07]  /*5f80*/  LDSM.16.MT88.4 R20, [R231+0x2900] ;  /* 0x00290000e714783b */ /* 0x000e6e0000004200 */
[C---:B------:R-:W-:Y:S01]  /*5f90*/  HMMA.16816.F32 R64, R8.reuse, R16, R104 ;  /* 0x000000100840723c */ /* 0x040fe20000001868 */
[----:B------:R2:W-:Y:S07]  /*5fa0*/  MUFU.EX2 R105, R2 ;  /* 0x0000000200697308 */ /* 0x0005ee0000000800 */
[----:B------:R-:W-:Y:S01]  /*5fb0*/  HMMA.16816.F32 R36, R8, R12, R100 ;  /* 0x0000000c0824723c */ /* 0x000fe20000001864 */
[----:B--2---:R-:W-:-:S04]  /*5fc0*/  FFMA.FTZ R2, R185, c[0x0][0x2d0], -R3 ;  /* 0x0000b400b9027a23 */ /* 0x004fc80000010803 */
[----:B------:R2:W3:Y:S03]  /*5fd0*/  MUFU.EX2 R104, R2 ;  /* 0x0000000200687308 */ /* 0x0004e60000000800 */
[----:B------:R-:W-:Y:S01]  /*5fe0*/  HMMA.16816.F32 R60, R8, R24, R96 ;  /* 0x00000018083c723c */ /* 0x000fe20000001860 */
[----:B--2---:R-:W-:-:S04]  /*5ff0*/  FFMA.FTZ R2, R179, c[0x0][0x2d0], -R3 ;  /* 0x0000b400b3027a23 */ /* 0x004fc80000010803 */
[----:B------:R2:W-:Y:S03]  /*6000*/  MUFU.EX2 R101, R2 ;  /* 0x0000000200657308 */ /* 0x0005e60000000800 */
[----:B------:R-:W-:Y:S01]  /*6010*/  HMMA.16816.F32 R44, R8, R18, R80 ;  /* 0x00000012082c723c */ /* 0x000fe20000001850 */
[----:B------:R-:W1:Y:S01]  /*6020*/  LDSM.16.MT88.4 R16, [R229+0x2900] ;  /* 0x00290000e510783b */ /* 0x000e620000004200 */
[----:B--2---:R-:W-:-:S04]  /*6030*/  FFMA.FTZ R2, R183, c[0x0][0x2d0], -R3 ;  /* 0x0000b400b7027a23 */ /* 0x004fc80000010803 */
[----:B------:R2:W1:Y:S02]  /*6040*/  MUFU.EX2 R100, R2 ;  /* 0x0000000200647308 */ /* 0x0004640000000800 */
[----:B------:R-:W-:Y:S01]  /*6050*/  HMMA.16816.F32 R80, R8, R26, R84 ;  /* 0x0000001a0850723c */ /* 0x000fe20000001854 */
[----:B--2---:R-:W-:Y:S02]  /*6060*/  FFMA.FTZ R2, R172, c[0x0][0x2d0], -R6 ;  /* 0x0000b400ac027a23 */ /* 0x004fe40000010806 */
[----:B------:R-:W-:Y:S01]  /*6070*/  IMAD.MOV.U32 R172, RZ, RZ, R171 ;  /* 0x000000ffffac7224 */ /* 0x000fe200078e00ab */
[----:B------:R-:W-:Y:S01]  /*6080*/  MOV R171, R170 ;  /* 0x000000aa00ab7202 */ /* 0x000fe20000000f00 */
[----:B------:R-:W-:Y:S01]  /*6090*/  IMAD.MOV.U32 R170, RZ, RZ, R169 ;  /* 0x000000ffffaa7224 */ /* 0x000fe200078e00a9 */
[----:B------:R2:W-:Y:S01]  /*60a0*/  MUFU.EX2 R96, R2 ;  /* 0x0000000200607308 */ /* 0x0005e20000000800 */
[----:B------:R-:W-:Y:S02]  /*60b0*/  IMAD.MOV.U32 R169, RZ, RZ, R175 ;  /* 0x000000ffffa97224 */ /* 0x000fe400078e00af */
[----:B------:R-:W-:-:S02]  /*60c0*/  IMAD.MOV.U32 R175, RZ, RZ, R174 ;  /* 0x000000ffffaf7224 */ /* 0x000fc400078e00ae */
[----:B------:R-:W-:Y:S01]  /*60d0*/  IMAD.MOV.U32 R174, RZ, RZ, R245 ;  /* 0x000000ffffae7224 */ /* 0x000fe200078e00f5 */
[----:B------:R-:W-:Y:S01]  /*60e0*/  HMMA.16816.F32 R40, R8, R14, R40 ;  /* 0x0000000e0828723c */ /* 0x000fe20000001828 */
[----:B------:R-:W4:Y:S01]  /*60f0*/  LDSM.16.MT88.4 R12, [R230+0x2900] ;  /* 0x00290000e60c783b */ /* 0x000f220000004200 */
[----:B------:R-:W-:Y:S02]  /*6100*/  IMAD.MOV.U32 R149, RZ, RZ, R68 ;  /* 0x000000ffff957224 */ /* 0x000fe400078e0044 */
[----:B------:R-:W-:Y:S01]  /*6110*/  IMAD.MOV.U32 R167, RZ, RZ, R71 ;  /* 0x000000ffffa77224 */ /* 0x000fe200078e0047 */
[----:B------:R1:W5:Y:S01]  /*6120*/  LDL.LU R245, [R1+0xac] ;  /* 0x0000ac0001f57983 */ /* 0x0003620000300800 */
[----:B--2---:R-:W-:Y:S02]  /*6130*/  FFMA.FTZ R2, R172, c[0x0][0x2d0], -R6 ;  /* 0x0000b400ac027a23 */ /* 0x004fe40000010806 */
[----:B------:R-:W-:Y:S02]  /*6140*/  IMAD.MOV.U32 R172, RZ, RZ, R171 ;  /* 0x000000ffffac7224 */ /* 0x000fe400078e00ab */
[----:B------:R-:W-:Y:S01]  /*6150*/  IMAD.MOV.U32 R171, RZ, RZ, R170 ;  /* 0x000000ffffab7224 */ /* 0x000fe200078e00aa */
[----:B------:R2:W2:Y:S01]  /*6160*/  MUFU.EX2 R85, R2 ;  /* 0x0000000200557308 */ /* 0x0004a20000000800 */
[----:B------:R-:W-:-:S02]  /*6170*/  IMAD.MOV.U32 R170, RZ, RZ, R169 ;  /* 0x000000ffffaa7224 */ /* 0x000fc400078e00a9 */
[----:B------:R-:W-:Y:S02]  /*6180*/  IMAD.MOV.U32 R169, RZ, RZ, R175 ;  /* 0x000000ffffa97224 */ /* 0x000fe400078e00af */
[----:B------:R-:W-:Y:S02]  /*6190*/  IMAD.MOV.U32 R175, RZ, RZ, R174 ;  /* 0x000000ffffaf7224 */ /* 0x000fe400078e00ae */
[----:B------:R-:W-:Y:S01]  /*61a0*/  IMAD.MOV.U32 R174, RZ, RZ, R244 ;  /* 0x000000ffffae7224 */ /* 0x000fe200078e00f4 */
[----:B------:R-:W-:Y:S01]  /*61b0*/  F2FP.PACK_AB R8, R146, R144 ;  /* 0x000000909208723e */ /* 0x000fe200000000ff */
[----:B------:R-:W-:Y:S01]  /*61c0*/  IMAD.MOV.U32 R156, RZ, RZ, R69 ;  /* 0x000000ffff9c7224 */ /* 0x000fe200078e0045 */
[----:B---3--:R-:W-:Y:S01]  /*61d0*/  F2FP.PACK_AB R9, R104, R105 ;  /* 0x000000696809723e */ /* 0x008fe200000000ff */
[----:B------:R-:W-:Y:S01]  /*61e0*/  IMAD.MOV.U32 R157, RZ, RZ, R173 ;  /* 0x000000ffff9d7224 */ /* 0x000fe200078e00ad */
[----:B------:R-:W-:Y:S01]  /*61f0*/  F2FP.PACK_AB R10, R145, R141 ;  /* 0x0000008d910a723e */ /* 0x000fe200000000ff */
[--C-:B------:R-:W-:Y:S01]  /*6200*/  FFMA.FTZ R25, R235, c[0x0][0x2d0], -R3.reuse ;  /* 0x0000b400eb197a23 */ /* 0x100fe20000010803 */
[----:B-1----:R-:W-:Y:S01]  /*6210*/  F2FP.PACK_AB R11, R100, R101 ;  /* 0x00000065640b723e */ /* 0x002fe200000000ff */
[----:B------:R-:W-:Y:S01]  /*6220*/  FFMA.FTZ R24, R234, c[0x0][0x2d0], -R3 ;  /* 0x0000b400ea187a23 */ /* 0x000fe20000010803 */
[----:B------:R1:W5:Y:S01]  /*6230*/  LDL.LU R244, [R1+0xa8] ;  /* 0x0000a80001f47983 */ /* 0x0003620000300800 */
[----:B--2---:R-:W-:-:S02]  /*6240*/  FFMA.FTZ R2, R172, c[0x0][0x2d0], -R6 ;  /* 0x0000b400ac027a23 */ /* 0x004fc40000010806 */
[----:B------:R-:W-:Y:S02]  /*6250*/  IMAD.MOV.U32 R172, RZ, RZ, R171 ;  /* 0x000000ffffac7224 */ /* 0x000fe400078e00ab */
[----:B------:R-:W-:Y:S01]  /*6260*/  IMAD.MOV.U32 R171, RZ, RZ, R170 ;  /* 0x000000ffffab7224 */ /* 0x000fe200078e00aa */
[----:B------:R2:W-:Y:S01]  /*6270*/  MUFU.EX2 R86, R2 ;  /* 0x0000000200567308 */ /* 0x0005e20000000800 */
[----:B------:R-:W-:Y:S02]  /*6280*/  IMAD.MOV.U32 R170, RZ, RZ, R169 ;  /* 0x000000ffffaa7224 */ /* 0x000fe400078e00a9 */
[----:B------:R-:W-:Y:S02]  /*6290*/  IMAD.MOV.U32 R169, RZ, RZ, R175 ;  /* 0x000000ffffa97224 */ /* 0x000fe400078e00af */
[----:B------:R-:W-:Y:S02]  /*62a0*/  IMAD.MOV.U32 R175, RZ, RZ, R174 ;  /* 0x000000ffffaf7224 */ /* 0x000fe400078e00ae */
[----:B------:R-:W-:-:S02]  /*62b0*/  IMAD.MOV.U32 R174, RZ, RZ, R131 ;  /* 0x000000ffffae7224 */ /* 0x000fc400078e0083 */
[----:B------:R-:W-:Y:S02]  /*62c0*/  IMAD.MOV.U32 R118, RZ, RZ, R171 ;  /* 0x000000ffff767224 */ /* 0x000fe400078e00ab */
[----:B------:R-:W-:Y:S02]  /*62d0*/  IMAD.MOV.U32 R119, RZ, RZ, R170 ;  /* 0x000000ffff777224 */ /* 0x000fe400078e00aa */
[----:B--2---:R-:W-:Y:S02]  /*62e0*/  FFMA.FTZ R2, R172, c[0x0][0x2d0], -R6 ;  /* 0x0000b400ac027a23 */ /* 0x004fe40000010806 */
[----:B------:R-:W-:Y:S02]  /*62f0*/  IMAD.MOV.U32 R155, RZ, RZ, R169 ;  /* 0x000000ffff9b7224 */ /* 0x000fe400078e00a9 */
[----:B------:R2:W3:Y:S01]  /*6300*/  MUFU.EX2 R84, R2 ;  /* 0x0000000200547308 */ /* 0x0004e20000000800 */
[----:B------:R-:W-:Y:S01]  /*6310*/  IMAD.MOV.U32 R151, RZ, RZ, R175 ;  /* 0x000000ffff977224 */ /* 0x000fe200078e00af */
[----:B------:R-:W-:Y:S01]  /*6320*/  HMMA.16816.F32 R168, R8, R20, R32 ;  /* 0x0000001408a8723c */ /* 0x000fe20000001820 */
[----:B------:R-:W-:-:S06]  /*6330*/  IMAD.MOV.U32 R150, RZ, RZ, R174 ;  /* 0x000000ffff967224 */ /* 0x000fcc00078e00ae */
[----:B------:R-:W-:Y:S02]  /*6340*/  FFMA.FTZ R34, R118, c[0x0][0x2d0], -R6 ;  /* 0x0000b40076227a23 */ /* 0x000fe40000010806 */
[----:B------:R-:W-:Y:S02]  /*6350*/  IMAD.MOV.U32 R118, RZ, RZ, R119 ;  /* 0x000000ffff767224 */ /* 0x000fe400078e0077 */
[----:B------:R-:W-:Y:S02]  /*6360*/  IMAD.MOV.U32 R119, RZ, RZ, R155 ;  /* 0x000000ffff777224 */ /* 0x000fe400078e009b */
[----:B--2---:R-:W-:Y:S02]  /*6370*/  FFMA.FTZ R2, R177, c[0x0][0x2d0], -R0 ;  /* 0x0000b400b1027a23 */ /* 0x004fe40000010800 */
[----:B------:R-:W-:Y:S01]  /*6380*/  IMAD.MOV.U32 R155, RZ, RZ, R151 ;  /* 0x000000ffff9b7224 */ /* 0x000fe200078e0097 */
[----:B------:R-:W-:Y:S01]  /*6390*/  MOV R151, R150 ;  /* 0x0000009600977202 */ /* 0x000fe20000000f00 */
[----:B------:R2:W-:Y:S01]  /*63a0*/  MUFU.EX2 R71, R2 ;  /* 0x0000000200477308 */ /* 0x0005e20000000800 */
[----:B------:R-:W-:-:S02]  /*63b0*/  IMAD.MOV.U32 R150, RZ, RZ, R149 ;  /* 0x000000ffff967224 */ /* 0x000fc400078e0095 */
[----:B------:R-:W-:Y:S02]  /*63c0*/  IMAD.MOV.U32 R149, RZ, RZ, R167 ;  /* 0x000000ffff957224 */ /* 0x000fe400078e00a7 */
[----:B------:R-:W-:Y:S02]  /*63d0*/  IMAD.MOV.U32 R167, RZ, RZ, R176 ;  /* 0x000000ffffa77224 */ /* 0x000fe400078e00b0 */
[----:B------:R-:W-:Y:S02]  /*63e0*/  IMAD.MOV.U32 R176, RZ, RZ, R137 ;  /* 0x000000ffffb07224 */ /* 0x000fe400078e0089 */
[----:B------:R-:W-:Y:S02]  /*63f0*/  IMAD.MOV.U32 R137, RZ, RZ, R138 ;  /* 0x000000ffff897224 */ /* 0x000fe400078e008a */
[----:B--2---:R-:W-:Y:S02]  /*6400*/  FFMA.FTZ R2, R178, c[0x0][0x2d0], -R0 ;  /* 0x0000b400b2027a23 */ /* 0x004fe40000010800 */
[----:B------:R-:W-:-:S02]  /*6410*/  IMAD.MOV.U32 R138, RZ, RZ, R139 ;  /* 0x000000ffff8a7224 */ /* 0x000fc400078e008b */
[----:B------:R2:W1:Y:S01]  /*6420*/  MUFU.EX2 R69, R2 ;  /* 0x0000000200457308 */ /* 0x0004620000000800 */
[----:B------:R-:W-:Y:S02]  /*6430*/  FFMA.FTZ R35, R118, c[0x0][0x2d0], -R6 ;  /* 0x0000b40076237a23 */ /* 0x000fe40000010806 */
[----:B------:R-:W-:Y:S02]  /*6440*/  IMAD.MOV.U32 R139, RZ, RZ, R148 ;  /* 0x000000ffff8b7224 */ /* 0x000fe400078e0094 */
[----:B------:R-:W-:Y:S02]  /*6450*/  IMAD.MOV.U32 R118, RZ, RZ, R119 ;  /* 0x000000ffff767224 */ /* 0x000fe400078e0077 */
[----:B------:R-:W-:Y:S02]  /*6460*/  IMAD.MOV.U32 R148, RZ, RZ, R166 ;  /* 0x000000ffff947224 */ /* 0x000fe400078e00a6 */
[----:B------:R-:W-:Y:S02]  /*6470*/  IMAD.MOV.U32 R119, RZ, RZ, R155 ;  /* 0x000000ffff777224 */ /* 0x000fe400078e009b */
[----:B------:R-:W-:-:S02]  /*6480*/  IMAD.MOV.U32 R166, RZ, RZ, R161 ;  /* 0x000000ffffa67224 */ /* 0x000fc400078e00a1 */
[----:B--2---:R-:W-:Y:S02]  /*6490*/  FFMA.FTZ R2, R159, c[0x0][0x2d0], -R0 ;  /* 0x0000b4009f027a23 */ /* 0x004fe40000010800 */
[----:B------:R-:W-:Y:S02]  /*64a0*/  IMAD.MOV.U32 R155, RZ, RZ, R151 ;  /* 0x000000ffff9b7224 */ /* 0x000fe400078e0097 */
[----:B------:R2:W-:Y:S01]  /*64b0*/  MUFU.EX2 R68, R2 ;  /* 0x0000000200447308 */ /* 0x0005e20000000800 */
[----:B------:R-:W-:Y:S02]  /*64c0*/  IMAD.MOV.U32 R161, RZ, RZ, R242 ;  /* 0x000000ffffa17224 */ /* 0x000fe400078e00f2 */
[----:B------:R-:W-:Y:S02]  /*64d0*/  IMAD.MOV.U32 R151, RZ, RZ, R150 ;  /* 0x000000ffff977224 */ /* 0x000fe400078e0096 */
[----:B------:R-:W-:Y:S01]  /*64e0*/  IMAD.MOV.U32 R150, RZ, RZ, R149 ;  /* 0x000000ffff967224 */ /* 0x000fe200078e0095 */
[----:B------:R-:W-:Y:S01]  /*64f0*/  HMMA.16816.F32 R172, R8, R22, R48 ;  /* 0x0000001608ac723c */ /* 0x000fe20000001830 */
[----:B------:R-:W-:-:S02]  /*6500*/  IMAD.MOV.U32 R149, RZ, RZ, R167 ;  /* 0x000000ffff957224 */ /* 0x000fc400078e00a7 */
[----:B------:R-:W-:Y:S02]  /*6510*/  IMAD.MOV.U32 R167, RZ, RZ, R176 ;  /* 0x000000ffffa77224 */ /* 0x000fe400078e00b0 */
[----:B------:R-:W-:Y:S02]  /*6520*/  IMAD.MOV.U32 R176, RZ, RZ, R161 ;  /* 0x000000ffffb07224 */ /* 0x000fe400078e00a1 */
[----:B--2---:R-:W-:Y:S02]  /*6530*/  FFMA.FTZ R2, R158, c[0x0][0x2d0], -R0 ;  /* 0x0000b4009e027a23 */ /* 0x004fe40000010800 */
[----:B------:R-:W-:Y:S02]  /*6540*/  IMAD.MOV.U32 R161, RZ, RZ, R160 ;  /* 0x000000ffffa17224 */ /* 0x000fe400078e00a0 */
[----:B------:R2:W1:Y:S01]  /*6550*/  MUFU.EX2 R51, R2 ;  /* 0x0000000200337308 */ /* 0x0004620000000800 */
[----:B------:R-:W-:Y:S02]  /*6560*/  IMAD.MOV.U32 R160, RZ, RZ, R129 ;  /* 0x000000ffffa07224 */ /* 0x000fe400078e0081 */
[----:B------:R-:W-:Y:S01]  /*6570*/  FFMA.FTZ R33, R233, c[0x0][0x2d0], -R3 ;  /* 0x0000b400e9217a23 */ /* 0x000fe20000010803 */
[----:B------:R-:W-:Y:S01]  /*6580*/  HMMA.16816.F32 R108, R8, R28, R108 ;  /* 0x0000001c086c723c */ /* 0x000fe2000000186c */
[----:B------:R-:W-:-:S02]  /*6590*/  IMAD.MOV.U32 R123, RZ, RZ, R163 ;  /* 0x000000ffff7b7224 */ /* 0x000fc400078e00a3 */
[----:B--2---:R-:W-:Y:S02]  /*65a0*/  FFMA.FTZ R2, R118, c[0x0][0x2d0], -R5 ;  /* 0x0000b40076027a23 */ /* 0x004fe40000010805 */
[----:B------:R-:W-:Y:S02]  /*65b0*/  IMAD.MOV.U32 R118, RZ, RZ, R119 ;  /* 0x000000ffff767224 */ /* 0x000fe400078e0077 */
[----:B------:R-:W-:Y:S02]  /*65c0*/  IMAD.MOV.U32 R119, RZ, RZ, R155 ;  /* 0x000000ffff777224 */ /* 0x000fe400078e009b */
[----:B------:R-:W-:Y:S02]  /*65d0*/  IMAD.MOV.U32 R155, RZ, RZ, R176 ;  /* 0x000000ffff9b7224 */ /* 0x000fe400078e00b0 */
[----:B------:R-:W-:Y:S02]  /*65e0*/  IMAD.MOV.U32 R176, RZ, RZ, R161 ;  /* 0x000000ffffb07224 */ /* 0x000fe400078e00a1 */
[----:B------:R-:W-:-:S02]  /*65f0*/  IMAD.MOV.U32 R161, RZ, RZ, R160 ;  /* 0x000000ffffa17224 */ /* 0x000fc400078e00a0 */
[----:B------:R-:W-:Y:S02]  /*6600*/  IMAD.MOV.U32 R160, RZ, RZ, R162 ;  /* 0x000000ffffa07224 */ /* 0x000fe400078e00a2 */
[----:B------:R-:W-:Y:S02]  /*6610*/  IMAD.MOV.U32 R121, RZ, RZ, R155 ;  /* 0x000000ffff797224 */ /* 0x000fe400078e009b */
[----:B------:R-:W-:Y:S01]  /*6620*/  IMAD.MOV.U32 R122, RZ, RZ, R160 ;  /* 0x000000ffff7a7224 */ /* 0x000fe200078e00a0 */
[----:B------:R-:W-:Y:S01]  /*6630*/  HMMA.16816.F32 R92, R8, R30, R92 ;  /* 0x0000001e085c723c */ /* 0x000fe2000000185c */
[----:B------:R-:W-:Y:S02]  /*6640*/  FFMA.FTZ R3, R119, c[0x0][0x2d0], -R3 ;  /* 0x0000b40077037a23 */ /* 0x000fe40000010803 */
[----:B------:R-:W-:Y:S02]  /*6650*/  IMAD.MOV.U32 R119, RZ, RZ, R4 ;  /* 0x000000ffff777224 */ /* 0x000fe400078e0004 */
[----:B------:R-:W-:-:S03]  /*6660*/  IMAD.MOV.U32 R155, RZ, RZ, R7 ;  /* 0x000000ffff9b7224 */ /* 0x000fc600078e0007 */
[C---:B------:R-:W-:Y:S01]  /*6670*/  HMMA.16816.F32 R52, R8.reuse, R16, R52 ;  /* 0x000000100834723c */ /* 0x040fe20000001834 */
[----:B------:R-:W-:Y:S02]  /*6680*/  IMAD.MOV.U32 R131, RZ, RZ, R243 ;  /* 0x000000ffff837224 */ /* 0x000fe400078e00f3 */
[----:B------:R2:W5:Y:S05]  /*6690*/  LDL.LU R243, [R1+0xa4] ;  /* 0x0000a40001f37983 */ /* 0x00056a0000300800 */
[----:B------:R-:W-:Y:S01]  /*66a0*/  HMMA.16816.F32 R56, R8, R18, R56 ;  /* 0x000000120838723c */ /* 0x000fe20000001838 */
[----:B------:R2:W5:Y:S01]  /*66b0*/  LDL.LU R242, [R1+0xa0] ;  /* 0x0000a00001f27983 */ /* 0x0005620000300800 */
[----:B------:R-:W-:-:S06]  /*66c0*/  FFMA.FTZ R48, R241, c[0x0][0x2d0], -R6 ;  /* 0x0000b400f1307a23 */ /* 0x000fcc0000010806 */
[----:B----4-:R-:W-:Y:S01]  /*66d0*/  HMMA.16816.F32 R72, R8, R12, R72 ;  /* 0x0000000c0848723c */ /* 0x010fe20000001848 */
[----:B------:R2:W5:Y:S01]  /*66e0*/  LDL.LU R241, [R1+0x9c] ;  /* 0x00009c0001f17983 */ /* 0x0005620000300800 */
[----:B------:R-:W-:-:S06]  /*66f0*/  FFMA.FTZ R49, R240, c[0x0][0x2d0], -R6 ;  /* 0x0000b400f0317a23 */ /* 0x000fcc0000010806 */
[----:B------:R-:W-:Y:S01]  /*6700*/  HMMA.16816.F32 R88, R8, R14, R88 ;  /* 0x0000000e0858723c */ /* 0x000fe20000001858 */
[----:B------:R2:W5:Y:S06]  /*6710*/  LDL.LU R240, [R1+0x98] ;  /* 0x0000980001f07983 */ /* 0x00056c0000300800 */
[----:B------:R-:W-:Y:S02]  /*6720*/  FFMA.FTZ R8, R121, c[0x0][0x2d0], -R0 ;  /* 0x0000b40079087a23 */ /* 0x000fe40000010800 */
[----:B------:R-:W-:Y:S02]  /*6730*/  IMAD.MOV.U32 R121, RZ, RZ, R122 ;  /* 0x000000ffff797224 */ /* 0x000fe400078e007a */
[----:B------:R-:W-:-:S02]  /*6740*/  IMAD.MOV.U32 R122, RZ, RZ, R123 ;  /* 0x000000ffff7a7224 */ /* 0x000fc400078e007b */
[----:B------:R-:W-:Y:S02]  /*6750*/  IMAD.MOV.U32 R123, RZ, RZ, R119 ;  /* 0x000000ffff7b7224 */ /* 0x000fe400078e0077 */
[----:B------:R-:W-:Y:S02]  /*6760*/  IMAD.MOV.U32 R119, RZ, RZ, R155 ;  /* 0x000000ffff777224 */ /* 0x000fe400078e009b */
[----:B------:R-:W-:Y:S02]  /*6770*/  IMAD.MOV.U32 R155, RZ, RZ, R156 ;  /* 0x000000ffff9b7224 */ /* 0x000fe400078e009c */
[----:B------:R-:W-:Y:S02]  /*6780*/  IMAD.MOV.U32 R129, RZ, RZ, R239 ;  /* 0x000000ffff817224 */ /* 0x000fe400078e00ef */
[----:B------:R-:W-:Y:S01]  /*6790*/  IMAD.MOV.U32 R156, RZ, RZ, R157 ;  /* 0x000000ffff9c7224 */ /* 0x000fe200078e009d */
[----:B------:R2:W5:Y:S01]  /*67a0*/  LDL.LU R239, [R1+0x94] ;  /* 0x0000940001ef7983 */ /* 0x0005620000300800 */
[----:B------:R-:W-:-:S02]  /*67b0*/  IMAD.MOV.U32 R162, RZ, RZ, R238 ;  /* 0x000000ffffa27224 */ /* 0x000fc400078e00ee */
[----:B------:R-:W-:Y:S01]  /*67c0*/  IMAD.MOV.U32 R157, RZ, RZ, R131 ;  /* 0x000000ffff9d7224 */ /* 0x000fe200078e0083 */
[----:B------:R2:W5:Y:S01]  /*67d0*/  LDL.LU R238, [R1+0x90] ;  /* 0x0000900001ee7983 */ /* 0x0005620000300800 */
[--C-:B------:R-:W-:Y:S02]  /*67e0*/  FFMA.FTZ R27, R237, c[0x0][0x2d0], -R5.reuse ;  /* 0x0000b400ed1b7a23 */ /* 0x100fe40000010805 */
[----:B------:R-:W-:Y:S01]  /*67f0*/  IMAD.MOV.U32 R131, RZ, RZ, R154 ;  /* 0x000000ffff837224 */ /* 0x000fe200078e009a */
[----:B------:R2:W5:Y:S01]  /*6800*/  LDL.LU R237, [R1+0x8c] ;  /* 0x00008c0001ed7983 */ /* 0x0005620000300800 */
[----:B------:R-:W-:Y:S02]  /*6810*/  FFMA.FTZ R26, R236, c[0x0][0x2d0], -R5 ;  /* 0x0000b400ec1a7a23 */ /* 0x000fe40000010805 */
[----:B------:R-:W-:Y:S01]  /*6820*/  IMAD.MOV.U32 R154, RZ, RZ, R153 ;  /* 0x000000ffff9a7224 */ /* 0x000fe200078e0099 */
[----:B------:R2:W5:Y:S01]  /*6830*/  LDL.LU R236, [R1+0x88] ;  /* 0x0000880001ec7983 */ /* 0x0005620000300800 */
[----:B------:R-:W-:-:S02]  /*6840*/  IMAD.MOV.U32 R153, RZ, RZ, R152 ;  /* 0x000000ffff997224 */ /* 0x000fc400078e0098 */
[----:B------:R-:W-:Y:S01]  /*6850*/  IMAD.MOV.U32 R152, RZ, RZ, R135 ;  /* 0x000000ffff987224 */ /* 0x000fe200078e0087 */
[----:B------:R2:W5:Y:S01]  /*6860*/  LDL.LU R235, [R1+0x84] ;  /* 0x0000840001eb7983 */ /* 0x0005620000300800 */
[----:B------:R-:W-:Y:S02]  /*6870*/  IMAD.MOV.U32 R135, RZ, RZ, R134 ;  /* 0x000000ffff877224 */ /* 0x000fe400078e0086 */
[----:B------:R-:W-:Y:S01]  /*6880*/  IMAD.MOV.U32 R134, RZ, RZ, R133 ;  /* 0x000000ffff867224 */ /* 0x000fe200078e0085 */
[----:B------:R2:W5:Y:S04]  /*6890*/  LDL.LU R234, [R1+0x80] ;  /* 0x0000800001ea7983 */ /* 0x0005680000300800 */
[----:B------:R2:W5:Y:S04]  /*68a0*/  LDL.LU R233, [R1+0x7c] ;  /* 0x00007c0001e97983 */ /* 0x0005680000300800 */
[----:B------:R-:W4:Y:S01]  /*68b0*/  LDL.LU R133, [R1+0x8] ;  /* 0x0000080001857983 */ /* 0x000f220000300800 */
[----:B------:R-:W-:Y:S01]  /*68c0*/  FFMA.FTZ R32, R118, c[0x0][0x2d0], -R5 ;  /* 0x0000b40076207a23 */ /* 0x000fe20000010805 */
[----:B------:R-:W-:-:S02]  /*68d0*/  MOV R116, R176 ;  /* 0x000000b000747202 */ /* 0x000fc40000000f00 */
[----:B------:R-:W-:Y:S02]  /*68e0*/  F2FP.PACK_AB R4, R85, R96 ;  /* 0x000000605504723e */ /* 0x000fe400000000ff */
[----:B---3--:R-:W-:Y:S02]  /*68f0*/  F2FP.PACK_AB R6, R84, R86 ;  /* 0x000000565406723e */ /* 0x008fe400000000ff */
[----:B-1----:R-:W-:Y:S02]  /*6900*/  F2FP.PACK_AB R5, R69, R71 ;  /* 0x000000474505723e */ /* 0x002fe400000000ff */
[----:B------:R-:W-:Y:S01]  /*6910*/  F2FP.PACK_AB R7, R51, R68 ;  /* 0x000000443307723e */ /* 0x000fe200000000ff */
[--C-:B------:R-:W-:Y:S02]  /*6920*/  FFMA.FTZ R10, R121, c[0x0][0x2d0], -R0.reuse ;  /* 0x0000b400790a7a23 */ /* 0x100fe40000010800 */
[----:B------:R-:W-:Y:S02]  /*6930*/  IMAD.MOV.U32 R120, RZ, RZ, R123 ;  /* 0x000000ffff787224 */ /* 0x000fe400078e007b */
[----:B------:R-:W-:Y:S01]  /*6940*/  FFMA.FTZ R9, R252, c[0x0][0x2d0], -R0 ;  /* 0x0000b400fc097a23 */ /* 0x000fe20000010800 */
[----:B------:R-:W-:Y:S01]  /*6950*/  MOV R98, R154 ;  /* 0x0000009a00627202 */ /* 0x000fe20000000f00 */
[----:B------:R-:W-:Y:S01]  /*6960*/  IMAD.MOV.U32 R121, RZ, RZ, R122 ;  /* 0x000000ffff797224 */ /* 0x000fe200078e007a */
[----:B------:R1:W-:Y:S01]  /*6970*/  MUFU.EX2 R50, R2 ;  /* 0x0000000200327308 */ /* 0x0003e20000000800 */
[----:B------:R-:W-:Y:S01]  /*6980*/  IMAD.MOV.U32 R123, RZ, RZ, R116 ;  /* 0x000000ffff7b7224 */ /* 0x000fe200078e0074 */
[----:B------:R-:W-:Y:S01]  /*6990*/  LDSM.16.MT88.4 R176, [R231+0x3100] ;  /* 0x00310000e7b0783b */ /* 0x000fe20000004200 */
[----:B------:R-:W-:Y:S01]  /*69a0*/  IMAD.MOV.U32 R122, RZ, RZ, R232 ;  /* 0x000000ffff7a7224 */ /* 0x000fe200078e00e8 */
[----:B------:R-:W-:Y:S01]  /*69b0*/  HMMA.16816.F32 R60, R4, R12, R60 ;  /* 0x0000000c043c723c */ /* 0x000fe2000000183c */
[----:B------:R-:W-:Y:S01]  /*69c0*/  IMAD.MOV.U32 R103, RZ, RZ, R129 ;  /* 0x000000ffff677224 */ /* 0x000fe200078e0081 */
[----:B------:R2:W5:Y:S05]  /*69d0*/  LDL.LU R232, [R1+0x78] ;  /* 0x0000780001e87983 */ /* 0x00056a0000300800 */
[----:B------:R-:W-:-:S02]  /*69e0*/  FFMA.FTZ R12, R251, c[0x0][0x2d0], -R0 ;  /* 0x0000b400fb0c7a23 */ /* 0x000fc40000010800 */
[----:B------:R-:W-:Y:S01]  /*69f0*/  FADD.FTZ R0, R123, R122 ;  /* 0x0000007a7b007221 */ /* 0x000fe20000010000 */
[----:B------:R-:W-:Y:S03]  /*6a00*/  HMMA.16816.F32 R64, R4, R20, R64 ;  /* 0x000000140440723c */ /* 0x000fe60000001840 */
[----:B------:R-:W-:Y:S01]  /*6a10*/  FADD.FTZ R0, R119, R0 ;  /* 0x0000000077007221 */ /* 0x000fe20000010000 */
[----:B------:R3:W-:Y:S01]  /*6a20*/  MUFU.EX2 R21, R3 ;  /* 0x0000000300157308 */ /* 0x0007e20000000800 */
[----:B------:R-:W-:Y:S02]  /*6a30*/  IMAD.MOV.U32 R117, RZ, RZ, R161 ;  /* 0x000000ffff757224 */ /* 0x000fe400078e00a1 */
[----:B------:R-:W-:Y:S02]  /*6a40*/  FADD.FTZ R0, R98, R0 ;  /* 0x0000000062007221 */ /* 0x000fe40000010000 */
[----:B------:R-:W-:-:S02]  /*6a50*/  IMAD.MOV.U32 R118, RZ, RZ, R162 ;  /* 0x000000ffff767224 */ /* 0x000fc400078e00a2 */
[----:B------:R-:W-:Y:S01]  /*6a60*/  IMAD.MOV.U32 R116, RZ, RZ, R147 ;  /* 0x000000ffff747224 */ /* 0x000fe200078e0093 */
[----:B------:R-:W-:Y:S01]  /*6a70*/  HMMA.16816.F32 R112, R4, R28, R112 ;  /* 0x0000001c0470723c */ /* 0x000fe20000001870 */
[----:B-1----:R-:W-:Y:S02]  /*6a80*/  FADD.FTZ R2, R182, R181 ;  /* 0x000000b5b6027221 */ /* 0x002fe40000010000 */
[----:B------:R-:W-:-:S05]  /*6a90*/  IMAD.MOV.U32 R97, RZ, RZ, R157 ;  /* 0x000000ffff617224 */ /* 0x000fca00078e009d */
[----:B------:R-:W-:Y:S01]  /*6aa0*/  HMMA.16816.F32 R76, R4, R30, R76 ;  /* 0x0000001e044c723c */ /* 0x000fe2000000184c */
[----:B---3--:R-:W-:-:S07]  /*6ab0*/  FADD.FTZ R3, R121, R120 ;  /* 0x0000007879037221 */ /* 0x008fce0000010000 */
[----:B------:R-:W-:Y:S01]  /*6ac0*/  HMMA.16816.F32 R44, R4, R22, R44 ;  /* 0x00000016042c723c */ /* 0x000fe2000000182c */
[----:B------:R-:W-:-:S07]  /*6ad0*/  FADD.FTZ R11, R117, R116 ;  /* 0x00000074750b7221 */ /* 0x000fce0000010000 */
[----:B------:R-:W-:Y:S01]  /*6ae0*/  HMMA.16816.F32 R36, R4, R16, R36 ;  /* 0x000000100424723c */ /* 0x000fe20000001824 */
[----:B------:R-:W-:-:S07]  /*6af0*/  FADD.FTZ R3, R118, R3 ;  /* 0x0000000376037221 */ /* 0x000fce0000010000 */
[----:B------:R-:W-:Y:S01]  /*6b00*/  HMMA.16816.F32 R40, R4, R18, R40 ;  /* 0x000000120428723c */ /* 0x000fe20000001828 */
[----:B------:R-:W-:-:S07]  /*6b10*/  FADD.FTZ R2, R180, R2 ;  /* 0x00000002b4027221 */ /* 0x000fce0000010000 */
[----:B------:R-:W-:Y:S01]  /*6b20*/  HMMA.16816.F32 R80, R4, R14, R80 ;  /* 0x0000000e0450723c */ /* 0x000fe20000001850 */
[----:B------:R-:W-:Y:S02]  /*6b30*/  IMAD.MOV.U32 R99, RZ, RZ, R153 ;  /* 0x000000ffff637224 */ /* 0x000fe400078e0099 */
[----:B------:R-:W-:Y:S02]  /*6b40*/  IMAD.MOV.U32 R102, RZ, RZ, R152 ;  /* 0x000000ffff667224 */ /* 0x000fe400078e0098 */
[----:B------:R-:W-:Y:S02]  /*6b50*/  IMAD.MOV.U32 R107, RZ, RZ, R134 ;  /* 0x000000ffff6b7224 */ /* 0x000fe400078e0086 */
[----:B------:R-:W-:Y:S01]  /*6b60*/  IMAD.MOV.U32 R185, RZ, RZ, R131 ;  /* 0x000000ffffb97224 */ /* 0x000fe200078e0083 */
[----:B------:R1:W-:Y:S01]  /*6b70*/  MUFU.EX2 R22, R33 ;  /* 0x0000002100167308 */ /* 0x0003e20000000800 */
[----:B------:R-:W-:Y:S01]  /*6b80*/  FADD.FTZ R6, R103, R0 ;  /* 0x0000000067067221 */ /* 0x000fe20000010000 */
[----:B------:R-:W3:Y:S01]  /*6b90*/  LDSM.16.MT88.4 R160, [R228+0x3100] ;  /* 0x00310000e4a0783b */ /* 0x000ee20000004200 */
[----:B------:R-:W-:-:S03]  /*6ba0*/  @P4 IMAD.HI.U32 R0, R246, c[0x0][0x2c8], RZ ;  /* 0x0000b200f6004a27 */ /* 0x000fc600078e00ff */
[----:B------:R-:W2:Y:S01]  /*6bb0*/  LDSM.16.MT88.4 R16, [R230+0x3100] ;  /* 0x00310000e610783b */ /* 0x000ea20000004200 */
[----:B------:R-:W-:Y:S01]  /*6bc0*/  IMAD.MOV.U32 R116, RZ, RZ, R135 ;  /* 0x000000ffff747224 */ /* 0x000fe200078e0087 */
[----:B------:R-:W-:Y:S01]  /*6bd0*/  @P4 SHF.R.U32.HI R246, RZ, c[0x0][0x2cc], R0 ;  /* 0x0000b300fff64a19 */ /* 0x000fe20000011600 */
[----:B------:R-:W-:Y:S02]  /*6be0*/  FADD.FTZ R4, R130, R11 ;  /* 0x0000000b82047221 */ /* 0x000fe40000010000 */
[----:B------:R-:W-:Y:S02]  /*6bf0*/  IMAD.MOV.U32 R184, RZ, RZ, R156 ;  /* 0x000000ffffb87224 */ /* 0x000fe400078e009c */
[----:B------:R-:W-:Y:S02]  /*6c00*/  IMAD.MOV.U32 R251, RZ, RZ, R149 ;  /* 0x000000fffffb7224 */ /* 0x000fe400078e0095 */
[----:B------:R-:W-:Y:S02]  /*6c10*/  IMAD.MOV.U32 R252, RZ, RZ, R167 ;  /* 0x000000fffffc7224 */ /* 0x000fe400078e00a7 */
[----:B------:R-:W-:-:S02]  /*6c20*/  IMAD.MOV.U32 R106, RZ, RZ, R155 ;  /* 0x000000ffff6a7224 */ /* 0x000fc400078e009b */
[----:B------:R-:W-:Y:S01]  /*6c30*/  IMAD.MOV.U32 R87, RZ, RZ, R150 ;  /* 0x000000ffff577224 */ /* 0x000fe200078e0096 */
[----:B------:R-:W1:Y:S01]  /*6c40*/  MUFU.EX2 R20, R34 ;  /* 0x0000002200147308 */ /* 0x000e620000000800 */
[----:B------:R-:W-:Y:S01]  /*6c50*/  FADD.FTZ R3, R97, R3 ;  /* 0x0000000361037221 */ /* 0x000fe20000010000 */
[----:B------:R2:W5:Y:S01]  /*6c60*/  LDL.LU R147, [R1+0x74] ;  /* 0x0000740001937983 */ /* 0x0005620000300800 */
[----:B------:R-:W-:Y:S02]  /*6c70*/  FADD.FTZ R2, R187, R2 ;  /* 0x00000002bb027221 */ /* 0x000fe40000010000 */
[----:B------:R-:W-:Y:S02]  /*6c80*/  FADD.FTZ R7, R99, R4 ;  /* 0x0000000463077221 */ /* 0x000fe40000010000 */
[----:B------:R-:W-:Y:S01]  /*6c90*/  FADD.FTZ R5, R102, R3 ;  /* 0x0000000366057221 */ /* 0x000fe20000010000 */
[----:B------:R-:W-:Y:S01]  /*6ca0*/  IADD3 R3, R246, R116, -R107 ;  /* 0x00000074f6037210 */ /* 0x000fe20007ffe86b */
[----:B------:R-:W-:-:S02]  /*6cb0*/  FADD.FTZ R4, R186, R2 ;  /* 0x00000002ba047221 */ /* 0x000fc40000010000 */
[----:B------:R-:W-:-:S04]  /*6cc0*/  IMAD.MOV.U32 R2, RZ, RZ, RZ ;  /* 0x000000ffff027224 */ /* 0x000fc800078e00ff */
[----:B------:R-:W-:Y:S01]  /*6cd0*/  IMAD.HI R2, R3, -0x6db6db6d, R2 ;  /* 0x9249249303027827 */ /* 0x000fe200078e0202 */
[----:B------:R2:W-:Y:S04]  /*6ce0*/  MUFU.EX2 R23, R24 ;  /* 0x0000001800177308 */ /* 0x0005e80000000800 */
[----:B------:R-:W-:Y:S01]  /*6cf0*/  SHF.R.U32.HI R0, RZ, 0x1f, R2 ;  /* 0x0000001fff007819 */ /* 0x000fe20000011602 */
[----:B-1----:R-:W-:Y:S02]  /*6d00*/  IMAD.MOV.U32 R33, RZ, RZ, R137 ;  /* 0x000000ffff217224 */ /* 0x002fe400078e0089 */
[----:B------:R-:W-:Y:S01]  /*6d10*/  IMAD.MOV.U32 R102, RZ, RZ, R185 ;  /* 0x000000ffff667224 */ /* 0x000fe200078e00b9 */
[----:B------:R-:W-:Y:S01]  /*6d20*/  LEA.HI.SX32 R11, R2, R0, 0x1a ;  /* 0x00000000020b7211 */ /* 0x000fe200078fd2ff */
[----:B------:R-:W-:-:S02]  /*6d30*/  IMAD.MOV.U32 R99, RZ, RZ, R184 ;  /* 0x000000ffff637224 */ /* 0x000fc400078e00b8 */
[----:B------:R-:W-:Y:S02]  /*6d40*/  IMAD.MOV.U32 R185, RZ, RZ, R139 ;  /* 0x000000ffffb97224 */ /* 0x000fe400078e008b */
[----:B------:R-:W-:Y:S02]  /*6d50*/  FADD.FTZ R2, R251, R7 ;  /* 0x00000007fb027221 */ /* 0x000fe40000010000 */
[----:B--2---:R-:W-:Y:S02]  /*6d60*/  IMAD.MOV.U32 R24, RZ, RZ, R138 ;  /* 0x000000ffff187224 */ /* 0x004fe400078e008a */
[----:B------:R-:W-:Y:S02]  /*6d70*/  IMAD.MOV.U32 R184, RZ, RZ, R148 ;  /* 0x000000ffffb87224 */ /* 0x000fe400078e0094 */
[----:B------:R-:W-:Y:S02]  /*6d80*/  FADD.FTZ R0, R252, R5 ;  /* 0x00000005fc007221 */ /* 0x000fe40000010000 */
[----:B------:R-:W-:-:S02]  /*6d90*/  IMAD.MOV.U32 R30, RZ, RZ, R164 ;  /* 0x000000ffff1e7224 */ /* 0x000fc400078e00a4 */
[----:B------:R-:W-:Y:S02]  /*6da0*/  FADD.FTZ R3, R33, R4 ;  /* 0x0000000421037221 */ /* 0x000fe40000010000 */
[----:B------:R-:W-:Y:S02]  /*6db0*/  IMAD.MOV.U32 R31, RZ, RZ, R165 ;  /* 0x000000ffff1f7224 */ /* 0x000fe400078e00a5 */
[----:B------:R-:W-:Y:S02]  /*6dc0*/  FADD.FTZ R6, R24, R6 ;  /* 0x0000000618067221 */ /* 0x000fe40000010000 */
[----:B------:R-:W-:Y:S02]  /*6dd0*/  IMAD.MOV.U32 R28, RZ, RZ, R136 ;  /* 0x000000ffff1c7224 */ /* 0x000fe400078e0088 */
[----:B------:R-:W-:Y:S02]  /*6de0*/  FADD.FTZ R5, R185, R2 ;  /* 0x00000002b9057221 */ /* 0x000fe40000010000 */
[----:B------:R-:W-:-:S02]  /*6df0*/  IMAD.MOV.U32 R29, RZ, RZ, R166 ;  /* 0x000000ffff1d7224 */ /* 0x000fc400078e00a6 */
[----:B------:R-:W-:Y:S02]  /*6e00*/  FADD.FTZ R4, R184, R0 ;  /* 0x00000000b8047221 */ /* 0x000fe40000010000 */
[----:B------:R-:W-:Y:S02]  /*6e10*/  FADD.FTZ R3, R30, R3 ;  /* 0x000000031e037221 */ /* 0x000fe40000010000 */
[----:B------:R-:W-:Y:S02]  /*6e20*/  IMAD.MOV.U32 R97, RZ, RZ, R151 ;  /* 0x000000ffff617224 */ /* 0x000fe400078e0097 */
[----:B------:R-:W-:Y:S02]  /*6e30*/  FADD.FTZ R2, R31, R6 ;  /* 0x000000061f027221 */ /* 0x000fe40000010000 */
[----:B------:R-:W-:Y:S02]  /*6e40*/  IMAD.MOV.U32 R98, RZ, RZ, R106 ;  /* 0x000000ffff627224 */ /* 0x000fe400078e006a */
[----:B------:R-:W-:-:S02]  /*6e50*/  FADD.FTZ R0, R28, R5 ;  /* 0x000000051c007221 */ /* 0x000fc40000010000 */
[----:B------:R-:W-:Y:S02]  /*6e60*/  FADD.FTZ R5, R29, R4 ;  /* 0x000000041d057221 */ /* 0x000fe40000010000 */
[----:B------:R-:W-:Y:S02]  /*6e70*/  FADD.FTZ R3, R87, R3 ;  /* 0x0000000357037221 */ /* 0x000fe40000010000 */
[----:B------:R-:W-:Y:S02]  /*6e80*/  FADD.FTZ R4, R97, R2 ;  /* 0x0000000261047221 */ /* 0x000fe40000010000 */
[----:B------:R-:W-:Y:S02]  /*6e90*/  FADD.FTZ R2, R98, R0 ;  /* 0x0000000062027221 */ /* 0x000fe40000010000 */
[----:B------:R-:W-:Y:S02]  /*6ea0*/  IMAD.MOV.U32 R119, RZ, RZ, R128 ;  /* 0x000000ffff777224 */ /* 0x000fe400078e0080 */
[----:B------:R-:W-:-:S02]  /*6eb0*/  FADD.FTZ R0, R99, R5 ;  /* 0x0000000563007221 */ /* 0x000fc40000010000 */
[----:B------:R-:W-:Y:S02]  /*6ec0*/  FADD.FTZ R3, R222, R3 ;  /* 0x00000003de037221 */ /* 0x000fe40000010000 */
[----:B------:R-:W-:Y:S02]  /*6ed0*/  FADD.FTZ R4, R249, R4 ;  /* 0x00000004f9047221 */ /* 0x000fe40000010000 */
[----:B------:R-:W-:Y:S02]  /*6ee0*/  FADD.FTZ R5, R227, R2 ;  /* 0x00000002e3057221 */ /* 0x000fe40000010000 */
[----:B------:R-:W-:Y:S02]  /*6ef0*/  IMAD.MOV.U32 R118, RZ, RZ, R132 ;  /* 0x000000ffff767224 */ /* 0x000fe400078e0084 */
[----:B------:R-:W-:Y:S02]  /*6f00*/  IMAD.MOV.U32 R103, RZ, RZ, R119 ;  /* 0x000000ffff677224 */ /* 0x000fe400078e0077 */
        /* <DEDUP_REMOVED lines=44> */
[----:B------:R-:W-:Y:S01]  /*71d0*/  FADD.FTZ R5, R192, R5 ;  /* 0x00000005c0057221 */ /* 0x000fe20000010000 */
[----:B------:R-:W1:Y:S01]  /*71e0*/  MUFU.EX2 R8, R8 ;  /* 0x0000000800087308 */ /* 0x000e620000000800 */
[----:B------:R-:W-:Y:S02]  /*71f0*/  FADD.FTZ R0, R96, R0 ;  /* 0x0000000060007221 */ /* 0x000fe40000010000 */
[----:B------:R-:W-:Y:S02]  /*7200*/  FADD.FTZ R3, R71, R3 ;  /* 0x0000000347037221 */ /* 0x000fe40000010000 */
[----:B------:R-:W-:Y:S02]  /*7210*/  FADD.FTZ R4, R144, R4 ;  /* 0x0000000490047221 */ /* 0x000fe40000010000 */
[----:B------:R-:W-:Y:S01]  /*7220*/  FADD.FTZ R5, R105, R5 ;  /* 0x0000000569057221 */ /* 0x000fe20000010000 */
[----:B------:R-:W2:Y:S01]  /*7230*/  MUFU.EX2 R25, R25 ;  /* 0x0000001900197308 */ /* 0x000ea20000000800 */
[----:B------:R-:W-:-:S02]  /*7240*/  FADD.FTZ R0, R85, R0 ;  /* 0x0000000055007221 */ /* 0x000fc40000010000 */
        /* <DEDUP_REMOVED lines=13> */
[----:B----4-:R-:W-:-:S05]  /*7320*/  IMAD.MOV.U32 R117, RZ, RZ, R133 ;  /* 0x000000ffff757224 */ /* 0x010fca00078e0085 */
[----:B------:R-:W4:Y:S01]  /*7330*/  MUFU.EX2 R10, R10 ;  /* 0x0000000a000a7308 */ /* 0x000f220000000800 */
[----:B------:R-:W-:Y:S02]  /*7340*/  FADD.FTZ R4, R145, R4 ;  /* 0x0000000491047221 */ /* 0x000fe40000010000 */
[----:B------:R-:W-:-:S05]  /*7350*/  FADD.FTZ R5, R100, R5 ;  /* 0x0000000564057221 */ /* 0x000fca0000010000 */
[----:B------:R-:W2:Y:S01]  /*7360*/  MUFU.EX2 R27, R27 ;  /* 0x0000001b001b7308 */ /* 0x000ea20000000800 */
[----:B------:R-:W-:Y:S02]  /*7370*/  FADD.FTZ R3, R20, R2 ;  /* 0x0000000214037221 */ /* 0x000fe40000010000 */
[----:B-1----:R-:W-:-:S05]  /*7380*/  FADD.FTZ R2, R8, R0 ;  /* 0x0000000008027221 */ /* 0x002fca0000010000 */
[----:B------:R-:W-:Y:S01]  /*7390*/  MUFU.EX2 R15, R49 ;  /* 0x00000031000f7308 */ /* 0x000fe20000000800 */
[----:B------:R-:W-:Y:S02]  /*73a0*/  IMAD.MOV.U32 R107, RZ, RZ, R117 ;  /* 0x000000ffff6b7224 */ /* 0x000fe400078e0075 */
[----:B------:R-:W-:-:S05]  /*73b0*/  FADD.FTZ R0, R50, R4 ;  /* 0x0000000432007221 */ /* 0x000fca0000010000 */
[----:B------:R-:W-:Y:S01]  /*73c0*/  MUFU.EX2 R12, R12 ;  /* 0x0000000c000c7308 */ /* 0x000fe20000000800 */
[----:B--2---:R-:W-:-:S07]  /*73d0*/  FADD.FTZ R4, R25, R5 ;  /* 0x0000000519047221 */ /* 0x004fce0000010000 */
[----:B------:R-:W1:Y:S01]  /*73e0*/  MUFU.EX2 R26, R26 ;  /* 0x0000001a001a7308 */ /* 0x000e620000000800 */
[----:B------:R-:W-:Y:S01]  /*73f0*/  FADD.FTZ R3, R13, R3 ;  /* 0x000000030d037221 */ /* 0x000fe20000010000 */
[----:B------:R-:W-:Y:S01]  /*7400*/  IMNMX R5, RZ, R11, !PT ;  /* 0x0000000bff057217 */ /* 0x000fe20007800200 */
[----:B------:R-:W-:Y:S01]  /*7410*/  FADD.FTZ R2, R9, R2 ;  /* 0x0000000209027221 */ /* 0x000fe20000010000 */
[----:B------:R-:W-:Y:S01]  /*7420*/  IADD3 R246, R107, -0x2, RZ ;  /* 0xfffffffe6bf67810 */ /* 0x000fe20007ffe0ff */
[----:B------:R-:W-:Y:S02]  /*7430*/  FADD.FTZ R0, R32, R0 ;  /* 0x0000000020007221 */ /* 0x000fe40000010000 */
[----:B------:R-:W-:Y:S02]  /*7440*/  FADD.FTZ R4, R23, R4 ;  /* 0x0000000417047221 */ /* 0x000fe40000010000 */
[----:B------:R-:W-:Y:S02]  /*7450*/  FADD.FTZ R3, R14, R3 ;  /* 0x000000030e037221 */ /* 0x000fe40000010000 */
[----:B----4-:R-:W-:Y:S01]  /*7460*/  FADD.FTZ R2, R10, R2 ;  /* 0x000000020a027221 */ /* 0x010fe20000010000 */
[----:B------:R2:W-:Y:S01]  /*7470*/  STL [R1+0x38], R5 ;  /* 0x0000380501007387 */ /* 0x0005e20000100800 */
[----:B------:R-:W-:Y:S01]  /*7480*/  FADD.FTZ R0, R27, R0 ;  /* 0x000000001b007221 */ /* 0x000fe20000010000 */
[----:B------:R-:W-:Y:S01]  /*7490*/  ISETP.GE.AND P0, PT, R246, R5, PT ;  /* 0x00000005f600720c */ /* 0x000fe20003f06270 */
[----:B------:R-:W-:Y:S01]  /*74a0*/  FADD.FTZ R4, R22, R4 ;  /* 0x0000000416047221 */ /* 0x000fe20000010000 */
[----:B------:R-:W-:-:S02]  /*74b0*/  F2FP.PACK_AB R132, R32, R50 ;  /* 0x000000322084723e */ /* 0x000fc400000000ff */
[----:B------:R-:W-:Y:S02]  /*74c0*/  F2FP.PACK_AB R133, R23, R25 ;  /* 0x000000191785723e */ /* 0x000fe400000000ff */
[----:B-1----:R-:W-:Y:S01]  /*74d0*/  F2FP.PACK_AB R134, R26, R27 ;  /* 0x0000001b1a86723e */ /* 0x002fe200000000ff */
[----:B--2---:R-:W-:Y:S02]  /*74e0*/  FADD.FTZ R5, R15, R3 ;  /* 0x000000030f057221 */ /* 0x004fe40000010000 */
[----:B------:R-:W-:Y:S02]  /*74f0*/  FADD.FTZ R3, R12, R2 ;  /* 0x000000020c037221 */ /* 0x000fe40000010000 */
[----:B------:R-:W-:Y:S02]  /*7500*/  FADD.FTZ R2, R26, R0 ;  /* 0x000000001a027221 */ /* 0x000fe40000010000 */
[C---:B------:R-:W-:Y:S01]  /*7510*/  FADD.FTZ R0, R21.reuse, R4 ;  /* 0x0000000415007221 */ /* 0x040fe20000010000 */
[----:B------:R1:W-:Y:S04]  /*7520*/  STL [R1+0x28], R5 ;  /* 0x0000280501007387 */ /* 0x0003e80000100800 */
[----:B------:R1:W-:Y:S04]  /*7530*/  STL [R1+0x30], R3 ;  /* 0x0000300301007387 */ /* 0x0003e80000100800 */
[----:B------:R1:W-:Y:S04]  /*7540*/  STL [R1+0x34], R0 ;  /* 0x0000340001007387 */ /* 0x0003e80000100800 */
[----:B------:R1:W-:Y:S01]  /*7550*/  STL [R1+0x2c], R2 ;  /* 0x00002c0201007387 */ /* 0x0003e20000100800 */
[----:B------:R-:W-:-:S02]  /*7560*/  F2FP.PACK_AB R135, R21, R22 ;  /* 0x000000161587723e */ /* 0x000fc400000000ff */
[----:B------:R-:W-:Y:S02]  /*7570*/  F2FP.PACK_AB R136, R13, R20 ;  /* 0x000000140d88723e */ /* 0x000fe400000000ff */
[----:B------:R-:W-:Y:S02]  /*7580*/  F2FP.PACK_AB R137, R9, R8 ;  /* 0x000000080989723e */ /* 0x000fe400000000ff */
[----:B------:R-:W-:Y:S02]  /*7590*/  F2FP.PACK_AB R138, R15, R14 ;  /* 0x0000000e0f8a723e */ /* 0x000fe400000000ff */
[----:B------:R-:W-:Y:S01]  /*75a0*/  F2FP.PACK_AB R139, R12, R10 ;  /* 0x0000000a0c8b723e */ /* 0x000fe200000000ff */
        /* <DEDUP_REMOVED lines=17> */
[----:B-1----:R-:W2:Y:S01]  /*76c0*/  LDL R107, [R1+0x50] ;  /* 0x00005000016b7983 */ /* 0x002ea20000100800 */
[----:B------:R-:W-:Y:S01]  /*76d0*/  MOV R141, R142 ;  /* 0x0000008e008d7202 */ /* 0x000fe20000000f00 */
[----:B------:R-:W-:Y:S01]  /*76e0*/  IMAD.MOV.U32 R145, RZ, RZ, R70 ;  /* 0x000000ffff917224 */ /* 0x000fe200078e0046 */
[----:B------:R-:W-:Y:S01]  /*76f0*/  MOV R3, R143 ;  /* 0x0000008f00037202 */ /* 0x000fe20000000f00 */
[----:B------:R-:W-:Y:S01]  /*7700*/  IMAD.MOV.U32 R220, RZ, RZ, R246 ;  /* 0x000000ffffdc7224 */ /* 0x000fe200078e00f6 */
[----:B------:R-:W-:Y:S01]  /*7710*/  MOV R144, R140 ;  /* 0x0000008c00907202 */ /* 0x000fe20000000f00 */
[----:B--2---:R-:W-:-:S05]  /*7720*/  @P4 IMAD.HI.U32 R0, R107, c[0x0][0x2c8], RZ ;  /* 0x0000b2006b004a27 */ /* 0x004fca00078e00ff */
[----:B------:R-:W-:-:S05]  /*7730*/  @P4 SHF.R.U32.HI R0, RZ, c[0x0][0x2cc], R0 ;  /* 0x0000b300ff004a19 */ /* 0x000fca0000011600 */
[----:B------:R1:W-:Y:S02]  /*7740*/  @P4 STL [R1+0x3c], R0 ;  /* 0x00003c0001004387 */ /* 0x0003e40000100800 */
.L_x_603:
[----:B------:R-:W-:Y:S04]  /*7750*/  DEPBAR.LE SB0, 0x0 ;  /* 0x000080000000791a */ /* 0x000fe80000000000 */
[----:B------:R-:W-:Y:S01]  /*7760*/  BAR.SYNC.DEFER_BLOCKING 0x0 ;  /* 0x0000000000007b1d */ /* 0x000fe20000010000 */
[C---:B------:R-:W-:Y:S02]  /*7770*/  ISETP.GE.AND P2, PT, R220.reuse, RZ, PT ;  /* 0x000000ffdc00720c */ /* 0x040fe40003f46270 */
[C---:B------:R-:W-:Y:S11]  /*7780*/  IADD3 R246, R220.reuse, -0x1, RZ ;  /* 0xffffffffdcf67810 */ /* 0x040ff60007ffe0ff */
[----:B-1----:R-:W-:Y:S01]  /*7790*/  @P2 SHF.R.S32.HI R0, RZ, 0x1f, R220 ;  /* 0x0000001fff002819 */ /* 0x002fe200000114dc */
[----:B------:R-:W-:Y:S04]  /*77a0*/  @P2 IMAD.WIDE.U32 R142, R220, c[0x0][0x208], RZ ;  /* 0x00008200dc8e2a25 */ /* 0x000fe800078e00ff */
[----:B------:R-:W-:Y:S04]  /*77b0*/  @P2 IMAD R0, R0, c[0x0][0x208], RZ ;  /* 0x0000820000002a24 */ /* 0x000fe800078e02ff */
[----:B------:R-:W-:Y:S01]  /*77c0*/  @P2 IMAD R0, R220, c[0x0][0x20c], R0 ;  /* 0x00008300dc002a24 */ /* 0x000fe200078e0200 */
[----:B-----5:R-:W-:Y:S03]  /*77d0*/  LDSM.16.M88.4 R112, [R234+0x7100] ;  /* 0x00710000ea70783b */ /* 0x020fe60000000200 */
[----:B------:R-:W-:Y:S04]  /*77e0*/  @P2 IMAD.IADD R0, R143, 0x1, R0 ;  /* 0x000000018f002824 */ /* 0x000fe800078e0200 */
[----:B------:R-:W-:Y:S01]  /*77f0*/  @P2 IMAD R0, R0, 0x70, RZ ;  /* 0x0000007000002824 */ /* 0x000fe200078e02ff */
[----:B------:R-:W1:Y:S08]  /*7800*/  LDSM.16.M88.4 R16, [R147+0x3900] ;  /* 0x003900009310783b */ /* 0x000e700000000200 */
[----:B------:R-:W2:Y:S08]  /*7810*/  LDSM.16.M88.4 R108, [R234+0x9100] ;  /* 0x00910000ea6c783b */ /* 0x000eb00000000200 */
[----:B------:R-:W3:Y:S08]  /*7820*/  LDSM.16.M88.4 R32, [R147+0x4100] ;  /* 0x004100009320783b */ /* 0x000ef00000000200 */
[----:B------:R-:W3:Y:S06]  /*7830*/  LDL.64 R224, [R1+0x58] ;  /* 0x0000580001e07983 */ /* 0x000eec0000100a00 */
[----:B------:R-:W3:Y:S08]  /*7840*/  LDSM.16.M88.4 R48, [R147+0x4900] ;  /* 0x004900009330783b */ /* 0x000ef00000000200 */
[----:B------:R-:W3:Y:S01]  /*7850*/  LDSM.16.M88.4 R64, [R147+0x5100] ;  /* 0x005100009340783b */ /* 0x000ee20000000200 */
[-C--:B-1----:R-:W-:Y:S07]  /*7860*/  HMMA.16816.F32 R4, R112, R16.reuse, RZ ;  /* 0x000000107004723c */ /* 0x082fee00000018ff */
[----:B------:R-:W3:Y:S01]  /*7870*/  LDL.64 R222, [R1+0x68] ;  /* 0x0000680001de7983 */ /* 0x000ee20000100a00 */
[C---:B--2---:R-:W-:Y:S05]  /*7880*/  HMMA.16816.F32 R8, R108.reuse, R16, RZ ;  /* 0x000000106c08723c */ /* 0x044fea00000018ff */
[----:B------:R-:W1:Y:S03]  /*7890*/  LDSM.16.M88.4 R80, [R147+0x5900] ;  /* 0x005900009350783b */ /* 0x000e660000000200 */
[-C--:B------:R-:W-:Y:S05]  /*78a0*/  HMMA.16816.F32 R12, R108, R18.reuse, RZ ;  /* 0x000000126c0c723c */ /* 0x080fea00000018ff */
[----:B------:R-:W2:Y:S03]  /*78b0*/  LDSM.16.M88.4 R96, [R147+0x6100] ;  /* 0x006100009360783b */ /* 0x000ea60000000200 */
[C---:B------:R-:W-:Y:S05]  /*78c0*/  HMMA.16816.F32 R16, R112.reuse, R18, RZ ;  /* 0x000000127010723c */ /* 0x040fea00000018ff */
[----:B------:R-:W1:Y:S03]  /*78d0*/  LDSM.16.M88.4 R188, [R147+0x6900] ;  /* 0x0069000093bc783b */ /* 0x000e660000000200 */
[-C--:B---3--:R-:W-:Y:S05]  /*78e0*/  HMMA.16816.F32 R20, R112, R32.reuse, RZ ;  /* 0x000000207014723c */ /* 0x088fea00000018ff */
[----:B------:R-:W-:Y:S03]  /*78f0*/  LDSM.16.M88.4 R192, [R237+0x7100] ;  /* 0x00710000edc0783b */ /* 0x000fe60000000200 */
[C---:B------:R-:W-:Y:S05]  /*7900*/  HMMA.16816.F32 R24, R108.reuse, R32, RZ ;  /* 0x000000206c18723c */ /* 0x040fea00000018ff */
[----:B------:R-:W3:Y:S03]  /*7910*/  LDSM.16.M88.4 R196, [R238] ;  /* 0x00000000eec4783b */ /* 0x000ee60000000200 */
[-C--:B------:R-:W-:Y:S05]  /*7920*/  HMMA.16816.F32 R28, R108, R34.reuse, RZ ;  /* 0x000000226c1c723c */ /* 0x080fea00000018ff */
[----:B------:R-:W1:Y:S03]  /*7930*/  LDSM.16.M88.4 R200, [R237+0x9100] ;  /* 0x00910000edc8783b */ /* 0x000e660000000200 */
[C---:B------:R-:W-:Y:S05]  /*7940*/  HMMA.16816.F32 R32, R112.reuse, R34, RZ ;  /* 0x000000227020723c */ /* 0x040fea00000018ff */
[----:B------:R-:W1:Y:S03]  /*7950*/  LDSM.16.M88.4 R204, [R244] ;  /* 0x00000000f4cc783b */ /* 0x000e660000000200 */
[-C--:B------:R-:W-:Y:S05]  /*7960*/  HMMA.16816.F32 R36, R112, R48.reuse, RZ ;  /* 0x000000307024723c */ /* 0x080fea00000018ff */
[----:B------:R-:W1:Y:S03]  /*7970*/  LDSM.16.M88.4 R208, [R243] ;  /* 0x00000000f3d0783b */ /* 0x000e660000000200 */
[C---:B------:R-:W-:Y:S05]  /*7980*/  HMMA.16816.F32 R40, R108.reuse, R48, RZ ;  /* 0x000000306c28723c */ /* 0x040fea00000018ff */
[----:B------:R-:W1:Y:S03]  /*7990*/  LDSM.16.M88.4 R212, [R242] ;  /* 0x00000000f2d4783b */ /* 0x000e660000000200 */
[-C--:B------:R-:W-:Y:S05]  /*79a0*/  HMMA.16816.F32 R44, R108, R50.reuse, RZ ;  /* 0x000000326c2c723c */ /* 0x080fea00000018ff */
[----:B------:R-:W1:Y:S03]  /*79b0*/  LDSM.16.M88.4 R216, [R241] ;  /* 0x00000000f1d8783b */ /* 0x000e660000000200 */
[C---:B------:R-:W-:Y:S05]  /*79c0*/  HMMA.16816.F32 R48, R112.reuse, R50, RZ ;  /* 0x000000327030723c */ /* 0x040fea00000018ff */
[----:B------:R-:W-:Y:S03]  /*79d0*/  STL [R1+0x74], R234 ;  /* 0x000074ea01007387 */ /* 0x000fe60000100800 */
[-C--:B------:R-:W-:Y:S01]  /*79e0*/  HMMA.16816.F32 R52, R112, R64.reuse, RZ ;  /* 0x000000407034723c */ /* 0x080fe200000018ff */
[----:B------:R1:W-:Y:S04]  /*79f0*/  STL [R1+0x78], R147 ;  /* 0x0000789301007387 */ /* 0x0003e80000100800 */
[----:B------:R-:W-:Y:S03]  /*7a00*/  STL [R1+0x7c], R238 ;  /* 0x00007cee01007387 */ /* 0x000fe60000100800 */
[C---:B------:R-:W-:Y:S01]  /*7a10*/  HMMA.16816.F32 R56, R108.reuse, R64, RZ ;  /* 0x000000406c38723c */ /* 0x040fe200000018ff */
[----:B------:R-:W-:Y:S04]  /*7a20*/  STL [R1+0x80], R237 ;  /* 0x000080ed01007387 */ /* 0x000fe80000100800 */
[----:B------:R-:W-:Y:S03]  /*7a30*/  STL [R1+0x84], R244 ;  /* 0x000084f401007387 */ /* 0x000fe60000100800 */
[-C--:B------:R-:W-:Y:S01]  /*7a40*/  HMMA.16816.F32 R60, R108, R66.reuse, RZ ;  /* 0x000000426c3c723c */ /* 0x080fe200000018ff */
[----:B------:R-:W-:Y:S04]  /*7a50*/  STL [R1+0x88], R243 ;  /* 0x000088f301007387 */ /* 0x000fe80000100800 */
[----:B------:R-:W-:Y:S03]  /*7a60*/  STL [R1+0x8c], R242 ;  /* 0x00008cf201007387 */ /* 0x000fe60000100800 */
[C---:B------:R-:W-:Y:S01]  /*7a70*/  HMMA.16816.F32 R64, R112.reuse, R66, RZ ;  /* 0x000000427040723c */ /* 0x040fe200000018ff */
[----:B------:R-:W-:Y:S04]  /*7a80*/  STL [R1+0x90], R241 ;  /* 0x000090f101007387 */ /* 0x000fe80000100800 */
[----:B------:R-:W-:Y:S03]  /*7a90*/  STL [R1+0x94], R240 ;  /* 0x000094f001007387 */ /* 0x000fe60000100800 */
[-C--:B-1----:R-:W-:Y:S01]  /*7aa0*/  HMMA.16816.F32 R68, R112, R80.reuse, RZ ;  /* 0x000000507044723c */ /* 0x082fe200000018ff */
[----:B------:R-:W4:Y:S04]  /*7ab0*/  LDL R2, [R1+0x3c] ;  /* 0x00003c0001027983 */ /* 0x000f280000100800 */
[----:B------:R-:W4:Y:S03]  /*7ac0*/  LDL R221, [R1+0x64] ;  /* 0x0000640001dd7983 */ /* 0x000f260000100800 */
[C---:B------:R-:W-:Y:S01]  /*7ad0*/  HMMA.16816.F32 R72, R108.reuse, R80, RZ ;  /* 0x000000506c48723c */ /* 0x040fe200000018ff */
[----:B------:R-:W4:Y:S07]  /*7ae0*/  LDL R147, [R1+0x60] ;  /* 0x0000600001937983 */ /* 0x000f2e0000100800 */
        /* <DEDUP_REMOVED lines=11> */
[-C--:B---3--:R-:W-:Y:S08]  /*7ba0*/  HMMA.16816.F32 R4, R192, R196.reuse, R4 ;  /* 0x000000c4c004723c */ /* 0x088ff00000001804 */
[C---:B------:R-:W-:Y:S08]  /*7bb0*/  HMMA.16816.F32 R8, R200.reuse, R196, R8 ;  /* 0x000000c4c808723c */ /* 0x040ff00000001808 */
[-C--:B------:R-:W-:Y:S08]  /*7bc0*/  HMMA.16816.F32 R12, R200, R198.reuse, R12 ;  /* 0x000000c6c80c723c */ /* 0x080ff0000000180c */
[C---:B------:R-:W-:Y:S01]  /*7bd0*/  HMMA.16816.F32 R16, R192.reuse, R198, R16 ;  /* 0x000000c6c010723c */ /* 0x040fe20000001810 */
[----:B------:R-:W2:Y:S07]  /*7be0*/  LDSM.16.M88.4 R196, [R239] ;  /* 0x00000000efc4783b */ /* 0x000eae0000000200 */
[-C--:B------:R-:W-:Y:S08]  /*7bf0*/  HMMA.16816.F32 R20, R192, R204.reuse, R20 ;  /* 0x000000ccc014723c */ /* 0x080ff00000001814 */
[C---:B------:R-:W-:Y:S08]  /*7c00*/  HMMA.16816.F32 R24, R200.reuse, R204, R24 ;  /* 0x000000ccc818723c */ /* 0x040ff00000001818 */
[-C--:B------:R-:W-:Y:S08]  /*7c10*/  HMMA.16816.F32 R28, R200, R206.reuse, R28 ;  /* 0x000000cec81c723c */ /* 0x080ff0000000181c */
[C---:B------:R-:W-:Y:S04]  /*7c20*/  HMMA.16816.F32 R32, R192.reuse, R206, R32 ;  /* 0x000000cec020723c */ /* 0x040fe80000001820 */
[----:B------:R-:W-:Y:S04]  /*7c30*/  @P2 IMAD.MOV.U32 R205, RZ, RZ, R225 ;  /* 0x000000ffffcd2224 */ /* 0x000fe800078e00e1 */
[-C--:B------:R-:W-:Y:S08]  /*7c40*/  HMMA.16816.F32 R36, R192, R208.reuse, R36 ;  /* 0x000000d0c024723c */ /* 0x080ff00000001824 */
[C---:B------:R-:W-:Y:S08]  /*7c50*/  HMMA.16816.F32 R40, R200.reuse, R208, R40 ;  /* 0x000000d0c828723c */ /* 0x040ff00000001828 */
[-C--:B------:R-:W-:Y:S04]  /*7c60*/  HMMA.16816.F32 R44, R200, R210.reuse, R44 ;  /* 0x000000d2c82c723c */ /* 0x080fe8000000182c */
[----:B------:R-:W-:Y:S02]  /*7c70*/  @P2 IMAD.MOV.U32 R204, RZ, RZ, R222 ;  /* 0x000000ffffcc2224 */ /* 0x000fe400078e00de */
[----:B------:R-:W3:Y:S02]  /*7c80*/  LDL R222, [R1+0x54] ;  /* 0x0000540001de7983 */ /* 0x000ee40000100800 */
[C---:B------:R-:W-:Y:S02]  /*7c90*/  HMMA.16816.F32 R48, R192.reuse, R210, R48 ;  /* 0x000000d2c030723c */ /* 0x040fe40000001830 */
[----:B------:R-:W-:Y:S02]  /*7ca0*/  STL [R1+0x98], R239 ;  /* 0x000098ef01007387 */ /* 0x000fe40000100800 */
[----:B------:R-:W-:Y:S02]  /*7cb0*/  @P2 IMAD.WIDE.U32 R204, R142, 0x70, R204 ;  /* 0x000000708ecc2825 */ /* 0x000fe400078e00cc */
[----:B------:R-:W-:Y:S02]  /*7cc0*/  STL [R1+0x9c], R235 ;  /* 0x00009ceb01007387 */ /* 0x000fe40000100800 */
[-C--:B------:R-:W-:Y:S02]  /*7cd0*/  HMMA.16816.F32 R52, R192, R212.reuse, R52 ;  /* 0x000000d4c034723c */ /* 0x080fe40000001834 */
[----:B------:R-:W-:Y:S02]  /*7ce0*/  STL [R1+0xa0], R233 ;  /* 0x0000a0e901007387 */ /* 0x000fe40000100800 */
[C---:B------:R-:W-:Y:S01]  /*7cf0*/  @P2 LEA R142, P0, R204.reuse, c[0x0][0x1f8], 0x1 ;  /* 0x00007e00cc8e2a11 */ /* 0x040fe200078008ff */
[----:B------:R-:W-:Y:S01]  /*7d00*/  @P2 IMAD.IADD R0, R205, 0x1, R0 ;  /* 0x00000001cd002824 */ /* 0x000fe200078e0200 */
[----:B------:R-:W-:Y:S02]  /*7d10*/  STL [R1+0xa4], R236 ;  /* 0x0000a4ec01007387 */ /* 0x000fe40000100800 */
[C---:B------:R-:W-:Y:S04]  /*7d20*/  HMMA.16816.F32 R56, R200.reuse, R212, R56 ;  /* 0x000000d4c838723c */ /* 0x040fe80000001838 */
[----:B------:R-:W-:Y:S02]  /*7d30*/  @P2 LEA.HI.X R143, R204, c[0x0][0x1fc], R0, 0x1, P0 ;  /* 0x00007f00cc8f2a11 */ /* 0x000fe400000f0c00 */
[----:B------:R1:W4:Y:S01]  /*7d40*/  LDL R0, [R1+0x50] ;  /* 0x0000500001007983 */ /* 0x0003220000100800 */
[----:B------:R-:W-:Y:S01]  /*7d50*/  @P2 IADD3 R208, P1, R142, UR9, RZ ;  /* 0x000000098ed02c10 */ /* 0x000fe2000ff3e0ff */
[-C--:B------:R-:W-:Y:S02]  /*7d60*/  HMMA.16816.F32 R60, R200, R214.reuse, R60 ;  /* 0x000000d6c83c723c */ /* 0x080fe4000000183c */
[----:B------:R-:W-:Y:S01]  /*7d70*/  @!PT LDS RZ, [RZ] ;  /* 0x00000000fffff984 */ /* 0x000fe20000000800 */
[----:B------:R-:W-:Y:S01]  /*7d80*/  @!PT LDS RZ, [RZ] ;  /* 0x00000000fffff984 */ /* 0x000fe20000000800 */
[----:B------:R-:W-:Y:S01]  /*7d90*/  @!PT LDS RZ, [RZ] ;  /* 0x00000000fffff984 */ /* 0x000fe20000000800 */
[----:B------:R1:W-:Y:S02]  /*7da0*/  @P2 LDGSTS.E.BYPASS.LTC128B.128 [R245+0x100], [R142.64], !P6 ;  /* 0x001000008ef52fae */ /* 0x0003e4000f101d4a */
[----:B------:R-:W-:Y:S02]  /*7db0*/  @P2 IADD3.X R209, R143, UR8, RZ, P1, !PT ;  /* 0x000000088fd12c10 */ /* 0x000fe40008ffe4ff */
[----:B------:R-:W-:Y:S02]  /*7dc0*/  @P2 IADD3 R206, P0, R208, UR9, RZ ;  /* 0x00000009d0ce2c10 */ /* 0x000fe4000ff1e0ff */
[C---:B------:R-:W-:Y:S02]  /*7dd0*/  HMMA.16816.F32 R64, R192.reuse, R214, R64 ;  /* 0x000000d6c040723c */ /* 0x040fe40000001840 */
[----:B------:R1:W-:Y:S02]  /*7de0*/  @P2 LDGSTS.E.BYPASS.LTC128B.128 [R245+0x900], [R208.64], !P6 ;  /* 0x00900000d0f52fae */ /* 0x0003e4000f101d4a */
[----:B------:R-:W-:Y:S02]  /*7df0*/  @P2 IADD3.X R207, R209, UR8, RZ, P0, !PT ;  /* 0x00000008d1cf2c10 */ /* 0x000fe400087fe4ff */
[----:B------:R-:W-:Y:S02]  /*7e00*/  @P2 IADD3 R204, P1, R206, UR9, RZ ;  /* 0x00000009cecc2c10 */ /* 0x000fe4000ff3e0ff */
[-C--:B------:R-:W-:Y:S02]  /*7e10*/  HMMA.16816.F32 R68, R192, R216.reuse, R68 ;  /* 0x000000d8c044723c */ /* 0x080fe40000001844 */
[----:B------:R1:W-:Y:S02]  /*7e20*/  @P2 LDGSTS.E.BYPASS.LTC128B.128 [R245+0x1100], [R206.64], !P6 ;  /* 0x01100000cef52fae */ /* 0x0003e4000f101d4a */
[----:B------:R-:W-:Y:S04]  /*7e30*/  @P2 IADD3.X R205, R207, UR8, RZ, P1, !PT ;  /* 0x00000008cfcd2c10 */ /* 0x000fe80008ffe4ff */
[C---:B------:R-:W-:Y:S02]  /*7e40*/  HMMA.16816.F32 R72, R200.reuse, R216, R72 ;  /* 0x000000d8c848723c */ /* 0x040fe40000001848 */
[----:B------:R2:W-:Y:S06]  /*7e50*/  @P2 LDGSTS.E.BYPASS.LTC128B.128 [R245+0x1900], [R204.64], !P6 ;  /* 0x01900000ccf52fae */ /* 0x0005ec000f101d4a */
[-C--:B------:R-:W-:Y:S02]  /*7e60*/  HMMA.16816.F32 R76, R200, R218.reuse, R76 ;  /* 0x000000dac84c723c */ /* 0x080fe4000000184c */
[----:B------:R-:W-:Y:S06]  /*7e70*/  STL [R1+0xa8], R232 ;  /* 0x0000a8e801007387 */ /* 0x000fec0000100800 */
[C---:B------:R-:W-:Y:S08]  /*7e80*/  HMMA.16816.F32 R80, R192.reuse, R218, R80 ;  /* 0x000000dac050723c */ /* 0x040ff00000001850 */
[-C--:B-1----:R-:W-:Y:S08]  /*7e90*/  HMMA.16816.F32 R84, R192, R188.reuse, R84 ;  /* 0x000000bcc054723c */ /* 0x082ff00000001854 */
[C---:B------:R-:W-:Y:S07]  /*7ea0*/  HMMA.16816.F32 R88, R200.reuse, R188, R88 ;  /* 0x000000bcc858723c */ /* 0x040fee0000001858 */
[----:B------:R-:W-:Y:S01]  /*7eb0*/  @P2 IADD3 R188, P0, R204, UR9, RZ ;  /* 0x00000009ccbc2c10 */ /* 0x000fe2000ff1e0ff */
[-C--:B------:R-:W-:Y:S04]  /*7ec0*/  HMMA.16816.F32 R92, R200, R190.reuse, R92 ;  /* 0x000000bec85c723c */ /* 0x080fe8000000185c */
[----:B------:R-:W-:Y:S02]  /*7ed0*/  @P2 IADD3.X R189, R205, UR8, RZ, P0, !PT ;  /* 0x00000008cdbd2c10 */ /* 0x000fe400087fe4ff */
[----:B------:R-:W-:Y:S02]  /*7ee0*/  @P2 IADD3 R142, P1, R188, UR9, RZ ;  /* 0x00000009bc8e2c10 */ /* 0x000fe4000ff3e0ff */
[C---:B------:R-:W-:Y:S01]  /*7ef0*/  HMMA.16816.F32 R96, R192.reuse, R190, R96 ;  /* 0x000000bec060723c */ /* 0x040fe20000001860 */
[----:B------:R1:W-:Y:S03]  /*7f00*/  @P2 LDGSTS.E.BYPASS.LTC128B.128 [R245+0x2100], [R188.64], !P6 ;  /* 0x02100000bcf52fae */ /* 0x0003e6000f101d4a */
[----:B------:R-:W-:Y:S02]  /*7f10*/  @P2 IADD3.X R143, R189, UR8, RZ, P1, !PT ;  /* 0x00000008bd8f2c10 */ /* 0x000fe40008ffe4ff */
[----:B------:R-:W-:Y:S02]  /*7f20*/  @P2 IADD3 R208, P0, R142, UR9, RZ ;  /* 0x000000098ed02c10 */ /* 0x000fe4000ff1e0ff */
[-C--:B--2---:R-:W-:Y:S01]  /*7f30*/  HMMA.16816.F32 R100, R192, R196.reuse, R100 ;  /* 0x000000c4c064723c */ /* 0x084fe20000001864 */
[----:B------:R2:W-:Y:S03]  /*7f40*/  @P2 LDGSTS.E.BYPASS.LTC128B.128 [R245+0x2900], [R142.64], !P6 ;  /* 0x029000008ef52fae */ /* 0x0005e6000f101d4a */
[----:B------:R-:W-:Y:S04]  /*7f50*/  @P2 IADD3.X R209, R143, UR8, RZ, P0, !PT ;  /* 0x000000088fd12c10 */ /* 0x000fe800087fe4ff */
[C---:B------:R-:W-:Y:S01]  /*7f60*/  HMMA.16816.F32 R104, R200.reuse, R196, R104 ;  /* 0x000000c4c868723c */ /* 0x040fe20000001868 */
[----:B------:R2:W-:Y:S07]  /*7f70*/  @P2 LDGSTS.E.BYPASS.LTC128B.128 [R245+0x3100], [R208.64], !P6 ;  /* 0x03100000d0f52fae */ /* 0x0005ee000f101d4a */
[-C--:B------:R-:W-:Y:S01]  /*7f80*/  HMMA.16816.F32 R108, R200, R198.reuse, R108 ;  /* 0x000000c6c86c723c */ /* 0x080fe2000000186c */
[----:B------:R-:W-:Y:S07]  /*7f90*/  LDSM.16.M88.4 R204, [R233+0x3900] ;  /* 0x00390000e9cc783b */ /* 0x000fee0000000200 */
[----:B------:R-:W-:Y:S01]  /*7fa0*/  HMMA.16816.F32 R112, R192, R198, R112 ;  /* 0x000000c6c070723c */ /* 0x000fe20000001870 */
[----:B-1----:R-:W1:Y:S03]  /*7fb0*/  LDSM.16.M88.4 R188, [R235+0x7100] ;  /* 0x00710000ebbc783b */ /* 0x002e660000000200 */
[----:B--2---:R-:W-:Y:S05]  /*7fc0*/  IMAD R142, R220, -0x70, RZ ;  /* 0xffffff90dc8e7824 */ /* 0x004fea00078e02ff */
[----:B------:R-:W-:Y:S08]  /*7fd0*/  LDSM.16.M88.4 R212, [R233+0x4100] ;  /* 0x00410000e9d4783b */ /* 0x000ff00000000200 */
[----:B------:R-:W2:Y:S08]  /*7fe0*/  LDSM.16.M88.4 R208, [R235+0x9100] ;  /* 0x00910000ebd0783b */ /* 0x000eb00000000200 */
[----:B------:R-:W0:Y:S08]  /*7ff0*/  LDGDEPBAR ;  /* 0x00000000000079af */ /* 0x000e300000000000 */
[----:B------:R-:W2:Y:S01]  /*8000*/  LDSM.16.M88.4 R216, [R233+0x4900] ;  /* 0x00490000e9d8783b */ /* 0x000ea20000000200 */
[-C--:B-1----:R-:W-:Y:S07]  /*8010*/  HMMA.16816.F32 R4, R188, R204.reuse, R4 ;  /* 0x000000ccbc04723c */ /* 0x082fee0000001804 */
[----:B------:R-:W1:Y:S08]  /*8020*/  LDSM.16.M88.4 R200, [R233+0x5100] ;  /* 0x00510000e9c8783b */ /* 0x000e700000000200 */
[----:B------:R-:W1:Y:S01]  /*8030*/  LDSM.16.M88.4 R192, [R233+0x5900] ;  /* 0x00590000e9c0783b */ /* 0x000e620000000200 */
[C---:B--2---:R-:W-:Y:S07]  /*8040*/  HMMA.16816.F32 R8, R208.reuse, R204, R8 ;  /* 0x000000ccd008723c */ /* 0x044fee0000001808 */
[----:B------:R-:W2:Y:S01]  /*8050*/  LDSM.16.M88.4 R196, [R233+0x6100] ;  /* 0x00610000e9c4783b */ /* 0x000ea20000000200 */
[-C--:B------:R-:W-:Y:S08]  /*8060*/  HMMA.16816.F32 R12, R208, R206.reuse, R12 ;  /* 0x000000ced00c723c */ /* 0x080ff0000000180c */
[C---:B------:R-:W-:Y:S01]  /*8070*/  HMMA.16816.F32 R16, R188.reuse, R206, R16 ;  /* 0x000000cebc10723c */ /* 0x040fe20000001810 */
[----:B------:R-:W1:Y:S07]  /*8080*/  LDSM.16.M88.4 R204, [R233+0x6900] ;  /* 0x00690000e9cc783b */ /* 0x000e6e0000000200 */
[-C--:B------:R-:W-:Y:S08]  /*8090*/  HMMA.16816.F32 R20, R188, R212.reuse, R20 ;  /* 0x000000d4bc14723c */ /* 0x080ff00000001814 */
[C---:B------:R-:W-:Y:S08]  /*80a0*/  HMMA.16816.F32 R24, R208.reuse, R212, R24 ;  /* 0x000000d4d018723c */ /* 0x040ff00000001818 */
[-C--:B------:R-:W-:Y:S08]  /*80b0*/  HMMA.16816.F32 R28, R208, R214.reuse, R28 ;  /* 0x000000d6d01c723c */ /* 0x080ff0000000181c */
[C---:B------:R-:W-:Y:S01]  /*80c0*/  HMMA.16816.F32 R32, R188.reuse, R214, R32 ;  /* 0x000000d6bc20723c */ /* 0x040fe20000001820 */
[----:B------:R-:W-:Y:S07]  /*80d0*/  LDSM.16.M88.4 R212, [R232] ;  /* 0x00000000e8d4783b */ /* 0x000fee0000000200 */
        /* <DEDUP_REMOVED lines=9> */
[----:B------:R-:W-:Y:S03]  /*8170*/  LDSM.16.M88.4 R200, [R236+0x7100] ;  /* 0x00710000ecc8783b */ /* 0x000fe60000000200 */
[----:B---3--:R-:W-:Y:S04]  /*8180*/  IADD3 R142, -R222, 0x1, R142 ;  /* 0x00000001de8e7810 */ /* 0x008fe80007ffe18e */
[-C--:B------:R-:W-:Y:S04]  /*8190*/  HMMA.16816.F32 R68, R188, R192.reuse, R68 ;  /* 0x000000c0bc44723c */ /* 0x080fe80000001844 */
[----:B----4-:R-:W-:Y:S04]  /*81a0*/  IADD3 R142, -R147, R142, R221 ;  /* 0x0000008e938e7210 */ /* 0x010fe80007ffe1dd */
[C---:B------:R-:W-:Y:S08]  /*81b0*/  HMMA.16816.F32 R72, R208.reuse, R192, R72 ;  /* 0x000000c0d048723c */ /* 0x040ff00000001848 */
[-C--:B------:R-:W-:Y:S04]  /*81c0*/  HMMA.16816.F32 R76, R208, R194.reuse, R76 ;  /* 0x000000c2d04c723c */ /* 0x080fe8000000184c */
[----:B------:R-:W-:Y:S04]  /*81d0*/  @P4 IMAD.MOV.U32 R0, RZ, RZ, R2 ;  /* 0x000000ffff004224 */ /* 0x000fe800078e0002 */
[C---:B------:R-:W-:Y:S01]  /*81e0*/  HMMA.16816.F32 R80, R188.reuse, R194, R80 ;  /* 0x000000c2bc50723c */ /* 0x040fe20000001850 */
[----:B------:R-:W-:Y:S07]  /*81f0*/  LDSM.16.M88.4 R192, [R232+0x800] ;  /* 0x00080000e8c0783b */ /* 0x000fee0000000200 */
[-C--:B--2---:R-:W-:Y:S01]  /*8200*/  HMMA.16816.F32 R84, R188, R196.reuse, R84 ;  /* 0x000000c4bc54723c */ /* 0x084fe20000001854 */
[----:B------:R-:W-:Y:S07]  /*8210*/  SHFL.IDX PT, R146, R0, 0x2, 0x1c1f ;  /* 0x005c1f0000927f89 */ /* 0x000fee00000e0000 */
[C---:B------:R-:W-:Y:S01]  /*8220*/  HMMA.16816.F32 R88, R208.reuse, R196, R88 ;  /* 0x000000c4d058723c */ /* 0x040fe20000001858 */
[----:B------:R-:W-:Y:S07]  /*8230*/  SHFL.IDX PT, R143, R0, 0x3, 0x1c1f ;  /* 0x007c1f00008f7f89 */ /* 0x000fee00000e0000 */
[-C--:B------:R-:W-:Y:S01]  /*8240*/  HMMA.16816.F32 R92, R208, R198.reuse, R92 ;  /* 0x000000c6d05c723c */ /* 0x080fe2000000185c */
[----:B------:R-:W1:Y:S07]  /*8250*/  SHFL.IDX PT, R2, R0, RZ, 0x1c1f ;  /* 0x001c1fff00027589 */ /* 0x000e6e00000e0000 */
[C---:B------:R-:W-:Y:S01]  /*8260*/  HMMA.16816.F32 R96, R188.reuse, R198, R96 ;  /* 0x000000c6bc60723c */ /* 0x040fe20000001860 */
[----:B------:R1:W2:Y:S07]  /*8270*/  SHFL.IDX PT, R140, R0, 0x1, 0x1c1f ;  /* 0x003c1f00008c7f89 */ /* 0x0002ae00000e0000 */
[-C--:B------:R-:W-:Y:S08]  /*8280*/  HMMA.16816.F32 R100, R188, R204.reuse, R100 ;  /* 0x000000ccbc64723c */ /* 0x080ff00000001864 */
[C---:B------:R-:W-:Y:S08]  /*8290*/  HMMA.16816.F32 R104, R208.reuse, R204, R104 ;  /* 0x000000ccd068723c */ /* 0x040ff00000001868 */
[-C--:B------:R-:W-:Y:S04]  /*82a0*/  HMMA.16816.F32 R108, R208, R206.reuse, R108 ;  /* 0x000000ced06c723c */ /* 0x080fe8000000186c */
[C---:B-1----:R-:W-:Y:S02]  /*82b0*/  IMAD.IADD R0, R142.reuse, 0x1, R2 ;  /* 0x000000018e007824 */ /* 0x042fe400078e0202 */
[----:B--2---:R-:W-:Y:S02]  /*82c0*/  IMAD.IADD R140, R142, 0x1, R140 ;  /* 0x000000018e8c7824 */ /* 0x004fe400078e028c */
[----:B------:R-:W-:Y:S01]  /*82d0*/  HMMA.16816.F32 R112, R188, R206, R112 ;  /* 0x000000cebc70723c */ /* 0x000fe20000001870 */
[----:B------:R-:W1:Y:S03]  /*82e0*/  LDSM.16.M88.4 R188, [R232+0x1000] ;  /* 0x00100000e8bc783b */ /* 0x000e660000000200 */
[----:B------:R-:W-:Y:S01]  /*82f0*/  ISETP.GT.AND P3, PT, R0, RZ, PT ;  /* 0x000000ff0000720c */ /* 0x000fe20003f64270 */
[----:B------:R-:W-:Y:S01]  /*8300*/  IMAD.IADD R2, R142, 0x1, R146 ;  /* 0x000000018e027824 */ /* 0x000fe200078e0292 */
[----:B------:R-:W-:Y:S01]  /*8310*/  ISETP.GT.AND P2, PT, R0, 0x1, PT ;  /* 0x000000010000780c */ /* 0x000fe20003f44270 */
[----:B------:R-:W-:Y:S01]  /*8320*/  IMAD.IADD R142, R142, 0x1, R143 ;  /* 0x000000018e8e7824 */ /* 0x000fe200078e028f */
[-C--:B------:R-:W-:Y:S05]  /*8330*/  HMMA.16816.F32 R4, R200, R212.reuse, R4 ;  /* 0x000000d4c804723c */ /* 0x080fea0000001804 */
[C---:B------:R-:W-:Y:S02]  /*8340*/  ISETP.GT.AND P1, PT, R140.reuse, RZ, PT ;  /* 0x000000ff8c00720c */ /* 0x040fe40003f24270 */
[----:B------:R-:W-:Y:S01]  /*8350*/  ISETP.GT.AND P0, PT, R140, 0x1, PT ;  /* 0x000000018c00780c */ /* 0x000fe20003f04270 */
[C---:B------:R-:W-:Y:S04]  /*8360*/  HMMA.16816.F32 R8, R216.reuse, R212, R8 ;  /* 0x000000d4d808723c */ /* 0x040fe80000001808 */
[----:B------:R-:W-:Y:S04]  /*8370*/  ISETP.GT.AND P5, PT, R0, 0x60, PT ;  /* 0x000000600000780c */ /* 0x000fe80003fa4270 */
[-C--:B------:R-:W-:Y:S08]  /*8380*/  HMMA.16816.F32 R12, R216, R214.reuse, R12 ;  /* 0x000000d6d80c723c */ /* 0x080ff0000000180c */
[C---:B------:R-:W-:Y:S04]  /*8390*/  HMMA.16816.F32 R16, R200.reuse, R214, R16 ;  /* 0x000000d6c810723c */ /* 0x040fe80000001810 */
[----:B------:R-:W-:Y:S02]  /*83a0*/  FSEL R146, R4, -INF , P3 ;  /* 0xff80000004927808 */ /* 0x000fe40001800000 */
[----:B------:R-:W-:Y:S02]  /*83b0*/  FSEL R196, R5, -INF , P2 ;  /* 0xff80000005c47808 */ /* 0x000fe40001000000 */
[-C--:B------:R-:W-:Y:S03]  /*83c0*/  HMMA.16816.F32 R20, R200, R192.reuse, R20 ;  /* 0x000000c0c814723c */ /* 0x080fe60000001814 */
[----:B------:R-:W-:Y:S02]  /*83d0*/  ISETP.GT.AND P3, PT, R2, RZ, PT ;  /* 0x000000ff0200720c */ /* 0x000fe40003f64270 */
[----:B------:R-:W-:Y:S02]  /*83e0*/  FSEL R198, R6, -INF , P1 ;  /* 0xff80000006c67808 */ /* 0x000fe40000800000 */
[----:B------:R-:W-:Y:S01]  /*83f0*/  FSEL R197, R7, -INF , P0 ;  /* 0xff80000007c57808 */ /* 0x000fe20000000000 */
[C---:B------:R-:W-:Y:S01]  /*8400*/  HMMA.16816.F32 R24, R216.reuse, R192, R24 ;  /* 0x000000c0d818723c */ /* 0x040fe20000001818 */
[----:B------:R-:W2:Y:S03]  /*8410*/  LDSM.16.M88.4 R4, [R232+0x1800] ;  /* 0x00180000e804783b */ /* 0x000ea60000000200 */
[----:B------:R-:W-:Y:S02]  /*8420*/  ISETP.GT.AND P2, PT, R2, 0x1, PT ;  /* 0x000000010200780c */ /* 0x000fe40003f44270 */
[C---:B------:R-:W-:Y:S02]  /*8430*/  ISETP.GT.AND P1, PT, R142.reuse, RZ, PT ;  /* 0x000000ff8e00720c */ /* 0x040fe40003f24270 */
[-C--:B------:R-:W-:Y:S03]  /*8440*/  HMMA.16816.F32 R28, R216, R194.reuse, R28 ;  /* 0x000000c2d81c723c */ /* 0x080fe6000000181c */
[----:B------:R-:W-:Y:S02]  /*8450*/  ISETP.GT.AND P0, PT, R142, 0x1, PT ;  /* 0x000000018e00780c */ /* 0x000fe40003f04270 */
[----:B------:R-:W-:Y:S02]  /*8460*/  FSEL R192, R8, -INF , P3 ;  /* 0xff80000008c07808 */ /* 0x000fe40001800000 */
[----:B------:R-:W-:Y:S01]  /*8470*/  FSEL R199, R9, -INF , P2 ;  /* 0xff80000009c77808 */ /* 0x000fe20001000000 */
[C---:B------:R-:W-:Y:S04]  /*8480*/  HMMA.16816.F32 R32, R200.reuse, R194, R32 ;  /* 0x000000c2c820723c */ /* 0x040fe80000001820 */
[----:B------:R-:W-:Y:S02]  /*8490*/  FSEL R205, R10, -INF , P1 ;  /* 0xff8000000acd7808 */ /* 0x000fe40000800000 */
[----:B------:R-:W-:Y:S02]  /*84a0*/  FSEL R204, R11, -INF , P0 ;  /* 0xff8000000bcc7808 */ /* 0x000fe40000000000 */
[-C--:B-1----:R-:W-:Y:S01]  /*84b0*/  HMMA.16816.F32 R36, R200, R188.reuse, R36 ;  /* 0x000000bcc824723c */ /* 0x082fe20000001824 */
[----:B------:R-:W1:Y:S02]  /*84c0*/  LDSM.16.M88.4 R8, [R232+0x2000] ;  /* 0x00200000e808783b */ /* 0x000e640000000200 */
[C---:B------:R-:W-:Y:S02]  /*84d0*/  ISETP.GT.AND P3, PT, R2.reuse, 0x8, PT ;  /* 0x000000080200780c */ /* 0x040fe40003f64270 */
[----:B------:R-:W-:Y:S02]  /*84e0*/  ISETP.GT.AND P2, PT, R2, 0x9, PT ;  /* 0x000000090200780c */ /* 0x000fe40003f44270 */
[----:B------:R-:W-:Y:S01]  /*84f0*/  FSEL R193, R12, -INF , P3 ;  /* 0xff8000000cc17808 */ /* 0x000fe20001800000 */
[C---:B------:R-:W-:Y:S04]  /*8500*/  HMMA.16816.F32 R40, R216.reuse, R188, R40 ;  /* 0x000000bcd828723c */ /* 0x040fe80000001828 */
[----:B------:R-:W-:Y:S02]  /*8510*/  ISETP.GT.AND P3, PT, R0, 0x8, PT ;  /* 0x000000080000780c */ /* 0x000fe40003f64270 */
[----:B------:R-:W-:Y:S02]  /*8520*/  FMNMX.FTZ R12, R146, R3, !PT ;  /* 0x00000003920c7209 */ /* 0x000fe40007810000 */
[-C--:B------:R-:W-:Y:S03]  /*8530*/  HMMA.16816.F32 R44, R216, R190.reuse, R44 ;  /* 0x000000bed82c723c */ /* 0x080fe6000000182c */
[C---:B------:R-:W-:Y:S02]  /*8540*/  ISETP.GT.AND P0, PT, R142.reuse, 0x9, PT ;  /* 0x000000098e00780c */ /* 0x040fe40003f04270 */
[----:B------:R-:W-:Y:S02]  /*8550*/  ISETP.GT.AND P1, PT, R142, 0x8, PT ;  /* 0x000000088e00780c */ /* 0x000fe40003f24270 */
[----:B------:R-:W-:Y:S01]  /*8560*/  FSEL R13, R13, -INF , P2 ;  /* 0xff8000000d0d7808 */ /* 0x000fe20001000000 */
[C---:B------:R-:W-:Y:S04]  /*8570*/  HMMA.16816.F32 R48, R200.reuse, R190, R48 ;  /* 0x000000bec830723c */ /* 0x040fe80000001830 */
[----:B------:R-:W-:Y:S02]  /*8580*/  FSEL R16, R16, -INF , P3 ;  /* 0xff80000010107808 */ /* 0x000fe40001800000 */
[C---:B------:R-:W-:Y:S02]  /*8590*/  ISETP.GT.AND P3, PT, R0.reuse, 0x10, PT ;  /* 0x000000100000780c */ /* 0x040fe40003f64270 */
[-C--:B--2---:R-:W-:Y:S03]  /*85a0*/  HMMA.16816.F32 R52, R200, R4.reuse, R52 ;  /* 0x00000004c834723c */ /* 0x084fe60000001834 */
[----:B------:R-:W-:Y:S02]  /*85b0*/  ISETP.GT.AND P2, PT, R0, 0x9, PT ;  /* 0x000000090000780c */ /* 0x000fe40003f44270 */
[----:B------:R-:W-:Y:S02]  /*85c0*/  FMNMX.FTZ R12, R196, R12, !PT ;  /* 0x0000000cc40c7209 */ /* 0x000fe40007810000 */
[----:B------:R-:W-:Y:S01]  /*85d0*/  FSEL R15, R15, -INF , P0 ;  /* 0xff8000000f0f7808 */ /* 0x000fe20000000000 */
[C---:B------:R-:W-:Y:S04]  /*85e0*/  HMMA.16816.F32 R56, R216.reuse, R4, R56 ;  /* 0x00000004d838723c */ /* 0x040fe80000001838 */
[----:B------:R-:W-:Y:S02]  /*85f0*/  ISETP.GT.AND P0, PT, R140, 0x9, PT ;  /* 0x000000098c00780c */ /* 0x000fe40003f04270 */
[----:B------:R-:W-:Y:S02]  /*8600*/  FSEL R20, R20, -INF , P3 ;  /* 0xff80000014147808 */ /* 0x000fe40001800000 */
[-C--:B------:R-:W-:Y:S03]  /*8610*/  HMMA.16816.F32 R60, R216, R6.reuse, R60 ;  /* 0x00000006d83c723c */ /* 0x080fe6000000183c */
[----:B------:R-:W-:Y:S02]  /*8620*/  ISETP.GT.AND P3, PT, R2, 0x10, PT ;  /* 0x000000100200780c */ /* 0x000fe40003f64270 */
[----:B------:R-:W-:Y:S02]  /*8630*/  FSEL R14, R14, -INF , P1 ;  /* 0xff8000000e0e7808 */ /* 0x000fe40000800000 */
[----:B------:R-:W-:Y:S01]  /*8640*/  FSEL R17, R17, -INF , P2 ;  /* 0xff80000011117808 */ /* 0x000fe20001000000 */
[C---:B------:R-:W-:Y:S01]  /*8650*/  HMMA.16816.F32 R64, R200.reuse, R6, R64 ;  /* 0x00000006c840723c */ /* 0x040fe20000001840 */
[----:B------:R-:W2:Y:S03]  /*8660*/  LDSM.16.M88.4 R4, [R232+0x2800] ;  /* 0x00280000e804783b */ /* 0x000ea60000000200 */
[----:B------:R-:W-:Y:S02]  /*8670*/  ISETP.GT.AND P2, PT, R0, 0x11, PT ;  /* 0x000000110000780c */ /* 0x000fe40003f44270 */
[----:B------:R-:W-:Y:S02]  /*8680*/  FMNMX.FTZ R12, R16, R12, !PT ;  /* 0x0000000c100c7209 */ /* 0x000fe40007810000 */
[-C--:B-1----:R-:W-:Y:S03]  /*8690*/  HMMA.16816.F32 R68, R200, R8.reuse, R68 ;  /* 0x00000008c844723c */ /* 0x082fe60000001844 */
[C---:B------:R-:W-:Y:S02]  /*86a0*/  ISETP.GT.AND P1, PT, R140.reuse, 0x8, PT ;  /* 0x000000088c00780c */ /* 0x040fe40003f24270 */
[----:B------:R-:W-:Y:S02]  /*86b0*/  FSEL R19, R19, -INF , P0 ;  /* 0xff80000013137808 */ /* 0x000fe40000000000 */
[----:B------:R-:W-:Y:S01]  /*86c0*/  ISETP.GT.AND P0, PT, R140, 0x11, PT ;  /* 0x000000118c00780c */ /* 0x000fe20003f04270 */
[C---:B------:R-:W-:Y:S04]  /*86d0*/  HMMA.16816.F32 R72, R216.reuse, R8, R72 ;  /* 0x00000008d848723c */ /* 0x040fe80000001848 */
[----:B------:R-:W-:Y:S02]  /*86e0*/  FSEL R21, R21, -INF , P2 ;  /* 0xff80000015157808 */ /* 0x000fe40001000000 */
[----:B------:R-:W-:Y:S02]  /*86f0*/  FSEL R18, R18, -INF , P1 ;  /* 0xff80000012127808 */ /* 0x000fe40000800000 */
[-C--:B------:R-:W-:Y:S03]  /*8700*/  HMMA.16816.F32 R76, R216, R10.reuse, R76 ;  /* 0x0000000ad84c723c */ /* 0x080fe6000000184c */
[----:B------:R-:W-:Y:S02]  /*8710*/  ISETP.GT.AND P1, PT, R140, 0x10, PT ;  /* 0x000000108c00780c */ /* 0x000fe40003f24270 */
[----:B------:R-:W-:Y:S02]  /*8720*/  ISETP.GT.AND P2, PT, R2, 0x11, PT ;  /* 0x000000110200780c */ /* 0x000fe40003f44270 */
[----:B------:R-:W-:Y:S01]  /*8730*/  FMNMX.FTZ R12, R17, R12, !PT ;  /* 0x0000000c110c7209 */ /* 0x000fe20007810000 */
[C---:B------:R-:W-:Y:S01]  /*8740*/  HMMA.16816.F32 R80, R200.reuse, R10, R80 ;  /* 0x0000000ac850723c */ /* 0x040fe20000001850 */
[----:B------:R-:W1:Y:S01]  /*8750*/  LDSM.16.M88.4 R8, [R232+0x3000] ;  /* 0x00300000e808783b */ /* 0x000e620000000200 */
[----:B------:R-:W-:Y:S04]  /*8760*/  DEPBAR.LE SB0, 0x0 ;  /* 0x000080000000791a */ /* 0x000fe80000000000 */
[----:B------:R-:W-:Y:S03]  /*8770*/  FSEL R24, R24, -INF , P3 ;  /* 0xff80000018187808 */ /* 0x000fe60001800000 */
[----:B------:R-:W-:Y:S01]  /*8780*/  BAR.SYNC.DEFER_BLOCKING 0x0 ;  /* 0x0000000000007b1d */ /* 0x000fe20000010000 */
[-C--:B--2---:R-:W-:Y:S05]  /*8790*/  HMMA.16816.F32 R84, R200, R4.reuse, R84 ;  /* 0x00000004c854723c */ /* 0x084fea0000001854 */
[----:B------:R-:W-:Y:S02]  /*87a0*/  ISETP.GT.AND P3, PT, R2, 0x18, PT ;  /* 0x000000180200780c */ /* 0x000fe40003f64270 */
[----:B------:R-:W-:Y:S01]  /*87b0*/  FSEL R23, R23, -INF , P0 ;  /* 0xff80000017177808 */ /* 0x000fe20000000000 */
[C---:B------:R-:W-:Y:S04]  /*87c0*/  HMMA.16816.F32 R88, R216.reuse, R4, R88 ;  /* 0x00000004d858723c */ /* 0x040fe80000001858 */
[----:B------:R-:W-:Y:S02]  /*87d0*/  ISETP.GT.AND P0, PT, R142, 0x11, PT ;  /* 0x000000118e00780c */ /* 0x000fe40003f04270 */
[----:B------:R-:W-:Y:S02]  /*87e0*/  FSEL R22, R22, -INF , P1 ;  /* 0xff80000016167808 */ /* 0x000fe40000800000 */
[----:B------:R-:W-:Y:S01]  /*87f0*/  FMNMX.FTZ R4, R20, R12, !PT ;  /* 0x0000000c14047209 */ /* 0x000fe20007810000 */
[-C--:B------:R-:W-:Y:S03]  /*8800*/  HMMA.16816.F32 R92, R216, R6.reuse, R92 ;  /* 0x00000006d85c723c */ /* 0x080fe6000000185c */
[----:B------:R-:W-:Y:S02]  /*8810*/  ISETP.GT.AND P1, PT, R142, 0x10, PT ;  /* 0x000000108e00780c */ /* 0x000fe40003f24270 */
[----:B------:R-:W-:Y:S02]  /*8820*/  FSEL R25, R25, -INF , P2 ;  /* 0xff80000019197808 */ /* 0x000fe40001000000 */
[----:B------:R-:W-:Y:S01]  /*8830*/  ISETP.GT.AND P2, PT, R2, 0x19, PT ;  /* 0x000000190200780c */ /* 0x000fe20003f44270 */
[C---:B------:R-:W-:Y:S04]  /*8840*/  HMMA.16816.F32 R96, R200.reuse, R6, R96 ;  /* 0x00000006c860723c */ /* 0x040fe80000001860 */
[----:B------:R-:W-:Y:S02]  /*8850*/  FSEL R28, R28, -INF , P3 ;  /* 0xff8000001c1c7808 */ /* 0x000fe40001800000 */
[----:B------:R-:W-:Y:S02]  /*8860*/  ISETP.GT.AND P3, PT, R0, 0x18, PT ;  /* 0x000000180000780c */ /* 0x000fe40003f64270 */
[----:B------:R-:W-:Y:S01]  /*8870*/  FSEL R27, R27, -INF , P0 ;  /* 0xff8000001b1b7808 */ /* 0x000fe20000000000 */
[-C--:B-1----:R-:W-:Y:S03]  /*8880*/  HMMA.16816.F32 R100, R200, R8.reuse, R100 ;  /* 0x00000008c864723c */ /* 0x082fe60000001864 */
[----:B------:R-:W-:Y:S02]  /*8890*/  ISETP.GT.AND P0, PT, R142, 0x19, PT ;  /* 0x000000198e00780c */ /* 0x000fe40003f04270 */
[----:B------:R-:W-:Y:S02]  /*88a0*/  FMNMX.FTZ R4, R21, R4, !PT ;  /* 0x0000000415047209 */ /* 0x000fe40007810000 */
[----:B------:R-:W-:Y:S01]  /*88b0*/  FSEL R32, R32, -INF , P3 ;  /* 0xff80000020207808 */ /* 0x000fe20001800000 */
[C---:B------:R-:W-:Y:S01]  /*88c0*/  HMMA.16816.F32 R104, R216.reuse, R8, R104 ;  /* 0x00000008d868723c */ /* 0x040fe20000001868 */
[----:B------:R-:W2:Y:S03]  /*88d0*/  LDL.64 R8, [R1+0x48] ;  /* 0x0000480001087983 */ /* 0x000ea60000100a00 */
[----:B------:R-:W-:Y:S02]  /*88e0*/  ISETP.GT.AND P3, PT, R0, 0x20, PT ;  /* 0x000000200000780c */ /* 0x000fe40003f64270 */
[----:B------:R-:W-:Y:S02]  /*88f0*/  FSEL R26, R26, -INF , P1 ;  /* 0xff8000001a1a7808 */ /* 0x000fe40000800000 */
[----:B------:R-:W-:Y:S01]  /*8900*/  ISETP.GT.AND P1, PT, R142, 0x18, PT ;  /* 0x000000188e00780c */ /* 0x000fe20003f24270 */
[-C--:B------:R-:W-:Y:S03]  /*8910*/  HMMA.16816.F32 R108, R216, R10.reuse, R108 ;  /* 0x0000000ad86c723c */ /* 0x080fe6000000186c */
[----:B------:R-:W-:Y:S02]  /*8920*/  FSEL R29, R29, -INF , P2 ;  /* 0xff8000001d1d7808 */ /* 0x000fe40001000000 */
[----:B------:R-:W-:Y:S02]  /*8930*/  ISETP.GT.AND P2, PT, R0, 0x19, PT ;  /* 0x000000190000780c */ /* 0x000fe40003f44270 */
[----:B------:R-:W-:Y:S01]  /*8940*/  FSEL R31, R31, -INF , P0 ;  /* 0xff8000001f1f7808 */ /* 0x000fe20000000000 */
[----:B------:R-:W-:Y:S01]  /*8950*/  HMMA.16816.F32 R112, R200, R10, R112 ;  /* 0x0000000ac870723c */ /* 0x000fe20000001870 */
[----:B------:R-:W3:Y:S03]  /*8960*/  LDL.64 R10, [R1+0x40] ;  /* 0x00004000010a7983 */ /* 0x000ee60000100a00 */
        /* <DEDUP_REMOVED lines=13> */
[----:B------:R-:W-:Y:S02]  /*8a40*/  ISETP.GT.AND P2, PT, R2, 0x21, PT ;  /* 0x000000210200780c */ /* 0x000fe40003f44270 */
[----:B------:R-:W-:Y:S02]  /*8a50*/  FMNMX.FTZ R4, R33, R4, !PT ;  /* 0x0000000421047209 */ /* 0x000fe40007810000 */
[----:B------:R-:W-:Y:S02]  /*8a60*/  FSEL R40, R40, -INF , P3 ;  /* 0xff80000028287808 */ /* 0x000fe40001800000 */
[----:B------:R-:W-:Y:S02]  /*8a70*/  ISETP.GT.AND P3, PT, R2, 0x28, PT ;  /* 0x000000280200780c */ /* 0x000fe40003f64270 */
[----:B------:R-:W-:Y:S02]  /*8a80*/  FSEL R39, R39, -INF , P0 ;  /* 0xff80000027277808 */ /* 0x000fe40000000000 */
[----:B------:R-:W-:Y:S02]  /*8a90*/  ISETP.GT.AND P0, PT, R142, 0x21, PT ;  /* 0x000000218e00780c */ /* 0x000fe40003f04270 */
[----:B------:R-:W-:Y:S02]  /*8aa0*/  FSEL R38, R38, -INF , P1 ;  /* 0xff80000026267808 */ /* 0x000fe40000800000 */
[----:B------:R-:W-:Y:S02]  /*8ab0*/  FMNMX.FTZ R4, R36, R4, !PT ;  /* 0x0000000424047209 */ /* 0x000fe40007810000 */
        /* <DEDUP_REMOVED lines=11> */
[C---:B------:R-:W-:Y:S02]  /*8b70*/  ISETP.GT.AND P3, PT, R0.reuse, 0x30, PT ;  /* 0x000000300000780c */ /* 0x040fe40003f64270 */
[----:B------:R-:W-:Y:S02]  /*8b80*/  FSEL R45, R45, -INF , P2 ;  /* 0xff8000002d2d7808 */ /* 0x000fe40001000000 */
[----:B------:R-:W-:Y:S02]  /*8b90*/  ISETP.GT.AND P2, PT, R0, 0x29, PT ;  /* 0x000000290000780c */ /* 0x000fe40003f44270 */
[----:B------:R-:W-:Y:S02]  /*8ba0*/  FSEL R188, R47, -INF , P0 ;  /* 0xff8000002fbc7808 */ /* 0x000fe40000000000 */
[----:B------:R-:W-:Y:S02]  /*8bb0*/  ISETP.GT.AND P0, PT, R140, 0x29, PT ;  /* 0x000000298c00780c */ /* 0x000fe40003f04270 */
[----:B------:R-:W-:Y:S02]  /*8bc0*/  FSEL R49, R49, -INF , P2 ;  /* 0xff80000031317808 */ /* 0x000fe40001000000 */
[----:B------:R-:W-:Y:S02]  /*8bd0*/  FSEL R47, R52, -INF , P3 ;  /* 0xff800000342f7808 */ /* 0x000fe40001800000 */
[----:B------:R-:W-:Y:S02]  /*8be0*/  ISETP.GT.AND P3, PT, R2, 0x30, PT ;  /* 0x000000300200780c */ /* 0x000fe40003f64270 */
[----:B------:R-:W-:Y:S02]  /*8bf0*/  FSEL R46, R46, -INF , P1 ;  /* 0xff8000002e2e7808 */ /* 0x000fe40000800000 */
[----:B------:R-:W-:Y:S02]  /*8c00*/  ISETP.GT.AND P1, PT, R140, 0x28, PT ;  /* 0x000000288c00780c */ /* 0x000fe40003f24270 */
        /* <DEDUP_REMOVED lines=24> */
[----:B------:R-:W-:Y:S02]  /*8d90*/  FSEL R221, R58, -INF , P1 ;  /* 0xff8000003add7808 */ /* 0x000fe40000800000 */
[----:B------:R-:W-:Y:S02]  /*8da0*/  ISETP.GT.AND P1, PT, R142, 0x38, PT ;  /* 0x000000388e00780c */ /* 0x000fe40003f24270 */
[C---:B------:R-:W-:Y:S02]  /*8db0*/  ISETP.GT.AND P2, PT, R0.reuse, 0x39, PT ;  /* 0x000000390000780c */ /* 0x040fe40003f44270 */
        /* <DEDUP_REMOVED lines=8> */
[----:B------:R-:W-:Y:S02]  /*8e40*/  ISETP.GT.AND P1, PT, R140, 0x38, PT ;  /* 0x000000388c00780c */ /* 0x000fe40003f24270 */
[----:B------:R-:W-:Y:S02]  /*8e50*/  ISETP.GT.AND P2, PT, R0, 0x41, PT ;  /* 0x000000410000780c */ /* 0x000fe40003f44270 */
[----:B------:R-:W-:Y:S02]  /*8e60*/  FMNMX.FTZ R4, R56, R4, !PT ;  /* 0x0000000438047209 */ /* 0x000fe40007810000 */
        /* <DEDUP_REMOVED lines=10> */
[----:B------:R-:W-:Y:S02]  /*8f10*/  FMNMX.FTZ R5, R197, R5, !PT ;  /* 0x00000005c5057209 */ /* 0x000fe40007810000 */
[----:B------:R-:W-:Y:S02]  /*8f20*/  FSEL R209, R71, -INF , P0 ;  /* 0xff80000047d17808 */ /* 0x000fe40000000000 */
[----:B------:R-:W-:Y:S02]  /*8f30*/  FSEL R210, R70, -INF , P1 ;  /* 0xff80000046d27808 */ /* 0x000fe40000800000 */
[----:B------:R-:W-:Y:S02]  /*8f40*/  ISETP.GT.AND P1, PT, R142, 0x40, PT ;  /* 0x000000408e00780c */ /* 0x000fe40003f24270 */
[----:B------:R-:W-:Y:S02]  /*8f50*/  FSEL R147, R73, -INF , P2 ;  /* 0xff80000049937808 */ /* 0x000fe40001000000 */
[----:B------:R-:W-:Y:S02]  /*8f60*/  ISETP.GT.AND P2, PT, R2, 0x49, PT ;  /* 0x000000490200780c */ /* 0x000fe40003f44270 */
[----:B------:R-:W-:Y:S01]  /*8f70*/  FSEL R58, R76, -INF , P3 ;  /* 0xff8000004c3a7808 */ /* 0x000fe20001800000 */
[----:B------:R-:W-:Y:S01]  /*8f80*/  IMAD.MOV.U32 R76, RZ, RZ, R210 ;  /* 0x000000ffff4c7224 */ /* 0x000fe200078e00d2 */
[----:B------:R-:W-:Y:S02]  /*8f90*/  FMNMX.FTZ R4, R251, R4, !PT ;  /* 0x00000004fb047209 */ /* 0x000fe40007810000 */
[----:B------:R-:W-:Y:S02]  /*8fa0*/  ISETP.GT.AND P3, PT, R0, 0x48, PT ;  /* 0x000000480000780c */ /* 0x000fe40003f64270 */
[----:B------:R-:W-:Y:S02]  /*8fb0*/  FMNMX.FTZ R5, R18, R5, !PT ;  /* 0x0000000512057209 */ /* 0x000fe40007810000 */
[----:B------:R-:W-:Y:S02]  /*8fc0*/  FSEL R53, R74, -INF , P1 ;  /* 0xff8000004a357808 */ /* 0x000fe40000800000 */
[----:B------:R-:W-:Y:S01]  /*8fd0*/  FSEL R52, R77, -INF , P2 ;  /* 0xff8000004d347808 */ /* 0x000fe20001000000 */
[----:B------:R-:W-:Y:S01]  /*8fe0*/  IMAD.MOV.U32 R77, RZ, RZ, R209 ;  /* 0x000000ffff4d7224 */ /* 0x000fe200078e00d1 */
[C---:B------:R-:W-:Y:S02]  /*8ff0*/  ISETP.GT.AND P0, PT, R142.reuse, 0x41, PT ;  /* 0x000000418e00780c */ /* 0x040fe40003f04270 */
[----:B------:R-:W-:Y:S02]  /*9000*/  ISETP.GT.AND P1, PT, R142, 0x48, PT ;  /* 0x000000488e00780c */ /* 0x000fe40003f24270 */
[----:B------:R-:W-:Y:S02]  /*9010*/  ISETP.GT.AND P2, PT, R0, 0x49, PT ;  /* 0x000000490000780c */ /* 0x000fe40003f44270 */
[----:B------:R-:W-:Y:S01]  /*9020*/  FSEL R209, R80, -INF , P3 ;  /* 0xff80000050d17808 */ /* 0x000fe20001800000 */
[----:B------:R-:W-:Y:S01]  /*9030*/  IMAD.MOV.U32 R80, RZ, RZ, R206 ;  /* 0x000000ffff507224 */ /* 0x000fe200078e00ce */
[----:B------:R-:W-:Y:S02]  /*9040*/  FMNMX.FTZ R4, R62, R4, !PT ;  /* 0x000000043e047209 */ /* 0x000fe40007810000 */
[----:B------:R-:W-:Y:S02]  /*9050*/  FMNMX.FTZ R5, R19, R5, !PT ;  /* 0x0000000513057209 */ /* 0x000fe40007810000 */
        /* <DEDUP_REMOVED lines=20> */
[----:B------:R-:W-:Y:S02]  /*91a0*/  FMNMX.FTZ R143, R213, R143, !PT ;  /* 0x0000008fd58f7209 */ /* 0x000fe40007810000 */
[----:B------:R-:W-:Y:S02]  /*91b0*/  ISETP.GT.AND P1, PT, R0, 0x58, PT ;  /* 0x000000580000780c */ /* 0x000fe40003f24270 */
[----:B------:R-:W-:Y:S02]  /*91c0*/  FMNMX.FTZ R5, R34, R5, !PT ;  /* 0x0000000522057209 */ /* 0x000fe40007810000 */
[----:B------:R-:W-:Y:S02]  /*91d0*/  FSEL R249, R87, -INF , P0 ;  /* 0xff80000057f97808 */ /* 0x000fe40000000000 */
[----:B------:R-:W-:Y:S02]  /*91e0*/  FSEL R206, R96, -INF , P1 ;  /* 0xff80000060ce7808 */ /* 0x000fe40000800000 */
[----:B------:R-:W-:Y:S02]  /*91f0*/  ISETP.GT.AND P0, PT, R0, 0x59, PT ;  /* 0x000000590000780c */ /* 0x000fe40003f04270 */
[----:B------:R-:W-:Y:S02]  /*9200*/  FMNMX.FTZ R143, R212, R143, !PT ;  /* 0x0000008fd48f7209 */ /* 0x000fe40007810000 */
[----:B------:R-:W-:Y:S02]  /*9210*/  FMNMX.FTZ R5, R35, R5, !PT ;  /* 0x0000000523057209 */ /* 0x000fe40007810000 */
[----:B------:R-:W-:Y:S02]  /*9220*/  FMNMX.FTZ R4, R192, R144, !PT ;  /* 0x00000090c0047209 */ /* 0x000fe40007810000 */
[----:B------:R-:W-:Y:S02]  /*9230*/  FSEL R202, R97, -INF , P0 ;  /* 0xff80000061ca7808 */ /* 0x000fe40000000000 */
[----:B------:R-:W-:Y:S02]  /*9240*/  FMNMX.FTZ R143, R206, R143, !PT ;  /* 0x0000008fce8f7209 */ /* 0x000fe40007810000 */
[----:B------:R-:W-:Y:S02]  /*9250*/  FMNMX.FTZ R5, R38, R5, !PT ;  /* 0x0000000526057209 */ /* 0x000fe40007810000 */
[----:B------:R-:W-:Y:S01]  /*9260*/  FMNMX.FTZ R4, R199, R4, !PT ;  /* 0x00000004c7047209 */ /* 0x000fe20007810000 */
[----:B--2---:R-:W-:Y:S01]  /*9270*/  IMAD.MOV.U32 R9, RZ, RZ, c[0x0][0x1e0] ;  /* 0x00007800ff097624 */ /* 0x004fe200078e00ff */
[----:B------:R-:W-:Y:S02]  /*9280*/  FSEL R201, R100, -INF , P5 ;  /* 0xff80000064c97808 */ /* 0x000fe40002800000 */
[----:B------:R-:W-:Y:S02]  /*9290*/  ISETP.GT.AND P3, PT, R0, 0x61, PT ;  /* 0x000000610000780c */ /* 0x000fe40003f64270 */
[----:B------:R-:W-:Y:S02]  /*92a0*/  FMNMX.FTZ R143, R202, R143, !PT ;  /* 0x0000008fca8f7209 */ /* 0x000fe40007810000 */
[----:B------:R-:W-:Y:S02]  /*92b0*/  FMNMX.FTZ R5, R39, R5, !PT ;  /* 0x0000000527057209 */ /* 0x000fe40007810000 */
[----:B------:R-:W-:Y:S02]  /*92c0*/  FMNMX.FTZ R4, R193, R4, !PT ;  /* 0x00000004c1047209 */ /* 0x000fe40007810000 */
[----:B------:R-:W-:Y:S02]  /*92d0*/  FSEL R200, R101, -INF , P3 ;  /* 0xff80000065c87808 */ /* 0x000fe40001800000 */
[----:B------:R-:W-:Y:S02]  /*92e0*/  ISETP.GT.AND P2, PT, R0, 0x68, PT ;  /* 0x000000680000780c */ /* 0x000fe40003f44270 */
[----:B------:R-:W-:Y:S01]  /*92f0*/  FMNMX.FTZ R143, R201, R143, !PT ;  /* 0x0000008fc98f7209 */ /* 0x000fe20007810000 */
[----:B---3--:R-:W-:Y:S01]  /*9300*/  IMAD.MOV.U32 R10, RZ, RZ, c[0x0][0x1e4] ;  /* 0x00007900ff0a7624 */ /* 0x008fe200078e00ff */
[----:B------:R-:W-:Y:S02]  /*9310*/  FMNMX.FTZ R4, R13, R4, !PT ;  /* 0x000000040d047209 */ /* 0x000fe40007810000 */
[----:B------:R-:W-:Y:S02]  /*9320*/  FMNMX.FTZ R5, R50, R5, !PT ;  /* 0x0000000532057209 */ /* 0x000fe40007810000 */
[----:B------:R-:W-:Y:S02]  /*9330*/  FSEL R195, R112, -INF , P2 ;  /* 0xff80000070c37808 */ /* 0x000fe40001000000 */
[----:B------:R-:W-:Y:S02]  /*9340*/  ISETP.GT.AND P1, PT, R0, 0x69, PT ;  /* 0x000000690000780c */ /* 0x000fe40003f24270 */
[----:B------:R-:W-:Y:S02]  /*9350*/  FMNMX.FTZ R143, R200, R143, !PT ;  /* 0x0000008fc88f7209 */ /* 0x000fe40007810000 */
        /* <DEDUP_REMOVED lines=27> */
[----:B------:R-:W-:Y:S02]  /*9510*/  ISETP.GT.AND P0, PT, R140, 0x58, PT ;  /* 0x000000588c00780c */ /* 0x000fe40003f04270 */
[----:B------:R-:W-:Y:S02]  /*9520*/  FMNMX.FTZ R4, R227, R4, !PT ;  /* 0x00000004e3047209 */ /* 0x000fe40007810000 */
[----:B------:R-:W-:Y:S02]  /*9530*/  FMNMX.FTZ R5, R46, R5, !PT ;  /* 0x000000052e057209 */ /* 0x000fe40007810000 */
[----:B------:R-:W-:Y:S02]  /*9540*/  FSEL R113, R98, -INF , P0 ;  /* 0xff80000062717808 */ /* 0x000fe40000000000 */
[C---:B------:R-:W-:Y:S02]  /*9550*/  ISETP.GT.AND P5, PT, R140.reuse, 0x59, PT ;  /* 0x000000598c00780c */ /* 0x040fe40003fa4270 */
[C---:B------:R-:W-:Y:S02]  /*9560*/  ISETP.GT.AND P3, PT, R140.reuse, 0x60, PT ;  /* 0x000000608c00780c */ /* 0x040fe40003f64270 */
[C---:B------:R-:W-:Y:S02]  /*9570*/  ISETP.GT.AND P2, PT, R140.reuse, 0x61, PT ;  /* 0x000000618c00780c */ /* 0x040fe40003f44270 */
[C---:B------:R-:W-:Y:S02]  /*9580*/  ISETP.GT.AND P1, PT, R140.reuse, 0x68, PT ;  /* 0x000000688c00780c */ /* 0x040fe40003f24270 */
[----:B------:R-:W-:Y:S02]  /*9590*/  ISETP.GT.AND P0, PT, R140, 0x69, PT ;  /* 0x000000698c00780c */ /* 0x000fe40003f04270 */
        /* <DEDUP_REMOVED lines=10> */
[----:B------:R-:W-:Y:S02]  /*9640*/  FSEL R100, R91, -INF , P0 ;  /* 0xff8000005b647808 */ /* 0x000fe40000000000 */
[----:B------:R-:W-:Y:S02]  /*9650*/  FMNMX.FTZ R0, R194, R0, !PT ;  /* 0x00000000c2007209 */ /* 0x000fe40007810000 */
[----:B------:R-:W-:Y:S02]  /*9660*/  FSEL R102, R102, -INF , P3 ;  /* 0xff80000066667808 */ /* 0x000fe40001800000 */
[----:B------:R-:W-:Y:S02]  /*9670*/  FSEL R103, R103, -INF , P2 ;  /* 0xff80000067677808 */ /* 0x000fe40001000000 */
[----:B------:R-:W-:Y:S02]  /*9680*/  FSEL R114, R114, -INF , P1 ;  /* 0xff80000072727808 */ /* 0x000fe40000800000 */
[C---:B------:R-:W-:Y:S02]  /*9690*/  ISETP.GT.AND P3, PT, R2.reuse, 0x50, PT ;  /* 0x000000500200780c */ /* 0x040fe40003f64270 */
[----:B------:R-:W-:Y:S02]  /*96a0*/  ISETP.GT.AND P2, PT, R2, 0x51, PT ;  /* 0x000000510200780c */ /* 0x000fe40003f44270 */
[----:B------:R-:W-:Y:S02]  /*96b0*/  ISETP.GT.AND P1, PT, R142, 0x50, PT ;  /* 0x000000508e00780c */ /* 0x000fe40003f24270 */
[----:B------:R-:W-:Y:S02]  /*96c0*/  ISETP.GT.AND P0, PT, R2, 0x58, PT ;  /* 0x000000580200780c */ /* 0x000fe40003f04270 */
[----:B------:R-:W-:Y:S02]  /*96d0*/  FMNMX.FTZ R4, R63, R4, !PT ;  /* 0x000000043f047209 */ /* 0x000fe40007810000 */
[----:B------:R-:W-:Y:S02]  /*96e0*/  FMNMX.FTZ R0, R76, R0, !PT ;  /* 0x000000004c007209 */ /* 0x000fe40007810000 */
[----:B------:R-:W-:Y:S01]  /*96f0*/  FSEL R112, R99, -INF , P5 ;  /* 0xff80000063707808 */ /* 0x000fe20002800000 */
[----:B------:R-:W-:Y:S01]  /*9700*/  IMAD.MOV.U32 R99, RZ, RZ, R147 ;  /* 0x000000ffff637224 */ /* 0x000fe200078e0093 */
[----:B------:R-:W-:Y:S02]  /*9710*/  FSEL R61, R88, -INF , P3 ;  /* 0xff800000583d7808 */ /* 0x000fe40001800000 */
[----:B------:R-:W-:Y:S02]  /*9720*/  FSEL R98, R89, -INF , P2 ;  /* 0xff80000059627808 */ /* 0x000fe40001000000 */
[----:B------:R-:W-:Y:S02]  /*9730*/  FSEL R7, R90, -INF , P1 ;  /* 0xff8000005a077808 */ /* 0x000fe40000800000 */
[C---:B------:R-:W-:Y:S02]  /*9740*/  ISETP.GT.AND P5, PT, R2.reuse, 0x59, PT ;  /* 0x000000590200780c */ /* 0x040fe40003fa4270 */
[C---:B------:R-:W-:Y:S02]  /*9750*/  ISETP.GT.AND P3, PT, R2.reuse, 0x60, PT ;  /* 0x000000600200780c */ /* 0x040fe40003f64270 */
[C---:B------:R-:W-:Y:S02]  /*9760*/  ISETP.GT.AND P2, PT, R2.reuse, 0x61, PT ;  /* 0x000000610200780c */ /* 0x040fe40003f44270 */
[----:B------:R-:W-:Y:S02]  /*9770*/  ISETP.GT.AND P1, PT, R2, 0x68, PT ;  /* 0x000000680200780c */ /* 0x000fe40003f24270 */
[----:B------:R-:W-:Y:S02]  /*9780*/  FSEL R225, R92, -INF , P0 ;  /* 0xff8000005ce17808 */ /* 0x000fe40000000000 */
[----:B------:R-:W-:Y:S02]  /*9790*/  ISETP.GT.AND P0, PT, R2, 0x69, PT ;  /* 0x000000690200780c */ /* 0x000fe40003f04270 */
[----:B------:R-:W-:Y:S02]  /*97a0*/  FMNMX.FTZ R2, R53, R4, !PT ;  /* 0x0000000435027209 */ /* 0x000fe40007810000 */
[----:B-1----:R-:W-:Y:S02]  /*97b0*/  FMNMX.FTZ R143, R143, R6, !PT ;  /* 0x000000068f8f7209 */ /* 0x002fe40007810000 */
[----:B------:R-:W-:Y:S02]  /*97c0*/  FMNMX.FTZ R0, R77, R0, !PT ;  /* 0x000000004d007209 */ /* 0x000fe40007810000 */
[----:B------:R-:W-:Y:S01]  /*97d0*/  FMNMX.FTZ R2, R59, R2, !PT ;  /* 0x000000023b027209 */ /* 0x000fe20007810000 */
[C---:B------:R-:W-:Y:S01]  /*97e0*/  FMUL.FTZ R92, R143.reuse, c[0x0][0x2d0] ;  /* 0x0000b4008f5c7a20 */ /* 0x040fe20000410000 */
[----:B------:R-:W-:Y:S01]  /*97f0*/  FSEL R217, R104, -INF , P3 ;  /* 0xff80000068d97808 */ /* 0x000fe20001800000 */
[----:B------:R-:W-:Y:S01]  /*9800*/  IMAD.MOV.U32 R104, RZ, RZ, R7 ;  /* 0x000000ffff687224 */ /* 0x000fe200078e0007 */
        /* <DEDUP_REMOVED lines=8> */
[----:B------:R-:W-:Y:S01]  /*9890*/  FFMA.FTZ R2, R146, c[0x0][0x2d0], -R92 ;  /* 0x0000b40092027a23 */ /* 0x000fe2000001085c */
[----:B------:R-:W-:Y:S01]  /*98a0*/  FMNMX.FTZ R0, R250, R0, !PT ;  /* 0x00000000fa007209 */ /* 0x000fe20007810000 */
[----:B------:R-:W-:Y:S01]  /*98b0*/  IMAD.MOV.U32 R146, RZ, RZ, R58 ;  /* 0x000000ffff927224 */ /* 0x000fe200078e003a */
[----:B------:R-:W-:Y:S01]  /*98c0*/  FMNMX.FTZ R140, R80, R140, !PT ;  /* 0x0000008c508c7209 */ /* 0x000fe20007810000 */
[----:B------:R1:W-:Y:S01]  /*98d0*/  MUFU.EX2 R224, R2 ;  /* 0x0000000200e07308 */ /* 0x0003e20000000800 */
[----:B------:R-:W-:Y:S02]  /*98e0*/  FMNMX.FTZ R0, R249, R0, !PT ;  /* 0x00000000f9007209 */ /* 0x000fe40007810000 */
[----:B------:R-:W-:Y:S01]  /*98f0*/  FSEL R211, R105, -INF , P2 ;  /* 0xff80000069d37808 */ /* 0x000fe20001000000 */
[----:B------:R-:W-:Y:S01]  /*9900*/  IMAD.MOV.U32 R105, RZ, RZ, R52 ;  /* 0x000000ffff697224 */ /* 0x000fe200078e0034 */
[----:B------:R-:W-:Y:S02]  /*9910*/  FMNMX.FTZ R0, R113, R0, !PT ;  /* 0x0000000071007209 */ /* 0x000fe40007810000 */
[----:B------:R-:W-:Y:S02]  /*9920*/  ISETP.GT.AND P2, PT, R142, 0x58, PT ;  /* 0x000000588e00780c */ /* 0x000fe40003f44270 */
[----:B------:R-:W-:Y:S02]  /*9930*/  FMNMX.FTZ R0, R112, R0, !PT ;  /* 0x0000000070007209 */ /* 0x000fe40007810000 */
[----:B------:R-:W-:Y:S02]  /*9940*/  FSEL R223, R94, -INF , P2 ;  /* 0xff8000005edf7808 */ /* 0x000fe40001000000 */
[----:B------:R-:W-:Y:S02]  /*9950*/  FMNMX.FTZ R0, R102, R0, !PT ;  /* 0x0000000066007209 */ /* 0x000fe40007810000 */
[----:B------:R-:W-:Y:S02]  /*9960*/  FMNMX.FTZ R4, R100, R4, !PT ;  /* 0x0000000464047209 */ /* 0x000fe40007810000 */
[----:B------:R-:W-:Y:S02]  /*9970*/  FMNMX.FTZ R0, R103, R0, !PT ;  /* 0x0000000067007209 */ /* 0x000fe40007810000 */
[----:B------:R-:W-:Y:S02]  /*9980*/  FSEL R203, R109, -INF , P0 ;  /* 0xff8000006dcb7808 */ /* 0x000fe40000000000 */
[----:B------:R-:W-:Y:S02]  /*9990*/  FMNMX.FTZ R0, R114, R0, !PT ;  /* 0x0000000072007209 */ /* 0x000fe40007810000 */
[----:B------:R-:W-:Y:S02]  /*99a0*/  ISETP.GT.AND P0, PT, R142, 0x59, PT ;  /* 0x000000598e00780c */ /* 0x000fe40003f04270 */
[----:B-1----:R-:W-:Y:S01]  /*99b0*/  FMNMX.FTZ R2, R223, R4, !PT ;  /* 0x00000004df027209 */ /* 0x002fe20007810000 */
[----:B------:R-:W-:Y:S01]  /*99c0*/  FFMA.FTZ R4, R196, c[0x0][0x2d0], -R92 ;  /* 0x0000b400c4047a23 */ /* 0x000fe2000001085c */
[----:B------:R-:W-:Y:S02]  /*99d0*/  FMNMX.FTZ R0, R115, R0, !PT ;  /* 0x0000000073007209 */ /* 0x000fe40007810000 */
[----:B------:R-:W-:Y:S01]  /*99e0*/  FSEL R218, R95, -INF , P0 ;  /* 0xff8000005fda7808 */ /* 0x000fe20000000000 */
[----:B------:R1:W-:Y:S01]  /*99f0*/  MUFU.EX2 R65, R4 ;  /* 0x0000000400417308 */ /* 0x0003e20000000800 */
[----:B------:R-:W-:Y:S01]  /*9a00*/  FSEL R210, R108, -INF , P1 ;  /* 0xff8000006cd27808 */ /* 0x000fe20000800000 */
[----:B------:R-:W2:Y:S01]  /*9a10*/  SHFL.BFLY PT, R5, R0, 0x2, 0x1f ;  /* 0x0c401f0000057f89 */ /* 0x000ea200000e0000 */
[C---:B------:R-:W-:Y:S01]  /*9a20*/  ISETP.GT.AND P1, PT, R142.reuse, 0x60, PT ;  /* 0x000000608e00780c */ /* 0x040fe20003f24270 */
[----:B------:R-:W-:Y:S01]  /*9a30*/  IMAD.MOV.U32 R95, RZ, RZ, R53 ;  /* 0x000000ffff5f7224 */ /* 0x000fe200078e0035 */
[----:B------:R-:W-:Y:S02]  /*9a40*/  ISETP.GT.AND P0, PT, R142, 0x61, PT ;  /* 0x000000618e00780c */ /* 0x000fe40003f04270 */
[----:B------:R-:W-:Y:S01]  /*9a50*/  FSEL R216, R106, -INF , P1 ;  /* 0xff8000006ad87808 */ /* 0x000fe20000800000 */
[----:B------:R-:W-:Y:S01]  /*9a60*/  IMAD.MOV.U32 R106, RZ, RZ, R78 ;  /* 0x000000ffff6a7224 */ /* 0x000fe200078e004e */
[----:B------:R-:W-:Y:S02]  /*9a70*/  FMNMX.FTZ R2, R218, R2, !PT ;  /* 0x00000002da027209 */ /* 0x000fe40007810000 */
[----:B------:R-:W-:Y:S01]  /*9a80*/  FSEL R215, R107, -INF , P0 ;  /* 0xff8000006bd77808 */ /* 0x000fe20000000000 */
[----:B------:R-:W-:Y:S01]  /*9a90*/  IMAD.MOV.U32 R107, RZ, RZ, R79 ;  /* 0x000000ffff6b7224 */ /* 0x000fe200078e004f */
[----:B------:R-:W-:Y:S02]  /*9aa0*/  FMNMX.FTZ R2, R216, R2, !PT ;  /* 0x00000002d8027209 */ /* 0x000fe40007810000 */
[C---:B------:R-:W-:Y:S02]  /*9ab0*/  ISETP.GT.AND P1, PT, R142.reuse, 0x68, PT ;  /* 0x000000688e00780c */ /* 0x040fe40003f24270 */
[----:B------:R-:W-:Y:S02]  /*9ac0*/  ISETP.GT.AND P0, PT, R142, 0x69, PT ;  /* 0x000000698e00780c */ /* 0x000fe40003f04270 */
[----:B------:R-:W-:Y:S02]  /*9ad0*/  FSEL R196, R110, -INF , P1 ;  /* 0xff8000006ec47808 */ /* 0x000fe40000800000 */
[----:B------:R-:W-:Y:S02]  /*9ae0*/  FSEL R219, R93, -INF , P5 ;  /* 0xff8000005ddb7808 */ /* 0x000fe40002800000 */
[----:B------:R-:W-:Y:S02]  /*9af0*/  FMNMX.FTZ R140, R99, R140, !PT ;  /* 0x0000008c638c7209 */ /* 0x000fe40007810000 */
[----:B-1----:R-:W-:Y:S01]  /*9b00*/  FMNMX.FTZ R4, R215, R2, !PT ;  /* 0x00000002d7047209 */ /* 0x002fe20007810000 */
[--C-:B------:R-:W-:Y:S01]  /*9b10*/  FFMA.FTZ R2, R16, c[0x0][0x2d0], -R92.reuse ;  /* 0x0000b40010027a23 */ /* 0x100fe2000001085c */
[----:B--2---:R-:W-:Y:S01]  /*9b20*/  FMNMX.FTZ R0, R0, R5, !PT ;  /* 0x0000000500007209 */ /* 0x004fe20007810000 */
[--C-:B------:R-:W-:Y:S01]  /*9b30*/  FFMA.FTZ R16, R20, c[0x0][0x2d0], -R92.reuse ;  /* 0x0000b40014107a23 */ /* 0x100fe2000001085c */
[----:B------:R-:W-:Y:S01]  /*9b40*/  ISETP.GE.AND P5, PT, R220, 0x1, PT ;  /* 0x00000001dc00780c */ /* 0x000fe20003fa6270 */
[----:B------:R1:W-:Y:S01]  /*9b50*/  MUFU.EX2 R54, R2 ;  /* 0x0000000200367308 */ /* 0x0003e20000000800 */
[----:B------:R-:W-:Y:S01]  /*9b60*/  FSEL R71, R111, -INF , P0 ;  /* 0xff8000006f477808 */ /* 0x000fe20000000000 */
[----:B------:R-:W2:Y:S01]  /*9b70*/  SHFL.BFLY PT, R6, R0, 0x1, 0x1f ;  /* 0x0c201f0000067f89 */ /* 0x000ea200000e0000 */
[----:B------:R-:W-:Y:S04]  /*9b80*/  FMNMX.FTZ R140, R58, R140, !PT ;  /* 0x0000008c3a8c7209 */ /* 0x000fe80007810000 */
[----:B------:R-:W-:Y:S04]  /*9b90*/  FMNMX.FTZ R140, R52, R140, !PT ;  /* 0x0000008c348c7209 */ /* 0x000fe80007810000 */
[----:B------:R-:W-:Y:S04]  /*9ba0*/  FMNMX.FTZ R140, R61, R140, !PT ;  /* 0x0000008c3d8c7209 */ /* 0x000fe80007810000 */
[----:B------:R-:W-:Y:S04]  /*9bb0*/  FMNMX.FTZ R140, R98, R140, !PT ;  /* 0x0000008c628c7209 */ /* 0x000fe80007810000 */
[----:B------:R-:W-:Y:S04]  /*9bc0*/  FMNMX.FTZ R140, R225, R140, !PT ;  /* 0x0000008ce18c7209 */ /* 0x000fe80007810000 */
[----:B------:R-:W-:Y:S01]  /*9bd0*/  FMNMX.FTZ R140, R219, R140, !PT ;  /* 0x0000008cdb8c7209 */ /* 0x000fe20007810000 */
[----:B-1----:R-:W-:Y:S01]  /*9be0*/  FFMA.FTZ R2, R17, c[0x0][0x2d0], -R92 ;  /* 0x0000b40011027a23 */ /* 0x002fe2000001085c */
[----:B--2---:R-:W-:Y:S01]  /*9bf0*/  FMNMX.FTZ R142, R0, R6, !PT ;  /* 0x00000006008e7209 */ /* 0x004fe20007810000 */
[----:B------:R-:W-:Y:S01]  /*9c00*/  @P5 IMAD.SHL.U32 R17, R9, 0x20, RZ ;  /* 0x0000002009115824 */ /* 0x000fe200078e00ff */
[----:B------:R-:W-:Y:S02]  /*9c10*/  FMNMX.FTZ R0, R196, R4, !PT ;  /* 0x00000004c4007209 */ /* 0x000fe40007810000 */
[----:B------:R-:W1:Y:S01]  /*9c20*/  MUFU.EX2 R4, R2 ;  /* 0x0000000200047308 */ /* 0x000e620000000800 */
[C---:B------:R-:W-:Y:S01]  /*9c30*/  FMUL.FTZ R93, R142.reuse, c[0x0][0x2d0] ;  /* 0x0000b4008e5d7a20 */ /* 0x040fe20000410000 */
[----:B------:R-:W-:Y:S02]  /*9c40*/  FSETP.NEU.FTZ.AND P2, PT, R142, -INF , PT ;  /* 0xff8000008e00780b */ /* 0x000fe40003f5d000 */
[----:B------:R-:W-:Y:S02]  /*9c50*/  FMNMX.FTZ R140, R217, R140, !PT ;  /* 0x0000008cd98c7209 */ /* 0x000fe40007810000 */
[----:B------:R-:W-:Y:S02]  /*9c60*/  FSEL R93, R93, RZ, P2 ;  /* 0x000000ff5d5d7208 */ /* 0x000fe40001000000 */
[----:B------:R-:W-:Y:S02]  /*9c70*/  FMNMX.FTZ R140, R211, R140, !PT ;  /* 0x0000008cd38c7209 */ /* 0x000fe40007810000 */
[----:B------:R-:W-:Y:S02]  /*9c80*/  FMNMX.FTZ R0, R71, R0, !PT ;  /* 0x0000000047007209 */ /* 0x000fe40007810000 */
[----:B------:R-:W-:Y:S04]  /*9c90*/  FMNMX.FTZ R140, R210, R140, !PT ;  /* 0x0000008cd28c7209 */ /* 0x000fe80007810000 */
[----:B------:R-:W-:Y:S05]  /*9ca0*/  FMNMX.FTZ R140, R203, R140, !PT ;  /* 0x0000008ccb8c7209 */ /* 0x000fea0007810000 */
[----:B------:R-:W2:Y:S08]  /*9cb0*/  SHFL.BFLY PT, R5, R140, 0x2, 0x1f ;  /* 0x0c401f008c057f89 */ /* 0x000eb000000e0000 */
[----:B-1----:R1:W-:Y:S04]  /*9cc0*/  STL [R1+0x10], R4 ;  /* 0x0000100401007387 */ /* 0x0023e80000100800 */
[----:B------:R-:W3:Y:S08]  /*9cd0*/  SHFL.BFLY PT, R2, R0, 0x2, 0x1f ;  /* 0x0c401f0000027f89 */ /* 0x000ef000000e0000 */
[----:B------:R-:W-:Y:S01]  /*9ce0*/  STL [R1+0xac], R220 ;  /* 0x0000acdc01007387 */ /* 0x000fe20000100800 */
[----:B--2---:R-:W-:Y:S03]  /*9cf0*/  FMNMX.FTZ R140, R140, R5, !PT ;  /* 0x000000058c8c7209 */ /* 0x004fe60007810000 */
[----:B------:R-:W-:Y:S01]  /*9d00*/  STL [R1+0xb0], R246 ;  /* 0x0000b0f601007387 */ /* 0x000fe20000100800 */
[----:B------:R-:W-:Y:S03]  /*9d10*/  @P5 SHF.R.S32.HI R5, RZ, 0x1f, R246 ;  /* 0x0000001fff055819 */ /* 0x000fe600000114f6 */
[----:B------:R-:W2:Y:S02]  /*9d20*/  SHFL.BFLY PT, R6, R140, 0x1, 0x1f ;  /* 0x0c201f008c067f89 */ /* 0x000ea400000e0000 */
[----:B------:R-:W-:Y:S02]  /*9d30*/  @P5 IMAD R5, R5, c[0x0][0x1e0], RZ ;  /* 0x0000780005055a24 */ /* 0x000fe400078e02ff */
[----:B-1----:R-:W-:Y:S02]  /*9d40*/  FFMA.FTZ R4, R198, c[0x0][0x2d0], -R93 ;  /* 0x0000b400c6047a23 */ /* 0x002fe4000001085d */
[----:B------:R-:W-:Y:S01]  /*9d50*/  @P5 IMAD R5, R246, c[0x0][0x1e4], R5 ;  /* 0x00007900f6055a24 */ /* 0x000fe200078e0205 */
[----:B---3--:R-:W-:Y:S01]  /*9d60*/  FMNMX.FTZ R0, R0, R2, !PT ;  /* 0x0000000200007209 */ /* 0x008fe20007810000 */
[----:B------:R1:W-:Y:S01]  /*9d70*/  MUFU.EX2 R111, R4 ;  /* 0x00000004006f7308 */ /* 0x0003e20000000800 */
[----:B------:R-:W-:Y:S03]  /*9d80*/  IMAD.MOV.U32 R198, RZ, RZ, R61 ;  /* 0x000000ffffc67224 */ /* 0x000fe600078e003d */
[----:B------:R-:W3:Y:S01]  /*9d90*/  SHFL.BFLY PT, R2, R0, 0x1, 0x1f ;  /* 0x0c201f0000027f89 */ /* 0x000ee200000e0000 */
[----:B--2---:R-:W-:Y:S01]  /*9da0*/  FMNMX.FTZ R140, R140, R6, !PT ;  /* 0x000000068c8c7209 */ /* 0x004fe20007810000 */
[----:B------:R-:W-:Y:S03]  /*9db0*/  @P5 IMAD.WIDE.U32 R6, R246, c[0x0][0x1e0], RZ ;  /* 0x00007800f6065a25 */ /* 0x000fe600078e00ff */
[C---:B------:R-:W-:Y:S01]  /*9dc0*/  FSETP.NEU.FTZ.AND P1, PT, R140.reuse, -INF , PT ;  /* 0xff8000008c00780b */ /* 0x040fe20003f3d000 */
[----:B------:R-:W-:Y:S02]  /*9dd0*/  FMUL.FTZ R96, R140, c[0x0][0x2d0] ;  /* 0x0000b4008c607a20 */ /* 0x000fe40000410000 */
[----:B------:R-:W-:Y:S02]  /*9de0*/  @P5 IMAD.IADD R7, R7, 0x1, R5 ;  /* 0x0000000107075824 */ /* 0x000fe400078e0205 */
[----:B-1----:R-:W-:Y:S01]  /*9df0*/  FFMA.FTZ R4, R197, c[0x0][0x2d0], -R93 ;  /* 0x0000b400c5047a23 */ /* 0x002fe2000001085d */
[----:B------:R-:W-:Y:S01]  /*9e00*/  FSEL R96, R96, RZ, P1 ;  /* 0x000000ff60607208 */ /* 0x000fe20000800000 */
[----:B------:R-:W-:Y:S01]  /*9e10*/  @P5 IMAD.MOV.U32 R5, RZ, RZ, R11 ;  /* 0x000000ffff055224 */ /* 0x000fe200078e000b */
[----:B---3--:R-:W-:Y:S01]  /*9e20*/  FMNMX.FTZ R70, R0, R2, !PT ;  /* 0x0000000200467209 */ /* 0x008fe20007810000 */
[----:B------:R1:W2:Y:S01]  /*9e30*/  MUFU.EX2 R197, R4 ;  /* 0x0000000400c57308 */ /* 0x0002a20000000800 */
[----:B------:R-:W-:Y:S02]  /*9e40*/  @P5 IMAD R7, R7, 0x70, RZ ;  /* 0x0000007007075824 */ /* 0x000fe400078e02ff */
[--C-:B------:R-:W-:Y:S02]  /*9e50*/  FFMA.FTZ R0, R193, c[0x0][0x2d0], -R96.reuse ;  /* 0x0000b400c1007a23 */ /* 0x100fe40000010860 */
[----:B------:R-:W-:Y:S02]  /*9e60*/  FMUL.FTZ R97, R70, c[0x0][0x2d0] ;  /* 0x0000b40046617a20 */ /* 0x000fe40000410000 */
[----:B------:R-:W-:Y:S05]  /*9e70*/  IMAD.MOV.U32 R193, RZ, RZ, R65 ;  /* 0x000000ffffc17224 */ /* 0x000fea00078e0041 */
[----:B------:R-:W-:Y:S01]  /*9e80*/  F2FP.PACK_AB R72, R193, R224 ;  /* 0x000000e0c148723e */ /* 0x000fe200000000ff */
[--C-:B-1----:R-:W-:Y:S01]  /*9e90*/  FFMA.FTZ R4, R18, c[0x0][0x2d0], -R93.reuse ;  /* 0x0000b40012047a23 */ /* 0x102fe2000001085d */
[----:B--2---:R-:W-:Y:S01]  /*9ea0*/  F2FP.PACK_AB R73, R197, R111 ;  /* 0x0000006fc549723e */ /* 0x004fe200000000ff */
[----:B------:R1:W-:Y:S10]  /*9eb0*/  MUFU.EX2 R18, R0 ;  /* 0x0000000000127308 */ /* 0x0003f40000000800 */
[----:B------:R2:W-:Y:S01]  /*9ec0*/  MUFU.EX2 R55, R4 ;  /* 0x0000000400377308 */ /* 0x0005e20000000800 */
[----:B-1----:R-:W-:Y:S09]  /*9ed0*/  FFMA.FTZ R0, R13, c[0x0][0x2d0], -R96 ;  /* 0x0000b4000d007a23 */ /* 0x002ff20000010860 */
[----:B------:R-:W-:Y:S01]  /*9ee0*/  MUFU.EX2 R2, R0 ;  /* 0x0000000000027308 */ /* 0x000fe20000000800 */
[----:B--2---:R-:W-:Y:S09]  /*9ef0*/  FFMA.FTZ R4, R19, c[0x0][0x2d0], -R93 ;  /* 0x0000b40013047a23 */ /* 0x004ff2000001085d */
[----:B------:R1:W2:Y:S02]  /*9f00*/  MUFU.EX2 R12, R4 ;  /* 0x00000004000c7308 */ /* 0x0002a40000000800 */
[----:B-1----:R-:W-:Y:S01]  /*9f10*/  @P5 IMAD.MOV.U32 R4, RZ, RZ, R8 ;  /* 0x000000ffff045224 */ /* 0x002fe200078e0008 */
[----:B--2---:R1:W-:Y:S01]  /*9f20*/  STL [R1+0xc], R12 ;  /* 0x00000c0c01007387 */ /* 0x0043e20000100800 */
[----:B------:R-:W-:Y:S02]  /*9f30*/  FFMA.FTZ R8, R192, c[0x0][0x2d0], -R96 ;  /* 0x0000b400c0087a23 */ /* 0x000fe40000010860 */
[----:B------:R-:W-:Y:S01]  /*9f40*/  @P5 IMAD.WIDE.U32 R4, R6, 0x70, R4 ;  /* 0x0000007006045825 */ /* 0x000fe200078e0004 */
[----:B------:R2:W-:Y:S03]  /*9f50*/  STL [R1+0x24], R2 ;  /* 0x0000240201007387 */ /* 0x0005e60000100800 */
[----:B------:R3:W-:Y:S01]  /*9f60*/  MUFU.EX2 R110, R8 ;  /* 0x00000008006e7308 */ /* 0x0007e20000000800 */
[----:B------:R-:W-:Y:S01]  /*9f70*/  @P5 IMAD.IADD R7, R5, 0x1, R7 ;  /* 0x0000000105075824 */ /* 0x000fe200078e0207 */
[C---:B------:R-:W-:Y:S04]  /*9f80*/  @P5 LEA R6, P0, R4.reuse, c[0x0][0x1c8], 0x1 ;  /* 0x0000720004065a11 */ /* 0x040fe800078008ff */
[----:B------:R-:W-:Y:S02]  /*9f90*/  @P5 LEA.HI.X R7, R4, c[0x0][0x1cc], R7, 0x1, P0 ;  /* 0x0000730004075a11 */ /* 0x000fe400000f0c07 */
[-C--:B------:R-:W-:Y:S03]  /*9fa0*/  @P5 IADD3 R4, P0, R6, R17.reuse, RZ ;  /* 0x0000001106045210 */ /* 0x080fe60007f1e0ff */
[----:B------:R4:W-:Y:S01]  /*9fb0*/  @P5 LDGSTS.E.BYPASS.LTC128B.128 [R245+0x3900], [R6.64], !P6 ;  /* 0x0390000006f55fae */ /* 0x0009e2000f101d4a */
[----:B-1----:R-:W-:Y:S01]  /*9fc0*/  @P5 SHF.L.U64.HI R12, R9, 0x5, R10 ;  /* 0x00000005090c5819 */ /* 0x002fe2000001020a */
[----:B---3--:R-:W-:Y:S04]  /*9fd0*/  FFMA.FTZ R8, R199, c[0x0][0x2d0], -R96 ;  /* 0x0000b400c7087a23 */ /* 0x008fe80000010860 */
[--C-:B------:R-:W-:Y:S01]  /*9fe0*/  @P5 IMAD.X R5, R7, 0x1, R12.reuse, P0 ;  /* 0x0000000107055824 */ /* 0x100fe200000e060c */
[----:B------:R1:W-:Y:S01]  /*9ff0*/  MUFU.EX2 R64, R8 ;  /* 0x0000000800407308 */ /* 0x0003e20000000800 */
[----:B------:R-:W-:Y:S03]  /*a000*/  IMAD.MOV.U32 R199, RZ, RZ, R59 ;  /* 0x000000ffffc77224 */ /* 0x000fe600078e003b */
[----:B------:R3:W-:Y:S01]  /*a010*/  @P5 LDGSTS.E.BYPASS.LTC128B.128 [R245+0x4100], [R4.64], !P6 ;  /* 0x0410000004f55fae */ /* 0x0007e2000f101d4a */
[-C--:B-1----:R-:W-:Y:S05]  /*a020*/  @P5 IADD3 R8, P0, R4, R17.reuse, RZ ;  /* 0x0000001104085210 */ /* 0x082fea0007f1e0ff */
[--C-:B------:R-:W-:Y:S01]  /*a030*/  @P5 IMAD.X R9, R5, 0x1, R12.reuse, P0 ;  /* 0x0000000105095824 */ /* 0x100fe200000e060c */
[-C--:B------:R-:W-:Y:S04]  /*a040*/  @P5 IADD3 R10, P0, R8, R17.reuse, RZ ;  /* 0x00000011080a5210 */ /* 0x080fe80007f1e0ff */
[----:B------:R1:W-:Y:S01]  /*a050*/  @P5 LDGSTS.E.BYPASS.LTC128B.128 [R245+0x4900], [R8.64], !P6 ;  /* 0x0490000008f55fae */ /* 0x0003e2000f101d4a */
[----:B------:R-:W-:Y:S01]  /*a060*/  @P5 IMAD.X R11, R9, 0x1, R12, P0 ;  /* 0x00000001090b5824 */ /* 0x000fe200000e060c */
[----:B------:R-:W-:Y:S04]  /*a070*/  FSETP.NEU.FTZ.AND P0, PT, R70, -INF , PT ;  /* 0xff8000004600780b */ /* 0x000fe80003f1d000 */
[----:B------:R-:W-:Y:S02]  /*a080*/  FSEL R97, R97, RZ, P0 ;  /* 0x000000ff61617208 */ /* 0x000fe40000000000 */
[----:B------:R1:W-:Y:S03]  /*a090*/  @P5 LDGSTS.E.BYPASS.LTC128B.128 [R245+0x5100], [R10.64], !P6 ;  /* 0x051000000af55fae */ /* 0x0003e6000f101d4a */
[--C-:B------:R-:W-:Y:S02]  /*a0a0*/  FFMA.FTZ R0, R205, c[0x0][0x2d0], -R97.reuse ;  /* 0x0000b400cd007a23 */ /* 0x100fe40000010861 */
[----:B------:R-:W-:Y:S02]  /*a0b0*/  FFMA.FTZ R94, R252, c[0x0][0x2d0], -R97 ;  /* 0x0000b400fc5e7a23 */ /* 0x000fe40000010861 */
[----:B------:R1:W-:Y:S01]  /*a0c0*/  MUFU.EX2 R109, R0 ;  /* 0x00000000006d7308 */ /* 0x0003e20000000800 */
[----:B------:R-:W-:Y:S02]  /*a0d0*/  IMAD.MOV.U32 R205, RZ, RZ, R63 ;  /* 0x000000ffffcd7224 */ /* 0x000fe400078e003f */
[--C-:B-1----:R-:W-:Y:S02]  /*a0e0*/  FFMA.FTZ R0, R204, c[0x0][0x2d0], -R97.reuse ;  /* 0x0000b400cc007a23 */ /* 0x102fe40000010861 */
[----:B------:R-:W-:Y:S05]  /*a0f0*/  IMAD.MOV.U32 R204, RZ, RZ, R62 ;  /* 0x000000ffffcc7224 */ /* 0x000fea00078e003e */
[----:B------:R1:W-:Y:S02]  /*a100*/  MUFU.EX2 R19, R0 ;  /* 0x0000000000137308 */ /* 0x0003e40000000800 */
[--C-:B-1----:R-:W-:Y:S02]  /*a110*/  FFMA.FTZ R0, R14, c[0x0][0x2d0], -R97.reuse ;  /* 0x0000b4000e007a23 */ /* 0x102fe40000010861 */
[--C-:B------:R-:W-:Y:S06]  /*a120*/  FFMA.FTZ R14, R32, c[0x0][0x2d0], -R92.reuse ;  /* 0x0000b400200e7a23 */ /* 0x100fec000001085c */
[----:B------:R1:W1:Y:S10]  /*a130*/  MUFU.EX2 R13, R0 ;  /* 0x00000000000d7308 */ /* 0x0002740000000800 */
[----:B------:R3:W-:Y:S01]  /*a140*/  MUFU.EX2 R235, R14 ;  /* 0x0000000e00eb7308 */ /* 0x0007e20000000800 */
[----:B-1----:R-:W-:Y:S01]  /*a150*/  FFMA.FTZ R0, R15, c[0x0][0x2d0], -R97 ;  /* 0x0000b4000f007a23 */ /* 0x002fe20000010861 */
[----:B------:R1:W-:Y:S01]  /*a160*/  STL [R1+0x8], R13 ;  /* 0x0000080d01007387 */ /* 0x0003e20000100800 */
[--C-:B------:R-:W-:Y:S07]  /*a170*/  FFMA.FTZ R15, R21, c[0x0][0x2d0], -R92.reuse ;  /* 0x0000b400150f7a23 */ /* 0x100fee000001085c */
[----:B--2---:R-:W2:Y:S01]  /*a180*/  MUFU.EX2 R2, R0 ;  /* 0x0000000000027308 */ /* 0x004ea20000000800 */
[--C-:B---3--:R-:W-:Y:S09]  /*a190*/  FFMA.FTZ R14, R36, c[0x0][0x2d0], -R92.reuse ;  /* 0x0000b400240e7a23 */ /* 0x108ff2000001085c */
[----:B------:R-:W3:Y:S10]  /*a1a0*/  MUFU.EX2 R0, R16 ;  /* 0x0000001000007308 */ /* 0x000ef40000000800 */
[----:B------:R-:W-:Y:S01]  /*a1b0*/  MUFU.EX2 R220, R15 ;  /* 0x0000000f00dc7308 */ /* 0x000fe20000000800 */
[--C-:B-1----:R-:W-:Y:S01]  /*a1c0*/  FFMA.FTZ R13, R33, c[0x0][0x2d0], -R92.reuse ;  /* 0x0000b400210d7a23 */ /* 0x102fe2000001085c */
[----:B--2---:R1:W-:Y:S08]  /*a1d0*/  STL [R1+0x20], R2 ;  /* 0x0000200201007387 */ /* 0x0043f00000100800 */
[----:B------:R-:W-:Y:S01]  /*a1e0*/  MUFU.EX2 R244, R14 ;  /* 0x0000000e00f47308 */ /* 0x000fe20000000800 */
[----:B---3--:R2:W-:Y:S09]  /*a1f0*/  STL [R1+0x1c], R0 ;  /* 0x00001c0001007387 */ /* 0x0085f20000100800 */
[----:B------:R3:W-:Y:S01]  /*a200*/  MUFU.EX2 R242, R13 ;  /* 0x0000000d00f27308 */ /* 0x0007e20000000800 */
[--C-:B-1----:R-:W-:Y:S09]  /*a210*/  FFMA.FTZ R2, R22, c[0x0][0x2d0], -R93.reuse ;  /* 0x0000b40016027a23 */ /* 0x102ff2000001085d */
[----:B------:R-:W1:Y:S01]  /*a220*/  MUFU.EX2 R2, R2 ;  /* 0x0000000200027308 */ /* 0x000e620000000800 */
[--C-:B--2---:R-:W-:Y:S02]  /*a230*/  FFMA.FTZ R0, R23, c[0x0][0x2d0], -R93.reuse ;  /* 0x0000b40017007a23 */ /* 0x104fe4000001085d */
[----:B---3--:R-:W-:Y:S07]  /*a240*/  FFMA.FTZ R13, R37, c[0x0][0x2d0], -R92 ;  /* 0x0000b400250d7a23 */ /* 0x008fee000001085c */
[----:B------:R2:W-:Y:S10]  /*a250*/  MUFU.EX2 R232, R0 ;  /* 0x0000000000e87308 */ /* 0x0005f40000000800 */
[----:B------:R-:W-:Y:S01]  /*a260*/  MUFU.EX2 R234, R13 ;  /* 0x0000000d00ea7308 */ /* 0x000fe20000000800 */
[----:B-1----:R1:W-:Y:S01]  /*a270*/  STL [R1+0x18], R2 ;  /* 0x0000180201007387 */ /* 0x0023e20000100800 */
[--C-:B--2---:R-:W-:Y:S08]  /*a280*/  FFMA.FTZ R0, R34, c[0x0][0x2d0], -R93.reuse ;  /* 0x0000b40022007a23 */ /* 0x104ff0000001085d */
[----:B------:R2:W-:Y:S02]  /*a290*/  MUFU.EX2 R239, R0 ;  /* 0x0000000000ef7308 */ /* 0x0005e40000000800 */
[----:B--2---:R-:W-:Y:S08]  /*a2a0*/  FFMA.FTZ R0, R35, c[0x0][0x2d0], -R93 ;  /* 0x0000b40023007a23 */ /* 0x004ff0000001085d */
[----:B------:R2:W-:Y:S02]  /*a2b0*/  MUFU.EX2 R243, R0 ;  /* 0x0000000000f37308 */ /* 0x0005e40000000800 */
[--C-:B--2---:R-:W-:Y:S08]  /*a2c0*/  FFMA.FTZ R0, R24, c[0x0][0x2d0], -R96.reuse ;  /* 0x0000b40018007a23 */ /* 0x104ff00000010860 */
[----:B-1----:R1:W2:Y:S02]  /*a2d0*/  MUFU.EX2 R2, R0 ;  /* 0x0000000000027308 */ /* 0x0022a40000000800 */
[--C-:B-1----:R-:W-:Y:S01]  /*a2e0*/  FFMA.FTZ R0, R25, c[0x0][0x2d0], -R96.reuse ;  /* 0x0000b40019007a23 */ /* 0x102fe20000010860 */
[----:B--2---:R1:W-:Y:S07]  /*a2f0*/  STL [R1+0x14], R2 ;  /* 0x0000140201007387 */ /* 0x0043ee0000100800 */
[----:B------:R2:W-:Y:S01]  /*a300*/  MUFU.EX2 R236, R0 ;  /* 0x0000000000ec7308 */ /* 0x0005e20000000800 */
[----:B------:R3:W-:Y:S01]  /*a310*/  STL [R1+0xb4], R143 ;  /* 0x0000b48f01007387 */ /* 0x0007e20000100800 */
[--C-:B-1----:R-:W-:Y:S02]  /*a320*/  FFMA.FTZ R2, R28, c[0x0][0x2d0], -R96.reuse ;  /* 0x0000b4001c027a23 */ /* 0x102fe40000010860 */
[----:B--2---:R-:W-:Y:S06]  /*a330*/  FFMA.FTZ R0, R26, c[0x0][0x2d0], -R97 ;  /* 0x0000b4001a007a23 */ /* 0x004fec0000010861 */
[----:B------:R1:W-:Y:S10]  /*a340*/  MUFU.EX2 R240, R2 ;  /* 0x0000000200f07308 */ /* 0x0003f40000000800 */
[----:B------:R2:W-:Y:S01]  /*a350*/  MUFU.EX2 R246, R0 ;  /* 0x0000000000f67308 */ /* 0x0005e20000000800 */
[----:B-1----:R-:W-:Y:S09]  /*a360*/  FFMA.FTZ R2, R38, c[0x0][0x2d0], -R93 ;  /* 0x0000b40026027a23 */ /* 0x002ff2000001085d */
[----:B------:R1:W-:Y:S01]  /*a370*/  MUFU.EX2 R237, R2 ;  /* 0x0000000200ed7308 */ /* 0x0003e20000000800 */
[--C-:B--2---:R-:W-:Y:S09]  /*a380*/  FFMA.FTZ R0, R27, c[0x0][0x2d0], -R97.reuse ;  /* 0x0000b4001b007a23 */ /* 0x104ff20000010861 */
[----:B------:R2:W-:Y:S01]  /*a390*/  MUFU.EX2 R233, R0 ;  /* 0x0000000000e97308 */ /* 0x0005e20000000800 */
[--C-:B-1----:R-:W-:Y:S09]  /*a3a0*/  FFMA.FTZ R2, R40, c[0x0][0x2d0], -R96.reuse ;  /* 0x0000b40028027a23 */ /* 0x102ff20000010860 */
[----:B------:R-:W-:Y:S01]  /*a3b0*/  MUFU.EX2 R238, R2 ;  /* 0x0000000200ee7308 */ /* 0x000fe20000000800 */
[----:B--2---:R-:W-:Y:S09]  /*a3c0*/  FFMA.FTZ R0, R29, c[0x0][0x2d0], -R96 ;  /* 0x0000b4001d007a23 */ /* 0x004ff20000010860 */
[----:B------:R1:W-:Y:S02]  /*a3d0*/  MUFU.EX2 R15, R0 ;  /* 0x00000000000f7308 */ /* 0x0003e40000000800 */
[--C-:B-1----:R-:W-:Y:S08]  /*a3e0*/  FFMA.FTZ R0, R30, c[0x0][0x2d0], -R97.reuse ;  /* 0x0000b4001e007a23 */ /* 0x102ff00000010861 */
[----:B------:R1:W-:Y:S02]  /*a3f0*/  MUFU.EX2 R241, R0 ;  /* 0x0000000000f17308 */ /* 0x0003e40000000800 */
[----:B-1----:R-:W-:Y:S08]  /*a400*/  FFMA.FTZ R0, R31, c[0x0][0x2d0], -R97 ;  /* 0x0000b4001f007a23 */ /* 0x002ff00000010861 */
[----:B------:R1:W-:Y:S02]  /*a410*/  MUFU.EX2 R16, R0 ;  /* 0x0000000000107308 */ /* 0x0003e40000000800 */
[--C-:B-1----:R-:W-:Y:S08]  /*a420*/  FFMA.FTZ R0, R39, c[0x0][0x2d0], -R93.reuse ;  /* 0x0000b40027007a23 */ /* 0x102ff0000001085d */
[----:B------:R1:W-:Y:S02]  /*a430*/  MUFU.EX2 R32, R0 ;  /* 0x0000000000207308 */ /* 0x0003e40000000800 */
[--C-:B-1----:R-:W-:Y:S08]  /*a440*/  FFMA.FTZ R0, R48, c[0x0][0x2d0], -R92.reuse ;  /* 0x0000b40030007a23 */ /* 0x102ff0000001085c */
[----:B------:R1:W-:Y:S02]  /*a450*/  MUFU.EX2 R34, R0 ;  /* 0x0000000000227308 */ /* 0x0003e40000000800 */
[----:B-1----:R-:W-:Y:S08]  /*a460*/  FFMA.FTZ R0, R49, c[0x0][0x2d0], -R92 ;  /* 0x0000b40031007a23 */ /* 0x002ff0000001085c */
[----:B------:R1:W-:Y:S02]  /*a470*/  MUFU.EX2 R192, R0 ;  /* 0x0000000000c07308 */ /* 0x0003e40000000800 */
[--C-:B-1----:R-:W-:Y:S08]  /*a480*/  FFMA.FTZ R0, R50, c[0x0][0x2d0], -R93.reuse ;  /* 0x0000b40032007a23 */ /* 0x102ff0000001085d */
[----:B------:R1:W-:Y:S02]  /*a490*/  MUFU.EX2 R33, R0 ;  /* 0x0000000000217308 */ /* 0x0003e40000000800 */
[----:B-1----:R-:W-:Y:S08]  /*a4a0*/  FFMA.FTZ R0, R51, c[0x0][0x2d0], -R93 ;  /* 0x0000b40033007a23 */ /* 0x002ff0000001085d */
[----:B------:R1:W-:Y:S02]  /*a4b0*/  MUFU.EX2 R24, R0 ;  /* 0x0000000000187308 */ /* 0x0003e40000000800 */
[----:B-1----:R-:W-:Y:S02]  /*a4c0*/  FSEL R0, R143, RZ, P3 ;  /* 0x000000ff8f007208 */ /* 0x002fe40001800000 */
[----:B---3--:R-:W2:Y:S01]  /*a4d0*/  LDL.LU R143, [R1+0x20] ;  /* 0x00002000018f7983 */ /* 0x008ea20000300800 */
[-C--:B----4-:R-:W-:Y:S02]  /*a4e0*/  @P5 IADD3 R6, P3, R10, R17.reuse, RZ ;  /* 0x000000110a065210 */ /* 0x090fe40007f7e0ff */
[----:B------:R-:W-:Y:S01]  /*a4f0*/  FADD.FTZ R2, -R0, R3 ;  /* 0x0000000300027221 */ /* 0x000fe20000010100 */
[----:B------:R1:W-:Y:S01]  /*a500*/  STL [R1+0xb8], R142 ;  /* 0x0000b88e01007387 */ /* 0x0003e20000100800 */
[----:B------:R-:W-:Y:S01]  /*a510*/  FSEL R0, R142, RZ, P2 ;  /* 0x000000ff8e007208 */ /* 0x000fe20001000000 */
[--C-:B------:R-:W-:Y:S01]  /*a520*/  @P5 IMAD.X R7, R11, 0x1, R12.reuse, P3 ;  /* 0x000000010b075824 */ /* 0x100fe200018e060c */
[-C--:B------:R-:W-:Y:S01]  /*a530*/  @P5 IADD3 R4, P2, R6, R17.reuse, RZ ;  /* 0x0000001106045210 */ /* 0x080fe20007f5e0ff */
[----:B------:R-:W-:Y:S02]  /*a540*/  FMUL.FTZ R2, R2, c[0x0][0x2d0] ;  /* 0x0000b40002027a20 */ /* 0x000fe40000410000 */
[----:B------:R-:W-:Y:S01]  /*a550*/  FADD.FTZ R0, -R0, R141 ;  /* 0x0000008d00007221 */ /* 0x000fe20000010100 */
[----:B------:R3:W-:Y:S01]  /*a560*/  @P5 LDGSTS.E.BYPASS.LTC128B.128 [R245+0x5900], [R6.64], !P6 ;  /* 0x0590000006f55fae */ /* 0x0007e2000f101d4a */
[----:B------:R4:W4:Y:S01]  /*a570*/  MUFU.EX2 R69, R2 ;  /* 0x0000000200457308 */ /* 0x0009220000000800 */
[----:B------:R-:W-:Y:S01]  /*a580*/  @P5 IMAD.X R5, R7, 0x1, R12, P2 ;  /* 0x0000000107055824 */ /* 0x000fe200010e060c */
[----:B------:R-:W-:Y:S01]  /*a590*/  @P5 IADD3 R8, P3, R4, R17, RZ ;  /* 0x0000001104085210 */ /* 0x000fe20007f7e0ff */
[----:B------:R-:W-:Y:S02]  /*a5a0*/  FMUL.FTZ R0, R0, c[0x0][0x2d0] ;  /* 0x0000b40000007a20 */ /* 0x000fe40000410000 */
[----:B------:R-:W-:Y:S02]  /*a5b0*/  IMAD.MOV.U32 R141, RZ, RZ, R64 ;  /* 0x000000ffff8d7224 */ /* 0x000fe400078e0040 */
[----:B------:R3:W-:Y:S01]  /*a5c0*/  @P5 LDGSTS.E.BYPASS.LTC128B.128 [R245+0x6100], [R4.64], !P6 ;  /* 0x0610000004f55fae */ /* 0x0007e2000f101d4a */
[----:B------:R-:W-:Y:S02]  /*a5d0*/  @P5 IMAD.X R9, R5, 0x1, R12, P3 ;  /* 0x0000000105095824 */ /* 0x000fe400018e060c */
[----:B------:R3:W3:Y:S01]  /*a5e0*/  MUFU.EX2 R68, R0 ;  /* 0x0000000000447308 */ /* 0x0006e20000000800 */
[----:B------:R-:W-:Y:S04]  /*a5f0*/  F2FP.PACK_AB R64, R141, R110 ;  /* 0x0000006e8d40723e */ /* 0x000fe800000000ff */
[----:B------:R3:W-:Y:S08]  /*a600*/  @P5 LDGSTS.E.BYPASS.LTC128B.128 [R245+0x6900], [R8.64], !P6 ;  /* 0x0690000008f55fae */ /* 0x0007f0000f101d4a */
[----:B-1----:R-:W2:Y:S01]  /*a610*/  LDL.LU R142, [R1+0x24] ;  /* 0x00002400018e7983 */ /* 0x002ea20000300800 */
[----:B----4-:R-:W-:Y:S01]  /*a620*/  FSEL R2, R140, RZ, P1 ;  /* 0x000000ff8c027208 */ /* 0x010fe20000800000 */
[C---:B------:R-:W-:Y:S02]  /*a630*/  FMUL.FTZ R17, R69.reuse, R161 ;  /* 0x000000a145117220 */ /* 0x040fe40000410000 */
[----:B------:R1:W-:Y:S01]  /*a640*/  STL [R1+0xbc], R140 ;  /* 0x0000bc8c01007387 */ /* 0x0003e20000100800 */
[C---:B------:R-:W-:Y:S02]  /*a650*/  FMUL.FTZ R48, R69.reuse, R124 ;  /* 0x0000007c45307220 */ /* 0x040fe40000410000 */
[C---:B------:R-:W-:Y:S01]  /*a660*/  FMUL.FTZ R49, R69.reuse, R125 ;  /* 0x0000007d45317220 */ /* 0x040fe20000410000 */
[----:B------:R-:W4:Y:S01]  /*a670*/  LDSM.16.MT88.4 R20, [R228+0x100] ;  /* 0x00010000e414783b */ /* 0x000f220000004200 */
[----:B------:R-:W-:Y:S02]  /*a680*/  FFMA.FTZ R125, R114, c[0x0][0x2d0], -R93 ;  /* 0x0000b400727d7a23 */ /* 0x000fe4000001085d */
[----:B---3--:R-:W-:Y:S01]  /*a690*/  FADD.FTZ R0, -R2, R144 ;  /* 0x0000009002007221 */ /* 0x008fe20000010100 */
[----:B------:R-:W-:Y:S01]  /*a6a0*/  FSEL R2, R70, RZ, P0 ;  /* 0x000000ff46027208 */ /* 0x000fe20000000000 */
[C---:B------:R-:W-:Y:S02]  /*a6b0*/  FMUL.FTZ R5, R69.reuse, R149 ;  /* 0x0000009545057220 */ /* 0x040fe40000410000 */
[----:B------:R-:W-:Y:S01]  /*a6c0*/  FMUL.FTZ R0, R0, c[0x0][0x2d0] ;  /* 0x0000b40000007a20 */ /* 0x000fe20000410000 */
[----:B------:R-:W3:Y:S01]  /*a6d0*/  LDSM.16.MT88.4 R36, [R231+0x100] ;  /* 0x00010000e724783b */ /* 0x000ee20000004200 */
[----:B------:R-:W-:Y:S02]  /*a6e0*/  IMAD.MOV.U32 R149, RZ, RZ, R15 ;  /* 0x000000ffff957224 */ /* 0x000fe400078e000f */
[----:B------:R4:W4:Y:S01]  /*a6f0*/  MUFU.EX2 R3, R0 ;  /* 0x0000000000037308 */ /* 0x0009220000000800 */
[C---:B------:R-:W-:Y:S02]  /*a700*/  FMUL.FTZ R4, R69.reuse, R148 ;  /* 0x0000009445047220 */ /* 0x040fe40000410000 */
[C---:B------:R-:W-:Y:S02]  /*a710*/  FMUL.FTZ R6, R68.reuse, R150 ;  /* 0x0000009644067220 */ /* 0x040fe40000410000 */
[C---:B------:R-:W-:Y:S01]  /*a720*/  FMUL.FTZ R7, R68.reuse, R151 ;  /* 0x0000009744077220 */ /* 0x040fe20000410000 */
[----:B------:R-:W-:Y:S01]  /*a730*/  LDSM.16.MT88.4 R84, [R231+0x900] ;  /* 0x00090000e754783b */ /* 0x000fe20000004200 */
[----:B------:R-:W-:Y:S02]  /*a740*/  IMAD.MOV.U32 R144, RZ, RZ, R19 ;  /* 0x000000ffff907224 */ /* 0x000fe400078e0013 */
[----:B------:R-:W-:Y:S02]  /*a750*/  FMUL.FTZ R19, R68, R163 ;  /* 0x000000a344137220 */ /* 0x000fe40000410000 */
[----:B------:R-:W-:Y:S01]  /*a760*/  IMAD.MOV.U32 R148, RZ, RZ, R16 ;  /* 0x000000ffff947224 */ /* 0x000fe200078e0010 */
[----:B------:R-:W-:Y:S01]  /*a770*/  F2FP.PACK_AB R65, R144, R109 ;  /* 0x0000006d9041723e */ /* 0x000fe200000000ff */
[C---:B------:R-:W-:Y:S01]  /*a780*/  FMUL.FTZ R16, R69.reuse, R160 ;  /* 0x000000a045107220 */ /* 0x040fe20000410000 */
[----:B-1----:R-:W3:Y:S01]  /*a790*/  LDL.LU R140, [R1+0xc] ;  /* 0x00000c00018c7983 */ /* 0x002ee20000300800 */
[----:B------:R-:W-:Y:S02]  /*a7a0*/  IMAD.MOV.U32 R151, RZ, RZ, R34 ;  /* 0x000000ffff977224 */ /* 0x000fe400078e0022 */
[----:B------:R-:W-:Y:S01]  /*a7b0*/  IMAD.MOV.U32 R150, RZ, RZ, R33 ;  /* 0x000000ffff967224 */ /* 0x000fe200078e0021 */
[----:B------:R1:W-:Y:S01]  /*a7c0*/  STL [R1+0xc0], R245 ;  /* 0x0000c0f501007387 */ /* 0x0003e20000100800 */
[----:B------:R-:W-:Y:S02]  /*a7d0*/  FMUL.FTZ R33, R69, R177 ;  /* 0x000000b145217220 */ /* 0x000fe40000410000 */
[C---:B------:R-:W-:Y:S01]  /*a7e0*/  FMUL.FTZ R34, R68.reuse, R178 ;  /* 0x000000b244227220 */ /* 0x040fe20000410000 */
[----:B------:R-:W-:Y:S01]  /*a7f0*/  LDSM.16.MT88.4 R88, [R229+0x900] ;  /* 0x00090000e558783b */ /* 0x000fe20000004200 */
[----:B------:R-:W-:Y:S02]  /*a800*/  FMUL.FTZ R50, R68, R126 ;  /* 0x0000007e44327220 */ /* 0x000fe40000410000 */
[----:B----4-:R-:W-:Y:S02]  /*a810*/  FADD.FTZ R0, -R2, R145 ;  /* 0x0000009102007221 */ /* 0x010fe40000010100 */
[----:B------:R-:W-:Y:S02]  /*a820*/  FFMA.FTZ R2, R41, c[0x0][0x2d0], -R96 ;  /* 0x0000b40029027a23 */ /* 0x000fe40000010860 */
[----:B------:R-:W-:Y:S01]  /*a830*/  FMUL.FTZ R0, R0, c[0x0][0x2d0] ;  /* 0x0000b40000007a20 */ /* 0x000fe20000410000 */
[----:B------:R-:W0:Y:S01]  /*a840*/  LDGDEPBAR ;  /* 0x00000000000079af */ /* 0x000e220000000000 */
[----:B------:R4:W4:Y:S01]  /*a850*/  MUFU.EX2 R31, R2 ;  /* 0x00000002001f7308 */ /* 0x0009220000000800 */
[C---:B------:R-:W-:Y:S02]  /*a860*/  FMUL.FTZ R8, R3.reuse, R152 ;  /* 0x0000009803087220 */ /* 0x040fe40000410000 */
[----:B------:R-:W-:Y:S02]  /*a870*/  IMAD.MOV.U32 R145, RZ, RZ, R18 ;  /* 0x000000ffff917224 */ /* 0x000fe400078e0012 */
[C---:B------:R-:W-:Y:S02]  /*a880*/  FMUL.FTZ R9, R3.reuse, R153 ;  /* 0x0000009903097220 */ /* 0x040fe40000410000 */
[C---:B------:R-:W-:Y:S02]  /*a890*/  FMUL.FTZ R12, R3.reuse, R156 ;  /* 0x0000009c030c7220 */ /* 0x040fe40000410000 */
[C---:B------:R-:W-:Y:S01]  /*a8a0*/  FMUL.FTZ R13, R3.reuse, R157 ;  /* 0x0000009d030d7220 */ /* 0x040fe20000410000 */
[----:B------:R-:W4:Y:S01]  /*a8b0*/  MUFU.EX2 R0, R0 ;  /* 0x0000000000007308 */ /* 0x000f220000000800 */
[----:B------:R-:W-:Y:S01]  /*a8c0*/  FMUL.FTZ R18, R68, R162 ;  /* 0x000000a244127220 */ /* 0x000fe20000410000 */
[----:B-1----:R-:W3:Y:S01]  /*a8d0*/  LDL.LU R245, [R1+0x10] ;  /* 0x0000100001f57983 */ /* 0x002ee20000300800 */
[C---:B------:R-:W-:Y:S02]  /*a8e0*/  FMUL.FTZ R25, R3.reuse, R169 ;  /* 0x000000a903197220 */ /* 0x040fe40000410000 */
[----:B------:R-:W-:Y:S01]  /*a8f0*/  IMAD.MOV.U32 R156, RZ, RZ, R55 ;  /* 0x000000ffff9c7224 */ /* 0x000fe200078e0037 */
[----:B------:R1:W-:Y:S01]  /*a900*/  STL [R1+0xc4], R70 ;  /* 0x0000c44601007387 */ /* 0x0003e20000100800 */
[----:B------:R-:W-:Y:S02]  /*a910*/  IMAD.MOV.U32 R157, RZ, RZ, R54 ;  /* 0x000000ffff9d7224 */ /* 0x000fe400078e0036 */
[C---:B------:R-:W-:Y:S02]  /*a920*/  FMUL.FTZ R28, R3.reuse, R172 ;  /* 0x000000ac031c7220 */ /* 0x040fe40000410000 */
[----:B------:R-:W-:Y:S02]  /*a930*/  FMUL.FTZ R29, R3, R173 ;  /* 0x000000ad031d7220 */ /* 0x000fe40000410000 */
[----:B------:R-:W-:Y:S02]  /*a940*/  IMAD.MOV.U32 R173, RZ, RZ, R32 ;  /* 0x000000ffffad7224 */ /* 0x000fe400078e0020 */
[----:B----4-:R-:W-:Y:S02]  /*a950*/  FFMA.FTZ R2, R42, c[0x0][0x2d0], -R97 ;  /* 0x0000b4002a027a23 */ /* 0x010fe40000010861 */
[----:B------:R-:W-:Y:S02]  /*a960*/  IMAD.MOV.U32 R172, RZ, RZ, R31 ;  /* 0x000000ffffac7224 */ /* 0x000fe400078e001f */
[----:B------:R4:W-:Y:S01]  /*a970*/  MUFU.EX2 R147, R2 ;  /* 0x0000000200937308 */ /* 0x0009e20000000800 */
[----:B------:R-:W-:Y:S02]  /*a980*/  FMUL.FTZ R32, R69, R176 ;  /* 0x000000b045207220 */ /* 0x000fe40000410000 */
[----:B------:R-:W-:Y:S02]  /*a990*/  IMAD.MOV.U32 R176, RZ, RZ, R76 ;  /* 0x000000ffffb07224 */ /* 0x000fe400078e004c */
[C---:B------:R-:W-:Y:S02]  /*a9a0*/  FMUL.FTZ R14, R0.reuse, R158 ;  /* 0x0000009e000e7220 */ /* 0x040fe40000410000 */
[C---:B------:R-:W-:Y:S02]  /*a9b0*/  FMUL.FTZ R15, R0.reuse, R159 ;  /* 0x0000009f000f7220 */ /* 0x040fe40000410000 */
[C---:B------:R-:W-:Y:S02]  /*a9c0*/  FMUL.FTZ R10, R0.reuse, R154 ;  /* 0x0000009a000a7220 */ /* 0x040fe40000410000 */
[C---:B------:R-:W-:Y:S01]  /*a9d0*/  FMUL.FTZ R11, R0.reuse, R155 ;  /* 0x0000009b000b7220 */ /* 0x040fe20000410000 */
[----:B-1----:R-:W3:Y:S01]  /*a9e0*/  LDL.LU R70, [R1+0x8] ;  /* 0x0000080001467983 */ /* 0x002ee20000300800 */
[C---:B------:R-:W-:Y:S02]  /*a9f0*/  FMUL.FTZ R27, R0.reuse, R171 ;  /* 0x000000ab001b7220 */ /* 0x040fe40000410000 */
[C---:B------:R-:W-:Y:S01]  /*aa00*/  FMUL.FTZ R26, R0.reuse, R170 ;  /* 0x000000aa001a7220 */ /* 0x040fe20000410000 */
[----:B------:R-:W3:Y:S01]  /*aa10*/  LDL.LU R153, [R1+0x14] ;  /* 0x0000140001997983 */ /* 0x000ee20000300800 */
[C---:B------:R-:W-:Y:S02]  /*aa20*/  FMUL.FTZ R30, R0.reuse, R174 ;  /* 0x000000ae001e7220 */ /* 0x040fe40000410000 */
[C---:B------:R-:W-:Y:S01]  /*aa30*/  FMUL.FTZ R31, R0.reuse, R175 ;  /* 0x000000af001f7220 */ /* 0x040fe20000410000 */
[----:B------:R-:W3:Y:S01]  /*aa40*/  LDL.LU R154, [R1+0x18] ;  /* 0x00001800019a7983 */ /* 0x000ee20000300800 */
[----:B------:R-:W-:Y:S02]  /*aa50*/  IMAD.MOV.U32 R175, RZ, RZ, R77 ;  /* 0x000000ffffaf7224 */ /* 0x000fe400078e004d */
[C---:B------:R-:W-:Y:S01]  /*aa60*/  FMUL.FTZ R42, R0.reuse, R122 ;  /* 0x0000007a002a7220 */ /* 0x040fe20000410000 */
[----:B------:R-:W3:Y:S01]  /*aa70*/  LDL.LU R155, [R1+0x1c] ;  /* 0x00001c00019b7983 */ /* 0x000ee20000300800 */
[----:B----4-:R-:W-:Y:S02]  /*aa80*/  FFMA.FTZ R2, R43, c[0x0][0x2d0], -R97 ;  /* 0x0000b4002b027a23 */ /* 0x010fe40000010861 */
[----:B------:R-:W-:Y:S01]  /*aa90*/  FMUL.FTZ R43, R0, R123 ;  /* 0x0000007b002b7220 */ /* 0x000fe20000410000 */
[----:B------:R-:W-:Y:S01]  /*aaa0*/  LDSM.16.MT88.4 R76, [R230+0x100] ;  /* 0x00010000e64c783b */ /* 0x000fe20000004200 */
[----:B------:R1:W-:Y:S01]  /*aab0*/  MUFU.EX2 R152, R2 ;  /* 0x0000000200987308 */ /* 0x0003e20000000800 */
[C---:B------:R-:W-:Y:S02]  /*aac0*/  FMUL.FTZ R40, R3.reuse, R120 ;  /* 0x0000007803287220 */ /* 0x040fe40000410000 */
[C---:B------:R-:W-:Y:S02]  /*aad0*/  FMUL.FTZ R41, R3.reuse, R121 ;  /* 0x0000007903297220 */ /* 0x040fe40000410000 */
[----:B------:R-:W-:Y:S02]  /*aae0*/  FMUL.FTZ R51, R68, R127 ;  /* 0x0000007f44337220 */ /* 0x000fe40000410000 */
[C---:B------:R-:W-:Y:S02]  /*aaf0*/  FMUL.FTZ R58, R0.reuse, R130 ;  /* 0x00000082003a7220 */ /* 0x040fe40000410000 */
[C---:B------:R-:W-:Y:S02]  /*ab00*/  FMUL.FTZ R59, R0.reuse, R131 ;  /* 0x00000083003b7220 */ /* 0x040fe40000410000 */
[C---:B------:R-:W-:Y:S02]  /*ab10*/  FMUL.FTZ R62, R0.reuse, R134 ;  /* 0x00000086003e7220 */ /* 0x040fe40000410000 */
[----:B------:R-:W-:Y:S02]  /*ab20*/  FMUL.FTZ R63, R0, R135 ;  /* 0x00000087003f7220 */ /* 0x000fe40000410000 */
[----:B------:R-:W-:Y:S02]  /*ab30*/  FMUL.FTZ R61, R3, R133 ;  /* 0x00000085033d7220 */ /* 0x000fe40000410000 */
[----:B------:R-:W-:Y:S02]  /*ab40*/  FFMA.FTZ R126, R101, c[0x0][0x2d0], -R92 ;  /* 0x0000b400657e7a23 */ /* 0x000fe4000001085c */
[--C-:B------:R-:W-:Y:S02]  /*ab50*/  FFMA.FTZ R101, R249, c[0x0][0x2d0], -R93.reuse ;  /* 0x0000b400f9657a23 */ /* 0x100fe4000001085d */
[--C-:B------:R-:W-:Y:S02]  /*ab60*/  FFMA.FTZ R122, R103, c[0x0][0x2d0], -R93.reuse ;  /* 0x0000b400677a7a23 */ /* 0x100fe4000001085d */
[----:B------:R-:W-:Y:S02]  /*ab70*/  FFMA.FTZ R127, R115, c[0x0][0x2d0], -R93 ;  /* 0x0000b400737f7a23 */ /* 0x000fe4000001085d */
[--C-:B-1----:R-:W-:Y:S02]  /*ab80*/  FFMA.FTZ R2, R44, c[0x0][0x2d0], -R96.reuse ;  /* 0x0000b4002c027a23 */ /* 0x102fe40000010860 */
[----:B------:R-:W-:Y:S02]  /*ab90*/  FMUL.FTZ R44, R3, R180 ;  /* 0x000000b4032c7220 */ /* 0x000fe40000410000 */
[----:B------:R1:W-:Y:S01]  /*aba0*/  MUFU.EX2 R158, R2 ;  /* 0x00000002009e7308 */ /* 0x0003e20000000800 */
[----:B------:R-:W-:Y:S02]  /*abb0*/  FFMA.FTZ R124, R196, c[0x0][0x2d0], -R97 ;  /* 0x0000b400c47c7a23 */ /* 0x000fe40000010861 */
[--C-:B------:R-:W-:Y:S02]  /*abc0*/  FFMA.FTZ R103, R219, c[0x0][0x2d0], -R96.reuse ;  /* 0x0000b400db677a23 */ /* 0x100fe40000010860 */
[----:B------:R-:W-:Y:S02]  /*abd0*/  IMAD.MOV.U32 R219, RZ, RZ, R151 ;  /* 0x000000ffffdb7224 */ /* 0x000fe400078e0097 */
[--C-:B------:R-:W-:Y:S02]  /*abe0*/  FFMA.FTZ R121, R215, c[0x0][0x2d0], -R97.reuse ;  /* 0x0000b400d7797a23 */ /* 0x100fe40000010861 */
[--C-:B------:R-:W-:Y:S02]  /*abf0*/  FFMA.FTZ R120, R211, c[0x0][0x2d0], -R96.reuse ;  /* 0x0000b400d3787a23 */ /* 0x100fe40000010860 */
[--C-:B------:R-:W-:Y:S02]  /*ac00*/  FFMA.FTZ R123, R210, c[0x0][0x2d0], -R96.reuse ;  /* 0x0000b400d27b7a23 */ /* 0x100fe40000010860 */
[----:B-1----:R-:W-:Y:S02]  /*ac10*/  FFMA.FTZ R2, R45, c[0x0][0x2d0], -R96 ;  /* 0x0000b4002d027a23 */ /* 0x002fe40000010860 */
[----:B------:R-:W-:Y:S02]  /*ac20*/  FMUL.FTZ R45, R3, R181 ;  /* 0x000000b5032d7220 */ /* 0x000fe40000410000 */
[----:B------:R1:W-:Y:S02]  /*ac30*/  MUFU.EX2 R108, R2 ;  /* 0x00000002006c7308 */ /* 0x0003e40000000800 */
[--C-:B-1----:R-:W-:Y:S02]  /*ac40*/  FFMA.FTZ R2, R46, c[0x0][0x2d0], -R97.reuse ;  /* 0x0000b4002e027a23 */ /* 0x102fe40000010861 */
[----:B------:R-:W-:Y:S06]  /*ac50*/  FMUL.FTZ R46, R0, R182 ;  /* 0x000000b6002e7220 */ /* 0x000fec0000410000 */
[----:B------:R1:W4:Y:S02]  /*ac60*/  MUFU.EX2 R35, R2 ;  /* 0x0000000200237308 */ /* 0x0003240000000800 */
[----:B-1----:R-:W-:Y:S02]  /*ac70*/  FFMA.FTZ R2, R188, c[0x0][0x2d0], -R97 ;  /* 0x0000b400bc027a23 */ /* 0x002fe40000010861 */
[----:B----4-:R-:W-:Y:S06]  /*ac80*/  IMAD.MOV.U32 R174, RZ, RZ, R35 ;  /* 0x000000ffffae7224 */ /* 0x010fec00078e0023 */
[----:B------:R1:W4:Y:S01]  /*ac90*/  MUFU.EX2 R159, R2 ;  /* 0x00000002009f7308 */ /* 0x0003220000000800 */
[----:B------:R-:W-:Y:S02]  /*aca0*/  FMUL.FTZ R35, R68, R179 ;  /* 0x000000b344237220 */ /* 0x000fe40000410000 */
[----:B------:R-:W-:Y:S02]  /*acb0*/  IMAD.MOV.U32 R188, RZ, RZ, R80 ;  /* 0x000000ffffbc7224 */ /* 0x000fe400078e0050 */
[----:B------:R-:W-:Y:S01]  /*acc0*/  LDSM.16.MT88.4 R80, [R228+0x900] ;  /* 0x00090000e450783b */ /* 0x000fe20000004200 */
[----:B------:R-:W-:Y:S02]  /*acd0*/  IMAD.MOV.U32 R178, RZ, RZ, R174 ;  /* 0x000000ffffb27224 */ /* 0x000fe400078e00ae */
[----:B------:R-:W-:Y:S02]  /*ace0*/  IMAD.MOV.U32 R174, RZ, RZ, R199 ;  /* 0x000000ffffae7224 */ /* 0x000fe400078e00c7 */
[----:B------:R-:W-:Y:S02]  /*acf0*/  IMAD.MOV.U32 R179, RZ, RZ, R188 ;  /* 0x000000ffffb37224 */ /* 0x000fe400078e00bc */
[----:B------:R-:W-:Y:S02]  /*ad00*/  IMAD.MOV.U32 R188, RZ, RZ, R198 ;  /* 0x000000ffffbc7224 */ /* 0x000fe400078e00c6 */
[----:B-1----:R-:W-:Y:S02]  /*ad10*/  FFMA.FTZ R2, R47, c[0x0][0x2d0], -R92 ;  /* 0x0000b4002f027a23 */ /* 0x002fe4000001085c */
[----:B------:R-:W-:Y:S02]  /*ad20*/  FMUL.FTZ R47, R0, R183 ;  /* 0x000000b7002f7220 */ /* 0x000fe40000410000 */
[----:B----4-:R-:W-:Y:S01]  /*ad30*/  IMAD.MOV.U32 R177, RZ, RZ, R159 ;  /* 0x000000ffffb17224 */ /* 0x010fe200078e009f */
[----:B------:R-:W-:Y:S01]  /*ad40*/  MUFU.EX2 R183, R94 ;  /* 0x0000005e00b77308 */ /* 0x000fe20000000800 */
[----:B------:R-:W-:Y:S01]  /*ad50*/  IMAD.MOV.U32 R159, RZ, RZ, R193 ;  /* 0x000000ffff9f7224 */ /* 0x000fe200078e00c1 */
[----:B--2---:R-:W-:Y:S02]  /*ad60*/  F2FP.PACK_AB R66, R142, R145 ;  /* 0x000000918e42723e */ /* 0x004fe400000000ff */
[----:B---3--:R-:W-:Y:S02]  /*ad70*/  F2FP.PACK_AB R75, R140, R55 ;  /* 0x000000378c4b723e */ /* 0x008fe400000000ff */
[----:B------:R-:W-:Y:S02]  /*ad80*/  F2FP.PACK_AB R74, R245, R54 ;  /* 0x00000036f54a723e */ /* 0x000fe400000000ff */
[----:B------:R-:W1:Y:S05]  /*ad90*/  LDSM.16.MT88.4 R52, [R229+0x100] ;  /* 0x00010000e534783b */ /* 0x000e6a0000004200 */
[-C--:B------:R-:W-:Y:S05]  /*ada0*/  HMMA.16816.F32 R4, R72, R20.reuse, R4 ;  /* 0x000000144804723c */ /* 0x080fea0000001804 */
[----:B------:R-:W-:Y:S07]  /*adb0*/  F2FP.PACK_AB R67, R143, R70 ;  /* 0x000000468f43723e */ /* 0x000fee00000000ff */
[C---:B------:R-:W-:Y:S07]  /*adc0*/  HMMA.16816.F32 R8, R64.reuse, R20, R8 ;  /* 0x000000144008723c */ /* 0x040fee0000001808 */
[C---:B------:R-:W-:Y:S01]  /*add0*/  FMUL.FTZ R20, R69.reuse, R164 ;  /* 0x000000a445147220 */ /* 0x040fe20000410000 */
[-C--:B------:R-:W-:Y:S01]  /*ade0*/  HMMA.16816.F32 R12, R64, R22.reuse, R12 ;  /* 0x00000016400c723c */ /* 0x080fe2000000180c */
[----:B------:R2:W-:Y:S03]  /*adf0*/  MUFU.EX2 R164, R2 ;  /* 0x0000000200a47308 */ /* 0x0005e60000000800 */
[----:B------:R-:W-:Y:S02]  /*ae00*/  FMUL.FTZ R21, R69, R165 ;  /* 0x000000a545157220 */ /* 0x000fe40000410000 */
[----:B------:R-:W-:Y:S02]  /*ae10*/  IMAD.MOV.U32 R165, RZ, RZ, R24 ;  /* 0x000000ffffa57224 */ /* 0x000fe400078e0018 */
[C---:B------:R-:W-:Y:S04]  /*ae20*/  HMMA.16816.F32 R16, R72.reuse, R22, R16 ;  /* 0x000000164810723c */ /* 0x040fe80000001810 */
[----:B------:R-:W-:Y:S03]  /*ae30*/  FMUL.FTZ R24, R3, R168 ;  /* 0x000000a803187220 */ /* 0x000fe60000410000 */
[C---:B------:R-:W-:Y:S02]  /*ae40*/  FMUL.FTZ R23, R68.reuse, R167 ;  /* 0x000000a744177220 */ /* 0x040fe40000410000 */
[----:B------:R-:W-:Y:S07]  /*ae50*/  FMUL.FTZ R22, R68, R166 ;  /* 0x000000a644167220 */ /* 0x000fee0000410000 */
[-C--:B------:R-:W-:Y:S03]  /*ae60*/  HMMA.16816.F32 R20, R72, R36.reuse, R20 ;  /* 0x000000244814723c */ /* 0x080fe60000001814 */
[----:B--2---:R-:W-:Y:S02]  /*ae70*/  FFMA.FTZ R2, R189, c[0x0][0x2d0], -R92 ;  /* 0x0000b400bd027a23 */ /* 0x004fe4000001085c */
[----:B------:R-:W-:Y:S02]  /*ae80*/  IMAD.MOV.U32 R189, RZ, RZ, R165 ;  /* 0x000000ffffbd7224 */ /* 0x000fe400078e00a5 */
[----:B------:R2:W-:Y:S01]  /*ae90*/  MUFU.EX2 R168, R2 ;  /* 0x0000000200a87308 */ /* 0x0005e20000000800 */
[C---:B------:R-:W-:Y:S04]  /*aea0*/  HMMA.16816.F32 R24, R64.reuse, R36, R24 ;  /* 0x000000244018723c */ /* 0x040fe80000001818 */
[----:B------:R-:W-:Y:S02]  /*aeb0*/  IMAD.MOV.U32 R165, RZ, RZ, R106 ;  /* 0x000000ffffa57224 */ /* 0x000fe400078e006a */
[----:B------:R-:W-:Y:S02]  /*aec0*/  IMAD.MOV.U32 R106, RZ, RZ, R98 ;  /* 0x000000ffff6a7224 */ /* 0x000fe400078e0062 */
[-C--:B------:R-:W-:Y:S04]  /*aed0*/  HMMA.16816.F32 R28, R64, R38.reuse, R28 ;  /* 0x00000026401c723c */ /* 0x080fe8000000181c */
[--C-:B------:R-:W-:Y:S02]  /*aee0*/  FFMA.FTZ R98, R213, c[0x0][0x2d0], -R92.reuse ;  /* 0x0000b400d5627a23 */ /* 0x100fe4000001085c */
[C---:B------:R-:W-:Y:S02]  /*aef0*/  FMUL.FTZ R37, R69.reuse, R117 ;  /* 0x0000007545257220 */ /* 0x040fe40000410000 */
[C---:B------:R-:W-:Y:S04]  /*af00*/  HMMA.16816.F32 R32, R72.reuse, R38, R32 ;  /* 0x000000264820723c */ /* 0x040fe80000001820 */
[----:B------:R-:W-:Y:S02]  /*af10*/  FMUL.FTZ R36, R69, R116 ;  /* 0x0000007445247220 */ /* 0x000fe40000410000 */
[--C-:B------:R-:W-:Y:S02]  /*af20*/  FFMA.FTZ R117, R102, c[0x0][0x2d0], -R93.reuse ;  /* 0x0000b40066757a23 */ /* 0x100fe4000001085d */
[----:B--2---:R-:W-:Y:S04]  /*af30*/  FFMA.FTZ R2, R190, c[0x0][0x2d0], -R93 ;  /* 0x0000b400be027a23 */ /* 0x004fe8000001085d */
[----:B------:R2:W3:Y:S01]  /*af40*/  MUFU.EX2 R163, R2 ;  /* 0x0000000200a37308 */ /* 0x0004e20000000800 */
[C---:B------:R-:W-:Y:S02]  /*af50*/  FMUL.FTZ R39, R68.reuse, R119 ;  /* 0x0000007744277220 */ /* 0x040fe40000410000 */
[----:B------:R-:W-:Y:S02]  /*af60*/  FMUL.FTZ R38, R68, R118 ;  /* 0x0000007644267220 */ /* 0x000fe40000410000 */
[----:B------:R-:W-:Y:S02]  /*af70*/  FFMA.FTZ R119, R200, c[0x0][0x2d0], -R92 ;  /* 0x0000b400c8777a23 */ /* 0x000fe4000001085c */
[----:B------:R-:W-:Y:S02]  /*af80*/  FFMA.FTZ R102, R225, c[0x0][0x2d0], -R96 ;  /* 0x0000b400e1667a23 */ /* 0x000fe40000010860 */
[----:B------:R-:W-:Y:S01]  /*af90*/  IMAD.MOV.U32 R225, RZ, RZ, R150 ;  /* 0x000000ffffe17224 */ /* 0x000fe200078e0096 */
[-C--:B-1----:R-:W-:Y:S03]  /*afa0*/  HMMA.16816.F32 R36, R72, R52.reuse, R36 ;  /* 0x000000344824723c */ /* 0x082fe60000001824 */
[----:B------:R-:W-:Y:S02]  /*afb0*/  IMAD.MOV.U32 R200, RZ, RZ, R192 ;  /* 0x000000ffffc87224 */ /* 0x000fe400078e00c0 */
[----:B------:R-:W-:Y:S02]  /*afc0*/  FFMA.FTZ R118, R216, c[0x0][0x2d0], -R97 ;  /* 0x0000b400d8767a23 */ /* 0x000fe40000010861 */
[----:B------:R-:W-:Y:S01]  /*afd0*/  FFMA.FTZ R116, R217, c[0x0][0x2d0], -R96 ;  /* 0x0000b400d9747a23 */ /* 0x000fe20000010860 */
[C---:B------:R-:W-:Y:S04]  /*afe0*/  HMMA.16816.F32 R40, R64.reuse, R52, R40 ;  /* 0x000000344028723c */ /* 0x040fe80000001828 */
[----:B------:R-:W-:Y:S02]  /*aff0*/  IMAD.MOV.U32 R217, RZ, RZ, R152 ;  /* 0x000000ffffd97224 */ /* 0x000fe400078e0098 */
[----:B--2---:R-:W-:Y:S02]  /*b000*/  FFMA.FTZ R2, R191, c[0x0][0x2d0], -R93 ;  /* 0x0000b400bf027a23 */ /* 0x004fe4000001085d */
[-C--:B------:R-:W-:Y:S02]  /*b010*/  HMMA.16816.F32 R44, R64, R54.reuse, R44 ;  /* 0x00000036402c723c */ /* 0x080fe4000000182c */
[----:B------:R1:W-:Y:S02]  /*b020*/  MUFU.EX2 R167, R2 ;  /* 0x0000000200a77308 */ /* 0x0003e40000000800 */
[----:B---3--:R-:W-:Y:S02]  /*b030*/  IMAD.MOV.U32 R213, RZ, RZ, R163 ;  /* 0x000000ffffd57224 */ /* 0x008fe400078e00a3 */
[C---:B------:R-:W-:Y:S02]  /*b040*/  FMUL.FTZ R52, R69.reuse, R184 ;  /* 0x000000b845347220 */ /* 0x040fe40000410000 */
[C---:B------:R-:W-:Y:S04]  /*b050*/  HMMA.16816.F32 R48, R72.reuse, R54, R48 ;  /* 0x000000364830723c */ /* 0x040fe80000001830 */
[----:B------:R-:W-:Y:S01]  /*b060*/  FMUL.FTZ R53, R69, R185 ;  /* 0x000000b945357220 */ /* 0x000fe20000410000 */
[----:B------:R-:W-:Y:S02]  /*b070*/  MUFU.EX2 R184, R98 ;  /* 0x0000006200b87308 */ /* 0x000fe40000000800 */
[C---:B------:R-:W-:Y:S02]  /*b080*/  FMUL.FTZ R54, R68.reuse, R186 ;  /* 0x000000ba44367220 */ /* 0x040fe40000410000 */
[----:B------:R-:W-:Y:S07]  /*b090*/  FMUL.FTZ R55, R68, R187 ;  /* 0x000000bb44377220 */ /* 0x000fee0000410000 */
[-C--:B------:R-:W-:Y:S03]  /*b0a0*/  HMMA.16816.F32 R52, R72, R76.reuse, R52 ;  /* 0x0000004c4834723c */ /* 0x080fe60000001834 */
[--C-:B-1----:R-:W-:Y:S02]  /*b0b0*/  FFMA.FTZ R2, R56, c[0x0][0x2d0], -R92.reuse ;  /* 0x0000b40038027a23 */ /* 0x102fe4000001085c */
[----:B------:R-:W-:Y:S02]  /*b0c0*/  FMUL.FTZ R56, R3, R128 ;  /* 0x0000008003387220 */ /* 0x000fe40000410000 */
[----:B------:R1:W2:Y:S02]  /*b0d0*/  MUFU.EX2 R169, R2 ;  /* 0x0000000200a97308 */ /* 0x0002a40000000800 */
[----:B-1----:R-:W-:Y:S03]  /*b0e0*/  FFMA.FTZ R2, R57, c[0x0][0x2d0], -R92 ;  /* 0x0000b40039027a23 */ /* 0x002fe6000001085c */
[----:B------:R-:W-:Y:S05]  /*b0f0*/  FMUL.FTZ R57, R3, R129 ;  /* 0x0000008103397220 */ /* 0x000fea0000410000 */
[----:B------:R1:W-:Y:S01]  /*b100*/  MUFU.EX2 R171, R2 ;  /* 0x0000000200ab7308 */ /* 0x0003e20000000800 */
[----:B--2---:R-:W-:Y:S01]  /*b110*/  IMAD.MOV.U32 R252, RZ, RZ, R169 ;  /* 0x000000fffffc7224 */ /* 0x004fe200078e00a9 */
[C---:B------:R-:W-:Y:S08]  /*b120*/  HMMA.16816.F32 R56, R64.reuse, R76, R56 ;  /* 0x0000004c4038723c */ /* 0x040ff00000001838 */
[----:B------:R2:W-:Y:S01]  /*b130*/  MUFU.EX2 R129, R101 ;  /* 0x0000006500817308 */ /* 0x0005e20000000800 */
[----:B------:R-:W-:Y:S03]  /*b140*/  F2FP.PACK_AB R76, R236, R153 ;  /* 0x00000099ec4c723e */ /* 0x000fe600000000ff */
[----:B------:R-:W-:Y:S01]  /*b150*/  F2FP.PACK_AB R77, R233, R246 ;  /* 0x000000f6e94d723e */ /* 0x000fe200000000ff */
[----:B-1----:R-:W-:Y:S02]  /*b160*/  FFMA.FTZ R2, R60, c[0x0][0x2d0], -R93 ;  /* 0x0000b4003c027a23 */ /* 0x002fe4000001085d */
[----:B------:R-:W-:Y:S03]  /*b170*/  FMUL.FTZ R60, R3, R132 ;  /* 0x00000084033c7220 */ /* 0x000fe60000410000 */
[----:B------:R1:W-:Y:S04]  /*b180*/  MUFU.EX2 R166, R2 ;  /* 0x0000000200a67308 */ /* 0x0003e80000000800 */
[-C--:B------:R-:W-:Y:S03]  /*b190*/  HMMA.16816.F32 R60, R64, R78.reuse, R60 ;  /* 0x0000004e403c723c */ /* 0x080fe6000000183c */
[----:B--2---:R-:W-:Y:S04]  /*b1a0*/  FFMA.FTZ R101, R223, c[0x0][0x2d0], -R97 ;  /* 0x0000b400df657a23 */ /* 0x004fe80000010861 */
[C---:B------:R-:W-:Y:S02]  /*b1b0*/  FMUL.FTZ R64, R69.reuse, R136 ;  /* 0x0000008845407220 */ /* 0x040fe40000410000 */
[----:B------:R-:W-:Y:S03]  /*b1c0*/  FMUL.FTZ R65, R69, R137 ;  /* 0x0000008945417220 */ /* 0x000fe60000410000 */
[C---:B------:R-:W-:Y:S02]  /*b1d0*/  FMUL.FTZ R66, R68.reuse, R138 ;  /* 0x0000008a44427220 */ /* 0x040fe40000410000 */
[----:B------:R-:W-:Y:S02]  /*b1e0*/  FMUL.FTZ R67, R68, R139 ;  /* 0x0000008b44437220 */ /* 0x000fe40000410000 */
[----:B-1----:R-:W-:Y:S05]  /*b1f0*/  FFMA.FTZ R2, R194, c[0x0][0x2d0], -R93 ;  /* 0x0000b400c2027a23 */ /* 0x002fea000001085d */
[----:B------:R-:W-:Y:S01]  /*b200*/  HMMA.16816.F32 R64, R72, R78, R64 ;  /* 0x0000004e4840723c */ /* 0x000fe20000001840 */
[----:B------:R1:W2:Y:S06]  /*b210*/  MUFU.EX2 R170, R2 ;  /* 0x0000000200aa7308 */ /* 0x0002ac0000000800 */
[----:B------:R-:W-:Y:S02]  /*b220*/  F2FP.PACK_AB R72, R220, R155 ;  /* 0x0000009bdc48723e */ /* 0x000fe400000000ff */
[----:B------:R-:W-:Y:S03]  /*b230*/  F2FP.PACK_AB R73, R232, R154 ;  /* 0x0000009ae849723e */ /* 0x000fe600000000ff */
[----:B------:R-:W-:Y:S02]  /*b240*/  F2FP.PACK_AB R74, R242, R235 ;  /* 0x000000ebf24a723e */ /* 0x000fe400000000ff */
[----:B------:R-:W-:Y:S02]  /*b250*/  F2FP.PACK_AB R75, R243, R239 ;  /* 0x000000eff34b723e */ /* 0x000fe400000000ff */
[----:B------:R-:W-:Y:S02]  /*b260*/  F2FP.PACK_AB R78, R149, R240 ;  /* 0x000000f0954e723e */ /* 0x000fe400000000ff */
[----:B------:R-:W-:Y:S03]  /*b270*/  F2FP.PACK_AB R79, R148, R241 ;  /* 0x000000f1944f723e */ /* 0x000fe600000000ff */
[-C--:B------:R-:W-:Y:S03]  /*b280*/  HMMA.16816.F32 R4, R72, R80.reuse, R4 ;  /* 0x000000504804723c */ /* 0x080fe60000001804 */
[--C-:B-1----:R-:W-:Y:S05]  /*b290*/  FFMA.FTZ R2, R207, c[0x0][0x2d0], -R96.reuse ;  /* 0x0000b400cf027a23 */ /* 0x102fea0000010860 */
[C---:B------:R-:W-:Y:S01]  /*b2a0*/  HMMA.16816.F32 R8, R76.reuse, R80, R8 ;  /* 0x000000504c08723c */ /* 0x040fe20000001808 */
[----:B------:R1:W-:Y:S07]  /*b2b0*/  MUFU.EX2 R160, R2 ;  /* 0x0000000200a07308 */ /* 0x0003ee0000000800 */
[-C--:B------:R-:W-:Y:S08]  /*b2c0*/  HMMA.16816.F32 R12, R76, R82.reuse, R12 ;  /* 0x000000524c0c723c */ /* 0x080ff0000000180c */
[C---:B------:R-:W-:Y:S01]  /*b2d0*/  HMMA.16816.F32 R16, R72.reuse, R82, R16 ;  /* 0x000000524810723c */ /* 0x040fe20000001810 */
[----:B------:R-:W3:Y:S07]  /*b2e0*/  LDSM.16.MT88.4 R80, [R230+0x900] ;  /* 0x00090000e650783b */ /* 0x000eee0000004200 */
[-C--:B------:R-:W-:Y:S04]  /*b2f0*/  HMMA.16816.F32 R20, R72, R84.reuse, R20 ;  /* 0x000000544814723c */ /* 0x080fe80000001814 */
[----:B-1----:R-:W-:Y:S04]  /*b300*/  FFMA.FTZ R2, R208, c[0x0][0x2d0], -R96 ;  /* 0x0000b400d0027a23 */ /* 0x002fe80000010860 */
[C---:B------:R-:W-:Y:S01]  /*b310*/  HMMA.16816.F32 R24, R76.reuse, R84, R24 ;  /* 0x000000544c18723c */ /* 0x040fe20000001818 */
[----:B------:R1:W4:Y:S07]  /*b320*/  MUFU.EX2 R162, R2 ;  /* 0x0000000200a27308 */ /* 0x00032e0000000800 */
[-C--:B------:R-:W-:Y:S08]  /*b330*/  HMMA.16816.F32 R28, R76, R86.reuse, R28 ;  /* 0x000000564c1c723c */ /* 0x080ff0000000181c */
[C---:B------:R-:W-:Y:S01]  /*b340*/  HMMA.16816.F32 R32, R72.reuse, R86, R32 ;  /* 0x000000564820723c */ /* 0x040fe20000001820 */
[----:B------:R-:W2:Y:S07]  /*b350*/  LDSM.16.MT88.4 R84, [R228+0x1100] ;  /* 0x00110000e454783b */ /* 0x000eae0000004200 */
[-C--:B------:R-:W-:Y:S04]  /*b360*/  HMMA.16816.F32 R36, R72, R88.reuse, R36 ;  /* 0x000000584824723c */ /* 0x080fe80000001824 */
[--C-:B-1----:R-:W-:Y:S04]  /*b370*/  FFMA.FTZ R2, R221, c[0x0][0x2d0], -R97.reuse ;  /* 0x0000b400dd027a23 */ /* 0x102fe80000010861 */
[C---:B------:R-:W-:Y:S01]  /*b380*/  HMMA.16816.F32 R40, R76.reuse, R88, R40 ;  /* 0x000000584c28723c */ /* 0x040fe20000001828 */
[----:B------:R1:W1:Y:S07]  /*b390*/  MUFU.EX2 R161, R2 ;  /* 0x0000000200a17308 */ /* 0x00026e0000000800 */
[-C--:B------:R-:W-:Y:S08]  /*b3a0*/  HMMA.16816.F32 R44, R76, R90.reuse, R44 ;  /* 0x0000005a4c2c723c */ /* 0x080ff0000000182c */
[C---:B------:R-:W-:Y:S01]  /*b3b0*/  HMMA.16816.F32 R48, R72.reuse, R90, R48 ;  /* 0x0000005a4830723c */ /* 0x040fe20000001830 */
[----:B------:R-:W-:Y:S07]  /*b3c0*/  LDSM.16.MT88.4 R88, [R229+0x1100] ;  /* 0x00110000e558783b */ /* 0x000fee0000004200 */
[-C--:B---3--:R-:W-:Y:S04]  /*b3d0*/  HMMA.16816.F32 R52, R72, R80.reuse, R52 ;  /* 0x000000504834723c */ /* 0x088fe80000001834 */
[----:B-1----:R-:W-:Y:S02]  /*b3e0*/  FFMA.FTZ R2, R226, c[0x0][0x2d0], -R97 ;  /* 0x0000b400e2027a23 */ /* 0x002fe40000010861 */
[----:B--2---:R-:W-:Y:S02]  /*b3f0*/  IMAD.MOV.U32 R226, RZ, RZ, R170 ;  /* 0x000000ffffe27224 */ /* 0x004fe400078e00aa */
[C---:B------:R-:W-:Y:S01]  /*b400*/  HMMA.16816.F32 R56, R76.reuse, R80, R56 ;  /* 0x000000504c38723c */ /* 0x040fe20000001838 */
[----:B------:R1:W-:Y:S07]  /*b410*/  MUFU.EX2 R221, R2 ;  /* 0x0000000200dd7308 */ /* 0x0003ee0000000800 */
[-C--:B------:R-:W-:Y:S07]  /*b420*/  HMMA.16816.F32 R60, R76, R82.reuse, R60 ;  /* 0x000000524c3c723c */ /* 0x080fee000000183c */
[----:B------:R-:W-:Y:S01]  /*b430*/  FFMA.FTZ R76, R99, c[0x0][0x2d0], -R96 ;  /* 0x0000b400634c7a23 */ /* 0x000fe20000010860 */
[----:B------:R-:W-:Y:S01]  /*b440*/  HMMA.16816.F32 R64, R72, R82, R64 ;  /* 0x000000524840723c */ /* 0x000fe20000001840 */
[----:B------:R-:W2:Y:S02]  /*b450*/  LDSM.16.MT88.4 R80, [R231+0x1100] ;  /* 0x00110000e750783b */ /* 0x000ea40000004200 */
[----:B------:R3:W-:Y:S01]  /*b460*/  MUFU.EX2 R191, R76 ;  /* 0x0000004c00bf7308 */ /* 0x0007e20000000800 */
[----:B------:R-:W-:Y:S01]  /*b470*/  FFMA.FTZ R99, R250, c[0x0][0x2d0], -R93 ;  /* 0x0000b400fa637a23 */ /* 0x000fe2000001085d */
[----:B------:R-:W-:Y:S01]  /*b480*/  F2FP.PACK_AB R77, R152, R147 ;  /* 0x00000093984d723e */ /* 0x000fe200000000ff */
[----:B------:R-:W-:Y:S01]  /*b490*/  IMAD.MOV.U32 R250, RZ, RZ, R178 ;  /* 0x000000fffffa7224 */ /* 0x000fe200078e00b2 */
[----:B------:R-:W-:Y:S01]  /*b4a0*/  F2FP.PACK_AB R72, R234, R244 ;  /* 0x000000f4ea48723e */ /* 0x000fe200000000ff */
[--C-:B-1----:R-:W-:Y:S01]  /*b4b0*/  FFMA.FTZ R2, R227, c[0x0][0x2d0], -R96.reuse ;  /* 0x0000b400e3027a23 */ /* 0x102fe20000010860 */
[----:B------:R-:W-:Y:S04]  /*b4c0*/  F2FP.PACK_AB R73, R173, R237 ;  /* 0x000000edad49723e */ /* 0x000fe800000000ff */
[----:B------:R1:W-:Y:S01]  /*b4d0*/  MUFU.EX2 R208, R2 ;  /* 0x0000000200d07308 */ /* 0x0003e20000000800 */
[----:B------:R-:W-:Y:S01]  /*b4e0*/  F2FP.PACK_AB R74, R200, R151 ;  /* 0x00000097c84a723e */ /* 0x000fe200000000ff */
[----:B------:R-:W-:Y:S08]  /*b4f0*/  IMAD.MOV.U32 R227, RZ, RZ, R171 ;  /* 0x000000ffffe37224 */ /* 0x000ff000078e00ab */
[----:B------:R-:W-:Y:S01]  /*b500*/  MUFU.EX2 R130, R99 ;  /* 0x0000006300827308 */ /* 0x000fe20000000800 */
[----:B---3--:R-:W-:Y:S01]  /*b510*/  F2FP.PACK_AB R76, R172, R238 ;  /* 0x000000eeac4c723e */ /* 0x008fe200000000ff */
[----:B-1----:R-:W-:Y:S02]  /*b520*/  FFMA.FTZ R2, R248, c[0x0][0x2d0], -R96 ;  /* 0x0000b400f8027a23 */ /* 0x002fe40000010860 */
[----:B------:R-:W-:Y:S06]  /*b530*/  IMAD.MOV.U32 R248, RZ, RZ, R166 ;  /* 0x000000fffff87224 */ /* 0x000fec00078e00a6 */
[----:B------:R1:W-:Y:S02]  /*b540*/  MUFU.EX2 R207, R2 ;  /* 0x0000000200cf7308 */ /* 0x0003e40000000800 */
[----:B-1----:R-:W-:Y:S08]  /*b550*/  FFMA.FTZ R2, R205, c[0x0][0x2d0], -R97 ;  /* 0x0000b400cd027a23 */ /* 0x002ff00000010861 */
[----:B------:R1:W-:Y:S02]  /*b560*/  MUFU.EX2 R205, R2 ;  /* 0x0000000200cd7308 */ /* 0x0003e40000000800 */
[----:B-1----:R-:W-:Y:S02]  /*b570*/  FFMA.FTZ R2, R251, c[0x0][0x2d0], -R92 ;  /* 0x0000b400fb027a23 */ /* 0x002fe4000001085c */
[----:B----4-:R-:W-:Y:S06]  /*b580*/  IMAD.MOV.U32 R251, RZ, RZ, R162 ;  /* 0x000000fffffb7224 */ /* 0x010fec00078e00a2 */
[----:B------:R1:W-:Y:S02]  /*b590*/  MUFU.EX2 R182, R2 ;  /* 0x0000000200b67308 */ /* 0x0003e40000000800 */
[----:B-1----:R-:W-:Y:S08]  /*b5a0*/  FFMA.FTZ R2, R204, c[0x0][0x2d0], -R92 ;  /* 0x0000b400cc027a23 */ /* 0x002ff0000001085c */
[----:B------:R1:W-:Y:S02]  /*b5b0*/  MUFU.EX2 R204, R2 ;  /* 0x0000000200cc7308 */ /* 0x0003e40000000800 */
[----:B-1----:R-:W-:Y:S02]  /*b5c0*/  FFMA.FTZ R2, R176, c[0x0][0x2d0], -R93 ;  /* 0x0000b400b0027a23 */ /* 0x002fe4000001085d */
[----:B------:R-:W-:Y:S06]  /*b5d0*/  IMAD.MOV.U32 R176, RZ, RZ, R158 ;  /* 0x000000ffffb07224 */ /* 0x000fec00078e009e */
[----:B------:R1:W-:Y:S01]  /*b5e0*/  MUFU.EX2 R181, R2 ;  /* 0x0000000200b57308 */ /* 0x0003e20000000800 */
[----:B------:R-:W-:Y:S02]  /*b5f0*/  IMAD.MOV.U32 R158, RZ, RZ, R157 ;  /* 0x000000ffff9e7224 */ /* 0x000fe400078e009d */
[----:B------:R-:W-:Y:S02]  /*b600*/  IMAD.MOV.U32 R157, RZ, RZ, R156 ;  /* 0x000000ffff9d7224 */ /* 0x000fe400078e009c */
[----:B------:R-:W-:Y:S02]  /*b610*/  IMAD.MOV.U32 R156, RZ, RZ, R145 ;  /* 0x000000ffff9c7224 */ /* 0x000fe400078e0091 */
[----:B------:R-:W-:Y:S02]  /*b620*/  IMAD.MOV.U32 R145, RZ, RZ, R146 ;  /* 0x000000ffff917224 */ /* 0x000fe400078e0092 */
[----:B------:R-:W-:Y:S02]  /*b630*/  IMAD.MOV.U32 R146, RZ, RZ, R100 ;  /* 0x000000ffff927224 */ /* 0x000fe400078e0064 */
[----:B------:R-:W-:Y:S02]  /*b640*/  FFMA.FTZ R100, R212, c[0x0][0x2d0], -R92 ;  /* 0x0000b400d4647a23 */ /* 0x000fe4000001085c */
[----:B------:R-:W-:Y:S02]  /*b650*/  IMAD.MOV.U32 R212, RZ, RZ, R164 ;  /* 0x000000ffffd47224 */ /* 0x000fe400078e00a4 */
[----:B------:R-:W-:Y:S01]  /*b660*/  MUFU.EX2 R131, R100 ;  /* 0x0000006400837308 */ /* 0x000fe20000000800 */
[----:B-1----:R-:W-:Y:S02]  /*b670*/  FFMA.FTZ R2, R175, c[0x0][0x2d0], -R93 ;  /* 0x0000b400af027a23 */ /* 0x002fe4000001085d */
[----:B------:R-:W-:Y:S07]  /*b680*/  IMAD.MOV.U32 R175, RZ, RZ, R107 ;  /* 0x000000ffffaf7224 */ /* 0x000fee00078e006b */
[----:B------:R1:W-:Y:S01]  /*b690*/  MUFU.EX2 R199, R2 ;  /* 0x0000000200c77308 */ /* 0x0003e20000000800 */
[----:B------:R-:W-:Y:S02]  /*b6a0*/  IMAD.MOV.U32 R107, RZ, RZ, R104 ;  /* 0x000000ffff6b7224 */ /* 0x000fe400078e0068 */
[----:B------:R-:W-:Y:S02]  /*b6b0*/  FFMA.FTZ R104, R206, c[0x0][0x2d0], -R92 ;  /* 0x0000b400ce687a23 */ /* 0x000fe4000001085c */
[----:B------:R-:W-:Y:S02]  /*b6c0*/  IMAD.MOV.U32 R206, RZ, RZ, R177 ;  /* 0x000000ffffce7224 */ /* 0x000fe400078e00b1 */
[----:B------:R-:W-:Y:S02]  /*b6d0*/  IMAD.MOV.U32 R177, RZ, RZ, R176 ;  /* 0x000000ffffb17224 */ /* 0x000fe400078e00b0 */
[----:B------:R-:W-:Y:S01]  /*b6e0*/  IMAD.MOV.U32 R176, RZ, RZ, R165 ;  /* 0x000000ffffb07224 */ /* 0x000fe200078e00a5 */
[----:B------:R-:W-:Y:S01]  /*b6f0*/  F2FP.PACK_AB R79, R206, R250 ;  /* 0x000000face4f723e */ /* 0x000fe200000000ff */
[----:B------:R-:W-:Y:S02]  /*b700*/  IMAD.MOV.U32 R165, RZ, RZ, R145 ;  /* 0x000000ffffa57224 */ /* 0x000fe400078e0091 */
[----:B------:R-:W-:Y:S02]  /*b710*/  IMAD.MOV.U32 R145, RZ, RZ, R107 ;  /* 0x000000ffff917224 */ /* 0x000fe400078e006b */
[----:B------:R-:W-:Y:S02]  /*b720*/  IMAD.MOV.U32 R107, RZ, RZ, R106 ;  /* 0x000000ffff6b7224 */ /* 0x000fe400078e006a */
[----:B------:R-:W-:Y:S02]  /*b730*/  IMAD.MOV.U32 R106, RZ, RZ, R105 ;  /* 0x000000ffff6a7224 */ /* 0x000fe400078e0069 */
[----:B------:R-:W-:Y:S02]  /*b740*/  FFMA.FTZ R105, R202, c[0x0][0x2d0], -R92 ;  /* 0x0000b400ca697a23 */ /* 0x000fe4000001085c */
[----:B------:R-:W-:Y:S02]  /*b750*/  IMAD.MOV.U32 R202, RZ, RZ, R108 ;  /* 0x000000ffffca7224 */ /* 0x000fe400078e006c */
[--C-:B------:R-:W-:Y:S02]  /*b760*/  FFMA.FTZ R108, R201, c[0x0][0x2d0], -R92.reuse ;  /* 0x0000b400c96c7a23 */ /* 0x100fe4000001085c */
[----:B-1----:R-:W-:Y:S02]  /*b770*/  FFMA.FTZ R2, R209, c[0x0][0x2d0], -R92 ;  /* 0x0000b400d1027a23 */ /* 0x002fe4000001085c */
[----:B------:R-:W-:Y:S02]  /*b780*/  IMAD.MOV.U32 R201, RZ, RZ, R189 ;  /* 0x000000ffffc97224 */ /* 0x000fe400078e00bd */
[----:B------:R1:W-:Y:S01]  /*b790*/  MUFU.EX2 R194, R2 ;  /* 0x0000000200c27308 */ /* 0x0003e20000000800 */
[----:B------:R-:W-:Y:S02]  /*b7a0*/  IMAD.MOV.U32 R249, RZ, RZ, R177 ;  /* 0x000000fffff97224 */ /* 0x000fe400078e00b1 */
[----:B------:R-:W-:Y:S01]  /*b7b0*/  F2FP.PACK_AB R75, R201, R150 ;  /* 0x00000096c94b723e */ /* 0x000fe200000000ff */
[----:B------:R-:W-:Y:S02]  /*b7c0*/  IMAD.MOV.U32 R178, RZ, RZ, R165 ;  /* 0x000000ffffb27224 */ /* 0x000fe400078e00a5 */
[----:B------:R-:W-:Y:S01]  /*b7d0*/  IMAD.MOV.U32 R177, RZ, RZ, R106 ;  /* 0x000000ffffb17224 */ /* 0x000fe200078e006a */
[----:B------:R-:W-:Y:S01]  /*b7e0*/  F2FP.PACK_AB R78, R202, R249 ;  /* 0x000000f9ca4e723e */ /* 0x000fe200000000ff */
[----:B------:R-:W-:Y:S02]  /*b7f0*/  FFMA.FTZ R106, R113, c[0x0][0x2d0], -R93 ;  /* 0x0000b400716a7a23 */ /* 0x000fe4000001085d */
[-C--:B------:R-:W-:Y:S01]  /*b800*/  HMMA.16816.F32 R4, R72, R84.reuse, R4 ;  /* 0x000000544804723c */ /* 0x080fe20000001804 */
[----:B------:R-:W3:Y:S01]  /*b810*/  LDL.LU R113, [R1+0x28] ;  /* 0x0000280001717983 */ /* 0x000ee20000300800 */
[----:B------:R-:W-:Y:S01]  /*b820*/  MUFU.EX2 R108, R108 ;  /* 0x0000006c006c7308 */ /* 0x000fe20000000800 */
[----:B------:R-:W-:Y:S02]  /*b830*/  IMAD.MOV.U32 R165, RZ, RZ, R107 ;  /* 0x000000ffffa57224 */ /* 0x000fe400078e006b */
[----:B------:R-:W-:Y:S02]  /*b840*/  FFMA.FTZ R107, R112, c[0x0][0x2d0], -R93 ;  /* 0x0000b400706b7a23 */ /* 0x000fe4000001085d */
[----:B------:R-:W3:Y:S01]  /*b850*/  LDL.LU R112, [R1+0x30] ;  /* 0x0000300001707983 */ /* 0x000ee20000300800 */
[C---:B------:R-:W-:Y:S04]  /*b860*/  HMMA.16816.F32 R8, R76.reuse, R84, R8 ;  /* 0x000000544c08723c */ /* 0x040fe80000001808 */
[----:B------:R-:W-:Y:S02]  /*b870*/  FFMA.FTZ R98, R165, c[0x0][0x2d0], -R96 ;  /* 0x0000b400a5627a23 */ /* 0x000fe40000010860 */
[----:B-1----:R-:W-:Y:S02]  /*b880*/  FFMA.FTZ R2, R214, c[0x0][0x2d0], -R92 ;  /* 0x0000b400d6027a23 */ /* 0x002fe4000001085c */
[-C--:B------:R-:W-:Y:S01]  /*b890*/  HMMA.16816.F32 R12, R76, R86.reuse, R12 ;  /* 0x000000564c0c723c */ /* 0x080fe2000000180c */
[----:B------:R-:W-:Y:S03]  /*b8a0*/  MUFU.EX2 R115, R98 ;  /* 0x0000006200737308 */ /* 0x000fe60000000800 */
[----:B------:R-:W-:Y:S02]  /*b8b0*/  FFMA.FTZ R84, R178, c[0x0][0x2d0], -R96 ;  /* 0x0000b400b2547a23 */ /* 0x000fe40000010860 */
[----:B------:R-:W-:Y:S02]  /*b8c0*/  IMAD.MOV.U32 R214, RZ, RZ, R168 ;  /* 0x000000ffffd67224 */ /* 0x000fe400078e00a8 */
[C---:B------:R-:W-:Y:S03]  /*b8d0*/  HMMA.16816.F32 R16, R72.reuse, R86, R16 ;  /* 0x000000564810723c */ /* 0x040fe60000001810 */
[----:B------:R1:W-:Y:S01]  /*b8e0*/  MUFU.EX2 R198, R2 ;  /* 0x0000000200c67308 */ /* 0x0003e20000000800 */
[----:B------:R-:W-:Y:S02]  /*b8f0*/  IMAD.MOV.U32 R209, RZ, RZ, R167 ;  /* 0x000000ffffd17224 */ /* 0x000fe400078e00a7 */
[--C-:B------:R-:W-:Y:S02]  /*b900*/  FFMA.FTZ R100, R146, c[0x0][0x2d0], -R97.reuse ;  /* 0x0000b40092647a23 */ /* 0x100fe40000010861 */
[-C--:B--2---:R-:W-:Y:S04]  /*b910*/  HMMA.16816.F32 R20, R72, R80.reuse, R20 ;  /* 0x000000504814723c */ /* 0x084fe80000001814 */
[----:B------:R-:W-:Y:S01]  /*b920*/  FFMA.FTZ R99, R145, c[0x0][0x2d0], -R97 ;  /* 0x0000b40091637a23 */ /* 0x000fe20000010861 */
[----:B------:R2:W-:Y:S03]  /*b930*/  MUFU.EX2 R189, R84 ;  /* 0x0000005400bd7308 */ /* 0x0005e60000000800 */
[C---:B------:R-:W-:Y:S07]  /*b940*/  HMMA.16816.F32 R24, R76.reuse, R80, R24 ;  /* 0x000000504c18723c */ /* 0x040fee0000001818 */
[----:B------:R2:W-:Y:S01]  /*b950*/  MUFU.EX2 R146, R104 ;  /* 0x0000006800927308 */ /* 0x0005e20000000800 */
[-C--:B------:R-:W-:Y:S04]  /*b960*/  HMMA.16816.F32 R28, R76, R82.reuse, R28 ;  /* 0x000000524c1c723c */ /* 0x080fe8000000181c */
[----:B-1----:R-:W-:Y:S02]  /*b970*/  FFMA.FTZ R2, R222, c[0x0][0x2d0], -R93 ;  /* 0x0000b400de027a23 */ /* 0x002fe4000001085d */
[----:B------:R-:W-:Y:S02]  /*b980*/  IMAD.MOV.U32 R222, RZ, RZ, R161 ;  /* 0x000000ffffde7224 */ /* 0x000fe400078e00a1 */
[C---:B------:R-:W-:Y:S01]  /*b990*/  HMMA.16816.F32 R32, R72.reuse, R82, R32 ;  /* 0x000000524820723c */ /* 0x040fe20000001820 */
[----:B------:R1:W-:Y:S01]  /*b9a0*/  MUFU.EX2 R193, R2 ;  /* 0x0000000200c17308 */ /* 0x0003e20000000800 */
[----:B------:R-:W-:Y:S06]  /*b9b0*/  LDSM.16.MT88.4 R80, [R228+0x1900] ;  /* 0x00190000e450783b */ /* 0x000fec0000004200 */
[-C--:B------:R-:W-:Y:S02]  /*b9c0*/  HMMA.16816.F32 R36, R72, R88.reuse, R36 ;  /* 0x000000584824723c */ /* 0x080fe40000001824 */
[----:B--2---:R-:W-:Y:S01]  /*b9d0*/  LDSM.16.MT88.4 R84, [R231+0x1900] ;  /* 0x00190000e754783b */ /* 0x004fe20000004200 */
[----:B------:R-:W-:Y:S01]  /*b9e0*/  MUFU.EX2 R145, R105 ;  /* 0x0000006900917308 */ /* 0x000fe20000000800 */
[----:B------:R-:W-:Y:S04]  /*b9f0*/  FFMA.FTZ R104, R218, c[0x0][0x2d0], -R97 ;  /* 0x0000b400da687a23 */ /* 0x000fe80000010861 */
[C---:B------:R-:W-:Y:S05]  /*ba00*/  HMMA.16816.F32 R40, R76.reuse, R88, R40 ;  /* 0x000000584c28723c */ /* 0x040fea0000001828 */
[----:B------:R-:W-:Y:S03]  /*ba10*/  MUFU.EX2 R105, R195 ;  /* 0x000000c300697308 */ /* 0x000fe60000000800 */
[-C--:B------:R-:W-:Y:S04]  /*ba20*/  HMMA.16816.F32 R44, R76, R90.reuse, R44 ;  /* 0x0000005a4c2c723c */ /* 0x080fe8000000182c */
[----:B-1----:R-:W-:Y:S02]  /*ba30*/  FFMA.FTZ R2, R247, c[0x0][0x2d0], -R93 ;  /* 0x0000b400f7027a23 */ /* 0x002fe4000001085d */
[----:B------:R-:W-:Y:S01]  /*ba40*/  IMAD.MOV.U32 R247, RZ, RZ, R160 ;  /* 0x000000fffff77224 */ /* 0x000fe200078e00a0 */
[----:B------:R-:W-:Y:S01]  /*ba50*/  MUFU.EX2 R114, R99 ;  /* 0x0000006300727308 */ /* 0x000fe20000000800 */
[C---:B------:R-:W-:Y:S01]  /*ba60*/  HMMA.16816.F32 R48, R72.reuse, R90, R48 ;  /* 0x0000005a4830723c */ /* 0x040fe20000001830 */
[----:B------:R-:W-:Y:S03]  /*ba70*/  LDSM.16.MT88.4 R88, [R229+0x1900] ;  /* 0x00190000e558783b */ /* 0x000fe60000004200 */
[----:B------:R-:W-:Y:S05]  /*ba80*/  IMAD.MOV.U32 R160, RZ, RZ, R141 ;  /* 0x000000ffffa07224 */ /* 0x000fea00078e008d */
[----:B------:R1:W-:Y:S10]  /*ba90*/  MUFU.EX2 R192, R2 ;  /* 0x0000000200c07308 */ /* 0x0003f40000000800 */
[----:B------:R-:W-:Y:S10]  /*baa0*/  MUFU.EX2 R141, R107 ;  /* 0x0000006b008d7308 */ /* 0x000ff40000000800 */
[----:B------:R-:W2:Y:S01]  /*bab0*/  MUFU.EX2 R107, R119 ;  /* 0x00000077006b7308 */ /* 0x000ea20000000800 */
[----:B-1----:R-:W-:Y:S09]  /*bac0*/  FFMA.FTZ R2, R179, c[0x0][0x2d0], -R96 ;  /* 0x0000b400b3027a23 */ /* 0x002ff20000010860 */
[----:B------:R1:W-:Y:S10]  /*bad0*/  MUFU.EX2 R180, R2 ;  /* 0x0000000200b47308 */ /* 0x0003f40000000800 */
[----:B------:R-:W-:Y:S01]  /*bae0*/  MUFU.EX2 R99, R120 ;  /* 0x0000007800637308 */ /* 0x000fe20000000800 */
[----:B--2---:R-:W-:Y:S01]  /*baf0*/  F2FP.PACK_AB R136, R107, R108 ;  /* 0x0000006c6b88723e */ /* 0x004fe200000000ff */
[--C-:B-1----:R-:W-:Y:S02]  /*bb00*/  FFMA.FTZ R2, R95, c[0x0][0x2d0], -R97.reuse ;  /* 0x0000b4005f027a23 */ /* 0x102fe40000010861 */
[----:B------:R-:W1:Y:S06]  /*bb10*/  LDSM.16.MT88.4 R92, [R230+0x1100] ;  /* 0x00110000e65c783b */ /* 0x000e6c0000004200 */
[----:B------:R2:W-:Y:S02]  /*bb20*/  MUFU.EX2 R190, R2 ;  /* 0x0000000200be7308 */ /* 0x0005e40000000800 */
[--C-:B--2---:R-:W-:Y:S02]  /*bb30*/  FFMA.FTZ R2, R174, c[0x0][0x2d0], -R97.reuse ;  /* 0x0000b400ae027a23 */ /* 0x104fe40000010861 */
[----:B------:R-:W-:Y:S06]  /*bb40*/  IMAD.MOV.U32 R174, RZ, RZ, R188 ;  /* 0x000000ffffae7224 */ /* 0x000fec00078e00bc */
[----:B------:R2:W-:Y:S01]  /*bb50*/  MUFU.EX2 R188, R2 ;  /* 0x0000000200bc7308 */ /* 0x0005e20000000800 */
[-C--:B-1----:R-:W-:Y:S08]  /*bb60*/  HMMA.16816.F32 R52, R72, R92.reuse, R52 ;  /* 0x0000005c4834723c */ /* 0x082ff00000001834 */
[C---:B------:R-:W-:Y:S01]  /*bb70*/  HMMA.16816.F32 R56, R76.reuse, R92, R56 ;  /* 0x0000005c4c38723c */ /* 0x040fe20000001838 */
[----:B------:R-:W4:Y:S04]  /*bb80*/  LDL.LU R93, [R1+0x2c] ;  /* 0x00002c00015d7983 */ /* 0x000f280000300800 */
[----:B------:R-:W4:Y:S01]  /*bb90*/  LDL.LU R92, [R1+0x34] ;  /* 0x00003400015c7983 */ /* 0x000f220000300800 */
[--C-:B--2---:R-:W-:Y:S02]  /*bba0*/  FFMA.FTZ R2, R177, c[0x0][0x2d0], -R96.reuse ;  /* 0x0000b400b1027a23 */ /* 0x104fe40000010860 */
[-C--:B------:R-:W-:Y:S02]  /*bbb0*/  HMMA.16816.F32 R60, R76, R94.reuse, R60 ;  /* 0x0000005e4c3c723c */ /* 0x080fe4000000183c */
[----:B------:R1:W-:Y:S05]  /*bbc0*/  MUFU.EX2 R187, R2 ;  /* 0x0000000200bb7308 */ /* 0x0003ea0000000800 */
[----:B------:R-:W-:Y:S01]  /*bbd0*/  F2FP.PACK_AB R76, R251, R247 ;  /* 0x000000f7fb4c723e */ /* 0x000fe200000000ff */
[----:B------:R-:W-:Y:S04]  /*bbe0*/  HMMA.16816.F32 R64, R72, R94, R64 ;  /* 0x0000005e4840723c */ /* 0x000fe80000001840 */
[----:B------:R-:W-:Y:S02]  /*bbf0*/  F2FP.PACK_AB R77, R221, R222 ;  /* 0x000000dedd4d723e */ /* 0x000fe400000000ff */
[----:B------:R-:W-:Y:S02]  /*bc00*/  F2FP.PACK_AB R78, R207, R208 ;  /* 0x000000d0cf4e723e */ /* 0x000fe400000000ff */
[----:B------:R-:W-:Y:S04]  /*bc10*/  F2FP.PACK_AB R72, R214, R212 ;  /* 0x000000d4d648723e */ /* 0x000fe800000000ff */
[----:B------:R-:W-:Y:S02]  /*bc20*/  F2FP.PACK_AB R73, R209, R213 ;  /* 0x000000d5d149723e */ /* 0x000fe400000000ff */
[----:B------:R-:W-:Y:S02]  /*bc30*/  F2FP.PACK_AB R74, R227, R252 ;  /* 0x000000fce34a723e */ /* 0x000fe400000000ff */
[----:B------:R-:W-:Y:S01]  /*bc40*/  F2FP.PACK_AB R75, R226, R248 ;  /* 0x000000f8e24b723e */ /* 0x000fe200000000ff */
[--C-:B-1----:R-:W-:Y:S01]  /*bc50*/  FFMA.FTZ R2, R176, c[0x0][0x2d0], -R97.reuse ;  /* 0x0000b400b0027a23 */ /* 0x102fe20000010861 */
[----:B------:R-:W-:Y:S01]  /*bc60*/  F2FP.PACK_AB R79, R205, R183 ;  /* 0x000000b7cd4f723e */ /* 0x000fe200000000ff */
[----:B------:R-:W-:Y:S02]  /*bc70*/  LDSM.16.MT88.4 R176, [R231+0x3100] ;  /* 0x00310000e7b0783b */ /* 0x000fe40000004200 */
[----:B------:R1:W-:Y:S02]  /*bc80*/  MUFU.EX2 R186, R2 ;  /* 0x0000000200ba7308 */ /* 0x0003e40000000800 */
[-C--:B------:R-:W-:Y:S08]  /*bc90*/  HMMA.16816.F32 R4, R72, R80.reuse, R4 ;  /* 0x000000504804723c */ /* 0x080ff00000001804 */
[C---:B------:R-:W-:Y:S08]  /*bca0*/  HMMA.16816.F32 R8, R76.reuse, R80, R8 ;  /* 0x000000504c08723c */ /* 0x040ff00000001808 */
[-C--:B------:R-:W-:Y:S04]  /*bcb0*/  HMMA.16816.F32 R12, R76, R82.reuse, R12 ;  /* 0x000000524c0c723c */ /* 0x080fe8000000180c */
[--C-:B-1----:R-:W-:Y:S04]  /*bcc0*/  FFMA.FTZ R2, R175, c[0x0][0x2d0], -R97.reuse ;  /* 0x0000b400af027a23 */ /* 0x102fe80000010861 */
[C---:B------:R-:W-:Y:S01]  /*bcd0*/  HMMA.16816.F32 R16, R72.reuse, R82, R16 ;  /* 0x000000524810723c */ /* 0x040fe20000001810 */
[----:B------:R-:W-:Y:S01]  /*bce0*/  LDSM.16.MT88.4 R80, [R228+0x2100] ;  /* 0x00210000e450783b */ /* 0x000fe20000004200 */
[----:B------:R1:W-:Y:S02]  /*bcf0*/  MUFU.EX2 R185, R2 ;  /* 0x0000000200b97308 */ /* 0x0003e40000000800 */
[----:B------:R-:W-:Y:S04]  /*bd00*/  FFMA.FTZ R97, R71, c[0x0][0x2d0], -R97 ;  /* 0x0000b40047617a23 */ /* 0x000fe80000010861 */
[-C--:B------:R-:W-:Y:S04]  /*bd10*/  HMMA.16816.F32 R20, R72, R84.reuse, R20 ;  /* 0x000000544814723c */ /* 0x080fe80000001814 */
[----:B------:R-:W-:Y:S04]  /*bd20*/  MUFU.EX2 R97, R97 ;  /* 0x0000006100617308 */ /* 0x000fe80000000800 */
[C---:B------:R-:W-:Y:S08]  /*bd30*/  HMMA.16816.F32 R24, R76.reuse, R84, R24 ;  /* 0x000000544c18723c */ /* 0x040ff00000001818 */
[-C--:B------:R-:W-:Y:S04]  /*bd40*/  HMMA.16816.F32 R28, R76, R86.reuse, R28 ;  /* 0x000000564c1c723c */ /* 0x080fe8000000181c */
[--C-:B-1----:R-:W-:Y:S02]  /*bd50*/  FFMA.FTZ R2, R174, c[0x0][0x2d0], -R96.reuse ;  /* 0x0000b400ae027a23 */ /* 0x102fe40000010860 */
[----:B------:R-:W-:Y:S02]  /*bd60*/  FFMA.FTZ R96, R203, c[0x0][0x2d0], -R96 ;  /* 0x0000b400cb607a23 */ /* 0x000fe40000010860 */
[C---:B------:R-:W-:Y:S01]  /*bd70*/  HMMA.16816.F32 R32, R72.reuse, R86, R32 ;  /* 0x000000564820723c */ /* 0x040fe20000001820 */
[----:B------:R-:W-:Y:S01]  /*bd80*/  LDSM.16.MT88.4 R84, [R231+0x2100] ;  /* 0x00210000e754783b */ /* 0x000fe20000004200 */
[----:B------:R-:W-:Y:S02]  /*bd90*/  MUFU.EX2 R128, R2 ;  /* 0x0000000200807308 */ /* 0x000fe40000000800 */
[----:B---3--:R-:W-:Y:S04]  /*bda0*/  FFMA.FTZ R69, R69, R113, R224 ;  /* 0x0000007145457223 */ /* 0x008fe800000100e0 */
[-C--:B------:R-:W-:Y:S04]  /*bdb0*/  HMMA.16816.F32 R36, R72, R88.reuse, R36 ;  /* 0x000000584824723c */ /* 0x080fe80000001824 */
[----:B------:R-:W-:Y:S01]  /*bdc0*/  MUFU.EX2 R96, R96 ;  /* 0x0000006000607308 */ /* 0x000fe20000000800 */
[----:B------:R-:W-:Y:S02]  /*bdd0*/  FADD.FTZ R69, R159, R69 ;  /* 0x000000459f457221 */ /* 0x000fe40000010000 */
[----:B------:R-:W-:Y:S01]  /*bde0*/  IMAD.MOV.U32 R159, RZ, RZ, R144 ;  /* 0x000000ffff9f7224 */ /* 0x000fe200078e0090 */
[C---:B------:R-:W-:Y:S04]  /*bdf0*/  HMMA.16816.F32 R40, R76.reuse, R88, R40 ;  /* 0x000000584c28723c */ /* 0x040fe80000001828 */
[----:B------:R-:W-:Y:S02]  /*be00*/  FFMA.FTZ R68, R68, R112, R111 ;  /* 0x0000007044447223 */ /* 0x000fe4000001006f */
[----:B------:R-:W-:Y:S02]  /*be10*/  MUFU.EX2 R144, R106 ;  /* 0x0000006a00907308 */ /* 0x000fe40000000800 */
[-C--:B------:R-:W-:Y:S08]  /*be20*/  HMMA.16816.F32 R44, R76, R90.reuse, R44 ;  /* 0x0000005a4c2c723c */ /* 0x080ff0000000182c */
[C---:B------:R-:W-:Y:S01]  /*be30*/  HMMA.16816.F32 R48, R72.reuse, R90, R48 ;  /* 0x0000005a4830723c */ /* 0x040fe20000001830 */
[----:B------:R-:W-:Y:S01]  /*be40*/  LDSM.16.MT88.4 R88, [R229+0x2100] ;  /* 0x00210000e558783b */ /* 0x000fe20000004200 */
[----:B------:R-:W-:Y:S10]  /*be50*/  MUFU.EX2 R112, R102 ;  /* 0x0000006600707308 */ /* 0x000ff40000000800 */
[----:B------:R-:W-:Y:S10]  /*be60*/  MUFU.EX2 R111, R103 ;  /* 0x00000067006f7308 */ /* 0x000ff40000000800 */
[----:B------:R-:W-:Y:S10]  /*be70*/  MUFU.EX2 R113, R100 ;  /* 0x0000006400717308 */ /* 0x000ff40000000800 */
[----:B------:R-:W-:Y:S10]  /*be80*/  MUFU.EX2 R106, R117 ;  /* 0x00000075006a7308 */ /* 0x000ff40000000800 */
[----:B------:R-:W1:Y:S10]  /*be90*/  MUFU.EX2 R103, R126 ;  /* 0x0000007e00677308 */ /* 0x000e740000000800 */
[----:B------:R-:W-:Y:S10]  /*bea0*/  MUFU.EX2 R102, R125 ;  /* 0x0000007d00667308 */ /* 0x000ff40000000800 */
[----:B------:R-:W2:Y:S01]  /*beb0*/  MUFU.EX2 R100, R116 ;  /* 0x0000007400647308 */ /* 0x000ea20000000800 */
[----:B-1----:R-:W-:Y:S02]  /*bec0*/  F2FP.PACK_AB R138, R103, R105 ;  /* 0x00000069678a723e */ /* 0x002fe400000000ff */
[----:B--2---:R-:W-:Y:S01]  /*bed0*/  F2FP.PACK_AB R132, R99, R100 ;  /* 0x000000646384723e */ /* 0x004fe200000000ff */
[----:B----4-:R-:W-:Y:S06]  /*bee0*/  FFMA.FTZ R71, R3, R93, R110 ;  /* 0x0000005d03477223 */ /* 0x010fec000001006e */
[----:B------:R-:W-:Y:S01]  /*bef0*/  MUFU.EX2 R110, R101 ;  /* 0x00000065006e7308 */ /* 0x000fe20000000800 */
[----:B------:R-:W-:Y:S02]  /*bf00*/  FADD.FTZ R3, R197, R68 ;  /* 0x00000044c5037221 */ /* 0x000fe40000010000 */
[----:B------:R-:W-:Y:S02]  /*bf10*/  FFMA.FTZ R0, R0, R92, R109 ;  /* 0x0000005c00007223 */ /* 0x000fe4000001006d */
[----:B------:R-:W1:Y:S01]  /*bf20*/  LDSM.16.MT88.4 R92, [R230+0x1900] ;  /* 0x00190000e65c783b */ /* 0x000e620000004200 */
[----:B------:R-:W-:Y:S02]  /*bf30*/  FADD.FTZ R2, R160, R71 ;  /* 0x00000047a0027221 */ /* 0x000fe40000010000 */
[----:B------:R-:W-:Y:S02]  /*bf40*/  FADD.FTZ R0, R159, R0 ;  /* 0x000000009f007221 */ /* 0x000fe40000010000 */
[----:B------:R-:W2:Y:S01]  /*bf50*/  MUFU.EX2 R101, R127 ;  /* 0x0000007f00657308 */ /* 0x000ea20000000800 */
[----:B------:R-:W-:Y:S02]  /*bf60*/  FADD.FTZ R68, R158, R69 ;  /* 0x000000459e447221 */ /* 0x000fe40000010000 */
[----:B------:R-:W-:Y:S01]  /*bf70*/  LDSM.16.MT88.4 R160, [R228+0x3100] ;  /* 0x00310000e4a0783b */ /* 0x000fe20000004200 */
[----:B------:R-:W-:Y:S02]  /*bf80*/  FADD.FTZ R0, R70, R0 ;  /* 0x0000000046007221 */ /* 0x000fe40000010000 */
[----:B------:R-:W-:Y:S02]  /*bf90*/  FADD.FTZ R68, R245, R68 ;  /* 0x00000044f5447221 */ /* 0x000fe40000010000 */
[----:B------:R-:W-:Y:S02]  /*bfa0*/  FADD.FTZ R0, R143, R0 ;  /* 0x000000008f007221 */ /* 0x000fe40000010000 */
[----:B------:R-:W3:Y:S01]  /*bfb0*/  MUFU.EX2 R71, R124 ;  /* 0x0000007c00477308 */ /* 0x000ee20000000800 */
[----:B------:R-:W4:Y:S01]  /*bfc0*/  LDL.LU R70, [R1+0xc4] ;  /* 0x0000c40001467983 */ /* 0x000f220000300800 */
[----:B------:R-:W-:Y:S02]  /*bfd0*/  FADD.FTZ R98, R246, R0 ;  /* 0x00000000f6627221 */ /* 0x000fe40000010000 */
[----:B------:R-:W-:Y:S01]  /*bfe0*/  FADD.FTZ R3, R157, R3 ;  /* 0x000000039d037221 */ /* 0x000fe20000010000 */
[----:B------:R4:W5:Y:S01]  /*bff0*/  LDL.LU R245, [R1+0xc0] ;  /* 0x0000c00001f57983 */ /* 0x0009620000300800 */
[----:B------:R-:W-:Y:S02]  /*c000*/  FADD.FTZ R2, R156, R2 ;  /* 0x000000029c027221 */ /* 0x000fe40000010000 */
[----:B------:R-:W-:Y:S02]  /*c010*/  FADD.FTZ R3, R140, R3 ;  /* 0x000000038c037221 */ /* 0x000fe40000010000 */
[----:B------:R-:W4:Y:S01]  /*c020*/  LDL.LU R140, [R1+0xbc] ;  /* 0x0000bc00018c7983 */ /* 0x000f220000300800 */
[----:B------:R-:W-:Y:S01]  /*c030*/  FADD.FTZ R2, R142, R2 ;  /* 0x000000028e027221 */ /* 0x000fe20000010000 */
[----:B------:R-:W-:Y:S01]  /*c040*/  MUFU.EX2 R109, R104 ;  /* 0x00000068006d7308 */ /* 0x000fe20000000800 */
[----:B------:R-:W-:Y:S01]  /*c050*/  FADD.FTZ R68, R155, R68 ;  /* 0x000000449b447221 */ /* 0x000fe20000010000 */
[----:B------:R-:W4:Y:S01]  /*c060*/  LDL.LU R142, [R1+0xb8] ;  /* 0x0000b800018e7983 */ /* 0x000f220000300800 */
[----:B------:R-:W-:Y:S01]  /*c070*/  FADD.FTZ R69, R153, R2 ;  /* 0x0000000299457221 */ /* 0x000fe20000010000 */
[----:B--2---:R-:W-:Y:S01]  /*c080*/  F2FP.PACK_AB R139, R101, R102 ;  /* 0x00000066658b723e */ /* 0x004fe200000000ff */
[----:B------:R-:W-:Y:S01]  /*c090*/  FADD.FTZ R2, R220, R68 ;  /* 0x00000044dc027221 */ /* 0x000fe20000010000 */
[----:B------:R-:W2:Y:S01]  /*c0a0*/  LDL.LU R143, [R1+0xb4] ;  /* 0x0000b400018f7983 */ /* 0x000ea20000300800 */
[----:B------:R-:W-:Y:S02]  /*c0b0*/  FADD.FTZ R68, R236, R69 ;  /* 0x00000045ec447221 */ /* 0x000fe40000010000 */
[----:B------:R-:W-:Y:S01]  /*c0c0*/  FADD.FTZ R2, R235, R2 ;  /* 0x00000002eb027221 */ /* 0x000fe20000010000 */
[----:B------:R-:W2:Y:S01]  /*c0d0*/  LDL.LU R246, [R1+0xb0] ;  /* 0x0000b00001f67983 */ /* 0x000ea20000300800 */
[----:B------:R-:W-:Y:S01]  /*c0e0*/  FADD.FTZ R68, R240, R68 ;  /* 0x00000044f0447221 */ /* 0x000fe20000010000 */
[----:B---3--:R-:W-:Y:S01]  /*c0f0*/  F2FP.PACK_AB R135, R97, R71 ;  /* 0x000000476187723e */ /* 0x008fe200000000ff */
[-C--:B-1----:R-:W-:Y:S01]  /*c100*/  HMMA.16816.F32 R52, R72, R92.reuse, R52 ;  /* 0x0000005c4834723c */ /* 0x082fe20000001834 */
[----:B------:R-:W-:Y:S01]  /*c110*/  LDSM.16.MT88.4 R124, [R229+0x3100] ;  /* 0x00310000e57c783b */ /* 0x000fe20000004200 */
[----:B------:R-:W1:Y:S01]  /*c120*/  MUFU.EX2 R104, R122 ;  /* 0x0000007a00687308 */ /* 0x000e620000000800 */
[----:B------:R-:W-:Y:S02]  /*c130*/  FADD.FTZ R69, R242, R2 ;  /* 0x00000002f2457221 */ /* 0x000fe40000010000 */
[----:B------:R-:W-:Y:S03]  /*c140*/  FADD.FTZ R3, R154, R3 ;  /* 0x000000039a037221 */ /* 0x000fe60000010000 */
[C---:B------:R-:W-:Y:S01]  /*c150*/  HMMA.16816.F32 R56, R76.reuse, R92, R56 ;  /* 0x0000005c4c38723c */ /* 0x040fe20000001838 */
[----:B------:R-:W3:Y:S03]  /*c160*/  LDL R117, [R1+0x38] ;  /* 0x0000380001757983 */ /* 0x000ee60000100800 */
[----:B------:R-:W-:Y:S01]  /*c170*/  FADD.FTZ R0, R232, R3 ;  /* 0x00000003e8007221 */ /* 0x000fe20000010000 */
[----:B------:R-:W3:Y:S01]  /*c180*/  LDL.LU R220, [R1+0xac] ;  /* 0x0000ac0001dc7983 */ /* 0x000ee20000300800 */
[----:B------:R-:W-:Y:S02]  /*c190*/  FADD.FTZ R3, R233, R98 ;  /* 0x00000062e9037221 */ /* 0x000fe40000010000 */
[-C--:B------:R-:W-:Y:S01]  /*c1a0*/  HMMA.16816.F32 R60, R76, R94.reuse, R60 ;  /* 0x0000005e4c3c723c */ /* 0x080fe2000000183c */
[----:B------:R1:W5:Y:S03]  /*c1b0*/  LDL.LU R232, [R1+0xa8] ;  /* 0x0000a80001e87983 */ /* 0x0003660000300800 */
[----:B------:R-:W-:Y:S01]  /*c1c0*/  FADD.FTZ R0, R239, R0 ;  /* 0x00000000ef007221 */ /* 0x000fe20000010000 */
[----:B------:R1:W5:Y:S01]  /*c1d0*/  LDL.LU R236, [R1+0xa4] ;  /* 0x0000a40001ec7983 */ /* 0x0003620000300800 */
        /* <DEDUP_REMOVED lines=9> */
[----:B------:R1:W5:Y:S03]  /*c270*/  LDL.LU R233, [R1+0xa0] ;  /* 0x0000a00001e97983 */ /* 0x0003660000300800 */
[----:B------:R-:W-:Y:S01]  /*c280*/  F2FP.PACK_AB R73, R199, R181 ;  /* 0x000000b5c749723e */ /* 0x000fe200000000ff */
[----:B------:R1:W5:Y:S01]  /*c290*/  LDL.LU R235, [R1+0x9c] ;  /* 0x00009c0001eb7983 */ /* 0x0003620000300800 */
[----:B------:R-:W-:Y:S01]  /*c2a0*/  F2FP.PACK_AB R74, R198, R194 ;  /* 0x000000c2c64a723e */ /* 0x000fe200000000ff */
[----:B------:R-:W-:Y:S01]  /*c2b0*/  FADD.FTZ R2, R237, R2 ;  /* 0x00000002ed027221 */ /* 0x000fe20000010000 */
[----:B------:R-:W-:Y:S01]  /*c2c0*/  F2FP.PACK_AB R75, R192, R193 ;  /* 0x000000c1c04b723e */ /* 0x000fe200000000ff */
[----:B------:R1:W5:Y:S01]  /*c2d0*/  LDL.LU R239, [R1+0x98] ;  /* 0x0000980001ef7983 */ /* 0x0003620000300800 */
[----:B------:R-:W-:Y:S01]  /*c2e0*/  FADD.FTZ R0, R238, R0 ;  /* 0x00000000ee007221 */ /* 0x000fe20000010000 */
[----:B------:R-:W-:Y:S01]  /*c2f0*/  F2FP.PACK_AB R79, R185, R186 ;  /* 0x000000bab94f723e */ /* 0x000fe200000000ff */
[----:B------:R-:W-:Y:S01]  /*c300*/  FADD.FTZ R68, R148, R3 ;  /* 0x0000000394447221 */ /* 0x000fe20000010000 */
[----:B------:R2:W5:Y:S01]  /*c310*/  LDL.LU R240, [R1+0x94] ;  /* 0x0000940001f07983 */ /* 0x0005620000300800 */
[----:B------:R-:W-:Y:S01]  /*c320*/  FADD.FTZ R3, R244, R69 ;  /* 0x00000045f4037221 */ /* 0x000fe20000010000 */
[-C--:B------:R-:W-:Y:S02]  /*c330*/  HMMA.16816.F32 R4, R72, R80.reuse, R4 ;  /* 0x000000504804723c */ /* 0x080fe40000001804 */
[----:B------:R2:W5:Y:S01]  /*c340*/  LDL.LU R241, [R1+0x90] ;  /* 0x0000900001f17983 */ /* 0x0005620000300800 */
[----:B-1----:R-:W-:Y:S03]  /*c350*/  F2FP.PACK_AB R137, R104, R106 ;  /* 0x0000006a6889723e */ /* 0x002fe600000000ff */
[----:B------:R1:W5:Y:S02]  /*c360*/  LDL.LU R242, [R1+0x8c] ;  /* 0x00008c0001f27983 */ /* 0x0003640000300800 */
[C---:B------:R-:W-:Y:S02]  /*c370*/  HMMA.16816.F32 R8, R76.reuse, R80, R8 ;  /* 0x000000504c08723c */ /* 0x040fe40000001808 */
[----:B------:R1:W5:Y:S04]  /*c380*/  LDL.LU R243, [R1+0x88] ;  /* 0x0000880001f37983 */ /* 0x0003680000300800 */
[----:B------:R1:W5:Y:S02]  /*c390*/  LDL.LU R244, [R1+0x84] ;  /* 0x0000840001f47983 */ /* 0x0003640000300800 */
[-C--:B------:R-:W-:Y:S02]  /*c3a0*/  HMMA.16816.F32 R12, R76, R82.reuse, R12 ;  /* 0x000000524c0c723c */ /* 0x080fe4000000180c */
[----:B------:R1:W5:Y:S04]  /*c3b0*/  LDL.LU R237, [R1+0x80] ;  /* 0x0000800001ed7983 */ /* 0x0003680000300800 */
[----:B------:R1:W5:Y:S02]  /*c3c0*/  LDL.LU R238, [R1+0x7c] ;  /* 0x00007c0001ee7983 */ /* 0x0003640000300800 */
[C---:B------:R-:W-:Y:S02]  /*c3d0*/  HMMA.16816.F32 R16, R72.reuse, R82, R16 ;  /* 0x000000524810723c */ /* 0x040fe40000001810 */
[----:B------:R-:W1:Y:S06]  /*c3e0*/  LDSM.16.MT88.4 R80, [R228+0x2900] ;  /* 0x00290000e450783b */ /* 0x000e6c0000004200 */
[-C--:B------:R-:W-:Y:S08]  /*c3f0*/  HMMA.16816.F32 R20, R72, R84.reuse, R20 ;  /* 0x000000544814723c */ /* 0x080ff00000001814 */
[C---:B------:R-:W-:Y:S08]  /*c400*/  HMMA.16816.F32 R24, R76.reuse, R84, R24 ;  /* 0x000000544c18723c */ /* 0x040ff00000001818 */
[-C--:B------:R-:W-:Y:S08]  /*c410*/  HMMA.16816.F32 R28, R76, R86.reuse, R28 ;  /* 0x000000564c1c723c */ /* 0x080ff0000000181c */
[C---:B------:R-:W-:Y:S01]  /*c420*/  HMMA.16816.F32 R32, R72.reuse, R86, R32 ;  /* 0x000000564820723c */ /* 0x040fe20000001820 */
[----:B------:R-:W1:Y:S07]  /*c430*/  LDSM.16.MT88.4 R84, [R231+0x2900] ;  /* 0x00290000e754783b */ /* 0x000e6e0000004200 */
[-C--:B------:R-:W-:Y:S08]  /*c440*/  HMMA.16816.F32 R36, R72, R88.reuse, R36 ;  /* 0x000000584824723c */ /* 0x080ff00000001824 */
[C---:B------:R-:W-:Y:S08]  /*c450*/  HMMA.16816.F32 R40, R76.reuse, R88, R40 ;  /* 0x000000584c28723c */ /* 0x040ff00000001828 */
[-C--:B------:R-:W-:Y:S08]  /*c460*/  HMMA.16816.F32 R44, R76, R90.reuse, R44 ;  /* 0x0000005a4c2c723c */ /* 0x080ff0000000182c */
[C---:B------:R-:W-:Y:S01]  /*c470*/  HMMA.16816.F32 R48, R72.reuse, R90, R48 ;  /* 0x0000005a4830723c */ /* 0x040fe20000001830 */
[----:B------:R-:W1:Y:S07]  /*c480*/  LDSM.16.MT88.4 R88, [R229+0x2900] ;  /* 0x00290000e558783b */ /* 0x000e6e0000004200 */
[-C--:B------:R-:W-:Y:S08]  /*c490*/  HMMA.16816.F32 R52, R72, R92.reuse, R52 ;  /* 0x0000005c4834723c */ /* 0x080ff00000001834 */
[C---:B------:R-:W-:Y:S08]  /*c4a0*/  HMMA.16816.F32 R56, R76.reuse, R92, R56 ;  /* 0x0000005c4c38723c */ /* 0x040ff00000001838 */
[-C--:B------:R-:W-:Y:S07]  /*c4b0*/  HMMA.16816.F32 R60, R76, R94.reuse, R60 ;  /* 0x0000005e4c3c723c */ /* 0x080fee000000183c */
[----:B------:R-:W-:Y:S01]  /*c4c0*/  F2FP.PACK_AB R76, R115, R128 ;  /* 0x00000080734c723e */ /* 0x000fe200000000ff */
[----:B------:R-:W-:Y:S01]  /*c4d0*/  HMMA.16816.F32 R64, R72, R94, R64 ;  /* 0x0000005e4840723c */ /* 0x000fe20000001840 */
[----:B------:R-:W4:Y:S03]  /*c4e0*/  LDSM.16.MT88.4 R92, [R230+0x2900] ;  /* 0x00290000e65c783b */ /* 0x000f260000004200 */
[----:B------:R-:W-:Y:S02]  /*c4f0*/  F2FP.PACK_AB R77, R113, R114 ;  /* 0x00000072714d723e */ /* 0x000fe400000000ff */
[----:B------:R-:W-:Y:S02]  /*c500*/  F2FP.PACK_AB R78, R111, R112 ;  /* 0x000000706f4e723e */ /* 0x000fe400000000ff */
[----:B------:R-:W-:Y:S04]  /*c510*/  F2FP.PACK_AB R72, R131, R184 ;  /* 0x000000b88348723e */ /* 0x000fe800000000ff */
[----:B------:R-:W-:Y:S02]  /*c520*/  F2FP.PACK_AB R73, R129, R130 ;  /* 0x000000828149723e */ /* 0x000fe400000000ff */
[----:B------:R-:W-:Y:S02]  /*c530*/  F2FP.PACK_AB R74, R145, R146 ;  /* 0x00000092914a723e */ /* 0x000fe400000000ff */
[----:B------:R-:W-:Y:S02]  /*c540*/  F2FP.PACK_AB R75, R141, R144 ;  /* 0x000000908d4b723e */ /* 0x000fe400000000ff */
[----:B------:R-:W-:Y:S05]  /*c550*/  F2FP.PACK_AB R79, R109, R110 ;  /* 0x0000006e6d4f723e */ /* 0x000fea00000000ff */
[-C--:B-1----:R-:W-:Y:S08]  /*c560*/  HMMA.16816.F32 R4, R72, R80.reuse, R4 ;  /* 0x000000504804723c */ /* 0x082ff00000001804 */
[C---:B------:R-:W-:Y:S01]  /*c570*/  HMMA.16816.F32 R8, R76.reuse, R80, R8 ;  /* 0x000000504c08723c */ /* 0x040fe20000001808 */
[----:B------:R-:W-:Y:S07]  /*c580*/  MUFU.EX2 R81, R121 ;  /* 0x0000007900517308 */ /* 0x000fee0000000800 */
[-C--:B------:R-:W-:Y:S03]  /*c590*/  HMMA.16816.F32 R12, R76, R82.reuse, R12 ;  /* 0x000000524c0c723c */ /* 0x080fe6000000180c */
[----:B------:R-:W1:Y:S05]  /*c5a0*/  MUFU.EX2 R80, R123 ;  /* 0x0000007b00507308 */ /* 0x000e6a0000000800 */
[C---:B------:R-:W-:Y:S05]  /*c5b0*/  HMMA.16816.F32 R16, R72.reuse, R82, R16 ;  /* 0x000000524810723c */ /* 0x040fea0000001810 */
[----:B------:R-:W1:Y:S03]  /*c5c0*/  MUFU.EX2 R82, R118 ;  /* 0x0000007600527308 */ /* 0x000e660000000800 */
[-C--:B------:R-:W-:Y:S08]  /*c5d0*/  HMMA.16816.F32 R20, R72, R84.reuse, R20 ;  /* 0x000000544814723c */ /* 0x080ff00000001814 */
[C---:B------:R-:W-:Y:S04]  /*c5e0*/  HMMA.16816.F32 R24, R76.reuse, R84, R24 ;  /* 0x000000544c18723c */ /* 0x040fe80000001818 */
[----:B-1----:R-:W-:Y:S04]  /*c5f0*/  F2FP.PACK_AB R134, R96, R80 ;  /* 0x000000506086723e */ /* 0x002fe800000000ff */
[-C--:B------:R-:W-:Y:S04]  /*c600*/  HMMA.16816.F32 R28, R76, R86.reuse, R28 ;  /* 0x000000564c1c723c */ /* 0x080fe8000000181c */
[----:B------:R-:W-:Y:S04]  /*c610*/  F2FP.PACK_AB R133, R81, R82 ;  /* 0x000000525185723e */ /* 0x000fe800000000ff */
[C---:B------:R-:W-:Y:S08]  /*c620*/  HMMA.16816.F32 R32, R72.reuse, R86, R32 ;  /* 0x000000564820723c */ /* 0x040ff00000001820 */
[-C--:B------:R-:W-:Y:S08]  /*c630*/  HMMA.16816.F32 R36, R72, R88.reuse, R36 ;  /* 0x000000584824723c */ /* 0x080ff00000001824 */
[C---:B------:R-:W-:Y:S08]  /*c640*/  HMMA.16816.F32 R40, R76.reuse, R88, R40 ;  /* 0x000000584c28723c */ /* 0x040ff00000001828 */
[-C--:B------:R-:W-:Y:S08]  /*c650*/  HMMA.16816.F32 R44, R76, R90.reuse, R44 ;  /* 0x0000005a4c2c723c */ /* 0x080ff0000000182c */
[C---:B------:R-:W-:Y:S08]  /*c660*/  HMMA.16816.F32 R48, R72.reuse, R90, R48 ;  /* 0x0000005a4830723c */ /* 0x040ff00000001830 */
[-C--:B----4-:R-:W-:Y:S08]  /*c670*/  HMMA.16816.F32 R52, R72, R92.reuse, R52 ;  /* 0x0000005c4834723c */ /* 0x090ff00000001834 */
[C---:B------:R-:W-:Y:S08]  /*c680*/  HMMA.16816.F32 R56, R76.reuse, R92, R56 ;  /* 0x0000005c4c38723c */ /* 0x040ff00000001838 */
[-C--:B------:R-:W-:Y:S08]  /*c690*/  HMMA.16816.F32 R60, R76, R94.reuse, R60 ;  /* 0x0000005e4c3c723c */ /* 0x080ff0000000183c */
[----:B------:R-:W-:Y:S04]  /*c6a0*/  HMMA.16816.F32 R64, R72, R94, R64 ;  /* 0x0000005e4840723c */ /* 0x000fe80000001840 */
[----:B---3--:R-:W-:Y:S01]  /*c6b0*/  ISETP.GT.AND P0, PT, R220, R117, PT ;  /* 0x00000075dc00720c */ /* 0x008fe20003f04270 */
[----:B--2---:R-:W-:Y:S03]  /*c6c0*/  IMAD.MOV.U32 R220, RZ, RZ, R246 ;  /* 0x000000ffffdc7224 */ /* 0x004fe600078e00f6 */
[-C--:B------:R-:W-:Y:S07]  /*c6d0*/  HMMA.16816.F32 R148, R136, R160.reuse, R4 ;  /* 0x000000a08894723c */ /* 0x080fee0000001804 */
[----:B------:R-:W-:Y:S01]  /*c6e0*/  FADD.FTZ R7, R147, R68 ;  /* 0x0000004493077221 */ /* 0x000fe20000010000 */
[C---:B------:R-:W-:Y:S01]  /*c6f0*/  HMMA.16816.F32 R152, R132.reuse, R160, R8 ;  /* 0x000000a08498723c */ /* 0x040fe20000001808 */
[----:B------:R1:W5:Y:S03]  /*c700*/  LDL.LU R147, [R1+0x78] ;  /* 0x0000780001937983 */ /* 0x0003660000300800 */
[----:B------:R-:W-:Y:S02]  /*c710*/  FADD.FTZ R6, R234, R3 ;  /* 0x00000003ea067221 */ /* 0x000fe40000010000 */
[----:B------:R-:W-:Y:S01]  /*c720*/  FADD.FTZ R5, R173, R2 ;  /* 0x00000002ad057221 */ /* 0x000fe20000010000 */
[----:B------:R1:W5:Y:S01]  /*c730*/  LDL.LU R234, [R1+0x74] ;  /* 0x0000740001ea7983 */ /* 0x0003620000300800 */
        /* <DEDUP_REMOVED lines=59> */
[----:B------:R-:W-:Y:S02]  /*caf0*/  FADD.FTZ R10, R129, R3 ;  /* 0x00000003810a7221 */ /* 0x000fe40000010000 */
        /* <DEDUP_REMOVED lines=31> */
[----:B------:R-:W-:Y:S02]  /*ccf0*/  IMAD.MOV.U32 R145, RZ, RZ, R70 ;  /* 0x000000ffff917224 */ /* 0x000fe400078e0046 */
[----:B------:R-:W-:Y:S01]  /*cd00*/  IMAD.MOV.U32 R141, RZ, RZ, R142 ;  /* 0x000000ffff8d7224 */ /* 0x000fe200078e008e */
[----:B------:R1:W-:Y:S01]  /*cd10*/  STL [R1+0x2c], R2 ;  /* 0x00002c0201007387 */ /* 0x0003e20000100800 */
[----:B------:R-:W-:Y:S03]  /*cd20*/  IMAD.MOV.U32 R144, RZ, RZ, R140 ;  /* 0x000000ffff907224 */ /* 0x000fe600078e008c */
[----:B------:R1:W-:Y:S01]  /*cd30*/  STL [R1+0x34], R0 ;  /* 0x0000340001007387 */ /* 0x0003e20000100800 */
[----:B--2---:R-:W-:Y:S01]  /*cd40*/  IMAD.MOV.U32 R3, RZ, RZ, R143 ;  /* 0x000000ffff037224 */ /* 0x004fe200078e008f */
[----:B------:R-:W-:-:S05]  /*cd50*/  @P0 BRA `(.L_x_603) ;  /* 0xffffa9f000000947 */ /* 0x000fca000383ffff */
.L_x_602:
[----:B-1----:R-:W-:-:S13]  /*cd60*/  ISETP.GE.AND P0, PT, R246, RZ, PT ;  /* 0x000000fff600720c */ /* 0x002fda0003f06270 */
[----:B------:R-:W-:Y:S05]  /*cd70*/  @!P0 BRA `(.L_x_604) ;  /* 0x00003e4000008947 */ /* 0x000fea0003800000 */
[----:B------:R-:W2:Y:S01]  /*cd80*/  LDL.LU.64 R6, [R1+0x58] ;  /* 0x0000580001067983 */ /* 0x000ea20000300a00 */
[----:B------:R-:W-:Y:S01]  /*cd90*/  ULDC.64 UR4, c[0x0][0x208] ;  /* 0x0000820000047ab9 */ /* 0x000fe20000000a00 */
[----:B------:R-:W-:Y:S01]  /*cda0*/  MOV R3, R142 ;  /* 0x0000008e00037202 */ /* 0x000fe20000000f00 */
[----:B------:R-:W-:Y:S01]  /*cdb0*/  UIMAD.WIDE.U32 UR12, UR4, 0x70, URZ ;  /* 0x00000070040c78a5 */ /* 0x000fe2000f8e003f */
[----:B------:R-:W2:Y:S01]  /*cdc0*/  LDL.LU.64 R4, [R1+0x68] ;  /* 0x0000680001047983 */ /* 0x000ea20000300a00 */
[----:B------:R-:W-:Y:S01]  /*cdd0*/  UIMAD UR5, UR5, 0x70, URZ ;  /* 0x00000070050578a4 */ /* 0x000fe2000f8e023f */
[----:B------:R-:W-:Y:S01]  /*cde0*/  MOV R0, R143 ;  /* 0x0000008f00007202 */ /* 0x000fe20000000f00 */
[----:B------:R-:W-:Y:S01]  /*cdf0*/  ULDC.64 UR6, c[0x0][0x1e0] ;  /* 0x0000780000067ab9 */ /* 0x000fe20000000a00 */
[----:B------:R-:W-:Y:S01]  /*ce00*/  IMAD.MOV.U32 R146, RZ, RZ, R70 ;  /* 0x000000ffff927224 */ /* 0x000fe200078e0046 */
[----:B------:R-:W-:Y:S01]  /*ce10*/  MOV R141, R140 ;  /* 0x0000008c008d7202 */ /* 0x000fe20000000f00 */
[----:B------:R-:W-:-:S02]  /*ce20*/  USHF.L.U64.HI UR7, UR6, 0x5, UR7 ;  /* 0x0000000506077899 */ /* 0x000fc40008010207 */
[----:B------:R-:W-:Y:S02]  /*ce30*/  USHF.L.U32 UR6, UR6, 0x5, URZ ;  /* 0x0000000506067899 */ /* 0x000fe4000800063f */
[----:B------:R-:W-:Y:S01]  /*ce40*/  UIADD3 UR5, UR13, UR5, URZ ;  /* 0x000000050d057290 */ /* 0x000fe2000fffe03f */
[----:B--2---:R-:W-:-:S05]  /*ce50*/  IMAD.MOV.U32 R5, RZ, RZ, R7 ;  /* 0x000000ffff057224 */ /* 0x004fca00078e0007 */
[----:B------:R1:W-:Y:S04]  /*ce60*/  STL.64 [R1], R4 ;  /* 0x0000000401007387 */ /* 0x0003e80000100a00 */
.L_x_605:
[----:B------:R-:W2:Y:S01]  /*ce70*/  LDL.64 R78, [R1] ;  /* 0x00000000014e7983 */ /* 0x000ea20000100a00 */
[----:B------:R-:W-:Y:S04]  /*ce80*/  DEPBAR.LE SB0, 0x0 ;  /* 0x000080000000791a */ /* 0x000fe80000000000 */
[----:B------:R-:W-:Y:S01]  /*ce90*/  SHF.R.S32.HI R76, RZ, 0x1f, R246 ;  /* 0x0000001fff4c7819 */ /* 0x000fe200000114f6 */
[----:B------:R-:W-:Y:S01]  /*cea0*/  BAR.SYNC.DEFER_BLOCKING 0x0 ;  /* 0x0000000000007b1d */ /* 0x000fe20000010000 */
[----:B------:R-:W-:Y:S04]  /*ceb0*/  IMAD R2, R246, UR5, RZ ;  /* 0x00000005f6027c24 */ /* 0x000fe8000f8e02ff */
[----:B------:R-:W-:Y:S03]  /*cec0*/  IMAD R2, R76, UR12, R2 ;  /* 0x0000000c4c027c24 */ /* 0x000fe6000f8e0202 */
        /* <DEDUP_REMOVED lines=30> */
[-C--:B------:R-:W-:Y:S08]  /*d0b0*/  HMMA.16816.F32 R52, R112, R64.reuse, RZ ;  /* 0x000000407034723c */ /* 0x080ff000000018ff */
[C---:B------:R-:W-:Y:S08]  /*d0c0*/  HMMA.16816.F32 R56, R108.reuse, R64, RZ ;  /* 0x000000406c38723c */ /* 0x040ff000000018ff */
[-C--:B------:R-:W-:Y:S08]  /*d0d0*/  HMMA.16816.F32 R60, R108, R66.reuse, RZ ;  /* 0x000000426c3c723c */ /* 0x080ff000000018ff */
[C---:B------:R-:W-:Y:S08]  /*d0e0*/  HMMA.16816.F32 R64, R112.reuse, R66, RZ ;  /* 0x000000427040723c */ /* 0x040ff000000018ff */
[-C--:B-1----:R-:W-:Y:S08]  /*d0f0*/  HMMA.16816.F32 R68, R112, R80.reuse, RZ ;  /* 0x000000507044723c */ /* 0x082ff000000018ff */
[C---:B------:R-:W-:Y:S04]  /*d100*/  HMMA.16816.F32 R72, R108.reuse, R80, RZ ;  /* 0x000000506c48723c */ /* 0x040fe800000018ff */
[----:B--2---:R-:W-:Y:S04]  /*d110*/  IMAD.WIDE.U32 R84, R246, UR12, R78 ;  /* 0x0000000cf6547c25 */ /* 0x004fe8000f8e004e */
[-C--:B------:R-:W-:Y:S01]  /*d120*/  HMMA.16816.F32 R76, R108, R82.reuse, RZ ;  /* 0x000000526c4c723c */ /* 0x080fe200000018ff */
[C---:B------:R-:W-:Y:S03]  /*d130*/  LEA R92, P0, R84.reuse, c[0x0][0x1f8], 0x1 ;  /* 0x00007e00545c7a11 */ /* 0x040fe600078008ff */
[----:B------:R-:W-:Y:S04]  /*d140*/  IADD3 R2, R85, R2, RZ ;  /* 0x0000000255027210 */ /* 0x000fe80007ffe0ff */
[C---:B------:R-:W-:Y:S04]  /*d150*/  HMMA.16816.F32 R80, R112.reuse, R82, RZ ;  /* 0x000000527050723c */ /* 0x040fe800000018ff */
[----:B------:R-:W-:Y:S02]  /*d160*/  LEA.HI.X R93, R84, c[0x0][0x1fc], R2, 0x1, P0 ;  /* 0x00007f00545d7a11 */ /* 0x000fe400000f0c02 */
[----:B------:R-:W-:Y:S02]  /*d170*/  IADD3 R102, P0, R92, UR9, RZ ;  /* 0x000000095c667c10 */ /* 0x000fe4000ff1e0ff */
[-C--:B---3--:R-:W-:Y:S01]  /*d180*/  HMMA.16816.F32 R84, R112, R96.reuse, RZ ;  /* 0x000000607054723c */ /* 0x088fe200000018ff */
[----:B------:R-:W-:Y:S01]  /*d190*/  @!PT LDS RZ, [RZ] ;  /* 0x00000000fffff984 */ /* 0x000fe20000000800 */
[----:B------:R-:W-:Y:S01]  /*d1a0*/  @!PT LDS RZ, [RZ] ;  /* 0x00000000fffff984 */ /* 0x000fe20000000800 */
[----:B------:R-:W-:Y:S01]  /*d1b0*/  @!PT LDS RZ, [RZ] ;  /* 0x00000000fffff984 */ /* 0x000fe20000000800 */
[----:B------:R1:W-:Y:S03]  /*d1c0*/  LDGSTS.E.BYPASS.LTC128B.128 [R245+0x100], [R92.64], !P6 ;  /* 0x001000005cf57fae */ /* 0x0003e6000f101d4a */
[----:B------:R-:W-:Y:S02]  /*d1d0*/  IADD3.X R103, R93, UR8, RZ, P0, !PT ;  /* 0x000000085d677c10 */ /* 0x000fe400087fe4ff */
[----:B------:R-:W-:Y:S02]  /*d1e0*/  IADD3 R100, P1, R102, UR9, RZ ;  /* 0x0000000966647c10 */ /* 0x000fe4000ff3e0ff */
[C---:B------:R-:W-:Y:S01]  /*d1f0*/  HMMA.16816.F32 R88, R108.reuse, R96, RZ ;  /* 0x000000606c58723c */ /* 0x040fe200000018ff */
[----:B------:R4:W-:Y:S03]  /*d200*/  LDGSTS.E.BYPASS.LTC128B.128 [R245+0x900], [R102.64], !P6 ;  /* 0x0090000066f57fae */ /* 0x0009e6000f101d4a */
[----:B------:R-:W-:Y:S02]  /*d210*/  IADD3.X R101, R103, UR8, RZ, P1, !PT ;  /* 0x0000000867657c10 */ /* 0x000fe40008ffe4ff */
[----:B------:R-:W-:Y:S03]  /*d220*/  IADD3 R106, P0, R100, UR9, RZ ;  /* 0x00000009646a7c10 */ /* 0x000fe6000ff1e0ff */
[----:B------:R4:W-:Y:S03]  /*d230*/  LDGSTS.E.BYPASS.LTC128B.128 [R245+0x1100], [R100.64], !P6 ;  /* 0x0110000064f57fae */ /* 0x0009e6000f101d4a */
[----:B------:R-:W-:Y:S02]  /*d240*/  IADD3.X R107, R101, UR8, RZ, P0, !PT ;  /* 0x00000008656b7c10 */ /* 0x000fe400087fe4ff */
[----:B------:R-:W-:Y:S03]  /*d250*/  IADD3 R104, P1, R106, UR9, RZ ;  /* 0x000000096a687c10 */ /* 0x000fe6000ff3e0ff */
[----:B------:R2:W-:Y:S01]  /*d260*/  LDGSTS.E.BYPASS.LTC128B.128 [R245+0x1900], [R106.64], !P6 ;  /* 0x019000006af57fae */ /* 0x0005e2000f101d4a */
[----:B------:R-:W-:Y:S01]  /*d270*/  IADD3.X R105, R107, UR8, RZ, P1, !PT ;  /* 0x000000086b697c10 */ /* 0x000fe20008ffe4ff */
[-C--:B-1----:R-:W-:Y:S01]  /*d280*/  HMMA.16816.F32 R92, R108, R98.reuse, RZ ;  /* 0x000000626c5c723c */ /* 0x082fe200000018ff */
[----:B------:R-:W-:Y:S05]  /*d290*/  IADD3 R142, P0, R104, UR9, RZ ;  /* 0x00000009688e7c10 */ /* 0x000fea000ff1e0ff */
[----:B------:R1:W-:Y:S01]  /*d2a0*/  LDGSTS.E.BYPASS.LTC128B.128 [R245+0x2100], [R104.64], !P6 ;  /* 0x0210000068f57fae */ /* 0x0003e2000f101d4a */
[----:B------:R-:W-:Y:S01]  /*d2b0*/  IADD3.X R143, R105, UR8, RZ, P0, !PT ;  /* 0x00000008698f7c10 */ /* 0x000fe200087fe4ff */
[C---:B------:R-:W-:Y:S06]  /*d2c0*/  HMMA.16816.F32 R96, R112.reuse, R98, RZ ;  /* 0x000000627060723c */ /* 0x040fec00000018ff */
[----:B------:R3:W-:Y:S02]  /*d2d0*/  LDGSTS.E.BYPASS.LTC128B.128 [R245+0x2900], [R142.64], !P6 ;  /* 0x029000008ef57fae */ /* 0x0007e4000f101d4a */
[-C--:B----4-:R-:W-:Y:S01]  /*d2e0*/  HMMA.16816.F32 R100, R112, R188.reuse, RZ ;  /* 0x000000bc7064723c */ /* 0x090fe200000018ff */
[----:B-1----:R-:W-:Y:S04]  /*d2f0*/  IADD3 R104, P0, R142, UR9, RZ ;  /* 0x000000098e687c10 */ /* 0x002fe8000ff1e0ff */
[----:B------:R-:W-:Y:S02]  /*d300*/  IADD3.X R105, R143, UR8, RZ, P0, !PT ;  /* 0x000000088f697c10 */ /* 0x000fe400087fe4ff */
[C---:B------:R-:W-:Y:S02]  /*d310*/  ISETP.GT.AND P0, PT, R246.reuse, RZ, PT ;  /* 0x000000fff600720c */ /* 0x040fe40003f04270 */
[----:B------:R-:W-:Y:S01]  /*d320*/  IADD3 R246, R246, -0x1, RZ ;  /* 0xfffffffff6f67810 */ /* 0x000fe20007ffe0ff */
[----:B------:R2:W-:Y:S08]  /*d330*/  LDGSTS.E.BYPASS.LTC128B.128 [R245+0x3100], [R104.64], !P6 ;  /* 0x0310000068f57fae */ /* 0x0005f0000f101d4a */
[----:B------:R-:W0:Y:S01]  /*d340*/  LDGDEPBAR ;  /* 0x00000000000079af */ /* 0x000e220000000000 */
[C---:B--2---:R-:W-:Y:S08]  /*d350*/  HMMA.16816.F32 R104, R108.reuse, R188, RZ ;  /* 0x000000bc6c68723c */ /* 0x044ff000000018ff */
        /* <DEDUP_REMOVED lines=35> */
[-C--:B------:R-:W-:Y:S01]  /*d590*/  HMMA.16816.F32 R108, R200, R226.reuse, R108 ;  /* 0x000000e2c86c723c */ /* 0x080fe2000000186c */
[----:B------:R-:W3:Y:S07]  /*d5a0*/  LDSM.16.M88.4 R200, [R233+0x6100] ;  /* 0x00610000e9c8783b */ /* 0x000eee0000000200 */
[----:B------:R-:W-:Y:S01]  /*d5b0*/  HMMA.16816.F32 R112, R192, R226, R112 ;  /* 0x000000e2c070723c */ /* 0x000fe20000001870 */
[----:B------:R-:W3:Y:S07]  /*d5c0*/  LDSM.16.M88.4 R192, [R233+0x6900] ;  /* 0x00690000e9c0783b */ /* 0x000eee0000000200 */
[-C--:B-1----:R-:W-:Y:S01]  /*d5d0*/  HMMA.16816.F32 R4, R188, R196.reuse, R4 ;  /* 0x000000c4bc04723c */ /* 0x082fe20000001804 */
[----:B------:R-:W-:Y:S07]  /*d5e0*/  LDSM.16.M88.4 R224, [R232+0x2000] ;  /* 0x00200000e8e0783b */ /* 0x000fee0000000200 */
[C---:B--2---:R-:W-:Y:S08]  /*d5f0*/  HMMA.16816.F32 R8, R204.reuse, R196, R8 ;  /* 0x000000c4cc08723c */ /* 0x044ff00000001808 */
[-C--:B------:R-:W-:Y:S08]  /*d600*/  HMMA.16816.F32 R12, R204, R198.reuse, R12 ;  /* 0x000000c6cc0c723c */ /* 0x080ff0000000180c */
[C---:B------:R-:W-:Y:S01]  /*d610*/  HMMA.16816.F32 R16, R188.reuse, R198, R16 ;  /* 0x000000c6bc10723c */ /* 0x040fe20000001810 */
[----:B------:R-:W-:Y:S07]  /*d620*/  LDSM.16.M88.4 R196, [R236+0x7100] ;  /* 0x00710000ecc4783b */ /* 0x000fee0000000200 */
[-C--:B----4-:R-:W-:Y:S08]  /*d630*/  HMMA.16816.F32 R20, R188, R208.reuse, R20 ;  /* 0x000000d0bc14723c */ /* 0x090ff00000001814 */
        /* <DEDUP_REMOVED lines=19> */
[-C--:B---3--:R-:W-:Y:S08]  /*d770*/  HMMA.16816.F32 R84, R188, R200.reuse, R84 ;  /* 0x000000c8bc54723c */ /* 0x088ff00000001854 */
[C---:B------:R-:W-:Y:S08]  /*d780*/  HMMA.16816.F32 R88, R204.reuse, R200, R88 ;  /* 0x000000c8cc58723c */ /* 0x040ff00000001858 */
[-C--:B------:R-:W-:Y:S08]  /*d790*/  HMMA.16816.F32 R92, R204, R202.reuse, R92 ;  /* 0x000000cacc5c723c */ /* 0x080ff0000000185c */
[C---:B------:R-:W-:Y:S01]  /*d7a0*/  HMMA.16816.F32 R96, R188.reuse, R202, R96 ;  /* 0x000000cabc60723c */ /* 0x040fe20000001860 */
[----:B------:R-:W2:Y:S07]  /*d7b0*/  LDSM.16.M88.4 R200, [R236+0x9100] ;  /* 0x00910000ecc8783b */ /* 0x000eae0000000200 */
[-C--:B------:R-:W-:Y:S08]  /*d7c0*/  HMMA.16816.F32 R100, R188, R192.reuse, R100 ;  /* 0x000000c0bc64723c */ /* 0x080ff00000001864 */
[C---:B------:R-:W-:Y:S08]  /*d7d0*/  HMMA.16816.F32 R104, R204.reuse, R192, R104 ;  /* 0x000000c0cc68723c */ /* 0x040ff00000001868 */
[-C--:B------:R-:W-:Y:S08]  /*d7e0*/  HMMA.16816.F32 R108, R204, R194.reuse, R108 ;  /* 0x000000c2cc6c723c */ /* 0x080ff0000000186c */
[----:B------:R-:W-:Y:S01]  /*d7f0*/  HMMA.16816.F32 R112, R188, R194, R112 ;  /* 0x000000c2bc70723c */ /* 0x000fe20000001870 */
[----:B------:R-:W3:Y:S07]  /*d800*/  LDSM.16.M88.4 R188, [R232+0x2800] ;  /* 0x00280000e8bc783b */ /* 0x000eee0000000200 */
[-C--:B-1----:R-:W-:Y:S01]  /*d810*/  HMMA.16816.F32 R4, R196, R208.reuse, R4 ;  /* 0x000000d0c404723c */ /* 0x082fe20000001804 */
[----:B------:R-:W1:Y:S01]  /*d820*/  LDSM.16.M88.4 R192, [R232+0x3000] ;  /* 0x00300000e8c0783b */ /* 0x000e620000000200 */
[----:B------:R-:W-:Y:S06]  /*d830*/  DEPBAR.LE SB0, 0x0 ;  /* 0x000080000000791a */ /* 0x000fec0000000000 */
[C---:B--2---:R-:W-:Y:S01]  /*d840*/  HMMA.16816.F32 R8, R200.reuse, R208, R8 ;  /* 0x000000d0c808723c */ /* 0x044fe20000001808 */
[----:B------:R-:W-:Y:S07]  /*d850*/  BAR.SYNC.DEFER_BLOCKING 0x0 ;  /* 0x0000000000007b1d */ /* 0x000fee0000010000 */
[-C--:B------:R-:W-:Y:S08]  /*d860*/  HMMA.16816.F32 R12, R200, R210.reuse, R12 ;  /* 0x000000d2c80c723c */ /* 0x080ff0000000180c */
[C---:B------:R-:W-:Y:S04]  /*d870*/  HMMA.16816.F32 R16, R196.reuse, R210, R16 ;  /* 0x000000d2c410723c */ /* 0x040fe80000001810 */
[----:B------:R-:W-:Y:S02]  /*d880*/  FMNMX.FTZ R2, R4, R0, !PT ;  /* 0x0000000004027209 */ /* 0x000fe40007810000 */
[----:B------:R-:W-:Y:S02]  /*d890*/  FMNMX.FTZ R140, R6, R3, !PT ;  /* 0x00000003068c7209 */ /* 0x000fe40007810000 */
[-C--:B------:R-:W-:Y:S01]  /*d8a0*/  HMMA.16816.F32 R20, R196, R212.reuse, R20 ;  /* 0x000000d4c414723c */ /* 0x080fe20000001814 */
[----:B------:R-:W2:Y:S03]  /*d8b0*/  LDL.64 R210, [R1+0x48] ;  /* 0x0000480001d27983 */ /* 0x000ea60000100a00 */
[----:B------:R-:W-:Y:S02]  /*d8c0*/  FMNMX.FTZ R2, R5, R2, !PT ;  /* 0x0000000205027209 */ /* 0x000fe40007810000 */
[----:B------:R-:W-:Y:S02]  /*d8d0*/  FMNMX.FTZ R140, R7, R140, !PT ;  /* 0x0000008c078c7209 */ /* 0x000fe40007810000 */
[C---:B------:R-:W-:Y:S01]  /*d8e0*/  HMMA.16816.F32 R24, R200.reuse, R212, R24 ;  /* 0x000000d4c818723c */ /* 0x040fe20000001818 */
[----:B------:R-:W4:Y:S03]  /*d8f0*/  LDL.64 R212, [R1+0x40] ;  /* 0x0000400001d47983 */ /* 0x000f260000100a00 */
        /* <DEDUP_REMOVED lines=123> */
[----:B---3--:R-:W-:Y:S02]  /*e0b0*/  FMNMX.FTZ R2, R2, R145, !PT ;  /* 0x0000009102027209 */ /* 0x008fe40007810000 */
[----:B------:R-:W-:Y:S01]  /*e0c0*/  FMNMX.FTZ R142, R75, R142, !PT ;  /* 0x0000008e4b8e7209 */ /* 0x000fe20007810000 */
[----:B------:R-:W3:Y:S03]  /*e0d0*/  SHFL.BFLY PT, R144, R140, 0x2, 0x1f ;  /* 0x0c401f008c907f89 */ /* 0x000ee600000e0000 */
[----:B------:R-:W-:Y:S04]  /*e0e0*/  FMNMX.FTZ R142, R78, R142, !PT ;  /* 0x0000008e4e8e7209 */ /* 0x000fe80007810000 */
[----:B------:R-:W-:Y:S01]  /*e0f0*/  FMNMX.FTZ R142, R79, R142, !PT ;  /* 0x0000008e4f8e7209 */ /* 0x000fe20007810000 */
[----:B------:R-:W2:Y:S03]  /*e100*/  SHFL.BFLY PT, R145, R2, 0x1, 0x1f ;  /* 0x0c201f0002917f89 */ /* 0x000ea600000e0000 */
        /* <DEDUP_REMOVED lines=8> */
[----:B---3--:R-:W-:Y:S01]  /*e190*/  FMNMX.FTZ R140, R140, R144, !PT ;  /* 0x000000908c8c7209 */ /* 0x008fe20007810000 */
[--C-:B------:R-:W-:Y:S01]  /*e1a0*/  FFMA.FTZ R21, R21, c[0x0][0x2d0], -R192.reuse ;  /* 0x0000b40015157a23 */ /* 0x100fe200000108c0 */
[----:B------:R-:W-:Y:S01]  /*e1b0*/  FMNMX.FTZ R144, R106, R142, !PT ;  /* 0x0000008e6a907209 */ /* 0x000fe20007810000 */
[----:B------:R-:W-:Y:S01]  /*e1c0*/  MUFU.EX2 R251, R20 ;  /* 0x0000001400fb7308 */ /* 0x000fe20000000800 */
[--C-:B------:R-:W-:Y:S01]  /*e1d0*/  FFMA.FTZ R52, R52, c[0x0][0x2d0], -R192.reuse ;  /* 0x0000b40034347a23 */ /* 0x100fe200000108c0 */
[----:B------:R-:W1:Y:S01]  /*e1e0*/  SHFL.BFLY PT, R189, R140, 0x1, 0x1f ;  /* 0x0c201f008cbd7f89 */ /* 0x000e6200000e0000 */
[----:B--2---:R-:W-:Y:S01]  /*e1f0*/  FMNMX.FTZ R142, R2, R145, !PT ;  /* 0x00000091028e7209 */ /* 0x004fe20007810000 */
        /* <DEDUP_REMOVED lines=8> */
[----:B------:R-:W-:Y:S02]  /*e280*/  FMUL.FTZ R194, R142, c[0x0][0x2d0] ;  /* 0x0000b4008ec27a20 */ /* 0x000fe40000410000 */
[----:B------:R-:W-:Y:S02]  /*e290*/  FFMA.FTZ R16, R16, c[0x0][0x2d0], -R192 ;  /* 0x0000b40010107a23 */ /* 0x000fe400000108c0 */
[----:B------:R-:W-:Y:S02]  /*e2a0*/  FFMA.FTZ R22, R22, c[0x0][0x2d0], -R194 ;  /* 0x0000b40016167a23 */ /* 0x000fe400000108c2 */
        /* <DEDUP_REMOVED lines=12> */
[----:B------:R-:W-:Y:S02]  /*e370*/  FFMA.FTZ R7, R7, c[0x0][0x2d0], -R194 ;  /* 0x0000b40007077a23 */ /* 0x000fe400000108c2 */
[----:B------:R-:W-:Y:S01]  /*e380*/  MUFU.EX2 R216, R6 ;  /* 0x0000000600d87308 */ /* 0x000fe20000000800 */
[----:B------:R-:W-:Y:S02]  /*e390*/  FMUL.FTZ R2, R2, c[0x0][0x2d0] ;  /* 0x0000b40002027a20 */ /* 0x000fe40000410000 */
        /* <DEDUP_REMOVED lines=9> */
[--C-:B------:R-:W-:Y:S02]  /*e430*/  FFMA.FTZ R57, R57, c[0x0][0x2d0], -R193.reuse ;  /* 0x0000b40039397a23 */ /* 0x100fe400000108c1 */
[--C-:B------:R-:W-:Y:S01]  /*e440*/  FFMA.FTZ R60, R60, c[0x0][0x2d0], -R193.reuse ;  /* 0x0000b4003c3c7a23 */ /* 0x100fe200000108c1 */
[----:B------:R1:W1:Y:S01]  /*e450*/  MUFU.EX2 R144, R2 ;  /* 0x0000000200907308 */ /* 0x0002620000000800 */
[----:B--2---:R-:W-:Y:S01]  /*e460*/  FMNMX.FTZ R0, R0, R3, !PT ;  /* 0x0000000300007209 */ /* 0x004fe20007810000 */
[----:B------:R-:W-:Y:S02]  /*e470*/  FFMA.FTZ R5, R5, c[0x0][0x2d0], -R192 ;  /* 0x0000b40005057a23 */ /* 0x000fe400000108c0 */
[--C-:B------:R-:W-:Y:S02]  /*e480*/  FFMA.FTZ R61, R61, c[0x0][0x2d0], -R193.reuse ;  /* 0x0000b4003d3d7a23 */ /* 0x100fe400000108c1 */
[--C-:B------:R-:W-:Y:S02]  /*e490*/  FFMA.FTZ R18, R18, c[0x0][0x2d0], -R194.reuse ;  /* 0x0000b40012127a23 */ /* 0x100fe400000108c2 */
[----:B------:R-:W-:Y:S02]  /*e4a0*/  FFMA.FTZ R19, R19, c[0x0][0x2d0], -R194 ;  /* 0x0000b40013137a23 */ /* 0x000fe400000108c2 */
[----:B------:R2:W-:Y:S01]  /*e4b0*/  MUFU.EX2 R221, R5 ;  /* 0x0000000500dd7308 */ /* 0x0005e20000000800 */
[--C-:B------:R-:W-:Y:S02]  /*e4c0*/  FFMA.FTZ R8, R8, c[0x0][0x2d0], -R193.reuse ;  /* 0x0000b40008087a23 */ /* 0x100fe400000108c1 */
[--C-:B------:R-:W-:Y:S02]  /*e4d0*/  FFMA.FTZ R9, R9, c[0x0][0x2d0], -R193.reuse ;  /* 0x0000b40009097a23 */ /* 0x100fe400000108c1 */
[--C-:B------:R-:W-:Y:S02]  /*e4e0*/  FFMA.FTZ R12, R12, c[0x0][0x2d0], -R193.reuse ;  /* 0x0000b4000c0c7a23 */ /* 0x100fe400000108c1 */
[----:B------:R-:W-:Y:S02]  /*e4f0*/  FFMA.FTZ R13, R13, c[0x0][0x2d0], -R193 ;  /* 0x0000b4000d0d7a23 */ /* 0x000fe400000108c1 */
[--C-:B------:R-:W-:Y:S01]  /*e500*/  FFMA.FTZ R32, R32, c[0x0][0x2d0], -R192.reuse ;  /* 0x0000b40020207a23 */ /* 0x100fe200000108c0 */
[----:B------:R4:W-:Y:S01]  /*e510*/  MUFU.EX2 R215, R8 ;  /* 0x0000000800d77308 */ /* 0x0009e20000000800 */
[----:B------:R-:W-:Y:S02]  /*e520*/  FFMA.FTZ R33, R33, c[0x0][0x2d0], -R192 ;  /* 0x0000b40021217a23 */ /* 0x000fe400000108c0 */
[--C-:B------:R-:W-:Y:S02]  /*e530*/  FFMA.FTZ R34, R34, c[0x0][0x2d0], -R194.reuse ;  /* 0x0000b40022227a23 */ /* 0x100fe400000108c2 */
[----:B-1----:R-:W-:Y:S02]  /*e540*/  FADD.FTZ R2, -R140, R141 ;  /* 0x0000008d8c027221 */ /* 0x002fe40000010100 */
[----:B------:R-:W-:Y:S02]  /*e550*/  FFMA.FTZ R35, R35, c[0x0][0x2d0], -R194 ;  /* 0x0000b40023237a23 */ /* 0x000fe400000108c2 */
[----:B------:R-:W-:Y:S01]  /*e560*/  FMUL.FTZ R2, R2, c[0x0][0x2d0] ;  /* 0x0000b40002027a20 */ /* 0x000fe20000410000 */
[----:B------:R1:W-:Y:S01]  /*e570*/  MUFU.EX2 R249, R9 ;  /* 0x0000000900f97308 */ /* 0x0003e20000000800 */
[C---:B---3--:R-:W-:Y:S02]  /*e580*/  FMUL.FTZ R116, R145.reuse, R116 ;  /* 0x0000007491747220 */ /* 0x048fe40000410000 */
[C---:B------:R-:W-:Y:S02]  /*e590*/  FMUL.FTZ R117, R145.reuse, R117 ;  /* 0x0000007591757220 */ /* 0x040fe40000410000 */
[C---:B------:R-:W-:Y:S02]  /*e5a0*/  FMUL.FTZ R118, R144.reuse, R118 ;  /* 0x0000007690767220 */ /* 0x040fe40000410000 */
[----:B------:R-:W-:Y:S02]  /*e5b0*/  FMUL.FTZ R119, R144, R119 ;  /* 0x0000007790777220 */ /* 0x000fe40000410000 */
[C---:B------:R-:W-:Y:S01]  /*e5c0*/  FMUL.FTZ R124, R145.reuse, R124 ;  /* 0x0000007c917c7220 */ /* 0x040fe20000410000 */
[----:B------:R3:W3:Y:S01]  /*e5d0*/  MUFU.EX2 R141, R2 ;  /* 0x00000002008d7308 */ /* 0x0006e20000000800 */
[----:B------:R-:W-:Y:S02]  /*e5e0*/  @P0 IMAD R6, R4, c[0x0][0x1e0], RZ ;  /* 0x0000780004060a24 */ /* 0x000fe400078e02ff */
[C---:B--2---:R-:W-:Y:S01]  /*e5f0*/  @P0 IMAD.WIDE.U32 R4, R246.reuse, c[0x0][0x1e0], RZ ;  /* 0x00007800f6040a25 */ /* 0x044fe200078e00ff */
[----:B----4-:R-:W-:Y:S03]  /*e600*/  @P0 MOV R8, R210 ;  /* 0x000000d200080202 */ /* 0x010fe60000000f00 */
[----:B------:R-:W-:Y:S02]  /*e610*/  @P0 IMAD R6, R246, c[0x0][0x1e4], R6 ;  /* 0x00007900f6060a24 */ /* 0x000fe400078e0206 */
[----:B------:R-:W-:Y:S01]  /*e620*/  FMUL.FTZ R125, R145, R125 ;  /* 0x0000007d917d7220 */ /* 0x000fe20000410000 */
[----:B------:R-:W-:Y:S01]  /*e630*/  MUFU.EX2 R226, R22 ;  /* 0x0000001600e27308 */ /* 0x000fe20000000800 */
[C---:B------:R-:W-:Y:S01]  /*e640*/  FMUL.FTZ R126, R144.reuse, R126 ;  /* 0x0000007e907e7220 */ /* 0x040fe20000410000 */
[----:B------:R-:W-:Y:S01]  /*e650*/  @P0 IADD3 R6, R5, R6, RZ ;  /* 0x0000000605060210 */ /* 0x000fe20007ffe0ff */
[----:B------:R-:W-:Y:S01]  /*e660*/  FMUL.FTZ R127, R144, R127 ;  /* 0x0000007f907f7220 */ /* 0x000fe20000410000 */
[----:B-1----:R-:W-:Y:S01]  /*e670*/  @P0 MOV R9, R213 ;  /* 0x000000d500090202 */ /* 0x002fe20000000f00 */
[C---:B------:R-:W-:Y:S02]  /*e680*/  FMUL.FTZ R136, R145.reuse, R136 ;  /* 0x0000008891887220 */ /* 0x040fe40000410000 */
[----:B------:R-:W-:Y:S02]  /*e690*/  FMUL.FTZ R137, R145, R137 ;  /* 0x0000008991897220 */ /* 0x000fe40000410000 */
[----:B------:R-:W-:Y:S01]  /*e6a0*/  @P0 IMAD.WIDE.U32 R8, R4, 0x70, R8 ;  /* 0x0000007004080825 */ /* 0x000fe200078e0008 */
[----:B------:R-:W-:Y:S03]  /*e6b0*/  MUFU.EX2 R247, R23 ;  /* 0x0000001700f77308 */ /* 0x000fe60000000800 */
[----:B------:R-:W-:Y:S01]  /*e6c0*/  @P0 IMAD R4, R6, 0x70, RZ ;  /* 0x0000007006040824 */ /* 0x000fe200078e02ff */
[----:B---3--:R-:W1:Y:S01]  /*e6d0*/  SHFL.BFLY PT, R2, R0, 0x1, 0x1f ;  /* 0x0c201f0000027f89 */ /* 0x008e6200000e0000 */
[----:B------:R-:W-:Y:S01]  /*e6e0*/  @P0 LEA R6, P2, R8, c[0x0][0x1c8], 0x1 ;  /* 0x0000720008060a11 */ /* 0x000fe200078408ff */
[----:B------:R-:W-:Y:S02]  /*e6f0*/  FMUL.FTZ R120, R141, R120 ;  /* 0x000000788d787220 */ /* 0x000fe40000410000 */
[----:B------:R-:W-:Y:S01]  /*e700*/  @P0 IADD3 R5, R9, R4, RZ ;  /* 0x0000000409050210 */ /* 0x000fe20007ffe0ff */
[C---:B------:R-:W-:Y:S01]  /*e710*/  FMUL.FTZ R121, R141.reuse, R121 ;  /* 0x000000798d797220 */ /* 0x040fe20000410000 */
[----:B------:R2:W-:Y:S01]  /*e720*/  MUFU.EX2 R209, R16 ;  /* 0x0000001000d17308 */ /* 0x0005e20000000800 */
[----:B------:R-:W-:Y:S01]  /*e730*/  @P0 IADD3 R4, P1, R6, UR6, RZ ;  /* 0x0000000606040c10 */ /* 0x000fe2000ff3e0ff */
[C---:B------:R-:W-:Y:S01]  /*e740*/  FMUL.FTZ R128, R141.reuse, R128 ;  /* 0x000000808d807220 */ /* 0x040fe20000410000 */
[----:B------:R-:W-:Y:S01]  /*e750*/  @P0 LEA.HI.X R7, R8, c[0x0][0x1cc], R5, 0x1, P2 ;  /* 0x0000730008070a11 */ /* 0x000fe200010f0c05 */
[C---:B------:R-:W-:Y:S02]  /*e760*/  FMUL.FTZ R129, R141.reuse, R129 ;  /* 0x000000818d817220 */ /* 0x040fe40000410000 */
[----:B------:R-:W-:Y:S01]  /*e770*/  FMUL.FTZ R132, R141, R132 ;  /* 0x000000848d847220 */ /* 0x000fe20000410000 */
[----:B------:R-:W-:Y:S01]  /*e780*/  @P0 IADD3.X R5, R7, UR7, RZ, P1, !PT ;  /* 0x0000000707050c10 */ /* 0x000fe20008ffe4ff */
[----:B------:R3:W-:Y:S01]  /*e790*/  @P0 LDGSTS.E.BYPASS.LTC128B.128 [R245+0x3900], [R6.64], !P6 ;  /* 0x0390000006f50fae */ /* 0x0007e2000f101d4a */
[----:B------:R-:W-:Y:S01]  /*e7a0*/  FMUL.FTZ R133, R141, R133 ;  /* 0x000000858d857220 */ /* 0x000fe20000410000 */
[----:B------:R4:W-:Y:S01]  /*e7b0*/  MUFU.EX2 R205, R17 ;  /* 0x0000001100cd7308 */ /* 0x0009e20000000800 */
[C---:B------:R-:W-:Y:S02]  /*e7c0*/  FMUL.FTZ R138, R144.reuse, R138 ;  /* 0x0000008a908a7220 */ /* 0x040fe40000410000 */
[----:B------:R-:W-:Y:S02]  /*e7d0*/  FMUL.FTZ R139, R144, R139 ;  /* 0x0000008b908b7220 */ /* 0x000fe40000410000 */
[--C-:B------:R-:W-:Y:S01]  /*e7e0*/  FFMA.FTZ R24, R24, c[0x0][0x2d0], -R193.reuse ;  /* 0x0000b40018187a23 */ /* 0x100fe200000108c1 */
[----:B------:R3:W-:Y:S01]  /*e7f0*/  @P0 LDGSTS.E.BYPASS.LTC128B.128 [R245+0x4100], [R4.64], !P6 ;  /* 0x0410000004f50fae */ /* 0x0007e2000f101d4a */
[--C-:B------:R-:W-:Y:S01]  /*e800*/  FFMA.FTZ R25, R25, c[0x0][0x2d0], -R193.reuse ;  /* 0x0000b40019197a23 */ /* 0x100fe200000108c1 */
[----:B-1----:R-:W-:Y:S01]  /*e810*/  FMNMX.FTZ R2, R0, R2, !PT ;  /* 0x0000000200027209 */ /* 0x002fe20007810000 */
[--C-:B------:R-:W-:Y:S01]  /*e820*/  FFMA.FTZ R28, R28, c[0x0][0x2d0], -R193.reuse ;  /* 0x0000b4001c1c7a23 */ /* 0x100fe200000108c1 */
[----:B------:R1:W-:Y:S01]  /*e830*/  MUFU.EX2 R204, R18 ;  /* 0x0000001200cc7308 */ /* 0x0003e20000000800 */
[----:B------:R-:W-:Y:S02]  /*e840*/  FFMA.FTZ R29, R29, c[0x0][0x2d0], -R193 ;  /* 0x0000b4001d1d7a23 */ /* 0x000fe400000108c1 */
[C---:B------:R-:W-:Y:S02]  /*e850*/  FMUL.FTZ R3, R2.reuse, c[0x0][0x2d0] ;  /* 0x0000b40002037a20 */ /* 0x040fe40000410000 */
[----:B------:R-:W-:Y:S02]  /*e860*/  FADD.FTZ R0, -R2, R146 ;  /* 0x0000009202007221 */ /* 0x000fe40000010100 */
[--C-:B------:R-:W-:Y:S02]  /*e870*/  FFMA.FTZ R10, R10, c[0x0][0x2d0], -R3.reuse ;  /* 0x0000b4000a0a7a23 */ /* 0x100fe40000010803 */
[----:B--2---:R-:W-:Y:S01]  /*e880*/  FMUL.FTZ R16, R145, R160 ;  /* 0x000000a091107220 */ /* 0x004fe20000410000 */
[----:B------:R2:W-:Y:S01]  /*e890*/  MUFU.EX2 R206, R19 ;  /* 0x0000001300ce7308 */ /* 0x0005e20000000800 */
[--C-:B------:R-:W-:Y:S02]  /*e8a0*/  FFMA.FTZ R42, R42, c[0x0][0x2d0], -R3.reuse ;  /* 0x0000b4002a2a7a23 */ /* 0x100fe40000010803 */
[--C-:B------:R-:W-:Y:S02]  /*e8b0*/  FFMA.FTZ R43, R43, c[0x0][0x2d0], -R3.reuse ;  /* 0x0000b4002b2b7a23 */ /* 0x100fe40000010803 */
        /* <DEDUP_REMOVED lines=14> */
[----:B------:R-:W-:Y:S01]  /*e9a0*/  FMUL.FTZ R0, R0, c[0x0][0x2d0] ;  /* 0x0000b40000007a20 */ /* 0x000fe20000410000 */
[----:B------:R2:W-:Y:S01]  /*e9b0*/  MUFU.EX2 R200, R11 ;  /* 0x0000000b00c87308 */ /* 0x0005e20000000800 */
[--C-:B------:R-:W-:Y:S02]  /*e9c0*/  FFMA.FTZ R26, R26, c[0x0][0x2d0], -R3.reuse ;  /* 0x0000b4001a1a7a23 */ /* 0x100fe40000010803 */
[--C-:B------:R-:W-:Y:S01]  /*e9d0*/  FFMA.FTZ R27, R27, c[0x0][0x2d0], -R3.reuse ;  /* 0x0000b4001b1b7a23 */ /* 0x100fe20000010803 */
[----:B----4-:R-:W-:Y:S01]  /*e9e0*/  @P0 IADD3 R10, P3, R4, UR6, RZ ;  /* 0x00000006040a0c10 */ /* 0x010fe2000ff7e0ff */
[--C-:B------:R-:W-:Y:S02]  /*e9f0*/  FFMA.FTZ R30, R30, c[0x0][0x2d0], -R3.reuse ;  /* 0x0000b4001e1e7a23 */ /* 0x100fe40000010803 */
[----:B------:R-:W-:Y:S01]  /*ea00*/  FFMA.FTZ R31, R31, c[0x0][0x2d0], -R3 ;  /* 0x0000b4001f1f7a23 */ /* 0x000fe20000010803 */
[----:B------:R-:W-:Y:S01]  /*ea10*/  @P0 IADD3 R8, P2, R10, UR6, RZ ;  /* 0x000000060a080c10 */ /* 0x000fe2000ff5e0ff */
[--C-:B------:R-:W-:Y:S01]  /*ea20*/  FFMA.FTZ R48, R48, c[0x0][0x2d0], -R192.reuse ;  /* 0x0000b40030307a23 */ /* 0x100fe200000108c0 */
[----:B------:R-:W4:Y:S01]  /*ea30*/  MUFU.EX2 R0, R0 ;  /* 0x0000000000007308 */ /* 0x000f220000000800 */
[--C-:B------:R-:W-:Y:S01]  /*ea40*/  FFMA.FTZ R36, R36, c[0x0][0x2d0], -R192.reuse ;  /* 0x0000b40024247a23 */ /* 0x100fe200000108c0 */
[----:B---3--:R-:W-:Y:S01]  /*ea50*/  @P0 IADD3 R6, P1, R8, UR6, RZ ;  /* 0x0000000608060c10 */ /* 0x008fe2000ff3e0ff */
[----:B------:R-:W-:Y:S02]  /*ea60*/  FFMA.FTZ R37, R37, c[0x0][0x2d0], -R192 ;  /* 0x0000b40025257a23 */ /* 0x000fe400000108c0 */
[----:B-1----:R-:W-:Y:S02]  /*ea70*/  FMUL.FTZ R12, R141, R156 ;  /* 0x0000009c8d0c7220 */ /* 0x002fe40000410000 */
[----:B------:R-:W-:Y:S02]  /*ea80*/  FFMA.FTZ R38, R38, c[0x0][0x2d0], -R194 ;  /* 0x0000b40026267a23 */ /* 0x000fe400000108c2 */
[----:B------:R-:W-:Y:S01]  /*ea90*/  FFMA.FTZ R49, R49, c[0x0][0x2d0], -R192 ;  /* 0x0000b40031317a23 */ /* 0x000fe200000108c0 */
[----:B------:R1:W3:Y:S01]  /*eaa0*/  MUFU.EX2 R207, R13 ;  /* 0x0000000d00cf7308 */ /* 0x0002e20000000800 */
[----:B------:R-:W-:Y:S02]  /*eab0*/  FFMA.FTZ R50, R50, c[0x0][0x2d0], -R194 ;  /* 0x0000b40032327a23 */ /* 0x000fe400000108c2 */
[----:B------:R-:W-:Y:S01]  /*eac0*/  FFMA.FTZ R113, R113, c[0x0][0x2d0], -R192 ;  /* 0x0000b40071717a23 */ /* 0x000fe200000108c0 */
[----:B--2---:R-:W-:Y:S01]  /*ead0*/  @P0 IADD3.X R11, R5, UR7, RZ, P3, !PT ;  /* 0x00000007050b0c10 */ /* 0x004fe20009ffe4ff */
[----:B------:R-:W-:Y:S02]  /*eae0*/  FFMA.FTZ R115, R115, c[0x0][0x2d0], -R194 ;  /* 0x0000b40073737a23 */ /* 0x000fe400000108c2 */
[--C-:B------:R-:W-:Y:S01]  /*eaf0*/  FFMA.FTZ R109, R109, c[0x0][0x2d0], -R193.reuse ;  /* 0x0000b4006d6d7a23 */ /* 0x100fe200000108c1 */
[----:B------:R-:W-:Y:S01]  /*eb00*/  @P0 IADD3.X R9, R11, UR7, RZ, P2, !PT ;  /* 0x000000070b090c10 */ /* 0x000fe200097fe4ff */
[----:B------:R2:W-:Y:S01]  /*eb10*/  @P0 LDGSTS.E.BYPASS.LTC128B.128 [R245+0x4900], [R10.64], !P6 ;  /* 0x049000000af50fae */ /* 0x0005e2000f101d4a */
[----:B------:R3:W-:Y:S01]  /*eb20*/  MUFU.EX2 R201, R14 ;  /* 0x0000000e00c97308 */ /* 0x0007e20000000800 */
[----:B------:R-:W-:Y:S01]  /*eb30*/  @P0 IADD3 R4, P2, R6, UR6, RZ ;  /* 0x0000000606040c10 */ /* 0x000fe2000ff5e0ff */
[--C-:B------:R-:W-:Y:S01]  /*eb40*/  FFMA.FTZ R68, R68, c[0x0][0x2d0], -R192.reuse ;  /* 0x0000b40044447a23 */ /* 0x100fe200000108c0 */
[----:B------:R-:W-:Y:S01]  /*eb50*/  @P0 IADD3.X R7, R9, UR7, RZ, P1, !PT ;  /* 0x0000000709070c10 */ /* 0x000fe20008ffe4ff */
[C---:B----4-:R-:W-:Y:S02]  /*eb60*/  FMUL.FTZ R122, R0.reuse, R122 ;  /* 0x0000007a007a7220 */ /* 0x050fe40000410000 */
[C---:B------:R-:W-:Y:S01]  /*eb70*/  FMUL.FTZ R123, R0.reuse, R123 ;  /* 0x0000007b007b7220 */ /* 0x040fe20000410000 */
[----:B------:R4:W-:Y:S01]  /*eb80*/  @P0 LDGSTS.E.BYPASS.LTC128B.128 [R245+0x5100], [R8.64], !P6 ;  /* 0x0510000008f50fae */ /* 0x0009e2000f101d4a */
[----:B------:R-:W-:Y:S01]  /*eb90*/  @P0 IADD3.X R5, R7, UR7, RZ, P2, !PT ;  /* 0x0000000707050c10 */ /* 0x000fe200097fe4ff */
[C---:B------:R-:W-:Y:S01]  /*eba0*/  FMUL.FTZ R130, R0.reuse, R130 ;  /* 0x0000008200827220 */ /* 0x040fe20000410000 */
[----:B------:R4:W4:Y:S01]  /*ebb0*/  MUFU.EX2 R202, R15 ;  /* 0x0000000f00ca7308 */ /* 0x0009220000000800 */
[C---:B------:R-:W-:Y:S02]  /*ebc0*/  FMUL.FTZ R131, R0.reuse, R131 ;  /* 0x0000008300837220 */ /* 0x040fe40000410000 */
[C---:B------:R-:W-:Y:S02]  /*ebd0*/  FMUL.FTZ R134, R0.reuse, R134 ;  /* 0x0000008600867220 */ /* 0x040fe40000410000 */
[----:B------:R4:W-:Y:S01]  /*ebe0*/  @P0 LDGSTS.E.BYPASS.LTC128B.128 [R245+0x5900], [R6.64], !P6 ;  /* 0x0590000006f50fae */ /* 0x0009e2000f101d4a */
[----:B-1----:R-:W-:Y:S02]  /*ebf0*/  FMUL.FTZ R13, R141, R157 ;  /* 0x0000009d8d0d7220 */ /* 0x002fe40000410000 */
[C---:B------:R-:W-:Y:S02]  /*ec00*/  FMUL.FTZ R135, R0.reuse, R135 ;  /* 0x0000008700877220 */ /* 0x040fe40000410000 */
[----:B------:R1:W-:Y:S01]  /*ec10*/  MUFU.EX2 R223, R24 ;  /* 0x0000001800df7308 */ /* 0x0003e20000000800 */
[--C-:B------:R-:W-:Y:S02]  /*ec20*/  FFMA.FTZ R69, R69, c[0x0][0x2d0], -R192.reuse ;  /* 0x0000b40045457a23 */ /* 0x100fe400000108c0 */
[----:B------:R1:W-:Y:S01]  /*ec30*/  @P0 LDGSTS.E.BYPASS.LTC128B.128 [R245+0x6100], [R4.64], !P6 ;  /* 0x0610000004f50fae */ /* 0x0003e2000f101d4a */
[----:B---3--:R-:W-:Y:S01]  /*ec40*/  FMUL.FTZ R14, R0, R158 ;  /* 0x0000009e000e7220 */ /* 0x008fe20000410000 */
[----:B--2---:R-:W-:Y:S01]  /*ec50*/  @P0 IADD3 R10, P1, R4, UR6, RZ ;  /* 0x00000006040a0c10 */ /* 0x004fe2000ff3e0ff */
[--C-:B------:R-:W-:Y:S02]  /*ec60*/  FFMA.FTZ R80, R80, c[0x0][0x2d0], -R192.reuse ;  /* 0x0000b40050507a23 */ /* 0x100fe400000108c0 */
[----:B------:R-:W-:Y:S02]  /*ec70*/  FFMA.FTZ R81, R81, c[0x0][0x2d0], -R192 ;  /* 0x0000b40051517a23 */ /* 0x000fe400000108c0 */
[----:B------:R2:W-:Y:S01]  /*ec80*/  MUFU.EX2 R224, R25 ;  /* 0x0000001900e07308 */ /* 0x0005e20000000800 */
[----:B------:R-:W-:Y:S01]  /*ec90*/  @P0 IADD3.X R11, R5, UR7, RZ, P1, !PT ;  /* 0x00000007050b0c10 */ /* 0x000fe20008ffe4ff */
[--C-:B------:R-:W-:Y:S02]  /*eca0*/  FFMA.FTZ R70, R70, c[0x0][0x2d0], -R194.reuse ;  /* 0x0000b40046467a23 */ /* 0x100fe400000108c2 */
[----:B----4-:R-:W-:Y:S01]  /*ecb0*/  FMUL.FTZ R8, R141, R152 ;  /* 0x000000988d087220 */ /* 0x010fe20000410000 */
[----:B------:R-:W-:Y:S01]  /*ecc0*/  F2FP.PACK_AB R152, R249, R215 ;  /* 0x000000d7f998723e */ /* 0x000fe200000000ff */
[----:B------:R3:W-:Y:S01]  /*ecd0*/  @P0 LDGSTS.E.BYPASS.LTC128B.128 [R245+0x6900], [R10.64], !P6 ;  /* 0x069000000af50fae */ /* 0x0007e2000f101d4a */
[----:B------:R-:W-:Y:S01]  /*ece0*/  FMUL.FTZ R9, R141, R153 ;  /* 0x000000998d097220 */ /* 0x000fe20000410000 */
[----:B------:R-:W-:Y:S01]  /*ecf0*/  F2FP.PACK_AB R153, R200, R195 ;  /* 0x000000c3c899723e */ /* 0x000fe200000000ff */
[----:B------:R-:W-:Y:S01]  /*ed00*/  FMUL.FTZ R15, R0, R159 ;  /* 0x0000009f000f7220 */ /* 0x000fe20000410000 */
[----:B------:R4:W-:Y:S01]  /*ed10*/  MUFU.EX2 R196, R26 ;  /* 0x0000001a00c47308 */ /* 0x0009e20000000800 */
[--C-:B------:R-:W-:Y:S02]  /*ed20*/  FFMA.FTZ R71, R71, c[0x0][0x2d0], -R194.reuse ;  /* 0x0000b40047477a23 */ /* 0x100fe400000108c2 */
[C---:B------:R-:W-:Y:S01]  /*ed30*/  FMUL.FTZ R6, R144.reuse, R150 ;  /* 0x0000009690067220 */ /* 0x040fe20000410000 */
[----:B------:R-:W4:Y:S01]  /*ed40*/  LDSM.16.MT88.4 R20, [R228+0x100] ;  /* 0x00010000e414783b */ /* 0x000f220000004200 */
[----:B------:R-:W-:Y:S01]  /*ed50*/  FMUL.FTZ R7, R144, R151 ;  /* 0x0000009790077220 */ /* 0x000fe20000410000 */
[----:B------:R-:W-:Y:S01]  /*ed60*/  F2FP.PACK_AB R150, R205, R209 ;  /* 0x000000d1cd96723e */ /* 0x000fe200000000ff */
[----:B-1----:R-:W-:Y:S01]  /*ed70*/  FMUL.FTZ R24, R141, R168 ;  /* 0x000000a88d187220 */ /* 0x002fe20000410000 */
[----:B------:R-:W-:Y:S01]  /*ed80*/  F2FP.PACK_AB R151, R206, R204 ;  /* 0x000000ccce97723e */ /* 0x000fe200000000ff */
[--C-:B------:R-:W-:Y:S01]  /*ed90*/  FFMA.FTZ R82, R82, c[0x0][0x2d0], -R194.reuse ;  /* 0x0000b40052527a23 */ /* 0x100fe200000108c2 */
[----:B------:R1:W-:Y:S01]  /*eda0*/  MUFU.EX2 R199, R27 ;  /* 0x0000001b00c77308 */ /* 0x0003e20000000800 */
[----:B------:R-:W-:Y:S01]  /*edb0*/  FMUL.FTZ R4, R145, R148 ;  /* 0x0000009491047220 */ /* 0x000fe20000410000 */
[----:B------:R-:W-:Y:S01]  /*edc0*/  F2FP.PACK_AB R148, R221, R217 ;  /* 0x000000d9dd94723e */ /* 0x000fe200000000ff */
[----:B------:R-:W-:Y:S01]  /*edd0*/  FMUL.FTZ R5, R145, R149 ;  /* 0x0000009591057220 */ /* 0x000fe20000410000 */
[----:B------:R-:W-:Y:S01]  /*ede0*/  F2FP.PACK_AB R149, R218, R216 ;  /* 0x000000d8da95723e */ /* 0x000fe200000000ff */
[----:B------:R-:W4:Y:S01]  /*edf0*/  LDSM.16.MT88.4 R188, [R231+0x100] ;  /* 0x00010000e7bc783b */ /* 0x000f220000004200 */
[----:B--2---:R-:W-:Y:S02]  /*ee00*/  FMUL.FTZ R25, R141, R169 ;  /* 0x000000a98d197220 */ /* 0x004fe40000410000 */
[----:B------:R-:W-:Y:S02]  /*ee10*/  FFMA.FTZ R83, R83, c[0x0][0x2d0], -R194 ;  /* 0x0000b40053537a23 */ /* 0x000fe400000108c2 */
[----:B------:R-:W-:Y:S01]  /*ee20*/  MUFU.EX2 R211, R41 ;  /* 0x0000002900d37308 */ /* 0x000fe20000000800 */
[--C-:B------:R-:W-:Y:S02]  /*ee30*/  FFMA.FTZ R72, R72, c[0x0][0x2d0], -R193.reuse ;  /* 0x0000b40048487a23 */ /* 0x100fe400000108c1 */
[----:B------:R-:W2:Y:S01]  /*ee40*/  LDSM.16.MT88.4 R156, [R229+0x100] ;  /* 0x00010000e59c783b */ /* 0x000ea20000004200 */
[C---:B---3--:R-:W-:Y:S01]  /*ee50*/  FMUL.FTZ R10, R0.reuse, R154 ;  /* 0x0000009a000a7220 */ /* 0x048fe20000410000 */
[----:B------:R-:W-:Y:S01]  /*ee60*/  F2FP.PACK_AB R154, R207, R252 ;  /* 0x000000fccf9a723e */ /* 0x000fe200000000ff */
[----:B------:R-:W-:Y:S01]  /*ee70*/  FMUL.FTZ R11, R0, R155 ;  /* 0x0000009b000b7220 */ /* 0x000fe20000410000 */
[----:B------:R-:W-:Y:S01]  /*ee80*/  F2FP.PACK_AB R155, R202, R201 ;  /* 0x000000c9ca9b723e */ /* 0x000fe200000000ff */
[C---:B----4-:R-:W-:Y:S01]  /*ee90*/  FMUL.FTZ R26, R0.reuse, R170 ;  /* 0x000000aa001a7220 */ /* 0x050fe20000410000 */
[----:B------:R-:W-:Y:S01]  /*eea0*/  MOV R170, R204 ;  /* 0x000000cc00aa7202 */ /* 0x000fe20000000f00 */
[----:B------:R-:W-:Y:S01]  /*eeb0*/  MUFU.EX2 R210, R44 ;  /* 0x0000002c00d27308 */ /* 0x000fe20000000800 */
[----:B------:R-:W3:Y:S01]  /*eec0*/  LDSM.16.MT88.4 R160, [R230+0x100] ;  /* 0x00010000e6a0783b */ /* 0x000ee20000004200 */
[--C-:B------:R-:W-:Y:S02]  /*eed0*/  FFMA.FTZ R73, R73, c[0x0][0x2d0], -R193.reuse ;  /* 0x0000b40049497a23 */ /* 0x100fe400000108c1 */
[----:B-1----:R-:W-:Y:S01]  /*eee0*/  FMUL.FTZ R27, R0, R171 ;  /* 0x000000ab001b7220 */ /* 0x002fe20000410000 */
[----:B------:R-:W-:Y:S01]  /*eef0*/  MOV R171, R209 ;  /* 0x000000d100ab7202 */ /* 0x000fe20000000f00 */
[--C-:B------:R-:W-:Y:S02]  /*ef00*/  FFMA.FTZ R76, R76, c[0x0][0x2d0], -R193.reuse ;  /* 0x0000b4004c4c7a23 */ /* 0x100fe400000108c1 */
[----:B------:R-:W-:Y:S01]  /*ef10*/  FFMA.FTZ R77, R77, c[0x0][0x2d0], -R193 ;  /* 0x0000b4004d4d7a23 */ /* 0x000fe200000108c1 */
[----:B------:R-:W0:Y:S01]  /*ef20*/  LDGDEPBAR ;  /* 0x00000000000079af */ /* 0x000e220000000000 */
[----:B------:R-:W-:Y:S01]  /*ef30*/  MUFU.EX2 R209, R45 ;  /* 0x0000002d00d17308 */ /* 0x000fe20000000800 */
[--C-:B------:R-:W-:Y:S02]  /*ef40*/  FFMA.FTZ R74, R74, c[0x0][0x2d0], -R3.reuse ;  /* 0x0000b4004a4a7a23 */ /* 0x100fe40000010803 */
[--C-:B------:R-:W-:Y:S01]  /*ef50*/  FFMA.FTZ R75, R75, c[0x0][0x2d0], -R3.reuse ;  /* 0x0000b4004b4b7a23 */ /* 0x100fe20000010803 */
[-C--:B------:R-:W-:Y:S05]  /*ef60*/  HMMA.16816.F32 R4, R148, R20.reuse, R4 ;  /* 0x000000149404723c */ /* 0x080fea0000001804 */
[--C-:B------:R-:W-:Y:S01]  /*ef70*/  FFMA.FTZ R78, R78, c[0x0][0x2d0], -R3.reuse ;  /* 0x0000b4004e4e7a23 */ /* 0x100fe20000010803 */
[----:B------:R-:W-:Y:S01]  /*ef80*/  MUFU.EX2 R204, R54 ;  /* 0x0000003600cc7308 */ /* 0x000fe20000000800 */
[--C-:B------:R-:W-:Y:S01]  /*ef90*/  FFMA.FTZ R79, R79, c[0x0][0x2d0], -R3.reuse ;  /* 0x0000b4004f4f7a23 */ /* 0x100fe20000010803 */
[C---:B------:R-:W-:Y:S04]  /*efa0*/  HMMA.16816.F32 R8, R152.reuse, R20, R8 ;  /* 0x000000149808723c */ /* 0x040fe80000001808 */
[--C-:B------:R-:W-:Y:S02]  /*efb0*/  FFMA.FTZ R84, R84, c[0x0][0x2d0], -R192.reuse ;  /* 0x0000b40054547a23 */ /* 0x100fe400000108c0 */
[--C-:B------:R-:W-:Y:S02]  /*efc0*/  FFMA.FTZ R85, R85, c[0x0][0x2d0], -R192.reuse ;  /* 0x0000b40055557a23 */ /* 0x100fe400000108c0 */
[-C--:B------:R-:W-:Y:S01]  /*efd0*/  HMMA.16816.F32 R12, R152, R22.reuse, R12 ;  /* 0x00000016980c723c */ /* 0x080fe2000000180c */
[----:B------:R1:W-:Y:S03]  /*efe0*/  MUFU.EX2 R225, R28 ;  /* 0x0000001c00e17308 */ /* 0x0003e60000000800 */
[C---:B------:R-:W-:Y:S01]  /*eff0*/  FMUL.FTZ R20, R145.reuse, R164 ;  /* 0x000000a491147220 */ /* 0x040fe20000410000 */
[----:B------:R-:W-:Y:S01]  /*f000*/  MOV R164, R208 ;  /* 0x000000d000a47202 */ /* 0x000fe20000000f00 */
[----:B------:R-:W-:Y:S01]  /*f010*/  FMUL.FTZ R21, R145, R165 ;  /* 0x000000a591157220 */ /* 0x000fe20000410000 */
[----:B------:R-:W-:Y:S01]  /*f020*/  MOV R165, R207 ;  /* 0x000000cf00a57202 */ /* 0x000fe20000000f00 */
[C---:B------:R-:W-:Y:S03]  /*f030*/  HMMA.16816.F32 R16, R148.reuse, R22, R16 ;  /* 0x000000169410723c */ /* 0x040fe60000001810 */
[----:B------:R4:W-:Y:S01]  /*f040*/  MUFU.EX2 R227, R29 ;  /* 0x0000001d00e37308 */ /* 0x0009e20000000800 */
[--C-:B------:R-:W-:Y:S02]  /*f050*/  FFMA.FTZ R96, R96, c[0x0][0x2d0], -R192.reuse ;  /* 0x0000b40060607a23 */ /* 0x100fe400000108c0 */
[----:B------:R-:W-:Y:S02]  /*f060*/  FFMA.FTZ R97, R97, c[0x0][0x2d0], -R192 ;  /* 0x0000b40061617a23 */ /* 0x000fe400000108c0 */
[C---:B------:R-:W-:Y:S01]  /*f070*/  FMUL.FTZ R22, R144.reuse, R166 ;  /* 0x000000a690167220 */ /* 0x040fe20000410000 */
[----:B------:R-:W-:Y:S03]  /*f080*/  MOV R166, R206 ;  /* 0x000000ce00a67202 */ /* 0x000fe60000000f00 */
[----:B------:R-:W-:Y:S01]  /*f090*/  FMUL.FTZ R23, R144, R167 ;  /* 0x000000a790177220 */ /* 0x000fe20000410000 */
[----:B------:R2:W-:Y:S01]  /*f0a0*/  MUFU.EX2 R198, R30 ;  /* 0x0000001e00c67308 */ /* 0x0005e20000000800 */
[----:B------:R-:W-:Y:S01]  /*f0b0*/  MOV R167, R205 ;  /* 0x000000cd00a77202 */ /* 0x000fe20000000f00 */
[--C-:B------:R-:W-:Y:S02]  /*f0c0*/  FFMA.FTZ R86, R86, c[0x0][0x2d0], -R194.reuse ;  /* 0x0000b40056567a23 */ /* 0x100fe400000108c2 */
[----:B-1----:R-:W-:Y:S02]  /*f0d0*/  FMUL.FTZ R28, R141, R172 ;  /* 0x000000ac8d1c7220 */ /* 0x002fe40000410000 */
[-C--:B------:R-:W-:Y:S03]  /*f0e0*/  HMMA.16816.F32 R20, R148, R188.reuse, R20 ;  /* 0x000000bc9414723c */ /* 0x080fe60000001814 */
[--C-:B------:R-:W-:Y:S01]  /*f0f0*/  FFMA.FTZ R87, R87, c[0x0][0x2d0], -R194.reuse ;  /* 0x0000b40057577a23 */ /* 0x100fe200000108c2 */
[----:B------:R1:W-:Y:S01]  /*f100*/  MUFU.EX2 R197, R31 ;  /* 0x0000001f00c57308 */ /* 0x0003e20000000800 */
[--C-:B------:R-:W-:Y:S02]  /*f110*/  FFMA.FTZ R98, R98, c[0x0][0x2d0], -R194.reuse ;  /* 0x0000b40062627a23 */ /* 0x100fe400000108c2 */
[----:B------:R-:W-:Y:S01]  /*f120*/  FFMA.FTZ R99, R99, c[0x0][0x2d0], -R194 ;  /* 0x0000b40063637a23 */ /* 0x000fe200000108c2 */
[C---:B------:R-:W-:Y:S04]  /*f130*/  HMMA.16816.F32 R24, R152.reuse, R188, R24 ;  /* 0x000000bc9818723c */ /* 0x040fe80000001818 */
[----:B----4-:R-:W-:Y:S02]  /*f140*/  FMUL.FTZ R29, R141, R173 ;  /* 0x000000ad8d1d7220 */ /* 0x010fe40000410000 */
[----:B------:R4:W3:Y:S01]  /*f150*/  MUFU.EX2 R146, R32 ;  /* 0x0000002000927308 */ /* 0x0008e20000000800 */
[--C-:B------:R-:W-:Y:S02]  /*f160*/  FFMA.FTZ R90, R90, c[0x0][0x2d0], -R3.reuse ;  /* 0x0000b4005a5a7a23 */ /* 0x100fe40000010803 */
[--C-:B------:R-:W-:Y:S03]  /*f170*/  FFMA.FTZ R91, R91, c[0x0][0x2d0], -R3.reuse ;  /* 0x0000b4005b5b7a23 */ /* 0x100fe60000010803 */
[----:B--2---:R-:W-:Y:S02]  /*f180*/  FMUL.FTZ R30, R0, R174 ;  /* 0x000000ae001e7220 */ /* 0x004fe40000410000 */
[--C-:B------:R-:W-:Y:S02]  /*f190*/  FFMA.FTZ R94, R94, c[0x0][0x2d0], -R3.reuse ;  /* 0x0000b4005e5e7a23 */ /* 0x100fe40000010803 */
[----:B------:R2:W2:Y:S01]  /*f1a0*/  MUFU.EX2 R203, R33 ;  /* 0x0000002100cb7308 */ /* 0x0004a20000000800 */
[----:B------:R-:W-:Y:S02]  /*f1b0*/  FFMA.FTZ R95, R95, c[0x0][0x2d0], -R3 ;  /* 0x0000b4005f5f7a23 */ /* 0x000fe40000010803 */
[--C-:B------:R-:W-:Y:S02]  /*f1c0*/  FFMA.FTZ R100, R100, c[0x0][0x2d0], -R192.reuse ;  /* 0x0000b40064647a23 */ /* 0x100fe400000108c0 */
[----:B-1----:R-:W-:Y:S02]  /*f1d0*/  FMUL.FTZ R31, R0, R175 ;  /* 0x000000af001f7220 */ /* 0x002fe40000410000 */
[--C-:B------:R-:W-:Y:S02]  /*f1e0*/  FFMA.FTZ R101, R101, c[0x0][0x2d0], -R192.reuse ;  /* 0x0000b40065657a23 */ /* 0x100fe400000108c0 */
[----:B------:R-:W-:Y:S01]  /*f1f0*/  FFMA.FTZ R112, R112, c[0x0][0x2d0], -R192 ;  /* 0x0000b40070707a23 */ /* 0x000fe200000108c0 */
[----:B------:R1:W-:Y:S01]  /*f200*/  MUFU.EX2 R250, R34 ;  /* 0x0000002200fa7308 */ /* 0x0003e20000000800 */
[--C-:B------:R-:W-:Y:S01]  /*f210*/  FFMA.FTZ R102, R102, c[0x0][0x2d0], -R194.reuse ;  /* 0x0000b40066667a23 */ /* 0x100fe200000108c2 */
[-C--:B------:R-:W-:Y:S03]  /*f220*/  HMMA.16816.F32 R28, R152, R190.reuse, R28 ;  /* 0x000000be981c723c */ /* 0x080fe6000000181c */
[----:B----4-:R-:W-:Y:S01]  /*f230*/  FMUL.FTZ R32, R145, R176 ;  /* 0x000000b091207220 */ /* 0x010fe20000410000 */
[----:B---3--:R-:W-:Y:S01]  /*f240*/  MOV R169, R146 ;  /* 0x0000009200a97202 */ /* 0x008fe20000000f00 */
[--C-:B------:R-:W-:Y:S01]  /*f250*/  FFMA.FTZ R146, R51, c[0x0][0x2d0], -R194.reuse ;  /* 0x0000b40033927a23 */ /* 0x100fe200000108c2 */
[----:B------:R-:W3:Y:S01]  /*f260*/  LDL.LU R176, [R1+0x34] ;  /* 0x0000340001b07983 */ /* 0x000ee20000300800 */
[----:B------:R-:W-:Y:S01]  /*f270*/  FMUL.FTZ R51, R144, R187 ;  /* 0x000000bb90337220 */ /* 0x000fe20000410000 */
[----:B------:R4:W4:Y:S01]  /*f280*/  MUFU.EX2 R248, R35 ;  /* 0x0000002300f87308 */ /* 0x0009220000000800 */
[--C-:B------:R-:W-:Y:S03]  /*f290*/  FFMA.FTZ R103, R103, c[0x0][0x2d0], -R194.reuse ;  /* 0x0000b40067677a23 */ /* 0x100fe600000108c2 */
[----:B--2---:R-:W-:Y:S01]  /*f2a0*/  FMUL.FTZ R33, R145, R177 ;  /* 0x000000b191217220 */ /* 0x004fe20000410000 */
[----:B------:R-:W-:Y:S01]  /*f2b0*/  MOV R168, R203 ;  /* 0x000000cb00a87202 */ /* 0x000fe20000000f00 */
[----:B------:R-:W2:Y:S01]  /*f2c0*/  LDL.LU R177, [R1+0x2c] ;  /* 0x00002c0001b17983 */ /* 0x000ea20000300800 */
[--C-:B------:R-:W-:Y:S02]  /*f2d0*/  FFMA.FTZ R114, R114, c[0x0][0x2d0], -R194.reuse ;  /* 0x0000b40072727a23 */ /* 0x100fe400000108c2 */
[--C-:B------:R-:W-:Y:S01]  /*f2e0*/  FFMA.FTZ R105, R105, c[0x0][0x2d0], -R193.reuse ;  /* 0x0000b40069697a23 */ /* 0x100fe200000108c1 */
[----:B------:R4:W-:Y:S01]  /*f2f0*/  MUFU.EX2 R220, R48 ;  /* 0x0000003000dc7308 */ /* 0x0009e20000000800 */
[----:B------:R-:W-:Y:S02]  /*f300*/  FFMA.FTZ R108, R108, c[0x0][0x2d0], -R193 ;  /* 0x0000b4006c6c7a23 */ /* 0x000fe400000108c1 */
[--C-:B------:R-:W-:Y:S02]  /*f310*/  FFMA.FTZ R106, R106, c[0x0][0x2d0], -R3.reuse ;  /* 0x0000b4006a6a7a23 */ /* 0x100fe40000010803 */
[----:B-1----:R-:W-:Y:S02]  /*f320*/  FMUL.FTZ R34, R144, R178 ;  /* 0x000000b290227220 */ /* 0x002fe40000410000 */
[----:B------:R-:W2:Y:S01]  /*f330*/  LDL.LU R178, [R1+0x30] ;  /* 0x0000300001b27983 */ /* 0x000ea20000300800 */
[--C-:B------:R-:W-:Y:S02]  /*f340*/  FFMA.FTZ R107, R107, c[0x0][0x2d0], -R3.reuse ;  /* 0x0000b4006b6b7a23 */ /* 0x100fe40000010803 */
[----:B------:R1:W-:Y:S01]  /*f350*/  MUFU.EX2 R175, R37 ;  /* 0x0000002500af7308 */ /* 0x0003e20000000800 */
[--C-:B------:R-:W-:Y:S02]  /*f360*/  FFMA.FTZ R110, R110, c[0x0][0x2d0], -R3.reuse ;  /* 0x0000b4006e6e7a23 */ /* 0x100fe40000010803 */
[----:B------:R-:W-:Y:S02]  /*f370*/  FFMA.FTZ R3, R111, c[0x0][0x2d0], -R3 ;  /* 0x0000b4006f037a23 */ /* 0x000fe40000010803 */
[----:B----4-:R-:W-:Y:S02]  /*f380*/  FMUL.FTZ R35, R144, R179 ;  /* 0x000000b390237220 */ /* 0x010fe40000410000 */
[----:B------:R-:W4:Y:S01]  /*f390*/  LDL.LU R179, [R1+0x28] ;  /* 0x0000280001b37983 */ /* 0x000f220000300800 */
[--C-:B------:R-:W-:Y:S02]  /*f3a0*/  FFMA.FTZ R88, R88, c[0x0][0x2d0], -R193.reuse ;  /* 0x0000b40058587a23 */ /* 0x100fe400000108c1 */
[----:B------:R1:W1:Y:S01]  /*f3b0*/  MUFU.EX2 R222, R36 ;  /* 0x0000002400de7308 */ /* 0x0002620000000800 */
[--C-:B------:R-:W-:Y:S01]  /*f3c0*/  FFMA.FTZ R89, R89, c[0x0][0x2d0], -R193.reuse ;  /* 0x0000b40059597a23 */ /* 0x100fe200000108c1 */
[C---:B------:R-:W-:Y:S04]  /*f3d0*/  HMMA.16816.F32 R32, R148.reuse, R190, R32 ;  /* 0x000000be9420723c */ /* 0x040fe80000001820 */
[----:B------:R-:W-:Y:S02]  /*f3e0*/  FFMA.FTZ R48, R39, c[0x0][0x2d0], -R194 ;  /* 0x0000b40027307a23 */ /* 0x000fe400000108c2 */
[----:B------:R-:W-:Y:S02]  /*f3f0*/  FMUL.FTZ R39, R0, R183 ;  /* 0x000000b700277220 */ /* 0x000fe40000410000 */
[-C--:B------:R-:W-:Y:S01]  /*f400*/  HMMA.16816.F32 R116, R148, R156.reuse, R116 ;  /* 0x0000009c9474723c */ /* 0x080fe20000001874 */
[----:B------:R1:W-:Y:S03]  /*f410*/  MUFU.EX2 R174, R38 ;  /* 0x0000002600ae7308 */ /* 0x0003e60000000800 */
[----:B-1----:R-:W-:Y:S02]  /*f420*/  FMUL.FTZ R37, R141, R181 ;  /* 0x000000b58d257220 */ /* 0x002fe40000410000 */
[--C-:B------:R-:W-:Y:S02]  /*f430*/  FFMA.FTZ R92, R92, c[0x0][0x2d0], -R193.reuse ;  /* 0x0000b4005c5c7a23 */ /* 0x100fe400000108c1 */
[C---:B------:R-:W-:Y:S03]  /*f440*/  HMMA.16816.F32 R120, R152.reuse, R156, R120 ;  /* 0x0000009c9878723c */ /* 0x040fe60000001878 */
[----:B------:R1:W1:Y:S01]  /*f450*/  MUFU.EX2 R214, R48 ;  /* 0x0000003000d67308 */ /* 0x0002620000000800 */
[--C-:B------:R-:W-:Y:S02]  /*f460*/  FFMA.FTZ R93, R93, c[0x0][0x2d0], -R193.reuse ;  /* 0x0000b4005d5d7a23 */ /* 0x100fe400000108c1 */
[----:B------:R-:W-:Y:S02]  /*f470*/  FMUL.FTZ R36, R141, R180 ;  /* 0x000000b48d247220 */ /* 0x000fe40000410000 */
[----:B------:R-:W-:Y:S05]  /*f480*/  FFMA.FTZ R104, R104, c[0x0][0x2d0], -R193 ;  /* 0x0000b40068687a23 */ /* 0x000fea00000108c1 */
[----:B------:R1:W-:Y:S01]  /*f490*/  MUFU.EX2 R213, R50 ;  /* 0x0000003200d57308 */ /* 0x0003e20000000800 */
[----:B------:R-:W-:Y:S09]  /*f4a0*/  FMUL.FTZ R38, R0, R182 ;  /* 0x000000b600267220 */ /* 0x000ff20000410000 */
[----:B------:R1:W1:Y:S01]  /*f4b0*/  MUFU.EX2 R219, R49 ;  /* 0x0000003100db7308 */ /* 0x0002620000000800 */
[-C--:B------:R-:W-:Y:S03]  /*f4c0*/  HMMA.16816.F32 R36, R152, R158.reuse, R36 ;  /* 0x0000009e9824723c */ /* 0x080fe60000001824 */
[C---:B-1----:R-:W-:Y:S05]  /*f4d0*/  FMUL.FTZ R48, R145.reuse, R184 ;  /* 0x000000b891307220 */ /* 0x042fea0000410000 */
[C---:B------:R-:W-:Y:S01]  /*f4e0*/  HMMA.16816.F32 R124, R148.reuse, R158, R124 ;  /* 0x0000009e947c723c */ /* 0x040fe2000000187c */
[----:B------:R-:W1:Y:S01]  /*f4f0*/  LDSM.16.MT88.4 R156, [R228+0x900] ;  /* 0x00090000e49c783b */ /* 0x000e620000004200 */
[----:B------:R-:W1:Y:S02]  /*f500*/  MUFU.EX2 R173, R40 ;  /* 0x0000002800ad7308 */ /* 0x000e640000000800 */
[----:B------:R-:W-:Y:S08]  /*f510*/  FMUL.FTZ R50, R144, R186 ;  /* 0x000000ba90327220 */ /* 0x000ff00000410000 */
[----:B------:R-:W-:Y:S01]  /*f520*/  MUFU.EX2 R172, R42 ;  /* 0x0000002a00ac7308 */ /* 0x000fe20000000800 */
[----:B------:R-:W-:Y:S07]  /*f530*/  FMUL.FTZ R49, R145, R185 ;  /* 0x000000b991317220 */ /* 0x000fee0000410000 */
[-C--:B------:R-:W-:Y:S02]  /*f540*/  HMMA.16816.F32 R48, R148, R160.reuse, R48 ;  /* 0x000000a09430723c */ /* 0x080fe40000001830 */
[----:B------:R1:W1:Y:S06]  /*f550*/  MUFU.EX2 R184, R43 ;  /* 0x0000002b00b87308 */ /* 0x00026c0000000800 */
[C---:B------:R-:W-:Y:S04]  /*f560*/  HMMA.16816.F32 R128, R152.reuse, R160, R128 ;  /* 0x000000a09880723c */ /* 0x040fe80000001880 */
[----:B------:R-:W-:Y:S04]  /*f570*/  MUFU.EX2 R183, R46 ;  /* 0x0000002e00b77308 */ /* 0x000fe80000000800 */
[-C--:B------:R-:W-:Y:S06]  /*f580*/  HMMA.16816.F32 R132, R152, R162.reuse, R132 ;  /* 0x000000a29884723c */ /* 0x080fec0000001884 */
[----:B------:R1:W-:Y:S01]  /*f590*/  MUFU.EX2 R185, R47 ;  /* 0x0000002f00b97308 */ /* 0x0003e20000000800 */
[----:B------:R-:W-:Y:S01]  /*f5a0*/  F2FP.PACK_AB R152, R224, R223 ;  /* 0x000000dfe098723e */ /* 0x000fe200000000ff */
[----:B------:R-:W-:Y:S01]  /*f5b0*/  HMMA.16816.F32 R136, R148, R162, R136 ;  /* 0x000000a29488723c */ /* 0x000fe20000001888 */
[----:B------:R-:W1:Y:S03]  /*f5c0*/  LDSM.16.MT88.4 R160, [R231+0x900] ;  /* 0x00090000e7a0783b */ /* 0x000e660000004200 */
[----:B------:R-:W-:Y:S02]  /*f5d0*/  F2FP.PACK_AB R154, R227, R225 ;  /* 0x000000e1e39a723e */ /* 0x000fe400000000ff */
[----:B------:R-:W-:Y:S02]  /*f5e0*/  F2FP.PACK_AB R153, R199, R196 ;  /* 0x000000c4c799723e */ /* 0x000fe400000000ff */
[----:B------:R-:W-:Y:S01]  /*f5f0*/  MUFU.EX2 R208, R52 ;  /* 0x0000003400d07308 */ /* 0x000fe20000000800 */
[----:B------:R-:W-:Y:S01]  /*f600*/  F2FP.PACK_AB R148, R164, R251 ;  /* 0x000000fba494723e */ /* 0x000fe200000000ff */
[----:B-1----:R-:W1:Y:S02]  /*f610*/  LDSM.16.MT88.4 R40, [R229+0x900] ;  /* 0x00090000e528783b */ /* 0x002e640000004200 */
[----:B------:R-:W-:Y:S02]  /*f620*/  F2FP.PACK_AB R150, R168, R169 ;  /* 0x000000a9a896723e */ /* 0x000fe400000000ff */
[----:B------:R-:W-:Y:S02]  /*f630*/  F2FP.PACK_AB R149, R247, R226 ;  /* 0x000000e2f795723e */ /* 0x000fe400000000ff */
[----:B------:R-:W-:Y:S02]  /*f640*/  F2FP.PACK_AB R151, R248, R250 ;  /* 0x000000faf897723e */ /* 0x000fe400000000ff */
[----:B------:R-:W-:Y:S01]  /*f650*/  MUFU.EX2 R207, R53 ;  /* 0x0000003500cf7308 */ /* 0x000fe20000000800 */
[----:B------:R-:W-:Y:S01]  /*f660*/  F2FP.PACK_AB R155, R197, R198 ;  /* 0x000000c6c59b723e */ /* 0x000fe200000000ff */
[----:B------:R-:W1:Y:S03]  /*f670*/  LDSM.16.MT88.4 R44, [R230+0x900] ;  /* 0x00090000e62c783b */ /* 0x000e660000004200 */
[-C--:B------:R-:W-:Y:S05]  /*f680*/  HMMA.16816.F32 R4, R148, R156.reuse, R4 ;  /* 0x0000009c9404723c */ /* 0x080fea0000001804 */
[----:B------:R1:W-:Y:S03]  /*f690*/  MUFU.EX2 R203, R55 ;  /* 0x0000003700cb7308 */ /* 0x0003e60000000800 */
[C---:B------:R-:W-:Y:S07]  /*f6a0*/  HMMA.16816.F32 R8, R152.reuse, R156, R8 ;  /* 0x0000009c9808723c */ /* 0x040fee0000001808 */
[----:B------:R-:W-:Y:S01]  /*f6b0*/  MUFU.EX2 R206, R64 ;  /* 0x0000004000ce7308 */ /* 0x000fe20000000800 */
[-C--:B------:R-:W-:Y:S08]  /*f6c0*/  HMMA.16816.F32 R12, R152, R158.reuse, R12 ;  /* 0x0000009e980c723c */ /* 0x080ff0000000180c */
[C---:B------:R-:W-:Y:S01]  /*f6d0*/  HMMA.16816.F32 R16, R148.reuse, R158, R16 ;  /* 0x0000009e9410723c */ /* 0x040fe20000001810 */
[----:B------:R-:W-:Y:S01]  /*f6e0*/  MUFU.EX2 R205, R65 ;  /* 0x0000004100cd7308 */ /* 0x000fe20000000800 */
[----:B-1----:R-:W1:Y:S06]  /*f6f0*/  LDSM.16.MT88.4 R52, [R228+0x1100] ;  /* 0x00110000e434783b */ /* 0x002e6c0000004200 */
[-C--:B------:R-:W-:Y:S03]  /*f700*/  HMMA.16816.F32 R20, R148, R160.reuse, R20 ;  /* 0x000000a09414723c */ /* 0x080fe60000001814 */
[----:B------:R-:W-:Y:S05]  /*f710*/  MUFU.EX2 R190, R66 ;  /* 0x0000004200be7308 */ /* 0x000fea0000000800 */
[C---:B------:R-:W-:Y:S05]  /*f720*/  HMMA.16816.F32 R24, R152.reuse, R160, R24 ;  /* 0x000000a09818723c */ /* 0x040fea0000001818 */
[----:B------:R1:W-:Y:S03]  /*f730*/  MUFU.EX2 R191, R67 ;  /* 0x0000004300bf7308 */ /* 0x0003e60000000800 */
[-C--:B------:R-:W-:Y:S07]  /*f740*/  HMMA.16816.F32 R28, R152, R162.reuse, R28 ;  /* 0x000000a2981c723c */ /* 0x080fee000000181c */
[----:B------:R-:W-:Y:S01]  /*f750*/  MUFU.EX2 R189, R56 ;  /* 0x0000003800bd7308 */ /* 0x000fe20000000800 */
[C---:B------:R-:W-:Y:S01]  /*f760*/  HMMA.16816.F32 R32, R148.reuse, R162, R32 ;  /* 0x000000a29420723c */ /* 0x040fe20000001820 */
[----:B------:R-:W-:Y:S07]  /*f770*/  LDSM.16.MT88.4 R160, [R228+0x3100] ;  /* 0x00310000e4a0783b */ /* 0x000fee0000004200 */
[-C--:B------:R-:W-:Y:S01]  /*f780*/  HMMA.16816.F32 R116, R148, R40.reuse, R116 ;  /* 0x000000289474723c */ /* 0x080fe20000001874 */
[----:B------:R-:W-:Y:S01]  /*f790*/  MUFU.EX2 R188, R57 ;  /* 0x0000003900bc7308 */ /* 0x000fe20000000800 */
[----:B-1----:R-:W1:Y:S06]  /*f7a0*/  LDSM.16.MT88.4 R64, [R231+0x1100] ;  /* 0x00110000e740783b */ /* 0x002e6c0000004200 */
[C---:B------:R-:W-:Y:S03]  /*f7b0*/  HMMA.16816.F32 R120, R152.reuse, R40, R120 ;  /* 0x000000289878723c */ /* 0x040fe60000001878 */
[----:B------:R-:W-:Y:S04]  /*f7c0*/  MUFU.EX2 R182, R58 ;  /* 0x0000003a00b67308 */ /* 0x000fe80000000800 */
[----:B------:R-:W-:Y:S01]  /*f7d0*/  F2FP.PACK_AB R40, R175, R222 ;  /* 0x000000deaf28723e */ /* 0x000fe200000000ff */
[-C--:B------:R-:W-:Y:S04]  /*f7e0*/  HMMA.16816.F32 R36, R152, R42.reuse, R36 ;  /* 0x0000002a9824723c */ /* 0x080fe80000001824 */
[----:B------:R-:W-:Y:S01]  /*f7f0*/  F2FP.PACK_AB R41, R214, R174 ;  /* 0x000000aed629723e */ /* 0x000fe200000000ff */
[----:B------:R1:W-:Y:S03]  /*f800*/  MUFU.EX2 R181, R59 ;  /* 0x0000003b00b57308 */ /* 0x0003e60000000800 */
[C---:B------:R-:W-:Y:S07]  /*f810*/  HMMA.16816.F32 R124, R148.reuse, R42, R124 ;  /* 0x0000002a947c723c */ /* 0x040fee000000187c */
[----:B------:R-:W-:Y:S01]  /*f820*/  MUFU.EX2 R187, R60 ;  /* 0x0000003c00bb7308 */ /* 0x000fe20000000800 */
[-C--:B------:R-:W-:Y:S04]  /*f830*/  HMMA.16816.F32 R48, R148, R44.reuse, R48 ;  /* 0x0000002c9430723c */ /* 0x080fe80000001830 */
[----:B------:R-:W-:Y:S04]  /*f840*/  F2FP.PACK_AB R42, R219, R220 ;  /* 0x000000dcdb2a723e */ /* 0x000fe800000000ff */
[C---:B------:R-:W-:Y:S01]  /*f850*/  HMMA.16816.F32 R128, R152.reuse, R44, R128 ;  /* 0x0000002c9880723c */ /* 0x040fe20000001880 */
[----:B------:R-:W1:Y:S02]  /*f860*/  MUFU.EX2 R212, R146 ;  /* 0x0000009200d47308 */ /* 0x000e640000000800 */
[----:B-1----:R-:W-:Y:S04]  /*f870*/  LDSM.16.MT88.4 R56, [R228+0x1900] ;  /* 0x00190000e438783b */ /* 0x002fe80000004200 */
[----:B------:R-:W-:Y:S01]  /*f880*/  F2FP.PACK_AB R44, R211, R173 ;  /* 0x000000add32c723e */ /* 0x000fe200000000ff */
[-C--:B------:R-:W-:Y:S03]  /*f890*/  HMMA.16816.F32 R132, R152, R46.reuse, R132 ;  /* 0x0000002e9884723c */ /* 0x080fe60000001884 */
[----:B------:R-:W1:Y:S01]  /*f8a0*/  MUFU.EX2 R186, R61 ;  /* 0x0000003d00ba7308 */ /* 0x000e620000000800 */
[----:B------:R-:W-:Y:S04]  /*f8b0*/  F2FP.PACK_AB R45, R184, R172 ;  /* 0x000000acb82d723e */ /* 0x000fe800000000ff */
[----:B------:R-:W-:Y:S01]  /*f8c0*/  HMMA.16816.F32 R136, R148, R46, R136 ;  /* 0x0000002e9488723c */ /* 0x000fe20000001888 */
[----:B------:R-:W1:Y:S04]  /*f8d0*/  LDSM.16.MT88.4 R148, [R229+0x1100] ;  /* 0x00110000e594783b */ /* 0x000e680000004200 */
[----:B------:R-:W-:Y:S02]  /*f8e0*/  MUFU.EX2 R180, R62 ;  /* 0x0000003e00b47308 */ /* 0x000fe40000000800 */
[----:B------:R-:W-:Y:S02]  /*f8f0*/  F2FP.PACK_AB R46, R209, R210 ;  /* 0x000000d2d12e723e */ /* 0x000fe400000000ff */
[----:B------:R-:W-:Y:S03]  /*f900*/  F2FP.PACK_AB R43, R212, R213 ;  /* 0x000000d5d42b723e */ /* 0x000fe600000000ff */
[----:B------:R-:W-:Y:S03]  /*f910*/  F2FP.PACK_AB R47, R185, R183 ;  /* 0x000000b7b92f723e */ /* 0x000fe600000000ff */
[----:B------:R2:W1:Y:S01]  /*f920*/  MUFU.EX2 R146, R63 ;  /* 0x0000003f00927308 */ /* 0x0004620000000800 */
[-C--:B------:R-:W-:Y:S08]  /*f930*/  HMMA.16816.F32 R4, R40, R52.reuse, R4 ;  /* 0x000000342804723c */ /* 0x080ff00000001804 */
[C---:B------:R-:W-:Y:S01]  /*f940*/  HMMA.16816.F32 R8, R44.reuse, R52, R8 ;  /* 0x000000342c08723c */ /* 0x040fe20000001808 */
[----:B------:R-:W-:Y:S03]  /*f950*/  MUFU.EX2 R113, R113 ;  /* 0x0000007100717308 */ /* 0x000fe60000000800 */
[----:B---3--:R-:W-:Y:S04]  /*f960*/  FFMA.FTZ R0, R0, R176, R195 ;  /* 0x000000b000007223 */ /* 0x008fe800000100c3 */
[-C--:B------:R-:W-:Y:S03]  /*f970*/  HMMA.16816.F32 R12, R44, R54.reuse, R12 ;  /* 0x000000362c0c723c */ /* 0x080fe6000000180c */
[----:B------:R-:W-:Y:S01]  /*f980*/  MUFU.EX2 R115, R115 ;  /* 0x0000007300737308 */ /* 0x000fe20000000800 */
[----:B------:R-:W-:Y:S02]  /*f990*/  FADD.FTZ R0, R200, R0 ;  /* 0x00000000c8007221 */ /* 0x000fe40000010000 */
[----:B--2---:R-:W-:Y:S01]  /*f9a0*/  FFMA.FTZ R141, R141, R177, R215 ;  /* 0x000000b18d8d7223 */ /* 0x004fe200000100d7 */
[----:B------:R-:W-:Y:S01]  /*f9b0*/  LDSM.16.MT88.4 R60, [R229+0x1900] ;  /* 0x00190000e53c783b */ /* 0x000fe20000004200 */
[C---:B------:R-:W-:Y:S05]  /*f9c0*/  HMMA.16816.F32 R16, R40.reuse, R54, R16 ;  /* 0x000000362810723c */ /* 0x040fea0000001810 */
[----:B------:R-:W-:Y:S02]  /*f9d0*/  MUFU.EX2 R109, R109 ;  /* 0x0000006d006d7308 */ /* 0x000fe40000000800 */
[----:B------:R-:W2:Y:S01]  /*f9e0*/  LDSM.16.MT88.4 R52, [R230+0x1100] ;  /* 0x00110000e634783b */ /* 0x000ea20000004200 */
[-C--:B------:R-:W-:Y:S04]  /*f9f0*/  HMMA.16816.F32 R20, R40, R64.reuse, R20 ;  /* 0x000000402814723c */ /* 0x080fe80000001814 */
[----:B------:R-:W-:Y:S03]  /*fa00*/  FFMA.FTZ R144, R144, R178, R216 ;  /* 0x000000b290907223 */ /* 0x000fe600000100d8 */
[----:B------:R-:W-:Y:S01]  /*fa10*/  MUFU.EX2 R68, R68 ;  /* 0x0000004400447308 */ /* 0x000fe20000000800 */
[C---:B------:R-:W-:Y:S04]  /*fa20*/  HMMA.16816.F32 R24, R44.reuse, R64, R24 ;  /* 0x000000402c18723c */ /* 0x040fe80000001818 */
[----:B----4-:R-:W-:Y:S02]  /*fa30*/  FFMA.FTZ R145, R145, R179, R217 ;  /* 0x000000b391917223 */ /* 0x010fe400000100d9 */
[----:B------:R-:W-:Y:S01]  /*fa40*/  LDSM.16.MT88.4 R176, [R231+0x3100] ;  /* 0x00310000e7b0783b */ /* 0x000fe20000004200 */
[----:B------:R-:W-:Y:S01]  /*fa50*/  FADD.FTZ R144, R218, R144 ;  /* 0x00000090da907221 */ /* 0x000fe20000010000 */
[-C--:B------:R-:W-:Y:S01]  /*fa60*/  HMMA.16816.F32 R28, R44, R66.reuse, R28 ;  /* 0x000000422c1c723c */ /* 0x080fe2000000181c */
[----:B------:R-:W-:Y:S03]  /*fa70*/  MUFU.EX2 R69, R69 ;  /* 0x0000004500457308 */ /* 0x000fe60000000800 */
[----:B------:R-:W-:Y:S04]  /*fa80*/  FADD.FTZ R145, R221, R145 ;  /* 0x00000091dd917221 */ /* 0x000fe80000010000 */
[C---:B------:R-:W-:Y:S01]  /*fa90*/  HMMA.16816.F32 R32, R40.reuse, R66, R32 ;  /* 0x000000422820723c */ /* 0x040fe20000001820 */
[----:B------:R-:W-:Y:S02]  /*faa0*/  LDSM.16.MT88.4 R64, [R229+0x2900] ;  /* 0x00290000e540783b */ /* 0x000fe40000004200 */
[----:B------:R-:W-:Y:S05]  /*fab0*/  MUFU.EX2 R80, R80 ;  /* 0x0000005000507308 */ /* 0x000fea0000000800 */
[-C--:B-1----:R-:W-:Y:S05]  /*fac0*/  HMMA.16816.F32 R116, R40, R148.reuse, R116 ;  /* 0x000000942874723c */ /* 0x082fea0000001874 */
[----:B------:R-:W-:Y:S03]  /*fad0*/  MUFU.EX2 R81, R81 ;  /* 0x0000005100517308 */ /* 0x000fe60000000800 */
[C---:B------:R-:W-:Y:S07]  /*fae0*/  HMMA.16816.F32 R120, R44.reuse, R148, R120 ;  /* 0x000000942c78723c */ /* 0x040fee0000001878 */
[----:B------:R-:W-:Y:S01]  /*faf0*/  MUFU.EX2 R70, R70 ;  /* 0x0000004600467308 */ /* 0x000fe20000000800 */
[-C--:B------:R-:W-:Y:S08]  /*fb00*/  HMMA.16816.F32 R36, R44, R150.reuse, R36 ;  /* 0x000000962c24723c */ /* 0x080ff00000001824 */
[C---:B------:R-:W-:Y:S01]  /*fb10*/  HMMA.16816.F32 R124, R40.reuse, R150, R124 ;  /* 0x00000096287c723c */ /* 0x040fe2000000187c */
[----:B------:R-:W-:Y:S07]  /*fb20*/  MUFU.EX2 R71, R71 ;  /* 0x0000004700477308 */ /* 0x000fee0000000800 */
[-C--:B--2---:R-:W-:Y:S03]  /*fb30*/  HMMA.16816.F32 R48, R40, R52.reuse, R48 ;  /* 0x000000342830723c */ /* 0x084fe60000001830 */
[----:B------:R-:W-:Y:S05]  /*fb40*/  MUFU.EX2 R82, R82 ;  /* 0x0000005200527308 */ /* 0x000fea0000000800 */
[C---:B------:R-:W-:Y:S05]  /*fb50*/  HMMA.16816.F32 R128, R44.reuse, R52, R128 ;  /* 0x000000342c80723c */ /* 0x040fea0000001880 */
[----:B------:R-:W-:Y:S03]  /*fb60*/  MUFU.EX2 R83, R83 ;  /* 0x0000005300537308 */ /* 0x000fe60000000800 */
[-C--:B------:R-:W-:Y:S07]  /*fb70*/  HMMA.16816.F32 R132, R44, R54.reuse, R132 ;  /* 0x000000362c84723c */ /* 0x080fee0000001884 */
[----:B------:R-:W-:Y:S01]  /*fb80*/  F2FP.PACK_AB R44, R188, R189 ;  /* 0x000000bdbc2c723e */ /* 0x000fe200000000ff */
[----:B------:R-:W-:Y:S01]  /*fb90*/  HMMA.16816.F32 R136, R40, R54, R136 ;  /* 0x000000362888723c */ /* 0x000fe20000001888 */
[----:B------:R-:W1:Y:S01]  /*fba0*/  LDSM.16.MT88.4 R52, [R231+0x1900] ;  /* 0x00190000e734783b */ /* 0x000e620000004200 */
[----:B------:R-:W-:Y:S02]  /*fbb0*/  MUFU.EX2 R72, R72 ;  /* 0x0000004800487308 */ /* 0x000fe40000000800 */
[----:B------:R-:W-:Y:S02]  /*fbc0*/  F2FP.PACK_AB R46, R186, R187 ;  /* 0x000000bbba2e723e */ /* 0x000fe400000000ff */
[----:B------:R-:W-:Y:S02]  /*fbd0*/  F2FP.PACK_AB R45, R181, R182 ;  /* 0x000000b6b52d723e */ /* 0x000fe400000000ff */
[----:B------:R-:W-:Y:S04]  /*fbe0*/  F2FP.PACK_AB R40, R207, R208 ;  /* 0x000000d0cf28723e */ /* 0x000fe800000000ff */
[----:B------:R-:W-:Y:S01]  /*fbf0*/  F2FP.PACK_AB R42, R205, R206 ;  /* 0x000000cecd2a723e */ /* 0x000fe200000000ff */
[----:B------:R-:W2:Y:S01]  /*fc00*/  MUFU.EX2 R73, R73 ;  /* 0x0000004900497308 */ /* 0x000ea20000000800 */
[----:B------:R-:W-:Y:S02]  /*fc10*/  F2FP.PACK_AB R41, R203, R204 ;  /* 0x000000cccb29723e */ /* 0x000fe400000000ff */
[----:B------:R-:W-:Y:S02]  /*fc20*/  F2FP.PACK_AB R43, R191, R190 ;  /* 0x000000bebf2b723e */ /* 0x000fe400000000ff */
[----:B------:R-:W-:Y:S05]  /*fc30*/  F2FP.PACK_AB R47, R146, R180 ;  /* 0x000000b4922f723e */ /* 0x000fea00000000ff */
[-C--:B------:R-:W-:Y:S01]  /*fc40*/  HMMA.16816.F32 R4, R40, R56.reuse, R4 ;  /* 0x000000382804723c */ /* 0x080fe20000001804 */
[----:B------:R-:W-:Y:S07]  /*fc50*/  MUFU.EX2 R76, R76 ;  /* 0x0000004c004c7308 */ /* 0x000fee0000000800 */
[C---:B------:R-:W-:Y:S03]  /*fc60*/  HMMA.16816.F32 R8, R44.reuse, R56, R8 ;  /* 0x000000382c08723c */ /* 0x040fe60000001808 */
[----:B------:R-:W3:Y:S05]  /*fc70*/  MUFU.EX2 R77, R77 ;  /* 0x0000004d004d7308 */ /* 0x000eea0000000800 */
[-C--:B------:R-:W-:Y:S05]  /*fc80*/  HMMA.16816.F32 R12, R44, R58.reuse, R12 ;  /* 0x0000003a2c0c723c */ /* 0x080fea000000180c */
[----:B------:R-:W-:Y:S03]  /*fc90*/  MUFU.EX2 R74, R74 ;  /* 0x0000004a004a7308 */ /* 0x000fe60000000800 */
[C---:B------:R-:W-:Y:S01]  /*fca0*/  HMMA.16816.F32 R16, R40.reuse, R58, R16 ;  /* 0x0000003a2810723c */ /* 0x040fe20000001810 */
[----:B------:R-:W4:Y:S06]  /*fcb0*/  LDSM.16.MT88.4 R56, [R230+0x1900] ;  /* 0x00190000e638783b */ /* 0x000f2c0000004200 */
[----:B------:R-:W2:Y:S01]  /*fcc0*/  MUFU.EX2 R75, R75 ;  /* 0x0000004b004b7308 */ /* 0x000ea20000000800 */
[-C--:B-1----:R-:W-:Y:S08]  /*fcd0*/  HMMA.16816.F32 R20, R40, R52.reuse, R20 ;  /* 0x000000342814723c */ /* 0x082ff00000001814 */
[C---:B------:R-:W-:Y:S01]  /*fce0*/  HMMA.16816.F32 R24, R44.reuse, R52, R24 ;  /* 0x000000342c18723c */ /* 0x040fe20000001818 */
[----:B------:R-:W-:Y:S07]  /*fcf0*/  MUFU.EX2 R78, R78 ;  /* 0x0000004e004e7308 */ /* 0x000fee0000000800 */
[-C--:B------:R-:W-:Y:S03]  /*fd00*/  HMMA.16816.F32 R28, R44, R54.reuse, R28 ;  /* 0x000000362c1c723c */ /* 0x080fe6000000181c */
[----:B------:R-:W1:Y:S05]  /*fd10*/  MUFU.EX2 R79, R79 ;  /* 0x0000004f004f7308 */ /* 0x000e6a0000000800 */
[C---:B------:R-:W-:Y:S01]  /*fd20*/  HMMA.16816.F32 R32, R40.reuse, R54, R32 ;  /* 0x000000362820723c */ /* 0x040fe20000001820 */
[----:B------:R-:W1:Y:S04]  /*fd30*/  LDSM.16.MT88.4 R52, [R228+0x2100] ;  /* 0x00210000e434783b */ /* 0x000e680000004200 */
[----:B------:R-:W-:Y:S03]  /*fd40*/  MUFU.EX2 R84, R84 ;  /* 0x0000005400547308 */ /* 0x000fe60000000800 */
[-C--:B------:R-:W-:Y:S07]  /*fd50*/  HMMA.16816.F32 R116, R40, R60.reuse, R116 ;  /* 0x0000003c2874723c */ /* 0x080fee0000001874 */
[----:B------:R-:W-:Y:S01]  /*fd60*/  MUFU.EX2 R85, R85 ;  /* 0x0000005500557308 */ /* 0x000fe20000000800 */
[C---:B------:R-:W-:Y:S08]  /*fd70*/  HMMA.16816.F32 R120, R44.reuse, R60, R120 ;  /* 0x0000003c2c78723c */ /* 0x040ff00000001878 */
[-C--:B------:R-:W-:Y:S01]  /*fd80*/  HMMA.16816.F32 R36, R44, R62.reuse, R36 ;  /* 0x0000003e2c24723c */ /* 0x080fe20000001824 */
[----:B------:R-:W-:Y:S07]  /*fd90*/  MUFU.EX2 R96, R96 ;  /* 0x0000006000607308 */ /* 0x000fee0000000800 */
[C---:B------:R-:W-:Y:S01]  /*fda0*/  HMMA.16816.F32 R124, R40.reuse, R62, R124 ;  /* 0x0000003e287c723c */ /* 0x040fe2000000187c */
[----:B------:R-:W-:Y:S02]  /*fdb0*/  LDSM.16.MT88.4 R60, [R229+0x2100] ;  /* 0x00210000e53c783b */ /* 0x000fe40000004200 */
[----:B------:R-:W-:Y:S05]  /*fdc0*/  MUFU.EX2 R97, R97 ;  /* 0x0000006100617308 */ /* 0x000fea0000000800 */
[-C--:B----4-:R-:W-:Y:S05]  /*fdd0*/  HMMA.16816.F32 R48, R40, R56.reuse, R48 ;  /* 0x000000382830723c */ /* 0x090fea0000001830 */
[----:B------:R-:W-:Y:S03]  /*fde0*/  MUFU.EX2 R86, R86 ;  /* 0x0000005600567308 */ /* 0x000fe60000000800 */
[C---:B------:R-:W-:Y:S07]  /*fdf0*/  HMMA.16816.F32 R128, R44.reuse, R56, R128 ;  /* 0x000000382c80723c */ /* 0x040fee0000001880 */
[----:B------:R-:W-:Y:S01]  /*fe00*/  MUFU.EX2 R87, R87 ;  /* 0x0000005700577308 */ /* 0x000fe20000000800 */
[-C--:B------:R-:W-:Y:S07]  /*fe10*/  HMMA.16816.F32 R132, R44, R58.reuse, R132 ;  /* 0x0000003a2c84723c */ /* 0x080fee0000001884 */
[----:B--2---:R-:W-:Y:S01]  /*fe20*/  F2FP.PACK_AB R44, R73, R72 ;  /* 0x00000048492c723e */ /* 0x004fe200000000ff */
[----:B------:R-:W-:Y:S01]  /*fe30*/  HMMA.16816.F32 R136, R40, R58, R136 ;  /* 0x0000003a2888723c */ /* 0x000fe20000001888 */
[----:B------:R-:W2:Y:S01]  /*fe40*/  LDSM.16.MT88.4 R56, [R231+0x2100] ;  /* 0x00210000e738783b */ /* 0x000ea20000004200 */
[----:B------:R-:W-:Y:S02]  /*fe50*/  MUFU.EX2 R98, R98 ;  /* 0x0000006200627308 */ /* 0x000fe40000000800 */
[----:B---3--:R-:W-:Y:S02]  /*fe60*/  F2FP.PACK_AB R46, R77, R76 ;  /* 0x0000004c4d2e723e */ /* 0x008fe400000000ff */
[----:B------:R-:W-:Y:S02]  /*fe70*/  F2FP.PACK_AB R45, R75, R74 ;  /* 0x0000004a4b2d723e */ /* 0x000fe400000000ff */
[----:B------:R-:W-:Y:S04]  /*fe80*/  F2FP.PACK_AB R40, R69, R68 ;  /* 0x000000444528723e */ /* 0x000fe800000000ff */
[----:B------:R-:W-:Y:S01]  /*fe90*/  F2FP.PACK_AB R42, R81, R80 ;  /* 0x00000050512a723e */ /* 0x000fe200000000ff */
[----:B------:R-:W-:Y:S01]  /*fea0*/  MUFU.EX2 R99, R99 ;  /* 0x0000006300637308 */ /* 0x000fe20000000800 */
[----:B------:R-:W-:Y:S02]  /*feb0*/  F2FP.PACK_AB R41, R71, R70 ;  /* 0x000000464729723e */ /* 0x000fe400000000ff */
[----:B------:R-:W-:Y:S02]  /*fec0*/  F2FP.PACK_AB R43, R83, R82 ;  /* 0x00000052532b723e */ /* 0x000fe400000000ff */
[----:B-1----:R-:W-:Y:S05]  /*fed0*/  F2FP.PACK_AB R47, R79, R78 ;  /* 0x0000004e4f2f723e */ /* 0x002fea00000000ff */
[-C--:B------:R-:W-:Y:S01]  /*fee0*/  HMMA.16816.F32 R4, R40, R52.reuse, R4 ;  /* 0x000000342804723c */ /* 0x080fe20000001804 */
        /* <DEDUP_REMOVED lines=8> */
[-C--:B--2---:R-:W-:Y:S08]  /*ff70*/  HMMA.16816.F32 R20, R40, R56.reuse, R20 ;  /* 0x000000382814723c */ /* 0x084ff00000001814 */
[C---:B------:R-:W-:Y:S01]  /*ff80*/  HMMA.16816.F32 R24, R44.reuse, R56, R24 ;  /* 0x000000382c18723c */ /* 0x040fe20000001818 */
[----:B------:R-:W-:Y:S07]  /*ff90*/  MUFU.EX2 R103, R103 ;  /* 0x0000006700677308 */ /* 0x000fee0000000800 */
[-C--:B------:R-:W-:Y:S03]  /*ffa0*/  HMMA.16816.F32 R28, R44, R58.reuse, R28 ;  /* 0x0000003a2c1c723c */ /* 0x080fe6000000181c */
[----:B------:R-:W-:Y:S05]  /*ffb0*/  MUFU.EX2 R114, R114 ;  /* 0x0000007200727308 */ /* 0x000fea0000000800 */
[C---:B------:R-:W-:Y:S01]  /*ffc0*/  HMMA.16816.F32 R32, R40.reuse, R58, R32 ;  /* 0x0000003a2820723c */ /* 0x040fe20000001820 */
[----:B------:R-:W2:Y:S04]  /*ffd0*/  LDSM.16.MT88.4 R56, [R228+0x2900] ;  /* 0x00290000e438783b */ /* 0x000ea80000004200 */
[----:B------:R-:W-:Y:S03]  /*ffe0*/  MUFU.EX2 R105, R105 ;  /* 0x0000006900697308 */ /* 0x000fe60000000800 */
[-C--:B------:R-:W-:Y:S07]  /*fff0*/  HMMA.16816.F32 R116, R40, R60.reuse, R116 ;  /* 0x0000003c2874723c */ /* 0x080fee0000001874 */
[----:B------:R-:W-:Y:S01]  /*10000*/  MUFU.EX2 R108, R108 ;  /* 0x0000006c006c7308 */ /* 0x000fe20000000800 */
[C---:B------:R-:W-:Y:S08]  /*10010*/  HMMA.16816.F32 R120, R44.reuse, R60, R120 ;  /* 0x0000003c2c78723c */ /* 0x040ff00000001878 */
[-C--:B------:R-:W-:Y:S01]  /*10020*/  HMMA.16816.F32 R36, R44, R62.reuse, R36 ;  /* 0x0000003e2c24723c */ /* 0x080fe20000001824 */
[----:B------:R-:W-:Y:S07]  /*10030*/  MUFU.EX2 R110, R110 ;  /* 0x0000006e006e7308 */ /* 0x000fee0000000800 */
[C---:B------:R-:W-:Y:S01]  /*10040*/  HMMA.16816.F32 R124, R40.reuse, R62, R124 ;  /* 0x0000003e287c723c */ /* 0x040fe2000000187c */
[----:B------:R-:W3:Y:S02]  /*10050*/  LDSM.16.MT88.4 R60, [R231+0x2900] ;  /* 0x00290000e73c783b */ /* 0x000ee40000004200 */
[----:B------:R-:W-:Y:S05]  /*10060*/  MUFU.EX2 R88, R88 ;  /* 0x0000005800587308 */ /* 0x000fea0000000800 */
[-C--:B-1----:R-:W-:Y:S05]  /*10070*/  HMMA.16816.F32 R48, R40, R52.reuse, R48 ;  /* 0x000000342830723c */ /* 0x082fea0000001830 */
[----:B------:R-:W1:Y:S03]  /*10080*/  MUFU.EX2 R89, R89 ;  /* 0x0000005900597308 */ /* 0x000e660000000800 */
[C---:B------:R-:W-:Y:S07]  /*10090*/  HMMA.16816.F32 R128, R44.reuse, R52, R128 ;  /* 0x000000342c80723c */ /* 0x040fee0000001880 */
[----:B------:R-:W-:Y:S01]  /*100a0*/  MUFU.EX2 R92, R92 ;  /* 0x0000005c005c7308 */ /* 0x000fe20000000800 */
[-C--:B------:R-:W-:Y:S08]  /*100b0*/  HMMA.16816.F32 R132, R44, R54.reuse, R132 ;  /* 0x000000362c84723c */ /* 0x080ff00000001884 */
[----:B------:R-:W-:Y:S01]  /*100c0*/  HMMA.16816.F32 R136, R40, R54, R136 ;  /* 0x000000362888723c */ /* 0x000fe20000001888 */
[----:B------:R-:W4:Y:S01]  /*100d0*/  MUFU.EX2 R93, R93 ;  /* 0x0000005d005d7308 */ /* 0x000f220000000800 */
[----:B------:R-:W3:Y:S02]  /*100e0*/  LDSM.16.MT88.4 R52, [R230+0x2900] ;  /* 0x00290000e634783b */ /* 0x000ee40000004200 */
[----:B-1----:R-:W-:Y:S03]  /*100f0*/  F2FP.PACK_AB R44, R89, R88 ;  /* 0x00000058592c723e */ /* 0x002fe600000000ff */
[----:B------:R-:W-:Y:S02]  /*10100*/  F2FP.PACK_AB R40, R85, R84 ;  /* 0x000000545528723e */ /* 0x000fe400000000ff */
[----:B------:R-:W-:Y:S02]  /*10110*/  F2FP.PACK_AB R42, R97, R96 ;  /* 0x00000060612a723e */ /* 0x000fe400000000ff */
[----:B------:R-:W-:Y:S01]  /*10120*/  MUFU.EX2 R90, R90 ;  /* 0x0000005a005a7308 */ /* 0x000fe20000000800 */
[----:B------:R-:W-:Y:S02]  /*10130*/  F2FP.PACK_AB R41, R87, R86 ;  /* 0x000000565729723e */ /* 0x000fe400000000ff */
[----:B------:R-:W-:Y:S07]  /*10140*/  F2FP.PACK_AB R43, R99, R98 ;  /* 0x00000062632b723e */ /* 0x000fee00000000ff */
[-C--:B--2---:R-:W-:Y:S01]  /*10150*/  HMMA.16816.F32 R4, R40, R56.reuse, R4 ;  /* 0x000000382804723c */ /* 0x084fe20000001804 */
[----:B------:R-:W1:Y:S02]  /*10160*/  MUFU.EX2 R91, R91 ;  /* 0x0000005b005b7308 */ /* 0x000e640000000800 */
[----:B----4-:R-:W-:Y:S08]  /*10170*/  F2FP.PACK_AB R46, R93, R92 ;  /* 0x0000005c5d2e723e */ /* 0x010ff000000000ff */
[----:B------:R-:W-:Y:S10]  /*10180*/  MUFU.EX2 R94, R94 ;  /* 0x0000005e005e7308 */ /* 0x000ff40000000800 */
[----:B------:R-:W2:Y:S01]  /*10190*/  MUFU.EX2 R95, R95 ;  /* 0x0000005f005f7308 */ /* 0x000ea20000000800 */
[----:B-1----:R-:W-:Y:S09]  /*101a0*/  F2FP.PACK_AB R45, R91, R90 ;  /* 0x0000005a5b2d723e */ /* 0x002ff200000000ff */
[----:B------:R-:W1:Y:S10]  /*101b0*/  MUFU.EX2 R104, R104 ;  /* 0x0000006800687308 */ /* 0x000e740000000800 */
[----:B------:R-:W-:Y:S01]  /*101c0*/  MUFU.EX2 R106, R106 ;  /* 0x0000006a006a7308 */ /* 0x000fe20000000800 */
[----:B--2---:R-:W-:Y:S09]  /*101d0*/  F2FP.PACK_AB R47, R95, R94 ;  /* 0x0000005e5f2f723e */ /* 0x004ff200000000ff */
[----:B------:R-:W2:Y:S01]  /*101e0*/  MUFU.EX2 R107, R107 ;  /* 0x0000006b006b7308 */ /* 0x000ea20000000800 */
[C---:B------:R-:W-:Y:S07]  /*101f0*/  HMMA.16816.F32 R8, R44.reuse, R56, R8 ;  /* 0x000000382c08723c */ /* 0x040fee0000001808 */
[----:B------:R-:W-:Y:S01]  /*10200*/  FADD.FTZ R56, R201, R0 ;  /* 0x00000000c9387221 */ /* 0x000fe20000010000 */
[-C--:B------:R-:W-:Y:S04]  /*10210*/  HMMA.16816.F32 R12, R44, R58.reuse, R12 ;  /* 0x0000003a2c0c723c */ /* 0x080fe8000000180c */
[----:B------:R-:W-:Y:S01]  /*10220*/  FADD.FTZ R57, R249, R141 ;  /* 0x0000008df9397221 */ /* 0x000fe20000010000 */
[----:B------:R-:W-:Y:S03]  /*10230*/  MOV R141, R140 ;  /* 0x0000008c008d7202 */ /* 0x000fe60000000f00 */
[C---:B------:R-:W-:Y:S01]  /*10240*/  HMMA.16816.F32 R16, R40.reuse, R58, R16 ;  /* 0x0000003a2810723c */ /* 0x040fe20000001810 */
[----:B------:R4:W1:Y:S03]  /*10250*/  MUFU.EX2 R58, R3 ;  /* 0x00000003003a7308 */ /* 0x0008660000000800 */
[----:B------:R-:W-:Y:S04]  /*10260*/  FADD.FTZ R57, R252, R57 ;  /* 0x00000039fc397221 */ /* 0x000fe80000010000 */
[-C--:B---3--:R-:W-:Y:S04]  /*10270*/  HMMA.16816.F32 R20, R40, R60.reuse, R20 ;  /* 0x0000003c2814723c */ /* 0x088fe80000001814 */
        /* <DEDUP_REMOVED lines=8> */
[-C--:B------:R-:W-:Y:S08]  /*10300*/  HMMA.16816.F32 R48, R40, R52.reuse, R48 ;  /* 0x000000342830723c */ /* 0x080ff00000001830 */
[C---:B------:R-:W-:Y:S07]  /*10310*/  HMMA.16816.F32 R128, R44.reuse, R52, R128 ;  /* 0x000000342c80723c */ /* 0x040fee0000001880 */
[----:B------:R-:W-:Y:S01]  /*10320*/  FADD.FTZ R52, R171, R145 ;  /* 0x00000091ab347221 */ /* 0x000fe20000010000 */
[-C--:B------:R-:W-:Y:S04]  /*10330*/  HMMA.16816.F32 R132, R44, R54.reuse, R132 ;  /* 0x000000362c84723c */ /* 0x080fe80000001884 */
[----:B------:R-:W-:Y:S03]  /*10340*/  FADD.FTZ R53, R170, R144 ;  /* 0x00000090aa357221 */ /* 0x000fe60000010000 */
[----:B------:R-:W-:Y:S01]  /*10350*/  FADD.FTZ R44, R167, R52 ;  /* 0x00000034a72c7221 */ /* 0x000fe20000010000 */
[----:B------:R-:W-:Y:S04]  /*10360*/  HMMA.16816.F32 R136, R40, R54, R136 ;  /* 0x000000362888723c */ /* 0x000fe80000001888 */
[----:B------:R-:W-:Y:S01]  /*10370*/  FADD.FTZ R45, R202, R56 ;  /* 0x00000038ca2d7221 */ /* 0x000fe20000010000 */
[----:B------:R-:W-:Y:S01]  /*10380*/  F2FP.PACK_AB R46, R109, R108 ;  /* 0x0000006c6d2e723e */ /* 0x000fe200000000ff */
[----:B------:R-:W-:Y:S01]  /*10390*/  FADD.FTZ R44, R251, R44 ;  /* 0x0000002cfb2c7221 */ /* 0x000fe20000010000 */
[----:B------:R-:W-:Y:S01]  /*103a0*/  F2FP.PACK_AB R40, R101, R100 ;  /* 0x000000646528723e */ /* 0x000fe200000000ff */
[----:B----4-:R-:W-:Y:S01]  /*103b0*/  FADD.FTZ R3, R166, R53 ;  /* 0x00000035a6037221 */ /* 0x010fe20000010000 */
[----:B------:R-:W-:Y:S03]  /*103c0*/  F2FP.PACK_AB R42, R113, R112 ;  /* 0x00000070712a723e */ /* 0x000fe600000000ff */
[----:B------:R-:W-:Y:S01]  /*103d0*/  FADD.FTZ R53, R196, R45 ;  /* 0x0000002dc4357221 */ /* 0x000fe20000010000 */
[----:B------:R-:W-:Y:S01]  /*103e0*/  F2FP.PACK_AB R41, R103, R102 ;  /* 0x000000666729723e */ /* 0x000fe200000000ff */
[----:B------:R-:W-:Y:S01]  /*103f0*/  FADD.FTZ R52, R164, R44 ;  /* 0x0000002ca4347221 */ /* 0x000fe20000010000 */
[----:B------:R-:W-:Y:S01]  /*10400*/  F2FP.PACK_AB R43, R115, R114 ;  /* 0x00000072732b723e */ /* 0x000fe200000000ff */
[----:B------:R-:W-:Y:S01]  /*10410*/  FADD.FTZ R3, R226, R3 ;  /* 0x00000003e2037221 */ /* 0x000fe20000010000 */
[----:B-1----:R-:W-:Y:S01]  /*10420*/  F2FP.PACK_AB R44, R105, R104 ;  /* 0x00000068692c723e */ /* 0x002fe200000000ff */
[----:B------:R-:W-:Y:S01]  /*10430*/  FADD.FTZ R56, R223, R0 ;  /* 0x00000000df387221 */ /* 0x000fe20000010000 */
[----:B--2---:R-:W-:Y:S01]  /*10440*/  F2FP.PACK_AB R45, R107, R106 ;  /* 0x0000006a6b2d723e */ /* 0x004fe200000000ff */
[----:B------:R-:W-:Y:S01]  /*10450*/  FADD.FTZ R0, R247, R3 ;  /* 0x00000003f7007221 */ /* 0x000fe20000010000 */
[----:B------:R-:W-:Y:S01]  /*10460*/  F2FP.PACK_AB R47, R58, R110 ;  /* 0x0000006e3a2f723e */ /* 0x000fe200000000ff */
[----:B------:R-:W-:Y:S01]  /*10470*/  FADD.FTZ R3, R169, R52 ;  /* 0x00000034a9037221 */ /* 0x000fe20000010000 */
[-C--:B------:R-:W-:Y:S01]  /*10480*/  HMMA.16816.F32 R148, R40, R160.reuse, R4 ;  /* 0x000000a02894723c */ /* 0x080fe20000001804 */
[----:B------:R-:W1:Y:S02]  /*10490*/  LDSM.16.MT88.4 R4, [R229+0x3100] ;  /* 0x00310000e504783b */ /* 0x000e640000004200 */
[----:B------:R-:W-:Y:S05]  /*104a0*/  FADD.FTZ R0, R250, R0 ;  /* 0x00000000fa007221 */ /* 0x000fea0000010000 */
        /* <DEDUP_REMOVED lines=17> */
[----:B------:R-:W-:Y:S02]  /*105c0*/  FADD.FTZ R9, R175, R0 ;  /* 0x00000000af097221 */ /* 0x000fe40000010000 */
        /* <DEDUP_REMOVED lines=8> */
[----:B------:R-:W2:Y:S01]  /*10650*/  LDSM.16.MT88.4 R8, [R230+0x3100] ;  /* 0x00310000e608783b */ /* 0x000ea20000004200 */
[-C--:B-1----:R-:W-:Y:S03]  /*10660*/  HMMA.16816.F32 R116, R40, R4.reuse, R116 ;  /* 0x000000042874723c */ /* 0x082fe60000001874 */
        /* <DEDUP_REMOVED lines=27> */
[-C--:B------:R-:W-:Y:S01]  /*10820*/  MOV R70, R2.reuse ;  /* 0x0000000200467202 */ /* 0x080fe20000000f00 */
        /* <DEDUP_REMOVED lines=57> */
.L_x_604:
[----:B------:R-:W2:Y:S04]  /*10bc0*/  LDL.LU R6, [R1+0x28] ;  /* 0x0000280001067983 */ /* 0x000ea80000300800 */
        /* <DEDUP_REMOVED lines=16> */
[----:B---3--:R-:W-:Y:S02]  /*10cd0*/  FADD.FTZ R7, R7, R2 ;  /* 0x0000000207077221 */ /* 0x008fe40000010000 */
[----:B-1----:R-:W-:-:S03]  /*10ce0*/  FADD.FTZ R6, R6, R8 ;  /* 0x0000000806067221 */ /* 0x002fc60000010000 */
[----:B------:R-:W1:Y:S01]  /*10cf0*/  SHFL.BFLY PT, R8, R7, 0x1, 0x1f ;  /* 0x0c201f0007087f89 */ /* 0x000e6200000e0000 */
[----:B--2---:R-:W-:Y:S01]  /*10d00*/  FADD.FTZ R4, R4, R0 ;  /* 0x0000000004047221 */ /* 0x004fe20000010000 */
[----:B------:R-:W-:Y:S02]  /*10d10*/  MOV R0, RZ ;  /* 0x000000ff00007202 */ /* 0x000fe40000000f00 */
[----:B------:R-:W2:Y:S01]  /*10d20*/  SHFL.BFLY PT, R2, R6, 0x1, 0x1f ;  /* 0x0c201f0006027f89 */ /* 0x000ea200000e0000 */
[----:B----4-:R-:W-:Y:S01]  /*10d30*/  FADD.FTZ R5, R5, R3 ;  /* 0x0000000305057221 */ /* 0x010fe20000010000 */
[----:B------:R-:W-:-:S04]  /*10d40*/  FSETP.NE.FTZ.AND P4, PT, R4, RZ, PT ;  /* 0x000000ff0400720b */ /* 0x000fc80003f95000 */
[----:B------:R-:W-:-:S09]  /*10d50*/  FSETP.NE.FTZ.AND P3, PT, R5, RZ, PT ;  /* 0x000000ff0500720b */ /* 0x000fd20003f75000 */
[----:B------:R-:W3:Y:S01]  /*10d60*/  @P4 MUFU.RCP R0, R4 ;  /* 0x0000000400004308 */ /* 0x000ee20000001000 */
[----:B-1----:R-:W-:Y:S02]  /*10d70*/  FADD.FTZ R7, R8, R7 ;  /* 0x0000000708077221 */ /* 0x002fe40000010000 */
[----:B--2---:R-:W-:-:S03]  /*10d80*/  FADD.FTZ R6, R6, R2 ;  /* 0x0000000206067221 */ /* 0x004fc60000010000 */
[----:B------:R-:W-:Y:S01]  /*10d90*/  FSETP.NE.FTZ.AND P1, PT, R7, RZ, PT ;  /* 0x000000ff0700720b */ /* 0x000fe20003f35000 */
[----:B------:R-:W-:Y:S01]  /*10da0*/  CS2R R2, SRZ ;  /* 0x0000000000027805 */ /* 0x000fe2000001ff00 */
[----:B------:R-:W-:Y:S01]  /*10db0*/  @P3 MUFU.LG2 R8, R5 ;  /* 0x0000000500083308 */ /* 0x000fe20000000c00 */
[----:B------:R-:W-:Y:S01]  /*10dc0*/  FSETP.NE.FTZ.AND P2, PT, R6, RZ, PT ;  /* 0x000000ff0600720b */ /* 0x000fe20003f55000 */
[C---:B---3--:R-:W-:Y:S02]  /*10dd0*/  FMUL.FTZ R148, R0.reuse, R148 ;  /* 0x0000009400947220 */ /* 0x048fe40000410000 */
[----:B------:R-:W-:-:S04]  /*10de0*/  FMUL.FTZ R149, R0, R149 ;  /* 0x0000009500957220 */ /* 0x000fc80000410000 */
[----:B------:R-:W-:Y:S01]  /*10df0*/  @P3 MUFU.RCP R3, R5 ;  /* 0x0000000500033308 */ /* 0x000fe20000001000 */
        /* <DEDUP_REMOVED lines=16> */
[----:B------:R-:W-:Y:S01]  /*10f00*/  FMUL.FTZ R137, R0, R137 ;  /* 0x0000008900897220 */ /* 0x000fe20000410000 */
[----:B------:R-:W-:Y:S01]  /*10f10*/  MOV R0, RZ ;  /* 0x000000ff00007202 */ /* 0x000fe20000000f00 */
[C---:B-1----:R-:W-:Y:S02]  /*10f20*/  FMUL.FTZ R152, R2.reuse, R152 ;  /* 0x0000009802987220 */ /* 0x042fe40000410000 */
[C---:B------:R-:W-:Y:S01]  /*10f30*/  FMUL.FTZ R34, R2.reuse, R153 ;  /* 0x0000009902227220 */ /* 0x040fe20000410000 */
        /* <DEDUP_REMOVED lines=64> */
.L_x_586:
[----:B------:R-:W-:Y:S05]  /*11340*/  @P0 BRA `(.L_x_606) ;  /* 0x0000131000000947 */ /* 0x000fea0003800000 */
[----:B------:R-:W3:Y:S01]  /*11350*/  LDL R43, [R1+0x70] ;  /* 0x00007000012b7983 */ /* 0x000ee20000100800 */
[----:B------:R-:W-:Y:S01]  /*11360*/  F2FP.PACK_AB R7, R151, R150 ;  /* 0x000000969707723e */ /* 0x000fe200000000ff */
[----:B------:R-:W-:Y:S01]  /*11370*/  IMAD.MOV.U32 R6, RZ, RZ, -0x10 ;  /* 0xfffffff0ff067424 */ /* 0x000fe200078e00ff */
[----:B------:R-:W-:Y:S01]  /*11380*/  F2FP.PACK_AB R5, R149, R148 ;  /* 0x000000949505723e */ /* 0x000fe200000000ff */
[----:B------:R-:W4:Y:S01]  /*11390*/  S2R R41, SR_TID.X ;  /* 0x0000000000297919 */ /* 0x000f220000002100 */
        /* <DEDUP_REMOVED lines=12> */
[----:B----4-:R-:W-:Y:S02]  /*11460*/  SHF.R.S32.HI R42, RZ, 0x1f, R41 ;  /* 0x0000001fff2a7819 */ /* 0x010fe40000011429 */
[----:B------:R-:W-:Y:S02]  /*11470*/  F2FP.PACK_AB R31, R31, R172 ;  /* 0x000000ac1f1f723e */ /* 0x000fe400000000ff */
[CC--:B------:R-:W-:Y:S02]  /*11480*/  LEA.HI R2, R42.reuse, R41.reuse, RZ, 0x2 ;  /* 0x000000292a027211 */ /* 0x0c0fe400078f10ff */
[----:B-1----:R-:W-:-:S02]  /*11490*/  LEA.HI R36, R42, R41, RZ, 0x5 ;  /* 0x000000292a247211 */ /* 0x002fc400078f28ff */
[--C-:B------:R-:W-:Y:S02]  /*114a0*/  SHF.R.S32.HI R4, RZ, 0x2, R2.reuse ;  /* 0x00000002ff047819 */ /* 0x100fe40000011402 */
[----:B------:R-:W-:Y:S02]  /*114b0*/  SHF.R.S32.HI R0, RZ, 0x1f, R2 ;  /* 0x0000001fff007819 */ /* 0x000fe40000011402 */
[----:B--2---:R-:W-:Y:S02]  /*114c0*/  SHF.R.S32.HI R35, RZ, 0x5, R36 ;  /* 0x00000005ff237819 */ /* 0x004fe40000011424 */
        /* <DEDUP_REMOVED lines=38> */
[----:B------:R2:W-:Y:S01]  /*11730*/  STS [R2+0x80], R5 ;  /* 0x0000800502007388 */ /* 0x0005e20000000800 */
[----:B------:R-:W-:-:S03]  /*11740*/  ISETP.NE.U32.AND P0, PT, RZ, c[0x0][0x500], PT ;  /* 0x00014000ff007a0c */ /* 0x000fc60003f05070 */
[----:B------:R-:W-:Y:S01]  /*11750*/  STS [R3+0x80], R26 ;  /* 0x0000801a03007388 */ /* 0x000fe20000000800 */
[----:B------:R-:W-:-:S03]  /*11760*/  ISETP.NE.AND.EX P0, PT, RZ, c[0x0][0x504], PT, P0 ;  /* 0x00014100ff007a0c */ /* 0x000fc60003f05300 */
[----:B------:R-:W-:Y:S04]  /*11770*/  STS [R3+0x480], R30 ;  /* 0x0004801e03007388 */ /* 0x000fe80000000800 */
[----:B------:R-:W-:Y:S04]  /*11780*/  STS [R2+0x2080], R34 ;  /* 0x0020802202007388 */ /* 0x000fe80000000800 */
[----:B------:R4:W-:Y:S04]  /*11790*/  STS [R2+0x2480], R154 ;  /* 0x0024809a02007388 */ /* 0x0009e80000000800 */
[----:B------:R-:W-:Y:S01]  /*117a0*/  STS [R3+0x2080], R33 ;  /* 0x0020802103007388 */ /* 0x000fe20000000800 */
[----:B-1----:R-:W-:-:S03]  /*117b0*/  IMAD.MOV.U32 R7, RZ, RZ, 0x20 ;  /* 0x00000020ff077424 */ /* 0x002fc600078e00ff */
[----:B------:R-:W-:Y:S02]  /*117c0*/  STS [R3+0x2480], R158 ;  /* 0x0024809e03007388 */ /* 0x000fe40000000800 */
[----:B------:R-:W-:Y:S02]  /*117d0*/  SEL R7, R7, 0xffffffe0, !P1 ;  /* 0xffffffe007077807 */ /* 0x000fe40004800000 */
[----:B------:R-:W-:-:S03]  /*117e0*/  ISETP.NE.U32.AND P1, PT, RZ, c[0x0][0x508], PT ;  /* 0x00014200ff007a0c */ /* 0x000fc60003f25070 */
[----:B--2---:R-:W-:Y:S01]  /*117f0*/  IMAD.IADD R5, R2, 0x1, R7 ;  /* 0x0000000102057824 */ /* 0x004fe200078e0207 */
[----:B------:R-:W-:Y:S01]  /*11800*/  ISETP.NE.AND.EX P1, PT, RZ, c[0x0][0x50c], PT, P1 ;  /* 0x00014300ff007a0c */ /* 0x000fe20003f25310 */
[----:B------:R-:W-:-:S03]  /*11810*/  IMAD.IADD R4, R7, 0x1, R3 ;  /* 0x0000000107047824 */ /* 0x000fc600078e0203 */
[----:B------:R-:W-:Y:S04]  /*11820*/  STS [R5+0x80], R29 ;  /* 0x0000801d05007388 */ /* 0x000fe80000000800 */
[----:B------:R-:W-:Y:S01]  /*11830*/  STS [R5+0x480], R28 ;  /* 0x0004801c05007388 */ /* 0x000fe20000000800 */
[----:B----4-:R-:W-:-:S03]  /*11840*/  IADD3 R2, R7, 0x400, R0 ;  /* 0x0000040007027810 */ /* 0x010fc60007ffe000 */
[----:B------:R-:W-:Y:S04]  /*11850*/  STS [R4+0x80], R13 ;  /* 0x0000800d04007388 */ /* 0x000fe80000000800 */
[----:B------:R-:W-:Y:S04]  /*11860*/  STS [R4+0x480], R25 ;  /* 0x0004801904007388 */ /* 0x000fe80000000800 */
[----:B------:R-:W-:Y:S04]  /*11870*/  STS [R5+0x2080], R32 ;  /* 0x0020802005007388 */ /* 0x000fe80000000800 */
[----:B------:R1:W-:Y:S04]  /*11880*/  STS [R5+0x2480], R170 ;  /* 0x002480aa05007388 */ /* 0x0003e80000000800 */
[----:B------:R-:W-:Y:S04]  /*11890*/  STS [R4+0x2080], R31 ;  /* 0x0020801f04007388 */ /* 0x000fe80000000800 */
[----:B------:R-:W-:Y:S04]  /*118a0*/  STS [R4+0x2480], R174 ;  /* 0x002480ae04007388 */ /* 0x000fe80000000800 */
[----:B------:R-:W-:Y:S04]  /*118b0*/  STS [R0], R24 ;  /* 0x0000001800007388 */ /* 0x000fe80000000800 */
[----:B------:R-:W-:Y:S01]  /*118c0*/  STS [R0+0x400], R23 ;  /* 0x0004001700007388 */ /* 0x000fe20000000800 */
[----:B-1----:R-:W-:-:S02]  /*118d0*/  IMAD.IADD R5, R6, 0x1, R2 ;  /* 0x0000000106057824 */ /* 0x002fc400078e0202 */
[----:B------:R-:W-:-:S04]  /*118e0*/  IMAD.IADD R2, R6, 0x1, R0 ;  /* 0x0000000106027824 */ /* 0x000fc800078e0200 */
        /* <DEDUP_REMOVED lines=9> */
[----:B--2---:R-:W-:-:S03]  /*11980*/  IMAD.MOV.U32 R2, RZ, RZ, 0x4 ;  /* 0x00000004ff027424 */ /* 0x004fc600078e00ff */
[----:B------:R-:W-:Y:S04]  /*11990*/  STS [R0+0x400], R15 ;  /* 0x0004000f00007388 */ /* 0x000fe80000000800 */
[----:B------:R-:W-:Y:S04]  /*119a0*/  STS [R3], R11 ;  /* 0x0000000b03007388 */ /* 0x000fe80000000800 */
[----:B------:R-:W-:Y:S04]  /*119b0*/  STS [R5], R10 ;  /* 0x0000000a05007388 */ /* 0x000fe80000000800 */
[----:B------:R-:W-:Y:S04]  /*119c0*/  STS [R0+0x2000], R12 ;  /* 0x0020000c00007388 */ /* 0x000fe80000000800 */
[----:B------:R-:W-:Y:S04]  /*119d0*/  STS [R0+0x2400], R14 ;  /* 0x0024000e00007388 */ /* 0x000fe80000000800 */
[----:B------:R1:W-:Y:S04]  /*119e0*/  STS [R3+0x2000], R9 ;  /* 0x0020000903007388 */ /* 0x0003e80000000800 */
[----:B------:R2:W-:Y:S01]  /*119f0*/  STS [R5+0x2000], R8 ;  /* 0x0020000805007388 */ /* 0x0005e20000000800 */
[----:B------:R-:W-:-:S02]  /*11a00*/  IMAD.MOV.U32 R19, RZ, RZ, c[0x0][0x388] ;  /* 0x0000e200ff137624 */ /* 0x000fc400078e00ff */
[CC--:B---3--:R-:W-:Y:S01]  /*11a10*/  IMAD.WIDE R6, R43.reuse, R2.reuse, c[0x0][0x500] ;  /* 0x000140002b067625 */ /* 0x0c8fe200078e0202 */
[----:B------:R-:W-:Y:S03]  /*11a20*/  BAR.SYNC.DEFER_BLOCKING 0x1, 0x80 ;  /* 0x0042000000007b1d */ /* 0x000fe60000010000 */
[----:B-1----:R-:W-:-:S03]  /*11a30*/  @P1 IMAD.WIDE R2, R43, R2, c[0x0][0x508] ;  /* 0x000142002b021625 */ /* 0x002fc600078e0202 */
[----:B------:R-:W3:Y:S04]  /*11a40*/  @P0 LDG.E R0, [R6.64] ;  /* 0x0000000a06000981 */ /* 0x000ee8000c1e1900 */
[----:B------:R1:W5:Y:S01]  /*11a50*/  @P1 LDG.E R19, [R2.64] ;  /* 0x0000000a02131981 */ /* 0x000362000c1e1900 */
[----:B--2---:R-:W-:Y:S02]  /*11a60*/  CS2R R4, SRZ ;  /* 0x0000000000047805 */ /* 0x004fe4000001ff00 */
[--C-:B---3--:R-:W-:Y:S01]  /*11a70*/  @P0 SHF.R.S32.HI R5, RZ, 0x1f, R0.reuse ;  /* 0x0000001fff050819 */ /* 0x108fe20000011400 */
[----:B------:R-:W-:Y:S01]  /*11a80*/  @P0 IMAD.MOV.U32 R4, RZ, RZ, R0 ;  /* 0x000000ffff040224 */ /* 0x000fe200078e0000 */
[----:B------:R-:W-:Y:S05]  /*11a90*/  @P1 BRA `(.L_x_607) ;  /* 0x0000004000001947 */ /* 0x000fea0003800000 */
[----:B-1----:R-:W-:Y:S05]  /*11aa0*/  @!P0 BRA `(.L_x_607) ;  /* 0x0000003000008947 */ /* 0x002fea0003800000 */
[----:B------:R-:W2:Y:S04]  /*11ab0*/  LDG.E R2, [R6.64] ;  /* 0x0000000a06027981 */ /* 0x000ea8000c1e1900 */
[----:B------:R-:W2:Y:S02]  /*11ac0*/  LDG.E R0, [R6.64+0x4] ;  /* 0x0000040a06007981 */ /* 0x000ea4000c1e1900 */
[----:B--2--5:R-:W-:-:S02]  /*11ad0*/  IADD3 R19, -R2, R0, RZ ;  /* 0x0000000002137210 */ /* 0x024fc40007ffe1ff */
.L_x_607:
[----:B-1----:R-:W-:Y:S01]  /*11ae0*/  IMAD.MOV.U32 R2, RZ, RZ, c[0x0][0x4e8] ;  /* 0x00013a00ff027624 */ /* 0x002fe200078e00ff */
        /* <DEDUP_REMOVED lines=15> */
[----:B------:R-:W-:Y:S01]  /*11be0*/  SHF.R.S32.HI R20, RZ, 0x3, R20 ;  /* 0x00000003ff147819 */ /* 0x000fe20000011414 */
[----:B------:R-:W-:Y:S01]  /*11bf0*/  IMAD.IADD R13, R41, 0x1, -R3 ;  /* 0x00000001290d7824 */ /* 0x000fe200078e0a03 */
[----:B------:R-:W-:Y:S01]  /*11c00*/  SHF.R.S32.HI R10, RZ, 0x1f, R0 ;  /* 0x0000001fff0a7819 */ /* 0x000fe20000011400 */
[----:B------:R-:W-:Y:S01]  /*11c10*/  IMAD.WIDE.U32 R2, R4, c[0x0][0x3a0], RZ ;  /* 0x0000e80004027a25 */ /* 0x000fe200078e00ff */
[----:B------:R-:W-:Y:S02]  /*11c20*/  LOP3.LUT R9, R8, 0xffffffc, RZ, 0xc0, !PT ;  /* 0x0ffffffc08097812 */ /* 0x000fe400078ec0ff */
[----:B------:R-:W-:Y:S01]  /*11c30*/  LEA.HI R10, R10, R0, RZ, 0x2 ;  /* 0x000000000a0a7211 */ /* 0x000fe200078f10ff */
[----:B------:R-:W-:Y:S01]  /*11c40*/  IMAD.IADD R3, R3, 0x1, R7 ;  /* 0x0000000103037824 */ /* 0x000fe200078e0207 */
[----:B------:R-:W-:Y:S01]  /*11c50*/  LOP3.LUT R8, R6, 0xffffffc0, RZ, 0xc0, !PT ;  /* 0xffffffc006087812 */ /* 0x000fe200078ec0ff */
[----:B-1----:R-:W-:Y:S01]  /*11c60*/  IMAD.WIDE.U32 R14, R18, c[0x0][0x490], R4 ;  /* 0x00012400120e7a25 */ /* 0x002fe200078e0004 */
[----:B------:R-:W-:-:S02]  /*11c70*/  LOP3.LUT P1, RZ, R0, 0x3, RZ, 0xc0, !PT ;  /* 0x0000000300ff7812 */ /* 0x000fc4000782c0ff */
[----:B------:R-:W-:Y:S01]  /*11c80*/  SHF.R.S32.HI R6, RZ, 0x2, R10 ;  /* 0x00000002ff067819 */ /* 0x000fe2000001140a */
[----:B------:R-:W-:Y:S01]  /*11c90*/  IMAD.IADD R0, R35, 0x1, -R9 ;  /* 0x0000000123007824 */ /* 0x000fe200078e0a09 */
[----:B------:R-:W-:Y:S01]  /*11ca0*/  SHF.R.S32.HI R7, RZ, 0x1f, R18 ;  /* 0x0000001fff077819 */ /* 0x000fe20000011412 */
[----:B------:R-:W-:Y:S01]  /*11cb0*/  IMAD R8, R11, 0x8, R8 ;  /* 0x000000080b087824 */ /* 0x000fe200078e0208 */
[----:B------:R-:W-:Y:S01]  /*11cc0*/  SHF.R.S32.HI R9, RZ, 0x1f, R43 ;  /* 0x0000001fff097819 */ /* 0x000fe2000001142b */
[----:B------:R-:W-:Y:S01]  /*11cd0*/  IMAD R16, R0, 0x10, R6 ;  /* 0x0000001000107824 */ /* 0x000fe200078e0206 */
[----:B------:R-:W-:Y:S01]  /*11ce0*/  LEA.HI R22, R42, R41, RZ, 0x6 ;  /* 0x000000292a167211 */ /* 0x000fe200078f30ff */
[----:B------:R-:W-:Y:S01]  /*11cf0*/  IMAD R0, R7, c[0x0][0x490], RZ ;  /* 0x0001240007007a24 */ /* 0x000fe200078e02ff */
[----:B------:R-:W-:Y:S01]  /*11d00*/  SEL R9, R9, RZ, !P0 ;  /* 0x000000ff09097207 */ /* 0x000fe20004000000 */
[----:B------:R-:W-:Y:S02]  /*11d10*/  IMAD.SHL.U32 R4, R20, 0x40, RZ ;  /* 0x0000004014047824 */ /* 0x000fe400078e00ff */
[----:B------:R-:W-:-:S02]  /*11d20*/  IMAD R5, R18, c[0x0][0x494], R0 ;  /* 0x0001250012057a24 */ /* 0x000fc400078e0200 */
[----:B------:R-:W-:Y:S01]  /*11d30*/  IMAD.IADD R0, R16, 0x1, R8 ;  /* 0x0000000110007824 */ /* 0x000fe200078e0208 */
[----:B------:R-:W-:Y:S01]  /*11d40*/  LOP3.LUT R4, R4, 0x1c0, RZ, 0xc0, !PT ;  /* 0x000001c004047812 */ /* 0x000fe200078ec0ff */
[----:B------:R-:W-:Y:S02]  /*11d50*/  IMAD.SHL.U32 R8, R13, 0x8, RZ ;  /* 0x000000080d087824 */ /* 0x000fe400078e00ff */
[----:B--2---:R-:W-:Y:S02]  /*11d60*/  IMAD R6, R23, 0x80, R0 ;  /* 0x0000008017067824 */ /* 0x004fe400078e0200 */
[----:B------:R-:W-:Y:S01]  /*11d70*/  IMAD R12, R7, c[0x0][0x3e8], RZ ;  /* 0x0000fa00070c7a24 */ /* 0x000fe200078e02ff */
[----:B------:R-:W-:Y:S01]  /*11d80*/  LOP3.LUT R11, R4, 0x38, R8, 0xf8, !PT ;  /* 0x00000038040b7812 */ /* 0x000fe200078ef808 */
[----:B------:R-:W-:Y:S01]  /*11d90*/  @P2 IMAD.HI.U32 R10, R6, c[0x0][0x4ec], RZ ;  /* 0x00013b00060a2a27 */ /* 0x000fe200078e00ff */
[----:B------:R-:W-:Y:S02]  /*11da0*/  SHF.R.U32.HI R7, RZ, 0x3, R4 ;  /* 0x00000003ff077819 */ /* 0x000fe40000011604 */
[----:B------:R-:W-:Y:S01]  /*11db0*/  ISETP.GE.AND P6, PT, R8, c[0x0][0x3c8], PT ;  /* 0x0000f20008007a0c */ /* 0x000fe20003fc6270 */
[----:B------:R-:W-:Y:S01]  /*11dc0*/  IMAD.MOV.U32 R0, RZ, RZ, R6 ;  /* 0x000000ffff007224 */ /* 0x000fe200078e0006 */
[----:B------:R-:W-:Y:S01]  /*11dd0*/  @P2 SHF.R.U32.HI R0, RZ, c[0x0][0x4f0], R10 ;  /* 0x00013c00ff002a19 */ /* 0x000fe2000001160a */
[C---:B------:R-:W-:Y:S01]  /*11de0*/  IMAD R12, R18.reuse, c[0x0][0x3ec], R12 ;  /* 0x0000fb00120c7a24 */ /* 0x040fe200078e020c */
[----:B------:R-:W-:Y:S01]  /*11df0*/  SEL R10, R43, RZ, !P0 ;  /* 0x000000ff2b0a7207 */ /* 0x000fe20004000000 */
[----:B------:R-:W-:Y:S01]  /*11e00*/  IMAD.WIDE.U32 R2, R18, c[0x0][0x3e8], R2 ;  /* 0x0000fa0012027a25 */ /* 0x000fe200078e0002 */
[----:B------:R-:W-:-:S02]  /*11e10*/  LOP3.LUT R21, R11, R7, RZ, 0x3c, !PT ;  /* 0x000000070b157212 */ /* 0x000fc400078e3cff */
[----:B------:R-:W-:Y:S01]  /*11e20*/  SHF.R.S32.HI R53, RZ, 0x1f, R8 ;  /* 0x0000001fff357819 */ /* 0x000fe20000011408 */
[----:B------:R-:W-:Y:S02]  /*11e30*/  IMAD.IADD R5, R15, 0x1, R5 ;  /* 0x000000010f057824 */ /* 0x000fe400078e0205 */
[----:B------:R-:W-:Y:S02]  /*11e40*/  IMAD.MOV.U32 R4, RZ, RZ, R14 ;  /* 0x000000ffff047224 */ /* 0x000fe400078e000e */
[----:B------:R-:W-:Y:S02]  /*11e50*/  IMAD R7, R13, 0x10, R20 ;  /* 0x000000100d077824 */ /* 0x000fe400078e0214 */
[----:B------:R-:W-:Y:S02]  /*11e60*/  IMAD.MOV R11, RZ, RZ, -R0 ;  /* 0x000000ffff0b7224 */ /* 0x000fe400078e0a00 */
[----:B------:R-:W-:Y:S02]  /*11e70*/  IMAD.IADD R3, R3, 0x1, R12 ;  /* 0x0000000103037824 */ /* 0x000fe400078e020c */
[----:B------:R-:W-:-:S02]  /*11e80*/  IMAD R13, R9, c[0x0][0x498], RZ ;  /* 0x00012600090d7a24 */ /* 0x000fc400078e02ff */
        /* <DEDUP_REMOVED lines=12> */
[----:B------:R-:W-:-:S04]  /*11f50*/  IMAD.WIDE.U32 R4, R7, c[0x0][0x488], R4 ;  /* 0x0001220007047a25 */ /* 0x000fc800078e0004 */
[----:B------:R-:W-:Y:S01]  /*11f60*/  IMAD R9, R7, c[0x0][0x48c], R0 ;  /* 0x0001230007097a24 */ /* 0x000fe200078e0200 */
[----:B------:R-:W-:Y:S01]  /*11f70*/  LEA R7, P0, R4, c[0x0][0x450], 0x2 ;  /* 0x0001140004077a11 */ /* 0x000fe200078010ff */
[----:B------:R-:W-:Y:S01]  /*11f80*/  IMAD.MOV.U32 R6, RZ, RZ, R12 ;  /* 0x000000ffff067224 */ /* 0x000fe200078e000c */
[----:B------:R-:W-:Y:S01]  /*11f90*/  @P2 SHF.R.U32.HI R6, RZ, c[0x0][0x4f0], R14 ;  /* 0x00013c00ff062a19 */ /* 0x000fe2000001160e */
[----:B------:R-:W-:Y:S02]  /*11fa0*/  IMAD.IADD R5, R5, 0x1, R9 ;  /* 0x0000000105057824 */ /* 0x000fe400078e0209 */
[----:B------:R-:W-:Y:S01]  /*11fb0*/  IMAD.WIDE.U32 R2, R10, c[0x0][0x3f0], R2 ;  /* 0x0000fc000a027a25 */ /* 0x000fe200078e0002 */
[--C-:B------:R-:W-:Y:S01]  /*11fc0*/  SHF.R.S32.HI R13, RZ, 0x1f, R6.reuse ;  /* 0x0000001fff0d7819 */ /* 0x100fe20000011406 */
[----:B------:R-:W-:Y:S01]  /*11fd0*/  SHFL.IDX PT, R14, R7, 0x1, 0x1c1f ;  /* 0x003c1f00070e7f89 */ /* 0x000fe200000e0000 */
[----:B------:R-:W-:Y:S01]  /*11fe0*/  LEA.HI.X R4, R4, c[0x0][0x454], R5, 0x2, P0 ;  /* 0x0001150004047a11 */ /* 0x000fe200000f1405 */
[----:B------:R-:W-:-:S02]  /*11ff0*/  IMAD.MOV R10, RZ, RZ, -R6 ;  /* 0x000000ffff0a7224 */ /* 0x000fc400078e0a06 */
[----:B------:R-:W-:Y:S02]  /*12000*/  IMAD.IADD R3, R3, 0x1, R11 ;  /* 0x0000000103037824 */ /* 0x000fe400078e020b */
[----:B------:R-:W-:Y:S01]  /*12010*/  IMAD R0, R13, c[0x0][0x3e0], RZ ;  /* 0x0000f8000d007a24 */ /* 0x000fe200078e02ff */
[----:B------:R-:W-:Y:S01]  /*12020*/  SHFL.IDX PT, R17, R4, RZ, 0x1c1f ;  /* 0x001c1fff04117589 */ /* 0x000fe200000e0000 */
[----:B------:R-:W-:Y:S02]  /*12030*/  IMAD R5, R23, 0x80, R16 ;  /* 0x0000008017057824 */ /* 0x000fe400078e0210 */
[----:B------:R-:W-:Y:S01]  /*12040*/  IMAD R18, R10, c[0x0][0x4e8], R12 ;  /* 0x00013a000a127a24 */ /* 0x000fe200078e020c */
[----:B------:R-:W1:Y:S01]  /*12050*/  SHFL.IDX PT, R16, R7, RZ, 0x1c1f ;  /* 0x001c1fff07107589 */ /* 0x000e6200000e0000 */
[C---:B------:R-:W-:Y:S02]  /*12060*/  IMAD R9, R6.reuse, c[0x0][0x3e4], R0 ;  /* 0x0000f90006097a24 */ /* 0x040fe400078e0200 */
[----:B------:R-:W-:Y:S01]  /*12070*/  IMAD.WIDE.U32 R2, R6, c[0x0][0x3e0], R2 ;  /* 0x0000f80006027a25 */ /* 0x000fe200078e0002 */
[----:B------:R-:W2:Y:S01]  /*12080*/  SHFL.IDX PT, R15, R4, 0x1, 0x1c1f ;  /* 0x003c1f00040f7f89 */ /* 0x000ea200000e0000 */
[----:B------:R-:W-:-:S02]  /*12090*/  SHF.R.S32.HI R6, RZ, 0x1f, R18 ;  /* 0x0000001fff067819 */ /* 0x000fc40000011412 */
[----:B-----5:R-:W-:Y:S01]  /*120a0*/  IMAD R0, R19, c[0x0][0x4e8], RZ ;  /* 0x00013a0013007a24 */ /* 0x020fe200078e02ff */
[----:B------:R-:W-:Y:S01]  /*120b0*/  SHFL.IDX PT, R12, R7, 0x2, 0x1c1f ;  /* 0x005c1f00070c7f89 */ /* 0x000fe200000e0000 */
[----:B------:R-:W-:Y:S01]  /*120c0*/  IMAD.IADD R3, R3, 0x1, R9 ;  /* 0x0000000103037824 */ /* 0x000fe200078e0209 */
[C---:B------:R-:W-:Y:S01]  /*120d0*/  IADD3 R9, R5.reuse, 0x8, RZ ;  /* 0x0000000805097810 */ /* 0x040fe20007ffe0ff */
[----:B------:R-:W-:Y:S01]  /*120e0*/  IMAD R6, R6, c[0x0][0x3d8], RZ ;  /* 0x0000f60006067a24 */ /* 0x000fe200078e02ff */
[----:B------:R-:W3:Y:S01]  /*120f0*/  SHFL.IDX PT, R13, R4, 0x2, 0x1c1f ;  /* 0x005c1f00040d7f89 */ /* 0x000ee200000e0000 */
[-C--:B------:R-:W-:Y:S02]  /*12100*/  ISETP.GE.OR P4, PT, R5, R0.reuse, P1 ;  /* 0x000000000500720c */ /* 0x080fe40000f86670 */
[----:B------:R-:W-:Y:S01]  /*12110*/  ISETP.GE.OR P3, PT, R9, R0, P1 ;  /* 0x000000000900720c */ /* 0x000fe20000f66670 */
[----:B------:R4:W-:Y:S01]  /*12120*/  SHFL.IDX PT, R11, R4, 0x3, 0x1c1f ;  /* 0x007c1f00040b7f89 */ /* 0x0009e200000e0000 */
[----:B------:R-:W-:-:S02]  /*12130*/  IMAD R19, R18, c[0x0][0x3dc], R6 ;  /* 0x0000f70012137a24 */ /* 0x000fc400078e0206 */
[----:B------:R-:W-:Y:S01]  /*12140*/  IMAD.SHL.U32 R9, R22, 0x8, RZ ;  /* 0x0000000816097824 */ /* 0x000fe200078e00ff */
[----:B------:R3:W3:Y:S06]  /*12150*/  SHFL.IDX PT, R10, R7, 0x3, 0x1c1f ;  /* 0x007c1f00070a7f89 */ /* 0x0006ec00000e0000 */
[----:B-1----:R-:W-:Y:S04]  /*12160*/  @!P4 ST.E [R16.64], R37 ;  /* 0x000000251000c985 */ /* 0x002fe8000c10190a */
[----:B--2---:R-:W-:Y:S01]  /*12170*/  @!P3 ST.E [R14.64], R38 ;  /* 0x000000260e00b985 */ /* 0x004fe2000c10190a */
[----:B----4-:R-:W-:-:S04]  /*12180*/  IADD3 R4, R5, 0x40, RZ ;  /* 0x0000004005047810 */ /* 0x010fc80007ffe0ff */
[-C--:B------:R-:W-:Y:S01]  /*12190*/  ISETP.GE.OR P2, PT, R4, R0.reuse, P1 ;  /* 0x000000000400720c */ /* 0x080fe20000f46670 */
[----:B---3--:R-:W-:Y:S01]  /*121a0*/  IMAD.WIDE.U32 R6, R18, c[0x0][0x3d8], R2 ;  /* 0x0000f60012067a25 */ /* 0x008fe200078e0002 */
        /* <DEDUP_REMOVED lines=11> */
[----:B------:R-:W-:Y:S01]  /*12260*/  @!P2 ST.E [R12.64], R39 ;  /* 0x000000270c00a985 */ /* 0x000fe2000c10190a */
        /* <DEDUP_REMOVED lines=63> */
.L_x_606:
[----:B------:R-:W3:Y:S01]  /*12660*/  LDL R8, [R1+0x70] ;  /* 0x0000700001087983 */ /* 0x000ee20000100800 */
[----:B------:R-:W-:Y:S01]  /*12670*/  ISETP.NE.U32.AND P0, PT, RZ, c[0x0][0x508], PT ;  /* 0x00014200ff007a0c */ /* 0x000fe20003f05070 */
[----:B------:R-:W-:Y:S01]  /*12680*/  IMAD.MOV.U32 R2, RZ, RZ, 0x4 ;  /* 0x00000004ff027424 */ /* 0x000fe200078e00ff */
[----:B------:R-:W-:Y:S02]  /*12690*/  ISETP.NE.U32.AND P1, PT, RZ, c[0x0][0x500], PT ;  /* 0x00014000ff007a0c */ /* 0x000fe40003f25070 */
[----:B------:R-:W-:Y:S02]  /*126a0*/  ISETP.NE.AND.EX P0, PT, RZ, c[0x0][0x50c], PT, P0 ;  /* 0x00014300ff007a0c */ /* 0x000fe40003f05300 */
[----:B------:R-:W-:Y:S01]  /*126b0*/  ISETP.NE.AND.EX P1, PT, RZ, c[0x0][0x504], PT, P1 ;  /* 0x00014100ff007a0c */ /* 0x000fe20003f25310 */
[----:B------:R-:W-:Y:S02]  /*126c0*/  IMAD.MOV.U32 R18, RZ, RZ, c[0x0][0x388] ;  /* 0x0000e200ff127624 */ /* 0x000fe400078e00ff */
[----:B---3--:R-:W-:-:S08]  /*126d0*/  IMAD.WIDE R6, R8, R2, c[0x0][0x500] ;  /* 0x0001400008067625 */ /* 0x008fd000078e0202 */
[----:B------:R-:W-:Y:S02]  /*126e0*/  @P0 IMAD.WIDE R2, R8, R2, c[0x0][0x508] ;  /* 0x0001420008020625 */ /* 0x000fe400078e0202 */
[----:B------:R-:W3:Y:S04]  /*126f0*/  @P1 LDG.E R0, [R6.64] ;  /* 0x0000000a06001981 */ /* 0x000ee8000c1e1900 */
[----:B------:R4:W5:Y:S01]  /*12700*/  @P0 LDG.E R18, [R2.64] ;  /* 0x0000000a02120981 */ /* 0x000962000c1e1900 */
[----:B------:R-:W-:Y:S02]  /*12710*/  CS2R R4, SRZ ;  /* 0x0000000000047805 */ /* 0x000fe4000001ff00 */
[--C-:B---3--:R-:W-:Y:S01]  /*12720*/  @P1 SHF.R.S32.HI R5, RZ, 0x1f, R0.reuse ;  /* 0x0000001fff051819 */ /* 0x108fe20000011400 */
[----:B------:R-:W-:Y:S01]  /*12730*/  @P1 IMAD.MOV.U32 R4, RZ, RZ, R0 ;  /* 0x000000ffff041224 */ /* 0x000fe200078e0000 */
[----:B------:R-:W-:Y:S05]  /*12740*/  @P0 BRA `(.L_x_608) ;  /* 0x0000004000000947 */ /* 0x000fea0003800000 */
[----:B----4-:R-:W-:Y:S05]  /*12750*/  @!P1 BRA `(.L_x_608) ;  /* 0x0000003000009947 */ /* 0x010fea0003800000 */
[----:B------:R3:W4:Y:S04]  /*12760*/  LDG.E R0, [R6.64] ;  /* 0x0000000a06007981 */ /* 0x000728000c1e1900 */
[----:B---3--:R-:W4:Y:S02]  /*12770*/  LDG.E R6, [R6.64+0x4] ;  /* 0x0000040a06067981 */ /* 0x008f24000c1e1900 */
[----:B----45:R-:W-:-:S02]  /*12780*/  IADD3 R18, -R0, R6, RZ ;  /* 0x0000000600127210 */ /* 0x030fc40007ffe1ff */
.L_x_608:
[----:B----4-:R-:W3:Y:S01]  /*12790*/  S2R R12, SR_TID.X ;  /* 0x00000000000c7919 */ /* 0x010ee20000002100 */
[----:B------:R-:W-:Y:S01]  /*127a0*/  SHF.R.S32.HI R0, RZ, 0x1f, R8 ;  /* 0x0000001fff007819 */ /* 0x000fe20000011408 */
[----:B------:R-:W-:Y:S01]  /*127b0*/  BSSY B0, `(.L_x_609) ;  /* 0x0000028000007945 */ /* 0x000fe20003800000 */
[----:B------:R-:W-:-:S02]  /*127c0*/  SEL R10, R8, RZ, !P1 ;  /* 0x000000ff080a7207 */ /* 0x000fc40004800000 */
[----:B------:R-:W-:Y:S02]  /*127d0*/  SEL R11, R0, RZ, !P1 ;  /* 0x000000ff000b7207 */ /* 0x000fe40004800000 */
[----:B---3--:R-:W-:-:S13]  /*127e0*/  ISETP.GT.AND P0, PT, R12, 0x7f, PT ;  /* 0x0000007f0c00780c */ /* 0x008fda0003f04270 */
[----:B------:R-:W-:Y:S05]  /*127f0*/  @P0 BRA `(.L_x_610) ;  /* 0x0000023000000947 */ /* 0x000fea0003800000 */
[----:B------:R-:W3:Y:S01]  /*12800*/  S2R R9, SR_CTAID.X ;  /* 0x0000000000097919 */ /* 0x000ee20000002500 */
[----:B-----5:R-:W-:Y:S01]  /*12810*/  IMAD R0, R18, c[0x0][0x4e8], RZ ;  /* 0x00013a0012007a24 */ /* 0x020fe200078e02ff */
[----:B---3--:R-:W-:-:S04]  /*12820*/  LEA R9, R9, R12, 0x7 ;  /* 0x0000000c09097211 */ /* 0x008fc800078e38ff */
[----:B------:R-:W-:-:S13]  /*12830*/  ISETP.GE.AND P0, PT, R9, R0, PT ;  /* 0x000000000900720c */ /* 0x000fda0003f06270 */
[----:B------:R-:W-:Y:S05]  /*12840*/  @P0 BRA `(.L_x_610) ;  /* 0x000001e000000947 */ /* 0x000fea0003800000 */
[----:B------:R-:W3:Y:S01]  /*12850*/  S2R R8, SR_CTAID.Y ;  /* 0x0000000000087919 */ /* 0x000ee20000002600 */
[----:B------:R-:W-:Y:S01]  /*12860*/  MOV R0, c[0x0][0x4e8] ;  /* 0x00013a0000007a02 */ /* 0x000fe20000000f00 */
[----:B------:R-:W-:Y:S01]  /*12870*/  IMAD.MOV.U32 R3, RZ, RZ, R5 ;  /* 0x000000ffff037224 */ /* 0x000fe200078e0005 */
[----:B------:R-:W-:Y:S02]  /*12880*/  MOV R2, R4 ;  /* 0x0000000400027202 */ /* 0x000fe40000000f00 */
[----:B------:R-:W-:-:S13]  /*12890*/  ISETP.NE.AND P0, PT, R0, 0x1, PT ;  /* 0x000000010000780c */ /* 0x000fda0003f05270 */
[----:B------:R-:W-:Y:S01]  /*128a0*/  @P0 IMAD.HI.U32 R7, R9, c[0x0][0x4ec], RZ ;  /* 0x00013b0009070a27 */ /* 0x000fe200078e00ff */
[----:B---3--:R-:W-:-:S03]  /*128b0*/  SHF.R.S32.HI R0, RZ, 0x1f, R8 ;  /* 0x0000001fff007819 */ /* 0x008fc60000011408 */
        /* <DEDUP_REMOVED lines=23> */
.L_x_610:
[----:B------:R-:W-:Y:S05]  /*12a30*/  BSYNC B0 ;  /* 0x0000000000007941 */ /* 0x000fea0003800000 */
.L_x_609:
[----:B---3--:R-:W3:Y:S01]  /*12a40*/  S2R R6, SR_CTAID.Y ;  /* 0x0000000000067919 */ /* 0x008ee20000002600 */
[----:B------:R-:W-:Y:S01]  /*12a50*/  IMAD R0, R5, c[0x0][0x3a0], RZ ;  /* 0x0000e80005007a24 */ /* 0x000fe200078e02ff */
[----:B------:R-:W-:Y:S01]  /*12a60*/  SHF.R.S32.HI R5, RZ, 0x1f, R12 ;  /* 0x0000001fff057819 */ /* 0x000fe2000001140c */
[C---:B------:R-:W-:Y:S01]  /*12a70*/  IMAD.WIDE.U32 R2, R4.reuse, c[0x0][0x3a0], RZ ;  /* 0x0000e80004027a25 */ /* 0x040fe200078e00ff */
[----:B------:R-:W4:Y:S02]  /*12a80*/  S2R R13, SR_CTAID.X ;  /* 0x00000000000d7919 */ /* 0x000f240000002500 */
        /* <DEDUP_REMOVED lines=10> */
[----:B---3--:R-:W-:Y:S01]  /*12b30*/  SHF.R.S32.HI R7, RZ, 0x1f, R6 ;  /* 0x0000001fff077819 */ /* 0x008fe20000011406 */
[----:B------:R-:W-:-:S04]  /*12b40*/  IMAD.WIDE.U32 R2, R6, c[0x0][0x3e8], R2 ;  /* 0x0000fa0006027a25 */ /* 0x000fc800078e0002 */
[----:B------:R-:W-:Y:S02]  /*12b50*/  IMAD R0, R7, c[0x0][0x3e8], RZ ;  /* 0x0000fa0007007a24 */ /* 0x000fe400078e02ff */
[----:B----4-:R-:W-:Y:S02]  /*12b60*/  IMAD R4, R13, 0x80, R4 ;  /* 0x000000800d047824 */ /* 0x010fe400078e0204 */
        /* <DEDUP_REMOVED lines=22> */
[----:B------:R-:W3:Y:S01]  /*12cd0*/  SHFL.IDX PT, R6, R4, RZ, 0x181f ;  /* 0x00181fff04067589 */ /* 0x000ee200000e0000 */
[----:B------:R-:W-:Y:S02]  /*12ce0*/  IMAD.SHL.U32 R0, R8, 0x8, RZ ;  /* 0x0000000808007824 */ /* 0x000fe400078e00ff */
[----:B------:R-:W-:Y:S01]  /*12cf0*/  LEA.HI.X R3, R2, c[0x0][0x384], R3, 0x1, P0 ;  /* 0x0000e10002037a11 */ /* 0x000fe200000f0c03 */
[----:B------:R-:W-:Y:S01]  /*12d00*/  IMAD R2, R13, 0x80, R9 ;  /* 0x000000800d027824 */ /* 0x000fe200078e0209 */
[----:B------:R-:W-:Y:S01]  /*12d10*/  SHFL.IDX PT, R5, R4, 0x1, 0x181f ;  /* 0x00381f0004057f89 */ /* 0x000fe200000e0000 */
[----:B------:R-:W-:Y:S02]  /*12d20*/  ISETP.GE.AND P0, PT, R0, c[0x0][0x3c8], PT ;  /* 0x0000f20000007a0c */ /* 0x000fe40003f06270 */
[----:B------:R-:W-:Y:S01]  /*12d30*/  SHF.R.S32.HI R19, RZ, 0x1f, R0 ;  /* 0x0000001fff137819 */ /* 0x000fe20000011400 */
[----:B------:R-:W4:Y:S01]  /*12d40*/  SHFL.IDX PT, R7, R3, RZ, 0x181f ;  /* 0x00181fff03077589 */ /* 0x000f2200000e0000 */
[----:B------:R-:W-:-:S02]  /*12d50*/  ISETP.GE.OR P2, PT, R2, R18, P0 ;  /* 0x000000120200720c */ /* 0x000fc40000746670 */
[C---:B------:R-:W-:Y:S01]  /*12d60*/  IADD3 R8, R2.reuse, 0x10, RZ ;  /* 0x0000001002087810 */ /* 0x040fe20007ffe0ff */
[----:B------:R-:W1:Y:S01]  /*12d70*/  SHFL.IDX PT, R9, R3, 0x1, 0x181f ;  /* 0x00381f0003097f89 */ /* 0x000e6200000e0000 */
[----:B------:R-:W-:Y:S02]  /*12d80*/  IADD3 R14, R2, 0x20, RZ ;  /* 0x00000020020e7810 */ /* 0x000fe40007ffe0ff */
[-C--:B------:R-:W-:Y:S01]  /*12d90*/  ISETP.GE.OR P4, PT, R8, R18.reuse, P0 ;  /* 0x000000120800720c */ /* 0x080fe20000786670 */
[----:B------:R-:W-:Y:S01]  /*12da0*/  SHFL.IDX PT, R12, R3, 0x2, 0x181f ;  /* 0x00581f00030c7f89 */ /* 0x000fe200000e0000 */
[C---:B------:R-:W-:Y:S02]  /*12db0*/  IADD3 R10, R2.reuse, 0x40, RZ ;  /* 0x00000040020a7810 */ /* 0x040fe40007ffe0ff */
[----:B------:R-:W-:Y:S01]  /*12dc0*/  IADD3 R13, R2, 0x30, RZ ;  /* 0x00000030020d7810 */ /* 0x000fe20007ffe0ff */
[----:B------:R-:W2:Y:S01]  /*12dd0*/  SHFL.IDX PT, R8, R4, 0x2, 0x181f ;  /* 0x00581f0004087f89 */ /* 0x000ea200000e0000 */
[----:B------:R-:W-:-:S02]  /*12de0*/  ISETP.GE.OR P3, PT, R14, R18, P0 ;  /* 0x000000120e00720c */ /* 0x000fc40000766670 */
[----:B---3--:R-:W-:Y:S01]  /*12df0*/  @!P2 LEA R6, P1, R0, R6, 0x1 ;  /* 0x000000060006a211 */ /* 0x008fe200078208ff */
[----:B------:R-:W-:Y:S01]  /*12e00*/  SHFL.IDX PT, R11, R4, 0x3, 0x181f ;  /* 0x00781f00040b7f89 */ /* 0x000fe200000e0000 */
[----:B------:R-:W-:-:S03]  /*12e10*/  ISETP.GE.OR P6, PT, R10, R18, P0 ;  /* 0x000000120a00720c */ /* 0x000fc600007c6670 */
[----:B------:R-:W-:Y:S01]  /*12e20*/  SHFL.IDX PT, R14, R3, 0x3, 0x181f ;  /* 0x00781f00030e7f89 */ /* 0x000fe200000e0000 */
[----:B----4-:R-:W-:-:S03]  /*12e30*/  @!P2 LEA.HI.X R7, R0, R7, R19, 0x1, P1 ;  /* 0x000000070007a211 */ /* 0x010fc600008f0c13 */
[----:B------:R-:W3:Y:S01]  /*12e40*/  SHFL.IDX PT, R10, R4, 0x4, 0x181f ;  /* 0x00981f00040a7f89 */ /* 0x000ee200000e0000 */
[----:B------:R-:W-:-:S03]  /*12e50*/  ISETP.GE.OR P1, PT, R13, R18, P0 ;  /* 0x000000120d00720c */ /* 0x000fc60000726670 */
[----:B------:R4:W-:Y:S04]  /*12e60*/  @!P2 ST.E.128 [R6.64], RZ ;  /* 0x000000ff0600a985 */ /* 0x0009e8000c101d0a */
[----:B------:R-:W-:Y:S04]  /*12e70*/  SHFL.IDX PT, R13, R4, 0x5, 0x181f ;  /* 0x00b81f00040d7f89 */ /* 0x000fe800000e0000 */
[----:B------:R-:W1:Y:S04]  /*12e80*/  SHFL.IDX PT, R17, R3, 0x4, 0x181f ;  /* 0x00981f0003117f89 */ /* 0x000e6800000e0000 */
[----:B------:R-:W2:Y:S04]  /*12e90*/  SHFL.IDX PT, R16, R3, 0x5, 0x181f ;  /* 0x00b81f0003107f89 */ /* 0x000ea800000e0000 */
[----:B------:R-:W-:Y:S04]  /*12ea0*/  SHFL.IDX PT, R15, R3, 0x6, 0x181f ;  /* 0x00d81f00030f7f89 */ /* 0x000fe800000e0000 */
[----:B------:R-:W-:Y:S01]  /*12eb0*/  SHFL.IDX PT, R3, R3, 0x7, 0x181f ;  /* 0x00f81f0003037f89 */ /* 0x000fe200000e0000 */
[----:B----4-:R-:W-:-:S02]  /*12ec0*/  @!P4 LEA R6, P2, R0, R5, 0x1 ;  /* 0x000000050006c211 */ /* 0x010fc400078408ff */
[----:B------:R-:W-:Y:S01]  /*12ed0*/  IADD3 R7, R2, 0x50, RZ ;  /* 0x0000005002077810 */ /* 0x000fe20007ffe0ff */
[----:B------:R-:W4:Y:S03]  /*12ee0*/  SHFL.IDX PT, R5, R4, 0x6, 0x181f ;  /* 0x00d81f0004057f89 */ /* 0x000f2600000e0000 */
[----:B------:R-:W-:Y:S01]  /*12ef0*/  ISETP.GE.OR P5, PT, R7, R18, P0 ;  /* 0x000000120700720c */ /* 0x000fe200007a6670 */
[----:B------:R-:W4:Y:S01]  /*12f00*/  SHFL.IDX PT, R4, R4, 0x7, 0x181f ;  /* 0x00f81f0004047f89 */ /* 0x000f2200000e0000 */
[----:B-1----:R-:W-:Y:S02]  /*12f10*/  @!P4 LEA.HI.X R7, R0, R9, R19, 0x1, P2 ;  /* 0x000000090007c211 */ /* 0x002fe400010f0c13 */
[----:B------:R-:W-:Y:S02]  /*12f20*/  IADD3 R9, R2, 0x60, RZ ;  /* 0x0000006002097810 */ /* 0x000fe40007ffe0ff */
[----:B--2---:R-:W-:Y:S01]  /*12f30*/  @!P3 LEA R8, P2, R0, R8, 0x1 ;  /* 0x000000080008b211 */ /* 0x004fe200078408ff */
[----:B------:R1:W-:Y:S01]  /*12f40*/  @!P4 ST.E.128 [R6.64], RZ ;  /* 0x000000ff0600c985 */ /* 0x0003e2000c101d0a */
[----:B------:R-:W-:-:S02]  /*12f50*/  ISETP.GE.OR P4, PT, R9, R18, P0 ;  /* 0x000000120900720c */ /* 0x000fc40000786670 */
[----:B------:R-:W-:Y:S02]  /*12f60*/  @!P3 LEA.HI.X R9, R0, R12, R19, 0x1, P2 ;  /* 0x0000000c0009b211 */ /* 0x000fe400010f0c13 */
[----:B------:R-:W-:-:S03]  /*12f70*/  IADD3 R2, R2, 0x70, RZ ;  /* 0x0000007002027810 */ /* 0x000fc60007ffe0ff */
[----:B------:R2:W-:Y:S01]  /*12f80*/  @!P3 ST.E.128 [R8.64], RZ ;  /* 0x000000ff0800b985 */ /* 0x0005e2000c101d0a */
[----:B------:R-:W-:Y:S02]  /*12f90*/  ISETP.GE.OR P0, PT, R2, R18, P0 ;  /* 0x000000120200720c */ /* 0x000fe40000706670 */
[C---:B---3--:R-:W-:Y:S02]  /*12fa0*/  @!P6 LEA R10, P3, R0.reuse, R10, 0x1 ;  /* 0x0000000a000ae211 */ /* 0x048fe400078608ff */
[C---:B-1----:R-:W-:Y:S02]  /*12fb0*/  @!P1 LEA R6, P2, R0.reuse, R11, 0x1 ;  /* 0x0000000b00069211 */ /* 0x042fe400078408ff */
[C-C-:B------:R-:W-:Y:S02]  /*12fc0*/  @!P6 LEA.HI.X R11, R0.reuse, R17, R19.reuse, 0x1, P3 ;  /* 0x00000011000be211 */ /* 0x140fe400018f0c13 */
[C---:B------:R-:W-:Y:S02]  /*12fd0*/  @!P1 LEA.HI.X R7, R0.reuse, R14, R19, 0x1, P2 ;  /* 0x0000000e00079211 */ /* 0x040fe400010f0c13 */
[----:B--2---:R-:W-:-:S03]  /*12fe0*/  @!P5 LEA R8, P2, R0, R13, 0x1 ;  /* 0x0000000d0008d211 */ /* 0x004fc600078408ff */
[----:B------:R4:W-:Y:S01]  /*12ff0*/  @!P1 ST.E.128 [R6.64], RZ ;  /* 0x000000ff06009985 */ /* 0x0009e2000c101d0a */
[----:B------:R-:W-:-:S03]  /*13000*/  @!P5 LEA.HI.X R9, R0, R16, R19, 0x1, P2 ;  /* 0x000000100009d211 */ /* 0x000fc600010f0c13 */
[----:B------:R1:W-:Y:S04]  /*13010*/  @!P6 ST.E.128 [R10.64], RZ ;  /* 0x000000ff0a00e985 */ /* 0x0003e8000c101d0a */
[----:B------:R1:W-:Y:S01]  /*13020*/  @!P5 ST.E.128 [R8.64], RZ ;  /* 0x000000ff0800d985 */ /* 0x0003e2000c101d0a */
[----:B----4-:R-:W-:-:S04]  /*13030*/  @!P4 LEA R6, P1, R0, R5, 0x1 ;  /* 0x000000050006c211 */ /* 0x010fc800078208ff */
[----:B------:R-:W-:-:S05]  /*13040*/  @!P4 LEA.HI.X R7, R0, R15, R19, 0x1, P1 ;  /* 0x0000000f0007c211 */ /* 0x000fca00008f0c13 */
[----:B------:R1:W-:Y:S01]  /*13050*/  @!P4 ST.E.128 [R6.64], RZ ;  /* 0x000000ff0600c985 */ /* 0x0003e2000c101d0a */
[----:B------:R-:W-:Y:S05]  /*13060*/  @P0 EXIT ;  /* 0x000000000000094d */ /* 0x000fea0003800000 */
[----:B------:R-:W-:-:S04]  /*13070*/  LEA R2, P0, R0, R4, 0x1 ;  /* 0x0000000400027211 */ /* 0x000fc800078008ff */
[----:B------:R-:W-:-:S05]  /*13080*/  LEA.HI.X R3, R0, R3, R19, 0x1, P0 ;  /* 0x0000000300037211 */ /* 0x000fca00000f0c13 */
[----:B------:R-:W-:Y:S01]  /*13090*/  ST.E.128 [R2.64], RZ ;  /* 0x000000ff02007985 */ /* 0x000fe2000c101d0a */
[----:B------:R-:W-:Y:S05]  /*130a0*/  EXIT ;  /* 0x000000000000794d */ /* 0x000fea0003800000 */
.L_x_611:
        /* <DEDUP_REMOVED lines=13> */
.L_x_744:


//--------------------- .text._ZN7cutlass13device_kernelIN5flash19enable_sm80_to_sm89INS1_16FlashAttnFwdSm80INS1_25CollectiveMainloopFwdSm80ILi4ELi1ELb0EN4cute5tupleIJNS5_1CILi128EEENS7_ILi112EEENS7_ILi64EEEEEELi64ENS_6half_tEfNS_4arch4Sm80ELb1ELb0ELb0ELb1ELb0ELb1ELb1ELb0EEENS1_21CollectiveEpilogueFwdINS6_IJS8_SA_S9_EEENS6_IJNS7_ILi1EEESI_SI_EEESC_SE_Li128ELb1ELb1ELb0ELb0EEENS1_19SingleTileSchedulerILb1ELb0ELb1ELi128EEEEEEEEEvNT_6ParamsE --------------------------
	.section	.text._ZN7cutlass13device_kernelIN5flash19enable_sm80_to_sm89INS1_16FlashAttnFwdSm80INS1_25CollectiveMainloopFwdSm80ILi4ELi1ELb0EN4cute5tupleIJNS5_1CILi128EEENS7_ILi112EEENS7_ILi64EEEEEELi64ENS_6half_tEfNS_4arch4Sm80ELb1ELb0ELb0ELb1ELb0ELb1ELb1ELb0EEENS1_21CollectiveEpilogueFwdINS6_IJS8_SA_S9_EEENS6_IJNS7_ILi1EEESI_SI_EEESC_SE_Li128ELb1ELb1ELb0ELb0EEENS1_19SingleTileSchedulerILb1ELb0ELb1ELi128EEEEEEEEEvNT_6ParamsE,"ax",@progbits
	.sectioninfo	@"SHI_REGISTERS=255"
	.align	128
.text._ZN7cutlass13device_kernelIN5flash19enable_sm80_to_sm89INS1_16FlashAttnFwdSm80INS1_25CollectiveMainloopFwdSm80ILi4ELi1ELb0EN4cute5tupleIJNS5_1CILi128EEENS7_ILi112EEENS7_ILi64EEEEEELi64ENS_6half_tEfNS_4arch4Sm80ELb1ELb0ELb0ELb1ELb0ELb1ELb1ELb0EEENS1_21CollectiveEpilogueFwdINS6_IJS8_SA_S9_EEENS6_IJNS7_ILi1EEESI_SI_EEESC_SE_Li128ELb1ELb1ELb0ELb0EEENS1_19SingleTileSchedulerILb1ELb0ELb1ELi128EEEEEEEEEvNT_6ParamsE:
        .type           _ZN7cutlass13device_kernelIN5flash19enable_sm80_to_sm89INS1_16FlashAttnFwdSm80INS1_25CollectiveMainloopFwdSm80ILi4ELi1ELb0EN4cute5tupleIJNS5_1CILi128EEENS7_ILi112EEENS7_ILi64EEEEEELi64ENS_6half_tEfNS_4arch4Sm80ELb1ELb0ELb0ELb1ELb0ELb1ELb1ELb0EEENS1_21CollectiveEpilogueFwdINS6_IJS8_SA_S9_EEENS6_IJNS7_ILi1EEESI_SI_EEESC_SE_Li128ELb1ELb1ELb0ELb0EEENS1_19SingleTileSchedulerILb1ELb0ELb1ELi128EEEEEEEEEvNT_6ParamsE,@function
        .size           _ZN7cutlass13device_kernelIN5flash19enable_sm80_to_sm89INS1_16FlashAttnFwdSm80INS1_25CollectiveMainloopFwdSm80ILi4ELi1ELb0EN4cute5tupleIJNS5_1CILi128EEENS7_ILi112EEENS7_ILi64EEEEEELi64ENS_6half_tEfNS_4arch4Sm80ELb1ELb0ELb0ELb1ELb0ELb1ELb1ELb0EEENS1_21CollectiveEpilogueFwdINS6_IJS8_SA_S9_EEENS6_IJNS7_ILi1EEESI_SI_EEESC_SE_Li128ELb1ELb1ELb0ELb0EEENS1_19SingleTileSchedulerILb1ELb0ELb1ELi128EEEEEEEEEvNT_6ParamsE,(.L_x_745 - _ZN7cutlass13device_kernelIN5flash19enable_sm80_to_sm89INS1_16FlashAttnFwdSm80INS1_25CollectiveMainloopFwdSm80ILi4ELi1ELb0EN4cute5tupleIJNS5_1CILi128EEENS7_ILi112EEENS7_ILi64EEEEEELi64ENS_6half_tEfNS_4arch4Sm80ELb1ELb0ELb0ELb1ELb0ELb1ELb1ELb0EEENS1_21CollectiveEpilogueFwdINS6_IJS8_SA_S9_EEENS6_IJNS7_ILi1EEESI_SI_EEESC_SE_Li128ELb1ELb1ELb0ELb0EEENS1_19SingleTileSchedulerILb1ELb0ELb1ELi128EEEEEEEEEvNT_6ParamsE)
        .other          _ZN7cutlass13device_kernelIN5flash19enable_sm80_to_sm89INS1_16FlashAttnFwdSm80INS1_25CollectiveMainloopFwdSm80ILi4ELi1ELb0EN4cute5tupleIJNS5_1CILi128EEENS7_ILi112EEENS7_ILi64EEEEEELi64ENS_6half_tEfNS_4arch4Sm80ELb1ELb0ELb0ELb1ELb0ELb1ELb1ELb0EEENS1_21CollectiveEpilogueFwdINS6_IJS8_SA_S9_EEENS6_IJNS7_ILi1EEESI_SI_EEESC_SE_Li128ELb1ELb1ELb0ELb0EEENS1_19SingleTileSchedulerILb1ELb0ELb1ELi128EEEEEEEEEvNT_6ParamsE,@"STO_CUDA_ENTRY STV_DEFAULT"
_ZN7cutlass13device_kernelIN5flash19enable_sm80_to_sm89INS1_16FlashAttnFwdSm80INS1_25CollectiveMainloopFwdSm80ILi4ELi1ELb0EN4cute5tupleIJNS5_1CILi128EEENS7_ILi112EEENS7_ILi64EEEEEELi64ENS_6half_tEfNS_4arch4Sm80ELb1ELb0ELb0ELb1ELb0ELb1ELb1ELb0EEENS1_21CollectiveEpilogueFwdINS6_IJS8_SA_S9_EEENS6_IJNS7_ILi1EEESI_SI_EEESC_SE_Li128ELb1ELb1ELb0ELb0EEENS1_19SingleTileSchedulerILb1ELb0ELb1ELi128EEEEEEEEEvNT_6ParamsE:
        /* <DEDUP_REMOVED lines=17> */
.L_x_613:
        /* <DEDUP_REMOVED lines=8> */
.L_x_615:
[----:B------:R-:W-:-:S04]  /*0190*/  MOV R0, c[0x0][0x54c] ;  /* 0x0001530000007a02 */ /* 0x000fc80000000f00 */
.L_x_614:
[----:B------:R-:W-:Y:S01]  /*01a0*/  USHF.L.U32 UR4, UR4, 0x7, URZ ;  /* 0x0000000704047899 */ /* 0x000fe2000800063f */
[----:B-----5:R-:W-:-:S05]  /*01b0*/  IMAD R0, R0, c[0x0][0x548], RZ ;  /* 0x0001520000007a24 */ /* 0x020fca00078e02ff */
[----:B------:R-:W-:-:S04]  /*01c0*/  MOV R12, UR4 ;  /* 0x00000004000c7c02 */ /* 0x000fc80008000f00 */
[----:B------:R-:W-:-:S04]  /*01d0*/  ISETP.GE.AND P0, PT, R12, R0, PT ;  /* 0x000000000c00720c */ /* 0x000fc80003f06270 */
[----:B------:R-:W-:-:S05]  /*01e0*/  SEL R0, R5, 0xffffffff, !P0 ;  /* 0xffffffff05007807 */ /* 0x000fca0004000000 */
[----:B------:R2:W-:Y:S01]  /*01f0*/  STL [R1+0x68], R0 ;  /* 0x0000680001007387 */ /* 0x0005e20000100800 */
[----:B------:R-:W-:Y:S05]  /*0200*/  BRA `(.L_x_616) ;  /* 0x0000014000007947 */ /* 0x000fea0003800000 */
.L_x_612:
[----:B------:R-:W-:-:S04]  /*0210*/  ISETP.NE.U32.AND P0, PT, RZ, c[0x0][0x568], PT ;  /* 0x00015a00ff007a0c */ /* 0x000fc80003f05070 */
[----:B------:R-:W-:-:S13]  /*0220*/  ISETP.NE.AND.EX P0, PT, RZ, c[0x0][0x56c], PT, P0 ;  /* 0x00015b00ff007a0c */ /* 0x000fda0003f05300 */
[----:B------:R-:W-:Y:S05]  /*0230*/  @!P0 BRA `(.L_x_617) ;  /* 0x0000002000008947 */ /* 0x000fea0003800000 */
[----:B------:R1:W5:Y:S01]  /*0240*/  LDG.E R0, [R2.64] ;  /* 0x0000000802007981 */ /* 0x000362000c1e1900 */
[----:B------:R-:W-:Y:S05]  /*0250*/  BRA `(.L_x_618) ;  /* 0x0000009000007947 */ /* 0x000fea0003800000 */
.L_x_617:
        /* <DEDUP_REMOVED lines=8> */
.L_x_619:
[----:B------:R-:W-:-:S04]  /*02e0*/  MOV R0, c[0x0][0x54c] ;  /* 0x0001530000007a02 */ /* 0x000fc80000000f00 */
.L_x_618:
[----:B------:R-:W-:Y:S01]  /*02f0*/  USHF.L.U32 UR4, UR4, 0x7, URZ ;  /* 0x0000000704047899 */ /* 0x000fe2000800063f */
[----:B-----5:R-:W-:-:S05]  /*0300*/  IMAD R0, R0, c[0x0][0x548], RZ ;  /* 0x0001520000007a24 */ /* 0x020fca00078e02ff */
[----:B------:R-:W-:-:S04]  /*0310*/  MOV R12, UR4 ;  /* 0x00000004000c7c02 */ /* 0x000fc80008000f00 */
[----:B------:R-:W-:-:S04]  /*0320*/  ISETP.GE.AND P0, PT, R12, R0, PT ;  /* 0x000000000c00720c */ /* 0x000fc80003f06270 */
[----:B------:R-:W-:-:S05]  /*0330*/  SEL R0, R5, 0xffffffff, !P0 ;  /* 0xffffffff05007807 */ /* 0x000fca0004000000 */
[----:B------:R2:W-:Y:S04]  /*0340*/  STL [R1+0x68], R0 ;  /* 0x0000680001007387 */ /* 0x0005e80000100800 */
.L_x_616:
        /* <DEDUP_REMOVED lines=22> */
[----:B-1----:R-:W-:Y:S01]  /*04b0*/  IMAD.WIDE R2, R38, R15, c[0x0][0x358] ;  /* 0x0000d60026027625 */ /* 0x002fe200078e020f */
[----:B------:R-:W3:Y:S04]  /*04c0*/  @P0 LDG.E R0, [R8.64] ;  /* 0x0000000808000981 */ /* 0x000ee8000c1e1900 */
[----:B------:R2:W5:Y:S04]  /*04d0*/  @P1 LDG.E R187, [R6.64] ;  /* 0x0000000806bb1981 */ /* 0x000568000c1e1900 */
[----:B------:R2:W5:Y:S04]  /*04e0*/  @P5 LDG.E R191, [R4.64] ;  /* 0x0000000804bf5981 */ /* 0x000568000c1e1900 */
[----:B------:R2:W5:Y:S04]  /*04f0*/  @P3 LDG.E R13, [R2.64] ;  /* 0x00000008020d3981 */ /* 0x000568000c1e1900 */
[----:B------:R-:W1:Y:S01]  /*0500*/  S2R R39, SR_CTAID.Y ;  /* 0x0000000000277919 */ /* 0x000e620000002600 */
[----:B------:R-:W-:Y:S01]  /*0510*/  IMAD.MOV.U32 R14, RZ, RZ, c[0x0][0x1d0] ;  /* 0x00007400ff0e7624 */ /* 0x000fe200078e00ff */
[----:B-1----:R-:W-:-:S02]  /*0520*/  SHF.R.S32.HI R218, RZ, 0x1f, R39 ;  /* 0x0000001fffda7819 */ /* 0x002fc40000011427 */
[----:B---3--:R1:W-:Y:S01]  /*0530*/  STL [R1+0x60], R0 ;  /* 0x0000600001007387 */ /* 0x0083e20000100800 */
[----:B------:R-:W-:Y:S02]  /*0540*/  IMAD.MOV.U32 R9, RZ, RZ, R0 ;  /* 0x000000ffff097224 */ /* 0x000fe400078e0000 */
[----:B-1----:R-:W-:Y:S01]  /*0550*/  IMAD.MOV.U32 R0, RZ, RZ, c[0x0][0x228] ;  /* 0x00008a00ff007624 */ /* 0x002fe200078e00ff */
[----:B------:R-:W-:Y:S05]  /*0560*/  @P0 BRA `(.L_x_620) ;  /* 0x0000005000000947 */ /* 0x000fea0003800000 */
[----:B--2---:R-:W-:Y:S05]  /*0570*/  @!P1 BRA `(.L_x_620) ;  /* 0x0000004000009947 */ /* 0x004fea0003800000 */
[----:B------:R1:W2:Y:S04]  /*0580*/  LDG.E R8, [R6.64] ;  /* 0x0000000806087981 */ /* 0x0002a8000c1e1900 */
[----:B-1----:R-:W2:Y:S02]  /*0590*/  LDG.E R6, [R6.64+0x4] ;  /* 0x0000040806067981 */ /* 0x002ea4000c1e1900 */
[----:B--2---:R-:W-:-:S05]  /*05a0*/  IADD3 R9, -R8, R6, RZ ;  /* 0x0000000608097210 */ /* 0x004fca0007ffe1ff */
[----:B------:R1:W-:Y:S02]  /*05b0*/  STL [R1+0x60], R9 ;  /* 0x0000600901007387 */ /* 0x0003e40000100800 */
.L_x_620:
[----:B--2---:R-:W-:-:S04]  /*05c0*/  ISETP.NE.U32.AND P0, PT, RZ, c[0x0][0x368], PT ;  /* 0x0000da00ff007a0c */ /* 0x004fc80003f05070 */
[----:B------:R-:W-:-:S13]  /*05d0*/  ISETP.NE.AND.EX P0, PT, RZ, c[0x0][0x36c], PT, P0 ;  /* 0x0000db00ff007a0c */ /* 0x000fda0003f05300 */
[----:B------:R-:W-:Y:S05]  /*05e0*/  @!P0 BRA `(.L_x_621) ;  /* 0x0000003000008947 */ /* 0x000fea0003800000 */
[----:B------:R-:W-:-:S05]  /*05f0*/  IMAD.WIDE R4, R38, R15, c[0x0][0x368] ;  /* 0x0000da0026047625 */ /* 0x000fca00078e020f */
[----:B------:R2:W5:Y:S01]  /*0600*/  LDG.E R14, [R4.64] ;  /* 0x00000008040e7981 */ /* 0x000562000c1e1900 */
[----:B------:R-:W-:Y:S05]  /*0610*/  BRA `(.L_x_622) ;  /* 0x0000004000007947 */ /* 0x000fea0003800000 */
.L_x_621:
[----:B------:R-:W-:Y:S05]  /*0620*/  @!P5 BRA `(.L_x_622) ;  /* 0x000000300000d947 */ /* 0x000fea0003800000 */
[----:B------:R2:W3:Y:S04]  /*0630*/  LDG.E R6, [R4.64] ;  /* 0x0000000804067981 */ /* 0x0004e8000c1e1900 */
[----:B--2---:R-:W3:Y:S02]  /*0640*/  LDG.E R4, [R4.64+0x4] ;  /* 0x0000040804047981 */ /* 0x004ee4000c1e1900 */
[----:B---3--:R-:W-:Y:S02]  /*0650*/  IADD3 R14, -R6, R4, RZ ;  /* 0x00000004060e7210 */ /* 0x008fe40007ffe1ff */
.L_x_622:
[----:B--2---:R2:W3:Y:S04]  /*0660*/  @P3 LDG.E R5, [R2.64] ;  /* 0x0000000802053981 */ /* 0x0044e8000c1e1900 */
[----:B------:R2:W3:Y:S01]  /*0670*/  @P3 LDG.E R4, [R2.64+0x4] ;  /* 0x0000040802043981 */ /* 0x0004e2000c1e1900 */
[----:B------:R-:W-:Y:S01]  /*0680*/  ISETP.NE.U32.AND P0, PT, RZ, c[0x0][0x378], PT ;  /* 0x0000de00ff007a0c */ /* 0x000fe20003f05070 */
[----:B-----5:R-:W-:-:S03]  /*0690*/  IMAD.MOV.U32 R169, RZ, RZ, R14 ;  /* 0x000000ffffa97224 */ /* 0x020fc600078e000e */
[----:B------:R-:W-:Y:S01]  /*06a0*/  ISETP.NE.AND.EX P0, PT, RZ, c[0x0][0x37c], PT, P0 ;  /* 0x0000df00ff007a0c */ /* 0x000fe20003f05300 */
[----:B------:R-:W-:-:S12]  /*06b0*/  IMAD.MOV.U32 R6, RZ, RZ, c[0x0][0x2c4] ;  /* 0x0000b100ff067624 */ /* 0x000fd800078e00ff */
[----:B--2---:R-:W-:-:S05]  /*06c0*/  @P0 IMAD.WIDE R2, R38, R15, c[0x0][0x378] ;  /* 0x0000de0026020625 */ /* 0x004fca00078e020f */
[----:B------:R2:W5:Y:S01]  /*06d0*/  @P0 LDG.E R169, [R2.64] ;  /* 0x0000000802a90981 */ /* 0x000562000c1e1900 */
[----:B------:R-:W-:Y:S01]  /*06e0*/  ISETP.NE.AND P0, PT, R6, 0x1, PT ;  /* 0x000000010600780c */ /* 0x000fe20003f05270 */
[----:B------:R-:W-:Y:S02]  /*06f0*/  IMAD.IADD R6, R14, 0x1, -R190 ;  /* 0x000000010e067824 */ /* 0x000fe400078e0abe */
[----:B--2---:R-:W-:Y:S01]  /*0700*/  IMAD.MOV.U32 R2, RZ, RZ, R12 ;  /* 0x000000ffff027224 */ /* 0x004fe200078e000c */
[----:B------:R-:W-:-:S04]  /*0710*/  IADD3 R3, R12, 0x7f, RZ ;  /* 0x0000007f0c037810 */ /* 0x000fc80007ffe0ff */
[----:B------:R2:W-:Y:S05]  /*0720*/  STL [R1+0x18], R2 ;  /* 0x0000180201007387 */ /* 0x0005ea0000100800 */
[----:B--2---:R-:W-:-:S05]  /*0730*/  @P0 IADD3 R2, R2, 0x7f, RZ ;  /* 0x0000007f02020810 */ /* 0x004fca0007ffe0ff */
[----:B------:R-:W-:-:S05]  /*0740*/  @P0 IMAD.HI.U32 R2, R2, c[0x0][0x2c8], RZ ;  /* 0x0000b20002020a27 */ /* 0x000fca00078e00ff */
[----:B------:R-:W-:Y:S01]  /*0750*/  @P0 SHF.R.U32.HI R3, RZ, c[0x0][0x2cc], R2 ;  /* 0x0000b300ff030a19 */ /* 0x000fe20000011602 */
[----:B------:R-:W-:Y:S02]  /*0760*/  IMAD.MOV.U32 R2, RZ, RZ, RZ ;  /* 0x000000ffff027224 */ /* 0x000fe400078e00ff */
[----:B---3--:R-:W-:Y:S02]  /*0770*/  @P3 IMAD.IADD R0, R4, 0x1, -R5 ;  /* 0x0000000104003824 */ /* 0x008fe400078e0a05 */
[----:B------:R-:W-:Y:S02]  /*0780*/  IMAD.MOV.U32 R4, RZ, RZ, RZ ;  /* 0x000000ffff047224 */ /* 0x000fe400078e00ff */
[----:B------:R-:W-:-:S05]  /*0790*/  IMAD.IADD R5, R6, 0x1, R0 ;  /* 0x0000000106057824 */ /* 0x000fca00078e0200 */
[----:B------:R-:W-:Y:S01]  /*07a0*/  IADD3 R200, R5, 0x70, -R9 ;  /* 0x0000007005c87810 */ /* 0x000fe20007ffe809 */
[----:B------:R2:W-:Y:S04]  /*07b0*/  STL [R1+0x64], R5 ;  /* 0x0000640501007387 */ /* 0x0005e80000100800 */
[----:B------:R-:W-:-:S04]  /*07c0*/  IMAD.IADD R3, R200, 0x1, R3 ;  /* 0x00000001c8037824 */ /* 0x000fc800078e0203 */
[----:B------:R-:W-:-:S05]  /*07d0*/  IMAD.HI R2, R3, -0x6db6db6d, R2 ;  /* 0x9249249303027827 */ /* 0x000fca00078e0202 */
[----:B------:R-:W-:-:S04]  /*07e0*/  SHF.R.U32.HI R3, RZ, 0x1f, R2 ;  /* 0x0000001fff037819 */ /* 0x000fc80000011602 */
[----:B------:R-:W-:Y:S02]  /*07f0*/  LEA.HI.SX32 R2, R2, R3, 0x1a ;  /* 0x0000000302027211 */ /* 0x000fe400078fd2ff */
[----:B--2---:R-:W-:-:S05]  /*0800*/  IADD3 R5, R5, 0x6f, RZ ;  /* 0x0000006f05057810 */ /* 0x004fca0007ffe0ff */
[----:B------:R-:W-:-:S05]  /*0810*/  IMAD.HI R4, R5, -0x6db6db6d, R4 ;  /* 0x9249249305047827 */ /* 0x000fca00078e0204 */
[----:B------:R-:W-:-:S04]  /*0820*/  SHF.R.U32.HI R5, RZ, 0x1f, R4 ;  /* 0x0000001fff057819 */ /* 0x000fc80000011604 */
[----:B------:R-:W-:-:S04]  /*0830*/  LEA.HI.SX32 R199, R4, R5, 0x1a ;  /* 0x0000000504c77211 */ /* 0x000fc800078fd2ff */
[----:B------:R-:W-:Y:S01]  /*0840*/  IMNMX R3, R199, R2, PT ;  /* 0x00000002c7037217 */ /* 0x000fe20003800200 */
[----:B------:R-:W-:-:S04]  /*0850*/  IMAD.MOV R2, RZ, RZ, -R6 ;  /* 0x000000ffff027224 */ /* 0x000fc800078e0a06 */
[----:B------:R-:W-:Y:S01]  /*0860*/  IMAD R3, R3, 0x70, -R6 ;  /* 0x0000007003037824 */ /* 0x000fe200078e0a06 */
[----:B------:R-:W-:-:S04]  /*0870*/  IMNMX R2, RZ, R2, !PT ;  /* 0x00000002ff027217 */ /* 0x000fc80007800200 */
[----:B------:R-:W-:-:S04]  /*0880*/  IMNMX R3, R3, R0, PT ;  /* 0x0000000003037217 */ /* 0x000fc80003800200 */
[----:B------:R-:W-:Y:S02]  /*0890*/  ISETP.GT.AND P0, PT, R3, R2, PT ;  /* 0x000000020300720c */ /* 0x000fe40003f04270 */
[----:B------:R-:W-:-:S05]  /*08a0*/  SHF.R.U32.HI R2, RZ, 0x4, R2 ;  /* 0x00000004ff027819 */ /* 0x000fca0000011602 */
[----:B------:R-:W-:-:S04]  /*08b0*/  IMAD.WIDE.U32 R4, R2, 0x24924925, RZ ;  /* 0x2492492502047825 */ /* 0x000fc800078e00ff */
[----:B------:R-:W-:Y:S02]  /*08c0*/  IMAD.MOV.U32 R165, RZ, RZ, R5 ;  /* 0x000000ffffa57224 */ /* 0x000fe400078e0005 */
[----:B------:R-:W-:Y:S01]  /*08d0*/  @P0 IADD3 R3, R3, 0x6f, RZ ;  /* 0x0000006f03030810 */ /* 0x000fe20007ffe0ff */
[----:B------:R-:W-:Y:S02]  /*08e0*/  @P0 IMAD.MOV.U32 R2, RZ, RZ, RZ ;  /* 0x000000ffff020224 */ /* 0x000fe400078e00ff */
[----:B------:R-:W-:Y:S02]  /*08f0*/  IMAD.MOV.U32 R6, RZ, RZ, R165 ;  /* 0x000000ffff067224 */ /* 0x000fe400078e00a5 */
[----:B------:R-:W-:-:S05]  /*0900*/  @P0 IMAD.HI R2, R3, -0x6db6db6d, R2 ;  /* 0x9249249303020827 */ /* 0x000fca00078e0202 */
[----:B------:R-:W-:-:S04]  /*0910*/  @P0 SHF.R.U32.HI R3, RZ, 0x1f, R2 ;  /* 0x0000001fff030819 */ /* 0x000fc80000011602 */
[----:B------:R-:W-:-:S04]  /*0920*/  @P0 LEA.HI.SX32 R6, R2, R3, 0x1a ;  /* 0x0000000302060211 */ /* 0x000fc800078fd2ff */
[----:B------:R-:W-:-:S13]  /*0930*/  ISETP.GT.AND P0, PT, R6, R165, PT ;  /* 0x000000a50600720c */ /* 0x000fda0003f04270 */
[----:B------:R-:W-:Y:S05]  /*0940*/  @!P0 BRA `(.L_x_623) ;  /* 0x0000777000008947 */ /* 0x000fea0003800000 */
[----:B------:R-:W-:-:S04]  /*0950*/  ISETP.NE.U32.AND P0, PT, RZ, c[0x0][0x340], PT ;  /* 0x0000d000ff007a0c */ /* 0x000fc80003f05070 */
[----:B------:R-:W-:-:S13]  /*0960*/  ISETP.NE.AND.EX P4, PT, RZ, c[0x0][0x344], PT, P0 ;  /* 0x0000d100ff007a0c */ /* 0x000fda0003f85300 */
[----:B------:R-:W-:-:S05]  /*0970*/  @P4 IMAD.WIDE R2, R38, R15, c[0x0][0x340] ;  /* 0x0000d00026024625 */ /* 0x000fca00078e020f */
[----:B------:R2:W3:Y:S01]  /*0980*/  @P4 LDG.E R30, [R2.64] ;  /* 0x00000008021e4981 */ /* 0x0004e2000c1e1900 */
        /* <DEDUP_REMOVED lines=24> */
[----:B--2---:R-:W-:Y:S01]  /*0b10*/  LEA.HI R3, R36, R251, RZ, 0x3 ;  /* 0x000000fb24037211 */ /* 0x004fe200078f18ff */
        /* <DEDUP_REMOVED lines=11> */
[----:B------:R-:W-:Y:S01]  /*0bd0*/  IADD3 R118, R32, 0x20, RZ ;  /* 0x0000002020767810 */ /* 0x000fe20007ffe0ff */
[----:B------:R-:W-:Y:S01]  /*0be0*/  IMAD.SHL.U32 R10, R2, 0x8, RZ ;  /* 0x00000008020a7824 */ /* 0x000fe200078e00ff */
[C---:B------:R-:W-:Y:S01]  /*0bf0*/  LEA.HI.X.SX32 R166, R5.reuse, R3, 0x1, P0 ;  /* 0x0000000305a67211 */ /* 0x040fe200000f0eff */
[----:B------:R-:W-:Y:S01]  /*0c00*/  IMAD.SHL.U32 R5, R5, 0x40, RZ ;  /* 0x0000004005057824 */ /* 0x000fe200078e00ff */
[----:B------:R-:W-:Y:S01]  /*0c10*/  SHF.R.S32.HI R33, RZ, 0x1f, R32 ;  /* 0x0000001fff217819 */ /* 0x000fe20000011420 */
[----:B------:R-:W-:Y:S01]  /*0c20*/  IMAD R13, R42, -0x70, R135 ;  /* 0xffffff902a0d7824 */ /* 0x000fe200078e0287 */
[----:B------:R-:W-:Y:S01]  /*0c30*/  SHF.R.S32.HI R11, RZ, 0x1f, R10 ;  /* 0x0000001fff0b7819 */ /* 0x000fe2000001140a */
[----:B------:R-:W-:Y:S01]  /*0c40*/  IMAD R2, R166, c[0x0][0x238], RZ ;  /* 0x00008e00a6027a24 */ /* 0x000fe200078e02ff */
[----:B------:R-:W-:Y:S01]  /*0c50*/  ISETP.GE.AND P6, PT, R10, c[0x0][0x1d4], PT ;  /* 0x000075000a007a0c */ /* 0x000fe20003fc6270 */
[C---:B------:R-:W-:Y:S01]  /*0c60*/  IMAD R16, R102.reuse, c[0x0][0x284], R16 ;  /* 0x0000a10066107a24 */ /* 0x040fe200078e0210 */
[----:B------:R-:W-:Y:S01]  /*0c70*/  ISETP.GE.AND P1, PT, R13, 0x1, PT ;  /* 0x000000010d00780c */ /* 0x000fe20003f26270 */
[----:B------:R-:W-:Y:S01]  /*0c80*/  IMAD R4, R161, c[0x0][0x23c], R2 ;  /* 0x00008f00a1047a24 */ /* 0x000fe200078e0202 */
[----:B------:R-:W-:Y:S01]  /*0c90*/  ISETP.GE.AND P0, PT, R13, 0x11, PT ;  /* 0x000000110d00780c */ /* 0x000fe20003f06270 */
        /* <DEDUP_REMOVED lines=40> */
[----:B------:R-:W-:Y:S01]  /*0f20*/  IMAD.WIDE.U32 R14, R102, c[0x0][0x280], R34 ;  /* 0x0000a000660e7a25 */ /* 0x000fe200078e0022 */
[----:B------:R-:W-:-:S03]  /*0f30*/  @P1 LEA R4, P2, R22, c[0x0][0x220], 0x1 ;  /* 0x0000880016041a11 */ /* 0x000fc600078408ff */
[----:B------:R-:W-:Y:S01]  /*0f40*/  IMAD.SHL.U32 R93, R2, 0x2, RZ ;  /* 0x00000002025d7824 */ /* 0x000fe200078e00ff */
[----:B------:R-:W-:Y:S01]  /*0f50*/  @P1 LEA.HI.X R5, R22, c[0x0][0x224], R3, 0x1, P2 ;  /* 0x0000890016051a11 */ /* 0x000fe200010f0c03 */
[----:B------:R-:W-:Y:S01]  /*0f60*/  IMAD.IADD R117, R15, 0x1, R16 ;  /* 0x000000010f757824 */ /* 0x000fe200078e0210 */
[----:B------:R-:W-:Y:S01]  /*0f70*/  @P0 LEA R2, P2, R167, R22, 0x4 ;  /* 0x00000016a7020211 */ /* 0x000fe200078420ff */
[----:B------:R-:W-:Y:S02]  /*0f80*/  IMAD.MOV.U32 R116, RZ, RZ, R14 ;  /* 0x000000ffff747224 */ /* 0x000fe400078e000e */
[----:B------:R-:W-:Y:S01]  /*0f90*/  @!PT LDS RZ, [RZ] ;  /* 0x00000000fffff984 */ /* 0x000fe20000000800 */
[----:B------:R-:W-:Y:S01]  /*0fa0*/  @!PT LDS RZ, [RZ] ;  /* 0x00000000fffff984 */ /* 0x000fe20000000800 */
[----:B------:R-:W-:Y:S01]  /*0fb0*/  @!PT LDS RZ, [RZ] ;  /* 0x00000000fffff984 */ /* 0x000fe20000000800 */
[----:B------:R2:W-:Y:S01]  /*0fc0*/  @P1 LDGSTS.E.BYPASS.LTC128B.128 [R93+0x3900], [R4.64], !P6 ;  /* 0x03900000045d1fae */ /* 0x0005e2000f101d48 */
[----:B------:R-:W-:Y:S01]  /*0fd0*/  ISETP.GE.AND P1, PT, R13, 0x31, PT ;  /* 0x000000310d00780c */ /* 0x000fe20003f26270 */
[----:B------:R-:W-:-:S04]  /*0fe0*/  IMAD.WIDE.U32 R188, R102, c[0x0][0x1e0], RZ ;  /* 0x0000780066bc7a25 */ /* 0x000fc800078e00ff */
[----:B------:R-:W-:Y:S02]  /*0ff0*/  IMAD.SHL.U32 R216, R182, 0x40, RZ ;  /* 0x00000040b6d87824 */ /* 0x000fe400078e00ff */
[C---:B------:R-:W-:Y:S02]  /*1000*/  IMAD R202, R174.reuse, c[0x0][0x294], RZ ;  /* 0x0000a500aeca7a24 */ /* 0x040fe400078e02ff */
[C---:B------:R-:W-:Y:S02]  /*1010*/  IMAD R203, R174.reuse, c[0x0][0x284], RZ ;  /* 0x0000a100aecb7a24 */ /* 0x040fe400078e02ff */
[C---:B------:R-:W-:Y:S02]  /*1020*/  IMAD R204, R174.reuse, c[0x0][0x1e4], RZ ;  /* 0x00007900aecc7a24 */ /* 0x040fe400078e02ff */
[----:B------:R-:W-:Y:S02]  /*1030*/  @P1 IMAD R12, R37, 0x30, RZ ;  /* 0x00000030250c1824 */ /* 0x000fe400078e02ff */
[----:B------:R-:W-:-:S04]  /*1040*/  IMAD.WIDE.U32 R178, R174, c[0x0][0x290], RZ ;  /* 0x0000a400aeb27a25 */ /* 0x000fc800078e00ff */
[----:B------:R-:W-:-:S04]  /*1050*/  IMAD.WIDE.U32 R176, R174, c[0x0][0x280], RZ ;  /* 0x0000a000aeb07a25 */ /* 0x000fc800078e00ff */
[----:B------:R-:W-:Y:S01]  /*1060*/  IMAD.WIDE.U32 R182, R182, 0x60, RZ ;  /* 0x00000060b6b67825 */ /* 0x000fe200078e00ff */
[----:B--2---:R-:W-:-:S03]  /*1070*/  @P0 LEA.HI.X R5, R167, R3, R37, 0x4, P2 ;  /* 0x00000003a7050211 */ /* 0x004fc600010f2425 */
[----:B------:R-:W-:Y:S01]  /*1080*/  IMAD.WIDE.U32 R194, R170, c[0x0][0x1e0], RZ ;  /* 0x00007800aac27a25 */ /* 0x000fe200078e00ff */
[----:B------:R-:W-:Y:S02]  /*1090*/  @P0 LEA R4, P2, R2, c[0x0][0x220], 0x1 ;  /* 0x0000880002040a11 */ /* 0x000fe400078408ff */
[----:B------:R-:W-:Y:S01]  /*10a0*/  IADD3 R201, R183, UR10, RZ ;  /* 0x0000000ab7c97c10 */ /* 0x000fe2000fffe0ff */
[----:B------:R-:W-:Y:S01]  /*10b0*/  IMAD.WIDE.U32 R174, R174, c[0x0][0x1e0], RZ ;  /* 0x00007800aeae7a25 */ /* 0x000fe200078e00ff */
[----:B------:R-:W-:Y:S02]  /*10c0*/  @P0 LEA.HI.X R5, R2, c[0x0][0x224], R5, 0x1, P2 ;  /* 0x0000890002050a11 */ /* 0x000fe400010f0c05 */
[----:B------:R-:W-:Y:S01]  /*10d0*/  @P3 IADD3 R6, P2, R22, R6, RZ ;  /* 0x0000000616063210 */ /* 0x000fe20007f5e0ff */
[----:B------:R-:W-:Y:S02]  /*10e0*/  IMAD.SHL.U32 R2, R37, 0x20, RZ ;  /* 0x0000002025027824 */ /* 0x000fe400078e00ff */
[----:B------:R2:W-:Y:S01]  /*10f0*/  @P0 LDGSTS.E.BYPASS.LTC128B.128 [R93+0x4100], [R4.64], !P6 ;  /* 0x04100000045d0fae */ /* 0x0005e2000f101d48 */
[----:B------:R-:W-:Y:S01]  /*1100*/  @P3 LEA R8, P0, R6, c[0x0][0x220], 0x1 ;  /* 0x0000880006083a11 */ /* 0x000fe200078008ff */
[----:B------:R-:W-:Y:S01]  /*1110*/  IMAD.WIDE.U32 R196, R171, c[0x0][0x1e0], RZ ;  /* 0x00007800abc47a25 */ /* 0x000fe200078e00ff */
[----:B------:R-:W-:-:S02]  /*1120*/  @P3 IADD3.X R7, R3, R7, R2, P2, !PT ;  /* 0x0000000703073210 */ /* 0x000fc400017fe402 */
[----:B------:R-:W-:Y:S01]  /*1130*/  @P1 MOV R2, R22 ;  /* 0x0000001600021202 */ /* 0x000fe20000000f00 */
[----:B------:R-:W-:Y:S01]  /*1140*/  IMAD.WIDE.U32 R192, R168, c[0x0][0x1e0], RZ ;  /* 0x00007800a8c07a25 */ /* 0x000fe200078e00ff */
[----:B------:R-:W-:Y:S02]  /*1150*/  ISETP.GE.AND P2, PT, R13, 0x41, PT ;  /* 0x000000410d00780c */ /* 0x000fe40003f46270 */
[----:B-1----:R-:W-:Y:S01]  /*1160*/  @P3 LEA.HI.X R9, R6, c[0x0][0x224], R7, 0x1, P0 ;  /* 0x0000890006093a11 */ /* 0x002fe200000f0c07 */
[----:B-----5:R-:W-:-:S04]  /*1170*/  IMAD.WIDE.U32 R116, R169, c[0x0][0x280], R116 ;  /* 0x0000a000a9747a25 */ /* 0x020fc800078e0074 */
[----:B------:R1:W-:Y:S01]  /*1180*/  @P3 LDGSTS.E.BYPASS.LTC128B.128 [R93+0x4900], [R8.64], !P6 ;  /* 0x04900000085d3fae */ /* 0x0003e2000f101d48 */
[----:B------:R-:W-:Y:S02]  /*1190*/  IMAD.IADD R202, R179, 0x1, R202 ;  /* 0x00000001b3ca7824 */ /* 0x000fe400078e02ca */
[----:B------:R-:W-:Y:S02]  /*11a0*/  IMAD.IADD R203, R177, 0x1, R203 ;  /* 0x00000001b1cb7824 */ /* 0x000fe400078e02cb */
[----:B------:R-:W-:Y:S02]  /*11b0*/  IMAD.IADD R204, R175, 0x1, R204 ;  /* 0x00000001afcc7824 */ /* 0x000fe400078e02cc */
[----:B--2---:R-:W-:-:S04]  /*11c0*/  @P1 IMAD.WIDE.U32 R4, R167, 0x30, R2 ;  /* 0x00000030a7041825 */ /* 0x004fc800078e0002 */
        /* <DEDUP_REMOVED lines=8> */
[----:B-1----:R-:W-:Y:S01]  /*1250*/  IMAD R9, R218, c[0x0][0x260], RZ ;  /* 0x00009800da097a24 */ /* 0x002fe200078e02ff */
        /* <DEDUP_REMOVED lines=15> */
[----:B--2---:R-:W-:-:S03]  /*1350*/  IMAD R6, R29, c[0x0][0x1e0], RZ ;  /* 0x000078001d067a24 */ /* 0x004fc600078e02ff */
[----:B------:R-:W-:Y:S02]  /*1360*/  SEL R23, RZ, 0xffffffff, P0 ;  /* 0xffffffffff177807 */ /* 0x000fe40000000000 */
[----:B------:R-:W-:Y:S01]  /*1370*/  ISETP.GT.AND P0, PT, R13, 0x60, PT ;  /* 0x000000600d00780c */ /* 0x000fe20003f04270 */
[----:B------:R-:W-:-:S04]  /*1380*/  IMAD R6, R26, c[0x0][0x1e4], R6 ;  /* 0x000079001a067a24 */ /* 0x000fc800078e0206 */
[----:B------:R-:W-:-:S04]  /*1390*/  IMAD.IADD R5, R5, 0x1, R6 ;  /* 0x0000000105057824 */ /* 0x000fc800078e0206 */
        /* <DEDUP_REMOVED lines=31> */
[----:B------:R-:W-:Y:S01]  /*1590*/  @P1 IMAD R6, R37, 0x50, RZ ;  /* 0x0000005025061824 */ /* 0x000fe200078e02ff */
[----:B------:R-:W-:Y:S01]  /*15a0*/  LEA.HI R7, R36, R251, RZ, 0x5 ;  /* 0x000000fb24077211 */ /* 0x000fe200078f28ff */
[----:B------:R-:W-:Y:S01]  /*15b0*/  @P1 IMAD.WIDE.U32 R4, R167, 0x50, R4 ;  /* 0x00000050a7041825 */ /* 0x000fe200078e0004 */
[----:B------:R-:W-:Y:S02]  /*15c0*/  IADD3 R36, R34, 0x10, RZ ;  /* 0x0000001022247810 */ /* 0x000fe40007ffe0ff */
[----:B------:R-:W-:Y:S01]  /*15d0*/  LOP3.LUT R99, R24, 0x1, RZ, 0xc0, !PT ;  /* 0x0000000118637812 */ /* 0x000fe200078ec0ff */
[----:B------:R-:W-:Y:S01]  /*15e0*/  @P1 IMAD.IADD R5, R5, 0x1, R6 ;  /* 0x0000000105051824 */ /* 0x000fe200078e0206 */
[----:B------:R-:W-:Y:S01]  /*15f0*/  @P1 LEA R8, P2, R4, c[0x0][0x220], 0x1 ;  /* 0x0000880004081a11 */ /* 0x000fe200078408ff */
[----:B------:R-:W-:Y:S01]  /*1600*/  IMAD.IADD R2, R102, 0x1, -R2 ;  /* 0x0000000166027824 */ /* 0x000fe200078e0a02 */
[----:B------:R-:W-:Y:S01]  /*1610*/  LOP3.LUT R100, R24, 0x2, RZ, 0xc0, !PT ;  /* 0x0000000218647812 */ /* 0x000fe200078ec0ff */
[----:B------:R-:W-:Y:S01]  /*1620*/  IMAD.SHL.U32 R6, R7, 0x10, RZ ;  /* 0x0000001007067824 */ /* 0x000fe200078e00ff */
[----:B------:R-:W-:Y:S01]  /*1630*/  SHF.R.S32.HI R7, RZ, 0x1f, R171 ;  /* 0x0000001fff077819 */ /* 0x000fe200000114ab */
[----:B------:R-:W-:Y:S01]  /*1640*/  IMAD.WIDE.U32 R10, R102, c[0x0][0x280], R32 ;  /* 0x0000a000660a7a25 */ /* 0x000fe200078e0020 */
[----:B------:R-:W-:-:S02]  /*1650*/  @P1 LEA.HI.X R9, R4, c[0x0][0x224], R5, 0x1, P2 ;  /* 0x0000890004091a11 */ /* 0x000fc400010f0c05 */
[C---:B------:R-:W-:Y:S01]  /*1660*/  LOP3.LUT P3, RZ, R2.reuse, 0x4, RZ, 0xc0, !PT ;  /* 0x0000000402ff7812 */ /* 0x040fe2000786c0ff */
[----:B------:R-:W-:Y:S01]  /*1670*/  IMAD.SHL.U32 R2, R2, 0x40, RZ ;  /* 0x0000004002027824 */ /* 0x000fe200078e00ff */
[----:B------:R-:W-:Y:S01]  /*1680*/  SHF.R.S32.HI R5, RZ, 0x4, R27 ;  /* 0x00000004ff057819 */ /* 0x000fe2000001141b */
[----:B------:R-:W-:Y:S01]  /*1690*/  IMAD.MOV.U32 R114, RZ, RZ, R12 ;  /* 0x000000ffff727224 */ /* 0x000fe200078e000c */
[----:B------:R-:W-:Y:S01]  /*16a0*/  LEA.HI R7, R7, R171, RZ, 0x3 ;  /* 0x000000ab07077211 */ /* 0x000fe200078f18ff */
[----:B------:R2:W-:Y:S01]  /*16b0*/  @P1 LDGSTS.E.BYPASS.LTC128B.128 [R93+0x6100], [R8.64], !P6 ;  /* 0x06100000085d1fae */ /* 0x0005e2000f101d48 */
[----:B------:R-:W-:Y:S01]  /*16c0*/  MOV R112, R10 ;  /* 0x0000000a00707202 */ /* 0x000fe20000000f00 */
[----:B------:R-:W-:Y:S01]  /*16d0*/  IMAD.WIDE.U32 R114, R169, c[0x0][0x290], R114 ;  /* 0x0000a400a9727a25 */ /* 0x000fe200078e0072 */
[----:B------:R-:W-:Y:S02]  /*16e0*/  LEA.HI.SX32 R10, R20, R5, 0x1d ;  /* 0x00000005140a7211 */ /* 0x000fe400078feaff */
[----:B------:R-:W-:Y:S01]  /*16f0*/  SHF.L.U32 R4, R171, 0x6, RZ ;  /* 0x00000006ab047819 */ /* 0x000fe200000006ff */
[----:B------:R-:W-:Y:S01]  /*1700*/  IMAD.WIDE.U32 R110, R169, c[0x0][0x290], R110 ;  /* 0x0000a400a96e7a25 */ /* 0x000fe200078e006e */
[----:B------:R-:W-:-:S02]  /*1710*/  IADD3 R113, R16, R11, RZ ;  /* 0x0000000b10717210 */ /* 0x000fc40007ffe0ff */
        /* <DEDUP_REMOVED lines=8> */
[----:B------:R-:W-:Y:S02]  /*17a0*/  LOP3.LUT R12, R2, 0x18, R32, 0xf8, !PT ;  /* 0x00000018020c7812 */ /* 0x000fe400078ef820 */
[----:B------:R-:W-:Y:S01]  /*17b0*/  LOP3.LUT R10, R11, 0xfffffe00, RZ, 0xc0, !PT ;  /* 0xfffffe000b0a7812 */ /* 0x000fe200078ec0ff */
[----:B------:R-:W-:Y:S01]  /*17c0*/  IMAD.IADD R103, R105, 0x1, R103 ;  /* 0x0000000169677824 */ /* 0x000fe200078e0267 */
[----:B------:R-:W-:-:S02]  /*17d0*/  SHF.R.U32.HI R7, RZ, 0x3, R4 ;  /* 0x00000003ff077819 */ /* 0x000fc40000011604 */
[--C-:B------:R-:W-:Y:S02]  /*17e0*/  LOP3.LUT R11, R4, 0x38, R20.reuse, 0xf8, !PT ;  /* 0x00000038040b7812 */ /* 0x100fe400078ef814 */
[----:B------:R-:W-:Y:S02]  /*17f0*/  LOP3.LUT R98, R6, R12, R5, 0xf6, !PT ;  /* 0x0000000c06627212 */ /* 0x000fe400078ef605 */
[--C-:B------:R-:W-:Y:S02]  /*1800*/  LOP3.LUT R4, R4, 0x38, R101.reuse, 0xf8, !PT ;  /* 0x0000003804047812 */ /* 0x100fe400078ef865 */
[C---:B------:R-:W-:Y:S02]  /*1810*/  LOP3.LUT R12, R2.reuse, 0x38, R20, 0xf8, !PT ;  /* 0x00000038020c7812 */ /* 0x040fe400078ef814 */
[----:B--2---:R-:W-:Y:S02]  /*1820*/  SHF.R.S32.HI R8, RZ, 0x1f, R170 ;  /* 0x0000001fff087819 */ /* 0x004fe400000114aa */
[----:B------:R-:W-:-:S02]  /*1830*/  LOP3.LUT R2, R2, 0x38, R101, 0xf8, !PT ;  /* 0x0000003802027812 */ /* 0x000fc400078ef865 */
[C-C-:B-1----:R-:W-:Y:S02]  /*1840*/  LOP3.LUT R19, R10.reuse, R11, R7.reuse, 0xf6, !PT ;  /* 0x0000000b0a137212 */ /* 0x142fe400078ef607 */
[----:B------:R-:W-:Y:S01]  /*1850*/  LOP3.LUT R18, R10, R4, R7, 0xf6, !PT ;  /* 0x000000040a127212 */ /* 0x000fe200078ef607 */
[----:B------:R-:W-:Y:S01]  /*1860*/  @P0 IMAD.MOV.U32 R4, RZ, RZ, R22 ;  /* 0x000000ffff040224 */ /* 0x000fe200078e0016 */
[----:B------:R-:W-:Y:S01]  /*1870*/  SHF.R.S32.HI R7, RZ, 0x1f, R168 ;  /* 0x0000001fff077819 */ /* 0x000fe200000114a8 */
[----:B------:R-:W-:Y:S01]  /*1880*/  IMAD.SHL.U32 R154, R19, 0x2, RZ ;  /* 0x00000002139a7824 */ /* 0x000fe200078e00ff */
[----:B------:R-:W-:Y:S01]  /*1890*/  LEA.HI R8, R8, R170, RZ, 0x3 ;  /* 0x000000aa08087211 */ /* 0x000fe200078f18ff */
[----:B------:R-:W-:Y:S01]  /*18a0*/  IMAD.SHL.U32 R150, R18, 0x2, RZ ;  /* 0x0000000212967824 */ /* 0x000fe200078e00ff */
[--C-:B------:R-:W-:Y:S02]  /*18b0*/  LOP3.LUT R21, R6, R2, R5.reuse, 0xf6, !PT ;  /* 0x0000000206157212 */ /* 0x100fe400078ef605 */
[----:B------:R-:W-:Y:S01]  /*18c0*/  SHF.L.U32 R2, R170, 0x6, RZ ;  /* 0x00000006aa027819 */ /* 0x000fe200000006ff */
[----:B------:R-:W-:Y:S01]  /*18d0*/  IMAD.SHL.U32 R9, R8, 0x40, RZ ;  /* 0x0000004008097824 */ /* 0x000fe200078e00ff */
[----:B------:R-:W-:Y:S01]  /*18e0*/  LOP3.LUT R23, R6, R12, R5, 0xf6, !PT ;  /* 0x0000000c06177212 */ /* 0x000fe200078ef605 */
[----:B------:R-:W-:Y:S01]  /*18f0*/  IMAD.SHL.U32 R6, R168, 0x40, RZ ;  /* 0x00000040a8067824 */ /* 0x000fe200078e00ff */
[----:B------:R-:W-:Y:S01]  /*1900*/  LEA.HI R7, R7, R168, RZ, 0x3 ;  /* 0x000000a807077211 */ /* 0x000fe200078f18ff */
[----:B------:R-:W-:Y:S01]  /*1910*/  @P0 IMAD.MOV.U32 R5, RZ, RZ, R3 ;  /* 0x000000ffff050224 */ /* 0x000fe200078e0003 */
[----:B------:R-:W-:-:S02]  /*1920*/  LOP3.LUT R2, R2, 0x1c0, RZ, 0xc0, !PT ;  /* 0x000001c002027812 */ /* 0x000fc400078ec0ff */
[----:B------:R-:W-:Y:S01]  /*1930*/  LOP3.LUT R6, R6, 0x1c0, RZ, 0xc0, !PT ;  /* 0x000001c006067812 */ /* 0x000fe200078ec0ff */
[----:B------:R-:W-:Y:S01]  /*1940*/  IMAD.SHL.U32 R8, R7, 0x40, RZ ;  /* 0x0000004007087824 */ /* 0x000fe200078e00ff */
[----:B------:R-:W-:Y:S01]  /*1950*/  SHF.R.U32.HI R13, RZ, 0x3, R2 ;  /* 0x00000003ff0d7819 */ /* 0x000fe20000011602 */
[----:B------:R-:W-:Y:S01]  /*1960*/  @P0 IMAD.WIDE.U32 R4, R167, 0x60, R4 ;  /* 0x00000060a7040825 */ /* 0x000fe200078e0004 */
[----:B------:R-:W-:Y:S02]  /*1970*/  LOP3.LUT R9, R9, 0xfffffe00, RZ, 0xc0, !PT ;  /* 0xfffffe0009097812 */ /* 0x000fe400078ec0ff */
[C---:B------:R-:W-:Y:S02]  /*1980*/  LOP3.LUT R10, R2.reuse, 0x38, R20, 0xf8, !PT ;  /* 0x00000038020a7812 */ /* 0x040fe400078ef814 */
[----:B------:R-:W-:Y:S01]  /*1990*/  LOP3.LUT R11, R2, 0x38, R101, 0xf8, !PT ;  /* 0x00000038020b7812 */ /* 0x000fe200078ef865 */
[----:B------:R-:W-:Y:S01]  /*19a0*/  @P0 IMAD.IADD R2, R5, 0x1, R16 ;  /* 0x0000000105020824 */ /* 0x000fe200078e0210 */
[----:B------:R-:W-:Y:S01]  /*19b0*/  SHF.R.U32.HI R7, RZ, 0x3, R6 ;  /* 0x00000003ff077819 */ /* 0x000fe20000011606 */
[----:B------:R-:W-:Y:S01]  /*19c0*/  IMAD.MOV.U32 R5, RZ, RZ, c[0x0][0x280] ;  /* 0x0000a000ff057624 */ /* 0x000fe200078e00ff */
[----:B------:R-:W-:-:S02]  /*19d0*/  LOP3.LUT R8, R8, 0xfffffe00, RZ, 0xc0, !PT ;  /* 0xfffffe0008087812 */ /* 0x000fc400078ec0ff */
[C---:B------:R-:W-:Y:S01]  /*19e0*/  LOP3.LUT R12, R6.reuse, 0x38, R20, 0xf8, !PT ;  /* 0x00000038060c7812 */ /* 0x040fe200078ef814 */
[----:B------:R-:W-:Y:S01]  /*19f0*/  IMAD.SHL.U32 R212, R5, 0x40, RZ ;  /* 0x0000004005d47824 */ /* 0x000fe200078e00ff */
[----:B------:R-:W-:Y:S01]  /*1a00*/  LOP3.LUT R17, R9, R10, R13, 0xf6, !PT ;  /* 0x0000000a09117212 */ /* 0x000fe200078ef60d */
[C---:B------:R-:W-:Y:S01]  /*1a10*/  IMAD.SHL.U32 R214, R5.reuse, 0x20, RZ ;  /* 0x0000002005d67824 */ /* 0x040fe200078e00ff */
[----:B------:R-:W-:Y:S01]  /*1a20*/  LOP3.LUT R10, R6, 0x38, R101, 0xf8, !PT ;  /* 0x00000038060a7812 */ /* 0x000fe200078ef865 */
[----:B------:R-:W-:Y:S01]  /*1a30*/  IMAD.WIDE.U32 R208, R5, 0x60, RZ ;  /* 0x0000006005d07825 */ /* 0x000fe200078e00ff */
[----:B---3--:R-:W-:Y:S02]  /*1a40*/  @P4 SHF.R.S32.HI R3, RZ, 0x1f, R30 ;  /* 0x0000001fff034819 */ /* 0x008fe4000001141e */
[----:B------:R-:W-:Y:S01]  /*1a50*/  @P0 LEA R6, P1, R4, c[0x0][0x220], 0x1 ;  /* 0x0000880004060a11 */ /* 0x000fe200078208ff */
[----:B------:R-:W-:Y:S01]  /*1a60*/  @!P4 IMAD.MOV.U32 R3, RZ, RZ, R28 ;  /* 0x000000ffff03c224 */ /* 0x000fe200078e001c */
[----:B------:R-:W-:Y:S01]  /*1a70*/  LOP3.LUT R16, R9, R11, R13, 0xf6, !PT ;  /* 0x0000000b09107212 */ /* 0x000fe200078ef60d */
[----:B------:R-:W-:Y:S01]  /*1a80*/  IMAD.SHL.U32 R153, R17, 0x2, RZ ;  /* 0x0000000211997824 */ /* 0x000fe200078e00ff */
[----:B------:R-:W-:-:S02]  /*1a90*/  LOP3.LUT R13, R8, R12, R7, 0xf6, !PT ;  /* 0x0000000c080d7212 */ /* 0x000fc400078ef607 */
        /* <DEDUP_REMOVED lines=14> */
[----:B------:R-:W-:Y:S01]  /*1b80*/  SHF.L.U64.HI R185, R5, R186, c[0x0][0x284] ;  /* 0x0000a10005b97619 */ /* 0x000fe200000102ba */
        /* <DEDUP_REMOVED lines=41> */
[----:B------:R-:W-:Y:S01]  /*1e20*/  IMAD.X R143, R198, 0x1, R144, P1 ;  /* 0x00000001c68f7824 */ /* 0x000fe200008e0690 */
        /* <DEDUP_REMOVED lines=27> */
.L_x_670:
        /* <DEDUP_REMOVED lines=48> */
.L_x_628:
[----:B------:R-:W-:Y:S05]  /*22e0*/  BSYNC B0 ;  /* 0x0000000000007941 */ /* 0x000fea0003800000 */
.L_x_627:
        /* <DEDUP_REMOVED lines=37> */
.L_x_630:
[----:B------:R-:W-:Y:S05]  /*2540*/  BSYNC B0 ;  /* 0x0000000000007941 */ /* 0x000fea0003800000 */
.L_x_629:
        /* <DEDUP_REMOVED lines=40> */
.L_x_632:
[----:B------:R-:W-:Y:S05]  /*27d0*/  BSYNC B0 ;  /* 0x0000000000007941 */ /* 0x000fea0003800000 */
.L_x_631:
        /* <DEDUP_REMOVED lines=38> */
.L_x_634:
[----:B------:R-:W-:Y:S05]  /*2a40*/  BSYNC B0 ;  /* 0x0000000000007941 */ /* 0x000fea0003800000 */
.L_x_633:
        /* <DEDUP_REMOVED lines=76> */
.L_x_638:
[----:B------:R-:W-:Y:S05]  /*2f10*/  BSYNC B0 ;  /* 0x0000000000007941 */ /* 0x000fea0003800000 */
.L_x_637:
        /* <DEDUP_REMOVED lines=59> */
.L_x_636:
[----:B------:R-:W-:Y:S05]  /*32d0*/  BSYNC B1 ;  /* 0x0000000000017941 */ /* 0x000fea0003800000 */
.L_x_635:
        /* <DEDUP_REMOVED lines=63> */
.L_x_642:
[----:B------:R-:W-:Y:S05]  /*36d0*/  BSYNC B0 ;  /* 0x0000000000007941 */ /* 0x000fea0003800000 */
.L_x_641:
        /* <DEDUP_REMOVED lines=58> */
.L_x_640:
[----:B------:R-:W-:Y:S05]  /*3a80*/  BSYNC B1 ;  /* 0x0000000000017941 */ /* 0x000fea0003800000 */
.L_x_639:
        /* <DEDUP_REMOVED lines=63> */
.L_x_646:
[----:B------:R-:W-:Y:S05]  /*3e80*/  BSYNC B0 ;  /* 0x0000000000007941 */ /* 0x000fea0003800000 */
.L_x_645:
        /* <DEDUP_REMOVED lines=58> */
.L_x_644:
[----:B------:R-:W-:Y:S05]  /*4230*/  BSYNC B1 ;  /* 0x0000000000017941 */ /* 0x000fea0003800000 */
.L_x_643:
        /* <DEDUP_REMOVED lines=61> */
.L_x_649:
[----:B------:R-:W-:Y:S05]  /*4610*/  BSYNC B0 ;  /* 0x0000000000007941 */ /* 0x000fea0003800000 */
.L_x_648:
        /* <DEDUP_REMOVED lines=59> */
.L_x_626:
[-C--:B------:R-:W-:Y:S01]  /*49d0*/  ISETP.GE.AND P0, PT, R171, R78.reuse, PT ;  /* 0x0000004eab00720c */ /* 0x080fe20003f06270 */
[----:B------:R-:W-:Y:S01]  /*49e0*/  CS2R R62, SRZ ;  /* 0x00000000003e7805 */ /* 0x000fe2000001ff00 */
[----:B------:R-:W-:Y:S01]  /*49f0*/  ISETP.NE.AND P4, PT, R99, RZ, PT ;  /* 0x000000ff6300720c */ /* 0x000fe20003f85270 */
[----:B------:R-:W-:Y:S01]  /*4a00*/  CS2R R60, SRZ ;  /* 0x00000000003c7805 */ /* 0x000fe2000001ff00 */
[----:B------:R-:W-:Y:S01]  /*4a10*/  ISETP.GE.OR P2, PT, R32, c[0x0][0x27c], P0 ;  /* 0x00009f0020007a0c */ /* 0x000fe20000746670 */
        /* <DEDUP_REMOVED lines=218> */
.L_x_651:
[----:B------:R-:W-:Y:S05]  /*57c0*/  BSYNC B0 ;  /* 0x0000000000007941 */ /* 0x000fea0003800000 */
.L_x_650:
        /* <DEDUP_REMOVED lines=115> */
.L_x_653:
[----:B------:R-:W-:Y:S05]  /*5f00*/  BSYNC B0 ;  /* 0x0000000000007941 */ /* 0x000fea0003800000 */
.L_x_652:
        /* <DEDUP_REMOVED lines=115> */
.L_x_655:
[----:B------:R-:W-:Y:S05]  /*6640*/  BSYNC B0 ;  /* 0x0000000000007941 */ /* 0x000fea0003800000 */
.L_x_654:
        /* <DEDUP_REMOVED lines=115> */
.L_x_625:
        /* <DEDUP_REMOVED lines=20> */
.L_x_657:
[----:B------:R-:W-:Y:S05]  /*6ec0*/  BSYNC B0 ;  /* 0x0000000000007941 */ /* 0x000fea0003800000 */
.L_x_656:
        /* <DEDUP_REMOVED lines=20> */
.L_x_659:
[----:B------:R-:W-:Y:S05]  /*7010*/  BSYNC B0 ;  /* 0x0000000000007941 */ /* 0x000fea0003800000 */
.L_x_658:
        /* <DEDUP_REMOVED lines=20> */
.L_x_661:
[----:B------:R-:W-:Y:S05]  /*7160*/  BSYNC B0 ;  /* 0x0000000000007941 */ /* 0x000fea0003800000 */
.L_x_660:
        /* <DEDUP_REMOVED lines=19> */
.L_x_647:
[----:B------:R-:W-:Y:S05]  /*72a0*/  BSYNC B2 ;  /* 0x0000000000027941 */ /* 0x000fea0003800000 */
.L_x_624:
        /* <DEDUP_REMOVED lines=125> */
.L_x_663:
[----:B-1----:R-:W-:Y:S05]  /*7a80*/  BSYNC B0 ;  /* 0x0000000000007941 */ /* 0x002fea0003800000 */
.L_x_662:
        /* <DEDUP_REMOVED lines=20> */
.L_x_665:
[----:B------:R-:W-:Y:S05]  /*7bd0*/  BSYNC B0 ;  /* 0x0000000000007941 */ /* 0x000fea0003800000 */
.L_x_664:
        /* <DEDUP_REMOVED lines=20> */
.L_x_667:
[----:B------:R-:W-:Y:S05]  /*7d20*/  BSYNC B0 ;  /* 0x0000000000007941 */ /* 0x000fea0003800000 */
.L_x_666:
        /* <DEDUP_REMOVED lines=20> */
.L_x_669:
[----:B------:R-:W-:Y:S05]  /*7e70*/  BSYNC B0 ;  /* 0x0000000000007941 */ /* 0x000fea0003800000 */
.L_x_668:
        /* <DEDUP_REMOVED lines=36> */
.L_x_623:
[----:B------:R-:W3:Y:S01]  /*80c0*/  LDL.LU R27, [R1+0x30] ;  /* 0x00003000011b7983 */ /* 0x000ee20000300800 */
[----:B------:R-:W-:-:S03]  /*80d0*/  IMAD.MOV.U32 R0, RZ, RZ, c[0x0][0x2c4] ;  /* 0x0000b100ff007624 */ /* 0x000fc600078e00ff */
[----:B------:R-:W4:Y:S02]  /*80e0*/  LDL R88, [R1+0x18] ;  /* 0x0000180001587983 */ /* 0x000f240000100800 */
[----:B------:R-:W-:Y:S01]  /*80f0*/  ISETP.NE.AND P6, PT, R0, 0x1, PT ;  /* 0x000000010000780c */ /* 0x000fe20003fc5270 */
[----:B--2---:R-:W-:Y:S01]  /*8100*/  IMAD.IADD R6, R191, 0x1, R190 ;  /* 0x00000001bf067824 */ /* 0x004fe200078e02be */
[----:B------:R-:W-:Y:S01]  /*8110*/  PLOP3.LUT P4, PT, PT, PT, PT, 0x80, 0x0 ;  /* 0x000000000000781c */ /* 0x000fe20003f8f070 */
[----:B------:R-:W-:Y:S01]  /*8120*/  CS2R R134, SRZ ;  /* 0x0000000000867805 */ /* 0x000fe2000001ff00 */
[----:B------:R-:W-:Y:S01]  /*8130*/  CS2R R132, SRZ ;  /* 0x0000000000847805 */ /* 0x000fe2000001ff00 */
[----:B------:R-:W-:Y:S01]  /*8140*/  IMAD.MOV.U32 R11, RZ, RZ, RZ ;  /* 0x000000ffff0b7224 */ /* 0x000fe200078e00ff */
[----:B------:R-:W-:Y:S01]  /*8150*/  MOV R186, RZ ;  /* 0x000000ff00ba7202 */ /* 0x000fe20000000f00 */
[----:B------:R-:W-:Y:S01]  /*8160*/  CS2R R12, SRZ ;  /* 0x00000000000c7805 */ /* 0x000fe2000001ff00 */
[----:B------:R-:W-:Y:S01]  /*8170*/  IMAD.MOV.U32 R184, RZ, RZ, RZ ;  /* 0x000000ffffb87224 */ /* 0x000fe200078e00ff */
[----:B------:R-:W-:Y:S01]  /*8180*/  CS2R R16, SRZ ;  /* 0x0000000000107805 */ /* 0x000fe2000001ff00 */
[----:B------:R-:W-:Y:S01]  /*8190*/  IMAD.MOV.U32 R130, RZ, RZ, RZ ;  /* 0x000000ffff827224 */ /* 0x000fe200078e00ff */
[----:B------:R-:W-:Y:S01]  /*81a0*/  CS2R R14, SRZ ;  /* 0x00000000000e7805 */ /* 0x000fe2000001ff00 */
[----:B------:R-:W-:Y:S01]  /*81b0*/  MOV R128, RZ ;  /* 0x000000ff00807202 */ /* 0x000fe20000000f00 */
[----:B------:R-:W-:Y:S01]  /*81c0*/  IMAD.MOV.U32 R126, RZ, RZ, RZ ;  /* 0x000000ffff7e7224 */ /* 0x000fe200078e00ff */
[----:B------:R-:W-:Y:S01]  /*81d0*/  CS2R R18, SRZ ;  /* 0x0000000000127805 */ /* 0x000fe2000001ff00 */
[----:B------:R-:W-:Y:S01]  /*81e0*/  IMAD.MOV.U32 R124, RZ, RZ, RZ ;  /* 0x000000ffff7c7224 */ /* 0x000fe200078e00ff */
[----:B------:R-:W-:Y:S01]  /*81f0*/  MOV R26, RZ ;  /* 0x000000ff001a7202 */ /* 0x000fe20000000f00 */
[----:B------:R-:W-:Y:S01]  /*8200*/  IMAD.MOV.U32 R118, RZ, RZ, RZ ;  /* 0x000000ffff767224 */ /* 0x000fe200078e00ff */
[----:B------:R-:W-:Y:S01]  /*8210*/  MOV R122, RZ ;  /* 0x000000ff007a7202 */ /* 0x000fe20000000f00 */
[----:B------:R-:W-:Y:S01]  /*8220*/  IMAD.MOV.U32 R116, RZ, RZ, RZ ;  /* 0x000000ffff747224 */ /* 0x000fe200078e00ff */
[----:B------:R-:W-:Y:S01]  /*8230*/  CS2R R20, SRZ ;  /* 0x0000000000147805 */ /* 0x000fe2000001ff00 */
[----:B------:R-:W-:Y:S01]  /*8240*/  IMAD.MOV.U32 R120, RZ, RZ, RZ ;  /* 0x000000ffff787224 */ /* 0x000fe200078e00ff */
[----:B------:R-:W-:Y:S01]  /*8250*/  CS2R R22, SRZ ;  /* 0x0000000000167805 */ /* 0x000fe2000001ff00 */
[----:B------:R-:W-:Y:S01]  /*8260*/  IMAD.MOV.U32 R182, RZ, RZ, RZ ;  /* 0x000000ffffb67224 */ /* 0x000fe200078e00ff */
        /* <DEDUP_REMOVED lines=26> */
[----:B------:R-:W-:-:S02]  /*8410*/  MOV R37, RZ ;  /* 0x000000ff00257202 */ /* 0x000fc40000000f00 */
[----:B----4-:R-:W-:-:S05]  /*8420*/  IADD3 R0, R88, 0x7f, RZ ;  /* 0x0000007f58007810 */ /* 0x010fca0007ffe0ff */
[----:B------:R-:W-:-:S05]  /*8430*/  @P6 IMAD.HI.U32 R2, R0, c[0x0][0x2c8], RZ ;  /* 0x0000b20000026a27 */ /* 0x000fca00078e00ff */
[----:B------:R-:W-:Y:S02]  /*8440*/  @P6 SHF.R.U32.HI R0, RZ, c[0x0][0x2cc], R2 ;  /* 0x0000b300ff006a19 */ /* 0x000fe40000011602 */
[----:B------:R-:W-:-:S03]  /*8450*/  MOV R2, RZ ;  /* 0x000000ff00027202 */ /* 0x000fc60000000f00 */
[----:B------:R-:W-:Y:S01]  /*8460*/  IMAD.IADD R3, R200, 0x1, R0 ;  /* 0x00000001c8037824 */ /* 0x000fe200078e0200 */
[----:B---3--:R-:W-:-:S03]  /*8470*/  LOP3.LUT R27, R27, 0xfffffffd, RZ, 0xc0, !PT ;  /* 0xfffffffd1b1b7812 */ /* 0x008fc600078ec0ff */
[----:B------:R-:W-:Y:S01]  /*8480*/  IMAD.HI R2, R3, -0x6db6db6d, R2 ;  /* 0x9249249303027827 */ /* 0x000fe200078e0202 */
[----:B------:R-:W-:-:S04]  /*8490*/  @P6 LOP3.LUT R27, R27, 0x2, RZ, 0xfc, !PT ;  /* 0x000000021b1b6812 */ /* 0x000fc800078efcff */
[----:B------:R-:W-:Y:S01]  /*84a0*/  SHF.R.U32.HI R0, RZ, 0x1f, R2 ;  /* 0x0000001fff007819 */ /* 0x000fe20000011602 */
[----:B------:R2:W-:Y:S03]  /*84b0*/  STL [R1+0x30], R27 ;  /* 0x0000301b01007387 */ /* 0x0005e60000100800 */
[----:B------:R-:W-:-:S04]  /*84c0*/  LEA.HI.SX32 R2, R2, R0, 0x1a ;  /* 0x0000000002027211 */ /* 0x000fc800078fd2ff */
[----:B------:R-:W-:-:S04]  /*84d0*/  IMNMX R239, R199, R2, PT ;  /* 0x00000002c7ef7217 */ /* 0x000fc80003800200 */
[----:B------:R-:W-:-:S13]  /*84e0*/  ISETP.GE.AND P0, PT, R239, 0x1, PT ;  /* 0x00000001ef00780c */ /* 0x000fda0003f06270 */
[----:B------:R-:W-:Y:S05]  /*84f0*/  @!P0 BRA `(.L_x_671) ;  /* 0x000153e000008947 */ /* 0x000fea0003800000 */
[----:B------:R-:W3:Y:S01]  /*8500*/  LDL R36, [R1+0x68] ;  /* 0x0000680001247983 */ /* 0x000ee20000100800 */
[----:B------:R-:W-:-:S03]  /*8510*/  ISETP.NE.U32.AND P0, PT, RZ, c[0x0][0x340], PT ;  /* 0x0000d000ff007a0c */ /* 0x000fc60003f05070 */
[----:B------:R-:W4:Y:S01]  /*8520*/  LDL R35, [R1+0x60] ;  /* 0x0000600001237983 */ /* 0x000f220000100800 */
[----:B------:R-:W-:-:S13]  /*8530*/  ISETP.NE.AND.EX P2, PT, RZ, c[0x0][0x344], PT, P0 ;  /* 0x0000d100ff007a0c */ /* 0x000fda0003f45300 */
[----:B------:R-:W-:Y:S01]  /*8540*/  @P2 IMAD.MOV.U32 R2, RZ, RZ, 0x4 ;  /* 0x00000004ff022424 */ /* 0x000fe200078e00ff */
[----:B------:R-:W1:Y:S01]  /*8550*/  S2R R41, SR_CTAID.Y ;  /* 0x0000000000297919 */ /* 0x000e620000002600 */
        /* <DEDUP_REMOVED lines=10> */
[----:B-1----:R-:W-:Y:S02]  /*8600*/  IMAD R4, R41, c[0x0][0x1bc], R5 ;  /* 0x00006f0029047a24 */ /* 0x002fe400078e0205 */
[----:B---3--:R-:W-:-:S05]  /*8610*/  @P2 IMAD.WIDE R2, R36, R2, c[0x0][0x340] ;  /* 0x0000d00024022625 */ /* 0x008fca00078e0202 */
[----:B------:R1:W3:Y:S01]  /*8620*/  @P2 LDG.E R16, [R2.64] ;  /* 0x0000000802102981 */ /* 0x0002e2000c1e1900 */
[----:B------:R-:W-:Y:S01]  /*8630*/  ISETP.NE.U32.AND P0, PT, RZ, c[0x0][0x348], PT ;  /* 0x0000d200ff007a0c */ /* 0x000fe20003f05070 */
[----:B----4-:R-:W-:Y:S01]  /*8640*/  IMAD R25, R35, c[0x0][0x2c4], RZ ;  /* 0x0000b10023197a24 */ /* 0x010fe200078e02ff */
[----:B------:R-:W-:Y:S01]  /*8650*/  SHF.R.S32.HI R15, RZ, 0x1f, R36 ;  /* 0x0000001fff0f7819 */ /* 0x000fe20000011424 */
[----:B------:R-:W-:Y:S01]  /*8660*/  BSSY B0, `(.L_x_672) ;  /* 0x0000066000007945 */ /* 0x000fe20003800000 */
[----:B------:R-:W-:Y:S02]  /*8670*/  ISETP.NE.AND.EX P0, PT, RZ, c[0x0][0x34c], PT, P0 ;  /* 0x0000d300ff007a0c */ /* 0x000fe40003f05300 */
[----:B------:R-:W-:Y:S02]  /*8680*/  LEA.HI R85, R250, R251, RZ, 0x4 ;  /* 0x000000fbfa557211 */ /* 0x000fe400078f20ff */
[----:B------:R-:W-:Y:S02]  /*8690*/  SHF.R.S32.HI R9, RZ, 0x1f, R6 ;  /* 0x0000001fff097819 */ /* 0x000fe40000011406 */
[----:B------:R-:W-:-:S02]  /*86a0*/  LOP3.LUT R7, R85, 0xfffffff0, RZ, 0xc0, !PT ;  /* 0xfffffff055077812 */ /* 0x000fc400078ec0ff */
[----:B------:R-:W-:Y:S02]  /*86b0*/  SHF.R.S32.HI R73, RZ, 0x1f, R72 ;  /* 0x0000001fff497819 */ /* 0x000fe40000011448 */
[----:B------:R-:W-:Y:S02]  /*86c0*/  IADD3 R11, -R7, R251, RZ ;  /* 0x000000fb070b7210 */ /* 0x000fe40007ffe1ff */
[----:B------:R-:W-:Y:S02]  /*86d0*/  ISETP.NE.U32.AND P1, PT, RZ, c[0x0][0x350], PT ;  /* 0x0000d400ff007a0c */ /* 0x000fe40003f25070 */
[----:B------:R-:W-:Y:S02]  /*86e0*/  ISETP.GE.AND P3, PT, R72, c[0x0][0x198], PT ;  /* 0x0000660048007a0c */ /* 0x000fe40003f66270 */
[----:B------:R-:W-:Y:S01]  /*86f0*/  ISETP.NE.AND.EX P1, PT, RZ, c[0x0][0x354], PT, P1 ;  /* 0x0000d500ff007a0c */ /* 0x000fe20003f25310 */
[----:B-1----:R-:W-:-:S04]  /*8700*/  IMAD.WIDE.U32 R2, R187, c[0x0][0x178], RZ ;  /* 0x00005e00bb027a25 */ /* 0x002fc800078e00ff */
        /* <DEDUP_REMOVED lines=8> */
[----:B------:R-:W-:Y:S01]  /*8790*/  IMAD R0, R141, 0x10, R70 ;  /* 0x000000108d007824 */ /* 0x000fe200078e0246 */
[----:B------:R-:W-:-:S04]  /*87a0*/  SEL R4, R15, RZ, !P0 ;  /* 0x000000ff0f047207 */ /* 0x000fc80004000000 */
[----:B------:R-:W-:Y:S02]  /*87b0*/  IADD3 R12, R88, R0, RZ ;  /* 0x00000000580c7210 */ /* 0x000fe40007ffe0ff */
[----:B------:R-:W-:Y:S02]  /*87c0*/  SEL R0, R36, RZ, !P0 ;  /* 0x000000ff24007207 */ /* 0x000fe40004000000 */
[----:B------:R-:W-:Y:S01]  /*87d0*/  IADD3 R5, P0, R70, R6, RZ ;  /* 0x0000000646057210 */ /* 0x000fe20007f1e0ff */
[----:B------:R-:W-:Y:S02]  /*87e0*/  IMAD R6, R4, c[0x0][0x1c0], RZ ;  /* 0x0000700004067a24 */ /* 0x000fe400078e02ff */
[----:B------:R-:W-:Y:S01]  /*87f0*/  @P6 IMAD.HI.U32 R10, R12, c[0x0][0x2c8], RZ ;  /* 0x0000b2000c0a6a27 */ /* 0x000fe200078e00ff */
[----:B------:R-:W-:Y:S02]  /*8800*/  LEA.HI.X.SX32 R4, R70, R9, 0x1, P0 ;  /* 0x0000000946047211 */ /* 0x000fe400000f0eff */
[----:B------:R-:W-:Y:S01]  /*8810*/  SHF.R.S32.HI R9, RZ, 0x1f, R11 ;  /* 0x0000001fff097819 */ /* 0x000fe2000001140b */
[----:B------:R-:W-:-:S02]  /*8820*/  IMAD R7, R0, c[0x0][0x1c4], R6 ;  /* 0x0000710000077a24 */ /* 0x000fc400078e0206 */
[----:B------:R-:W-:Y:S01]  /*8830*/  IMAD.WIDE.U32 R2, R0, c[0x0][0x1c0], R2 ;  /* 0x0000700000027a25 */ /* 0x000fe200078e0002 */
[----:B------:R-:W-:-:S03]  /*8840*/  LEA.HI R84, R9, R11, RZ, 0x3 ;  /* 0x0000000b09547211 */ /* 0x000fc600078f18ff */
[----:B------:R-:W-:Y:S01]  /*8850*/  IMAD.MOV.U32 R8, RZ, RZ, R12 ;  /* 0x000000ffff087224 */ /* 0x000fe200078e000c */
[----:B------:R-:W-:Y:S01]  /*8860*/  @P6 SHF.R.U32.HI R8, RZ, c[0x0][0x2cc], R10 ;  /* 0x0000b300ff086a19 */ /* 0x000fe2000001160a */
[----:B------:R-:W-:Y:S01]  /*8870*/  IMAD R0, R4, c[0x0][0x208], RZ ;  /* 0x0000820004007a24 */ /* 0x000fe200078e02ff */
[----:B------:R-:W-:Y:S01]  /*8880*/  LOP3.LUT R10, R84, 0xfffffff8, RZ, 0xc0, !PT ;  /* 0xfffffff8540a7812 */ /* 0x000fe200078ec0ff */
[----:B------:R-:W-:Y:S01]  /*8890*/  IMAD R6, R4, c[0x0][0x1e0], RZ ;  /* 0x0000780004067a24 */ /* 0x000fe200078e02ff */
[----:B------:R-:W-:Y:S01]  /*88a0*/  IADD3 R9, -R8, RZ, RZ ;  /* 0x000000ff08097210 */ /* 0x000fe20007ffe1ff */
[C---:B------:R-:W-:Y:S01]  /*88b0*/  IMAD R14, R5.reuse, c[0x0][0x20c], R0 ;  /* 0x00008300050e7a24 */ /* 0x040fe200078e0200 */
[----:B------:R-:W-:Y:S01]  /*88c0*/  SHF.R.S32.HI R0, RZ, 0x1f, R8 ;  /* 0x0000001fff007819 */ /* 0x000fe20000011408 */
[----:B------:R-:W-:Y:S01]  /*88d0*/  IMAD R13, R5, c[0x0][0x1e4], R6 ;  /* 0x00007900050d7a24 */ /* 0x000fe200078e0206 */
[----:B------:R-:W-:Y:S01]  /*88e0*/  IADD3 R83, R11, -R10, RZ ;  /* 0x8000000a0b537210 */ /* 0x000fe20007ffe0ff */
[----:B------:R-:W-:-:S02]  /*88f0*/  IMAD.IADD R3, R3, 0x1, R7 ;  /* 0x0000000103037824 */ /* 0x000fc400078e0207 */
[----:B------:R-:W-:-:S04]  /*8900*/  IMAD.WIDE.U32 R6, R5, c[0x0][0x1e0], R72 ;  /* 0x0000780005067a25 */ /* 0x000fc800078e0048 */
[----:B------:R-:W-:Y:S02]  /*8910*/  IMAD R0, R0, c[0x0][0x1b0], RZ ;  /* 0x00006c0000007a24 */ /* 0x000fe400078e02ff */
[----:B------:R-:W-:Y:S02]  /*8920*/  IMAD.IADD R7, R7, 0x1, R13 ;  /* 0x0000000107077824 */ /* 0x000fe400078e020d */
[C---:B------:R-:W-:Y:S02]  /*8930*/  IMAD R13, R8.reuse, c[0x0][0x1b4], R0 ;  /* 0x00006d00080d7a24 */ /* 0x040fe400078e0200 */
[----:B------:R-:W-:-:S04]  /*8940*/  IMAD.WIDE.U32 R2, R8, c[0x0][0x1b0], R2 ;  /* 0x00006c0008027a25 */ /* 0x000fc800078e0002 */
[----:B------:R-:W-:Y:S01]  /*8950*/  IMAD.WIDE.U32 R4, R5, c[0x0][0x208], R72 ;  /* 0x0000820005047a25 */ /* 0x000fe200078e0048 */
[----:B------:R-:W-:-:S03]  /*8960*/  IADD3 R3, R3, R13, RZ ;  /* 0x0000000d03037210 */ /* 0x000fc60007ffe0ff */
[----:B------:R-:W-:Y:S02]  /*8970*/  IMAD R0, R9, c[0x0][0x2c4], R12 ;  /* 0x0000b10009007a24 */ /* 0x000fe400078e020c */
[----:B------:R-:W-:Y:S02]  /*8980*/  IMAD.IADD R5, R5, 0x1, R14 ;  /* 0x0000000105057824 */ /* 0x000fe400078e020e */
[----:B------:R-:W-:Y:S01]  /*8990*/  IMAD.WIDE.U32 R8, R41, c[0x0][0x1e8], R6 ;  /* 0x00007a0029087a25 */ /* 0x000fe200078e0006 */
[----:B------:R-:W-:-:S03]  /*89a0*/  SHF.R.S32.HI R10, RZ, 0x1f, R0 ;  /* 0x0000001fff0a7819 */ /* 0x000fc60000011400 */
[----:B------:R-:W-:-:S04]  /*89b0*/  IMAD.WIDE.U32 R6, R41, c[0x0][0x210], R4 ;  /* 0x0000840029067a25 */ /* 0x000fc800078e0004 */
[----:B------:R-:W-:-:S04]  /*89c0*/  IMAD.WIDE.U32 R4, R0, c[0x0][0x1a8], R2 ;  /* 0x00006a0000047a25 */ /* 0x000fc800078e0002 */
[----:B------:R-:W-:Y:S02]  /*89d0*/  IMAD R10, R10, c[0x0][0x1a8], RZ ;  /* 0x00006a000a0a7a24 */ /* 0x000fe400078e02ff */
[----:B------:R-:W-:Y:S02]  /*89e0*/  IMAD R12, R218, c[0x0][0x210], RZ ;  /* 0x00008400da0c7a24 */ /* 0x000fe400078e02ff */
[----:B------:R-:W-:Y:S02]  /*89f0*/  IMAD R10, R0, c[0x0][0x1ac], R10 ;  /* 0x00006b00000a7a24 */ /* 0x000fe400078e020a */
[----:B------:R-:W-:Y:S02]  /*8a00*/  IMAD R11, R218, c[0x0][0x1e8], RZ ;  /* 0x00007a00da0b7a24 */ /* 0x000fe400078e02ff */
[C---:B------:R-:W-:Y:S02]  /*8a10*/  IMAD R12, R41.reuse, c[0x0][0x214], R12 ;  /* 0x00008500290c7a24 */ /* 0x040fe400078e020c */
[----:B------:R-:W-:-:S02]  /*8a20*/  IMAD R11, R41, c[0x0][0x1ec], R11 ;  /* 0x00007b00290b7a24 */ /* 0x000fc400078e020b */
[----:B------:R-:W-:Y:S01]  /*8a30*/  IMAD.IADD R10, R5, 0x1, R10 ;  /* 0x00000001050a7824 */ /* 0x000fe200078e020a */
[----:B------:R-:W-:Y:S01]  /*8a40*/  IADD3 R7, R12, R7, RZ ;  /* 0x000000070c077210 */ /* 0x000fe20007ffe0ff */
[----:B------:R-:W-:Y:S01]  /*8a50*/  IMAD.IADD R9, R11, 0x1, R9 ;  /* 0x000000010b097824 */ /* 0x000fe200078e0209 */
[----:B------:R-:W-:Y:S01]  /*8a60*/  LEA R12, P0, R4, c[0x0][0x160], 0x1 ;  /* 0x00005800040c7a11 */ /* 0x000fe200078008ff */
[----:B------:R-:W-:-:S03]  /*8a70*/  IMAD.IADD R5, R88, 0x1, R70 ;  /* 0x0000000158057824 */ /* 0x000fc600078e0246 */
[----:B------:R-:W-:Y:S01]  /*8a80*/  LEA.HI.X R10, R4, c[0x0][0x164], R10, 0x1, P0 ;  /* 0x00005900040a7a11 */ /* 0x000fe200000f0c0a */
[----:B------:R1:W4:Y:S01]  /*8a90*/  SHFL.IDX PT, R13, R12, RZ, 0x181f ;  /* 0x00181fff0c0d7589 */ /* 0x00032200000e0000 */
[----:B------:R-:W-:Y:S02]  /*8aa0*/  ISETP.GE.AND P0, PT, R5, R25, PT ;  /* 0x000000190500720c */ /* 0x000fe40003f06270 */
[----:B------:R-:W-:Y:S01]  /*8ab0*/  LEA.HI R4, R250, R251, RZ, 0x6 ;  /* 0x000000fbfa047211 */ /* 0x000fe200078f30ff */
[----:B------:R1:W2:Y:S03]  /*8ac0*/  SHFL.IDX PT, R14, R10, RZ, 0x181f ;  /* 0x00181fff0a0e7589 */ /* 0x0002a600000e0000 */
[----:B------:R-:W-:-:S04]  /*8ad0*/  SHF.L.U32 R4, R4, 0x3, RZ ;  /* 0x0000000304047819 */ /* 0x000fc800000006ff */
[----:B------:R-:W-:Y:S02]  /*8ae0*/  LOP3.LUT R74, R17, 0xfffffe00, R4, 0xf8, !PT ;  /* 0xfffffe00114a7812 */ /* 0x000fe400078ef804 */
[----:B---3--:R-:W-:Y:S01]  /*8af0*/  @P2 MOV R2, R16 ;  /* 0x0000001000022202 */ /* 0x008fe20000000f00 */
[----:B------:R-:W-:Y:S01]  /*8b00*/  @!P2 IMAD.MOV.U32 R2, RZ, RZ, R36 ;  /* 0x000000ffff02a224 */ /* 0x000fe200078e0024 */
[----:B------:R-:W-:Y:S01]  /*8b10*/  @P2 SHF.R.S32.HI R3, RZ, 0x1f, R16 ;  /* 0x0000001fff032819 */ /* 0x000fe20000011410 */
[----:B------:R-:W-:Y:S01]  /*8b20*/  IMAD.MOV.U32 R16, RZ, RZ, 0x20 ;  /* 0x00000020ff107424 */ /* 0x000fe200078e00ff */
[----:B------:R-:W-:Y:S02]  /*8b30*/  @!P2 MOV R3, R15 ;  /* 0x0000000f0003a202 */ /* 0x000fe40000000f00 */
[----:B------:R-:W-:Y:S02]  /*8b40*/  SEL R0, R2, RZ, !P1 ;  /* 0x000000ff02007207 */ /* 0x000fe40004800000 */
[----:B------:R-:W-:-:S02]  /*8b50*/  SEL R2, R3, RZ, !P1 ;  /* 0x000000ff03027207 */ /* 0x000fc40004800000 */
[----:B------:R-:W-:Y:S01]  /*8b60*/  R2P PR, R83, 0x6 ;  /* 0x0000000653007804 */ /* 0x000fe20000000000 */
[----:B------:R-:W-:Y:S01]  /*8b70*/  IMAD.WIDE.U32 R100, R0, c[0x0][0x218], R6 ;  /* 0x0000860000647a25 */ /* 0x000fe200078e0006 */
[----:B------:R-:W-:-:S03]  /*8b80*/  MOV R15, 0x10 ;  /* 0x00000010000f7802 */ /* 0x000fc60000000f00 */
[----:B------:R-:W-:Y:S01]  /*8b90*/  IMAD R3, R2, c[0x0][0x1f0], RZ ;  /* 0x00007c0002037a24 */ /* 0x000fe200078e02ff */
[----:B------:R-:W-:Y:S01]  /*8ba0*/  SEL R4, R16, 0xffffffe0, !P2 ;  /* 0xffffffe010047807 */ /* 0x000fe20005000000 */
[----:B------:R-:W-:Y:S02]  /*8bb0*/  IMAD R2, R2, c[0x0][0x218], RZ ;  /* 0x0000860002027a24 */ /* 0x000fe400078e02ff */
[C---:B------:R-:W-:Y:S02]  /*8bc0*/  IMAD R11, R0.reuse, c[0x0][0x1f4], R3 ;  /* 0x00007d00000b7a24 */ /* 0x040fe400078e0203 */
[C---:B------:R-:W-:Y:S01]  /*8bd0*/  IMAD R3, R0.reuse, c[0x0][0x21c], R2 ;  /* 0x0000870000037a24 */ /* 0x040fe200078e0202 */
[----:B------:R-:W-:Y:S01]  /*8be0*/  SEL R2, R15, 0xfffffff0, !P1 ;  /* 0xfffffff00f027807 */ /* 0x000fe20004800000 */
[----:B------:R-:W-:-:S03]  /*8bf0*/  IMAD.WIDE.U32 R22, R0, c[0x0][0x1f0], R8 ;  /* 0x00007c0000167a25 */ /* 0x000fc600078e0008 */
[----:B------:R-:W-:Y:S01]  /*8c00*/  IADD3 R87, R101, R3, RZ ;  /* 0x0000000365577210 */ /* 0x000fe20007ffe0ff */
[----:B------:R-:W-:Y:S01]  /*8c10*/  IMAD.IADD R19, R23, 0x1, R11 ;  /* 0x0000000117137824 */ /* 0x000fe200078e020b */
[----:B------:R1:W-:Y:S04]  /*8c20*/  STL.64 [R1+0x48], R22 ;  /* 0x0000481601007387 */ /* 0x0003e80000100a00 */
[----:B------:R1:W-:Y:S04]  /*8c30*/  STL.64 [R1+0x58], R100 ;  /* 0x0000586401007387 */ /* 0x0003e80000100a00 */
[----:B------:R1:W-:Y:S04]  /*8c40*/  STL [R1+0x54], R87 ;  /* 0x0000545701007387 */ /* 0x0003e80000100800 */
[----:B------:R1:W-:Y:S01]  /*8c50*/  STL [R1+0x44], R19 ;  /* 0x0000441301007387 */ /* 0x0003e20000100800 */
[----:B------:R-:W-:Y:S05]  /*8c60*/  @P0 BRA `(.L_x_673) ;  /* 0x0000005000000947 */ /* 0x000fea0003800000 */
[----:B--2-4-:R-:W-:Y:S01]  /*8c70*/  LEA R6, P0, R72, R13, 0x1 ;  /* 0x0000000d48067211 */ /* 0x014fe200078008ff */
[----:B------:R-:W-:-:S03]  /*8c80*/  IMAD.SHL.U32 R0, R74, 0x2, RZ ;  /* 0x000000024a007824 */ /* 0x000fc600078e00ff */
[----:B------:R-:W-:-:S05]  /*8c90*/  LEA.HI.X R7, R72, R14, R73, 0x1, P0 ;  /* 0x0000000e48077211 */ /* 0x000fca00000f0c49 */
[----:B------:R-:W-:Y:S01]  /*8ca0*/  @!PT LDS RZ, [RZ] ;  /* 0x00000000fffff984 */ /* 0x000fe20000000800 */
[----:B------:R2:W-:Y:S04]  /*8cb0*/  LDGSTS.E.BYPASS.LTC128B.128 [R0+0x7100], [R6.64], !P3 ;  /* 0x0710000006007fae */ /* 0x0005e8000d901d48 */
.L_x_673:
[----:B--2-4-:R-:W-:Y:S05]  /*8cc0*/  BSYNC B0 ;  /* 0x0000000000007941 */ /* 0x014fea0003800000 */
.L_x_672:
        /* <DEDUP_REMOVED lines=11> */
.L_x_675:
[----:B------:R-:W-:Y:S05]  /*8d80*/  BSYNC B0 ;  /* 0x0000000000007941 */ /* 0x000fea0003800000 */
.L_x_674:
        /* <DEDUP_REMOVED lines=11> */
.L_x_677:
[----:B------:R-:W-:Y:S05]  /*8e40*/  BSYNC B0 ;  /* 0x0000000000007941 */ /* 0x000fea0003800000 */
.L_x_676:
        /* <DEDUP_REMOVED lines=11> */
.L_x_679:
[----:B------:R-:W-:Y:S05]  /*8f00*/  BSYNC B0 ;  /* 0x0000000000007941 */ /* 0x000fea0003800000 */
.L_x_678:
        /* <DEDUP_REMOVED lines=11> */
.L_x_681:
[----:B------:R-:W-:Y:S05]  /*8fc0*/  BSYNC B0 ;  /* 0x0000000000007941 */ /* 0x000fea0003800000 */
.L_x_680:
        /* <DEDUP_REMOVED lines=11> */
.L_x_683:
[----:B------:R-:W-:Y:S05]  /*9080*/  BSYNC B0 ;  /* 0x0000000000007941 */ /* 0x000fea0003800000 */
.L_x_682:
        /* <DEDUP_REMOVED lines=11> */
.L_x_685:
[----:B------:R-:W-:Y:S05]  /*9140*/  BSYNC B0 ;  /* 0x0000000000007941 */ /* 0x000fea0003800000 */
.L_x_684:
[----:B-12---:R-:W2:Y:S01]  /*9150*/  LDL R7, [R1+0x64] ;  /* 0x0000640001077983 */ /* 0x006ea20000100800 */
[----:B------:R-:W-:Y:S01]  /*9160*/  IADD3 R0, R5, 0x70, RZ ;  /* 0x0000007005007810 */ /* 0x000fe20007ffe0ff */
[----:B----4-:R-:W-:Y:S01]  /*9170*/  IMAD.MOV.U32 R6, RZ, RZ, 0x70 ;  /* 0x00000070ff067424 */ /* 0x010fe200078e00ff */
[C---:B------:R-:W-:Y:S01]  /*9180*/  IADD3 R96, R239.reuse, -0x1, RZ ;  /* 0xffffffffef607810 */ /* 0x040fe20007ffe0ff */
[----:B------:R-:W1:Y:S01]  /*9190*/  SHFL.IDX PT, R8, R12, 0x7, 0x181f ;  /* 0x00f81f000c087f89 */ /* 0x000e6200000e0000 */
[----:B------:R-:W-:Y:S01]  /*91a0*/  ISETP.GE.AND P1, PT, R0, R25, PT ;  /* 0x000000190000720c */ /* 0x000fe20003f26270 */
[----:B------:R-:W-:Y:S01]  /*91b0*/  IMAD R246, R239, -0x70, R6 ;  /* 0xffffff90eff67824 */ /* 0x000fe200078e0206 */
[----:B------:R-:W-:Y:S01]  /*91c0*/  SHF.R.S32.HI R97, RZ, 0x1f, R96 ;  /* 0x0000001fff617819 */ /* 0x000fe20000011460 */
[----:B------:R-:W4:Y:S01]  /*91d0*/  SHFL.IDX PT, R3, R10, 0x7, 0x181f ;  /* 0x00f81f000a037f89 */ /* 0x000f2200000e0000 */
[----:B------:R-:W-:Y:S01]  /*91e0*/  IMAD.MOV.U32 R14, RZ, RZ, R18 ;  /* 0x000000ffff0e7224 */ /* 0x000fe200078e0012 */
[----:B------:R-:W-:Y:S01]  /*91f0*/  BSSY B0, `(.L_x_686) ;  /* 0x0000057000007945 */ /* 0x000fe20003800000 */
[----:B------:R-:W-:-:S02]  /*9200*/  IMAD.MOV.U32 R15, RZ, RZ, R19 ;  /* 0x000000ffff0f7224 */ /* 0x000fc400078e0013 */
[C---:B------:R-:W-:Y:S02]  /*9210*/  IMAD R0, R6.reuse, c[0x0][0x1e4], RZ ;  /* 0x0000790006007a24 */ /* 0x040fe400078e02ff */
[----:B------:R-:W-:-:S04]  /*9220*/  IMAD.WIDE.U32 R18, R6, c[0x0][0x1e0], RZ ;  /* 0x0000780006127a25 */ /* 0x000fc800078e00ff */
[----:B------:R-:W-:Y:S02]  /*9230*/  IMAD.IADD R252, R19, 0x1, R0 ;  /* 0x0000000113fc7824 */ /* 0x000fe400078e0200 */
[----:B------:R-:W-:Y:S02]  /*9240*/  IMAD.MOV.U32 R14, RZ, RZ, R22 ;  /* 0x000000ffff0e7224 */ /* 0x000fe400078e0016 */
[----:B------:R-:W-:Y:S02]  /*9250*/  IMAD R6, R252, R96, RZ ;  /* 0x00000060fc067224 */ /* 0x000fe400078e02ff */
[----:B------:R-:W-:Y:S01]  /*9260*/  IMAD.MOV.U32 R21, RZ, RZ, c[0x0][0x1e0] ;  /* 0x00007800ff157624 */ /* 0x000fe200078e00ff */
[----:B------:R3:W-:Y:S01]  /*9270*/  STL.64 [R1+0x40], R14 ;  /* 0x0000400e01007387 */ /* 0x0007e20000100a00 */
[----:B------:R-:W-:Y:S01]  /*9280*/  IMAD R6, R97, R18, R6 ;  /* 0x0000001261067224 */ /* 0x000fe200078e0206 */
[----:B-1----:R-:W-:Y:S01]  /*9290*/  @!P1 LEA R8, P0, R72, R8, 0x1 ;  /* 0x0000000848089211 */ /* 0x002fe200078008ff */
[----:B------:R-:W-:-:S02]  /*92a0*/  IMAD.MOV.U32 R20, RZ, RZ, c[0x0][0x1e4] ;  /* 0x00007900ff147624 */ /* 0x000fc400078e00ff */
[----:B------:R-:W-:Y:S01]  /*92b0*/  IMAD.MOV.U32 R16, RZ, RZ, R27 ;  /* 0x000000ffff107224 */ /* 0x000fe200078e001b */
[----:B----4-:R-:W-:Y:S01]  /*92c0*/  @!P1 LEA.HI.X R9, R72, R3, R73, 0x1, P0 ;  /* 0x0000000348099211 */ /* 0x010fe200000f0c49 */
[----:B------:R-:W-:Y:S02]  /*92d0*/  @!P1 IMAD.SHL.U32 R3, R74, 0x2, RZ ;  /* 0x000000024a039824 */ /* 0x000fe400078e00ff */
[----:B---3--:R-:W-:Y:S01]  /*92e0*/  IMAD.WIDE.U32 R12, R21, 0x20, RZ ;  /* 0x00000020150c7825 */ /* 0x008fe200078e00ff */
[----:B------:R-:W-:Y:S02]  /*92f0*/  LOP3.LUT R16, R16, 0xfffffffe, RZ, 0xc0, !PT ;  /* 0xfffffffe10107812 */ /* 0x000fe400078ec0ff */
[----:B------:R-:W-:Y:S01]  /*9300*/  @!PT LDS RZ, [RZ] ;  /* 0x00000000fffff984 */ /* 0x000fe20000000800 */
[----:B------:R1:W-:Y:S01]  /*9310*/  @!P1 LDGSTS.E.BYPASS.LTC128B.128 [R3+0xa900], [R8.64], !P3 ;  /* 0x0a90000008039fae */ /* 0x0003e2000d901d48 */
[----:B------:R-:W-:-:S03]  /*9320*/  ISETP.GE.AND P3, PT, R72, c[0x0][0x1d4], PT ;  /* 0x0000750048007a0c */ /* 0x000fc60003f66270 */
[----:B------:R-:W0:Y:S10]  /*9330*/  LDGDEPBAR ;  /* 0x00000000000079af */ /* 0x000e340000000000 */
[----:B------:R-:W-:Y:S01]  /*9340*/  @P3 LOP3.LUT R16, R16, 0x1, RZ, 0xfc, !PT ;  /* 0x0000000110103812 */ /* 0x000fe200078efcff */
[----:B------:R-:W-:-:S04]  /*9350*/  IMAD.WIDE.U32 R14, R96, R18, R14 ;  /* 0x00000012600e7225 */ /* 0x000fc800078e000e */
[----:B------:R3:W-:Y:S01]  /*9360*/  STL [R1+0x30], R16 ;  /* 0x0000301001007387 */ /* 0x0007e20000100800 */
[----:B-1----:R-:W-:-:S03]  /*9370*/  IMAD.SHL.U32 R3, R20, 0x20, RZ ;  /* 0x0000002014037824 */ /* 0x002fc600078e00ff */
[----:B------:R-:W-:Y:S01]  /*9380*/  BAR.SYNC.DEFER_BLOCKING 0x0 ;  /* 0x0000000000007b1d */ /* 0x000fe20000010000 */
[----:B--2---:R-:W-:Y:S01]  /*9390*/  IADD3 R75, R246, R7, -R70 ;  /* 0x00000007f64b7210 */ /* 0x004fe20007ffe846 */
[----:B------:R-:W-:-:S03]  /*93a0*/  IMAD.IADD R7, R15, 0x1, R6 ;  /* 0x000000010f077824 */ /* 0x000fc600078e0206 */
[C---:B------:R-:W-:Y:S02]  /*93b0*/  ISETP.GE.AND P2, PT, R75.reuse, 0x11, PT ;  /* 0x000000114b00780c */ /* 0x040fe40003f46270 */
[C---:B------:R-:W-:Y:S02]  /*93c0*/  ISETP.GE.AND P4, PT, R75.reuse, 0x1, PT ;  /* 0x000000014b00780c */ /* 0x040fe40003f86270 */
[----:B------:R-:W-:-:S09]  /*93d0*/  ISETP.GE.AND P5, PT, R75, 0x21, PT ;  /* 0x000000214b00780c */ /* 0x000fd20003fa6270 */
[C---:B------:R-:W-:Y:S02]  /*93e0*/  @P2 LEA R0, P0, R21.reuse, R14, 0x4 ;  /* 0x0000000e15002211 */ /* 0x040fe400078020ff */
[----:B------:R-:W-:Y:S02]  /*93f0*/  @P4 LEA R8, P1, R14, c[0x0][0x1c8], 0x1 ;  /* 0x000072000e084a11 */ /* 0x000fe400078208ff */
[----:B------:R-:W-:Y:S02]  /*9400*/  @P2 LEA.HI.X R5, R21, R7, R20, 0x4, P0 ;  /* 0x0000000715052211 */ /* 0x000fe400000f2414 */
[----:B------:R-:W-:Y:S02]  /*9410*/  @P2 LEA R10, P0, R0, c[0x0][0x1c8], 0x1 ;  /* 0x00007200000a2a11 */ /* 0x000fe400078008ff */
[----:B------:R-:W-:Y:S02]  /*9420*/  @P4 LEA.HI.X R9, R14, c[0x0][0x1cc], R7, 0x1, P1 ;  /* 0x000073000e094a11 */ /* 0x000fe400008f0c07 */
[----:B------:R-:W-:Y:S01]  /*9430*/  @P2 LEA.HI.X R11, R0, c[0x0][0x1cc], R5, 0x1, P0 ;  /* 0x00007300000b2a11 */ /* 0x000fe200000f0c05 */
[----:B------:R-:W-:Y:S01]  /*9440*/  @P4 IMAD.SHL.U32 R5, R74, 0x2, RZ ;  /* 0x000000024a054824 */ /* 0x000fe200078e00ff */
[----:B------:R-:W-:-:S02]  /*9450*/  ISETP.GE.AND P1, PT, R75, 0x31, PT ;  /* 0x000000314b00780c */ /* 0x000fc40003f26270 */
[----:B------:R-:W-:Y:S02]  /*9460*/  @P5 IADD3 R0, P0, R14, R12, RZ ;  /* 0x0000000c0e005210 */ /* 0x000fe40007f1e0ff */
[----:B------:R-:W-:Y:S01]  /*9470*/  @!PT LDS RZ, [RZ] ;  /* 0x00000000fffff984 */ /* 0x000fe20000000800 */
[----:B------:R-:W-:Y:S01]  /*9480*/  @!PT LDS RZ, [RZ] ;  /* 0x00000000fffff984 */ /* 0x000fe20000000800 */
[----:B------:R-:W-:Y:S01]  /*9490*/  @!PT LDS RZ, [RZ] ;  /* 0x00000000fffff984 */ /* 0x000fe20000000800 */
[----:B------:R1:W-:Y:S01]  /*94a0*/  @P4 LDGSTS.E.BYPASS.LTC128B.128 [R5+0x3900], [R8.64], !P3 ;  /* 0x0390000008054fae */ /* 0x0003e2000d901d48 */
[----:B------:R-:W-:Y:S02]  /*94b0*/  LOP3.LUT P4, RZ, R16, 0x1, RZ, 0xc0, !PT ;  /* 0x0000000110ff7812 */ /* 0x000fe4000788c0ff */
[----:B------:R-:W-:Y:S01]  /*94c0*/  @P5 IADD3.X R12, R7, R13, R3, P0, !PT ;  /* 0x0000000d070c5210 */ /* 0x000fe200007fe403 */
[----:B------:R-:W-:Y:S01]  /*94d0*/  @P2 IMAD.SHL.U32 R3, R74, 0x2, RZ ;  /* 0x000000024a032824 */ /* 0x000fe200078e00ff */
[C---:B------:R-:W-:Y:S02]  /*94e0*/  @P5 LEA R18, P3, R0.reuse, c[0x0][0x1c8], 0x1 ;  /* 0x0000720000125a11 */ /* 0x040fe400078608ff */
[----:B------:R-:W-:Y:S02]  /*94f0*/  ISETP.GE.AND P0, PT, R75, 0x51, PT ;  /* 0x000000514b00780c */ /* 0x000fe40003f06270 */
[----:B------:R-:W-:Y:S01]  /*9500*/  @P1 IMAD.MOV.U32 R6, RZ, RZ, R14 ;  /* 0x000000ffff061224 */ /* 0x000fe200078e000e */
[----:B------:R-:W-:-:S04]  /*9510*/  @P5 LEA.HI.X R19, R0, c[0x0][0x1cc], R12, 0x1, P3 ;  /* 0x0000730000135a11 */ /* 0x000fc800018f0c0c */
[----:B------:R2:W-:Y:S01]  /*9520*/  @P2 LDGSTS.E.BYPASS.LTC128B.128 [R3+0x4100], [R10.64], !P4 ;  /* 0x041000000a032fae */ /* 0x0005e2000e101d48 */
[----:B------:R-:W-:Y:S01]  /*9530*/  ISETP.GE.AND P2, PT, R75, 0x41, PT ;  /* 0x000000414b00780c */ /* 0x000fe20003f46270 */
[----:B-1----:R-:W-:-:S04]  /*9540*/  @P1 IMAD.WIDE.U32 R8, R21, 0x30, R6 ;  /* 0x0000003015081825 */ /* 0x002fc800078e0006 */
[----:B------:R-:W-:Y:S01]  /*9550*/  @P0 IMAD R5, R20, 0x50, RZ ;  /* 0x0000005014050824 */ /* 0x000fe200078e02ff */
[----:B---3--:R-:W-:Y:S01]  /*9560*/  @P1 LEA R16, P3, R8, c[0x0][0x1c8], 0x1 ;  /* 0x0000720008101a11 */ /* 0x008fe200078608ff */
[----:B--2---:R-:W-:-:S04]  /*9570*/  @P1 IMAD R3, R20, 0x30, RZ ;  /* 0x0000003014031824 */ /* 0x004fc800078e02ff */
[----:B------:R-:W-:Y:S02]  /*9580*/  @P1 IMAD.IADD R0, R9, 0x1, R3 ;  /* 0x0000000109001824 */ /* 0x000fe400078e0203 */
[----:B------:R-:W-:-:S03]  /*9590*/  @P0 IMAD.MOV.U32 R9, RZ, RZ, R7 ;  /* 0x000000ffff090224 */ /* 0x000fc600078e0007 */
[----:B------:R-:W-:Y:S01]  /*95a0*/  @P1 LEA.HI.X R17, R8, c[0x0][0x1cc], R0, 0x1, P3 ;  /* 0x0000730008111a11 */ /* 0x000fe200018f0c00 */
[----:B------:R-:W-:Y:S01]  /*95b0*/  @P0 IMAD.MOV.U32 R8, RZ, RZ, R14 ;  /* 0x000000ffff080224 */ /* 0x000fe200078e000e */
[----:B------:R-:W-:-:S03]  /*95c0*/  @P2 LEA R0, P3, R21, R14, 0x6 ;  /* 0x0000000e15002211 */ /* 0x000fc600078630ff */
[C---:B------:R-:W-:Y:S01]  /*95d0*/  @P0 IMAD.WIDE.U32 R8, R21.reuse, 0x50, R8 ;  /* 0x0000005015080825 */ /* 0x040fe200078e0008 */
[----:B------:R-:W-:Y:S02]  /*95e0*/  @P2 LEA.HI.X R3, R21, R7, R20, 0x6, P3 ;  /* 0x0000000715032211 */ /* 0x000fe400018f3414 */
[----:B------:R-:W-:-:S04]  /*95f0*/  @P2 LEA R12, P3, R0, c[0x0][0x1c8], 0x1 ;  /* 0x00007200000c2a11 */ /* 0x000fc800078608ff */
[----:B------:R-:W-:Y:S01]  /*9600*/  @P2 LEA.HI.X R13, R0, c[0x0][0x1cc], R3, 0x1, P3 ;  /* 0x00007300000d2a11 */ /* 0x000fe200018f0c03 */
[----:B------:R-:W-:Y:S01]  /*9610*/  @P5 IMAD.SHL.U32 R3, R74, 0x2, RZ ;  /* 0x000000024a035824 */ /* 0x000fe200078e00ff */
[----:B------:R-:W-:Y:S01]  /*9620*/  @P0 LEA R10, P3, R8, c[0x0][0x1c8], 0x1 ;  /* 0x00007200080a0a11 */ /* 0x000fe200078608ff */
[----:B------:R-:W-:Y:S02]  /*9630*/  @P0 IMAD.IADD R0, R9, 0x1, R5 ;  /* 0x0000000109000824 */ /* 0x000fe400078e0205 */
[----:B------:R-:W-:Y:S01]  /*9640*/  @P1 IMAD.SHL.U32 R5, R74, 0x2, RZ ;  /* 0x000000024a051824 */ /* 0x000fe200078e00ff */
[----:B------:R1:W-:Y:S02]  /*9650*/  @P5 LDGSTS.E.BYPASS.LTC128B.128 [R3+0x4900], [R18.64], !P4 ;  /* 0x0490000012035fae */ /* 0x0003e4000e101d48 */
[----:B------:R-:W-:Y:S01]  /*9660*/  @P0 LEA.HI.X R11, R8, c[0x0][0x1cc], R0, 0x1, P3 ;  /* 0x00007300080b0a11 */ /* 0x000fe200018f0c00 */
[C---:B------:R-:W-:Y:S01]  /*9670*/  @P0 IMAD.SHL.U32 R0, R74.reuse, 0x2, RZ ;  /* 0x000000024a000824 */ /* 0x040fe200078e00ff */
[----:B------:R2:W-:Y:S01]  /*9680*/  @P1 LDGSTS.E.BYPASS.LTC128B.128 [R5+0x5100], [R16.64], !P4 ;  /* 0x0510000010051fae */ /* 0x0005e2000e101d48 */
[----:B-1----:R-:W-:-:S05]  /*9690*/  @P2 IMAD.SHL.U32 R3, R74, 0x2, RZ ;  /* 0x000000024a032824 */ /* 0x002fca00078e00ff */
[----:B------:R2:W-:Y:S04]  /*96a0*/  @P2 LDGSTS.E.BYPASS.LTC128B.128 [R3+0x5900], [R12.64], !P4 ;  /* 0x059000000c032fae */ /* 0x0005e8000e101d48 */
[----:B------:R2:W-:Y:S01]  /*96b0*/  @P0 LDGSTS.E.BYPASS.LTC128B.128 [R0+0x6100], [R10.64], !P4 ;  /* 0x061000000a000fae */ /* 0x0005e2000e101d48 */
[----:B------:R-:W-:-:S13]  /*96c0*/  ISETP.GE.AND P0, PT, R75, 0x61, PT ;  /* 0x000000614b00780c */ /* 0x000fda0003f06270 */
[----:B------:R-:W-:Y:S05]  /*96d0*/  @!P0 BRA `(.L_x_687) ;  /* 0x0000008000008947 */ /* 0x000fea0003800000 */
[----:B------:R-:W-:Y:S01]  /*96e0*/  MOV R6, R14 ;  /* 0x0000000e00067202 */ /* 0x000fe20000000f00 */
[----:B--2---:R-:W-:-:S04]  /*96f0*/  IMAD R0, R20, 0x60, RZ ;  /* 0x0000006014007824 */ /* 0x004fc800078e02ff */
[----:B------:R-:W-:-:S05]  /*9700*/  IMAD.WIDE.U32 R8, R21, 0x60, R6 ;  /* 0x0000006015087825 */ /* 0x000fca00078e0006 */
[----:B------:R-:W-:Y:S02]  /*9710*/  IADD3 R0, R0, R9, RZ ;  /* 0x0000000900007210 */ /* 0x000fe40007ffe0ff */
[----:B------:R-:W-:-:S04]  /*9720*/  LEA R6, P0, R8, c[0x0][0x1c8], 0x1 ;  /* 0x0000720008067a11 */ /* 0x000fc800078008ff */
[----:B------:R-:W-:Y:S02]  /*9730*/  LEA.HI.X R7, R8, c[0x0][0x1cc], R0, 0x1, P0 ;  /* 0x0000730008077a11 */ /* 0x000fe400000f0c00 */
[----:B------:R-:W-:-:S05]  /*9740*/  SHF.L.U32 R0, R74, 0x1, RZ ;  /* 0x000000014a007819 */ /* 0x000fca00000006ff */
[----:B------:R1:W-:Y:S02]  /*9750*/  LDGSTS.E.BYPASS.LTC128B.128 [R0+0x6900], [R6.64], !P4 ;  /* 0x0690000006007fae */ /* 0x0003e4000e101d48 */
.L_x_687:
[----:B------:R-:W-:Y:S05]  /*9760*/  BSYNC B0 ;  /* 0x0000000000007941 */ /* 0x000fea0003800000 */
.L_x_686:
[----:B------:R-:W-:Y:S01]  /*9770*/  ISETP.LT.AND P0, PT, RZ, c[0x0][0x27c], PT ;  /* 0x00009f00ff007a0c */ /* 0x000fe20003f01270 */
[----:B------:R-:W0:Y:S01]  /*9780*/  LDGDEPBAR ;  /* 0x00000000000079af */ /* 0x000e220000000000 */
[----:B------:R-:W-:-:S04]  /*9790*/  LEA.HI R247, R250, R251, RZ, 0x5 ;  /* 0x000000fbfaf77211 */ /* 0x000fc800078f28ff */
[----:B------:R-:W-:-:S07]  /*97a0*/  SHF.R.S32.HI R249, RZ, 0x5, R247 ;  /* 0x00000005fff97819 */ /* 0x000fce00000114f7 */
[----:B------:R-:W-:Y:S05]  /*97b0*/  @P0 BRA `(.L_x_688) ;  /* 0x0000002000000947 */ /* 0x000fea0003800000 */
[----:B------:R-:W-:-:S04]  /*97c0*/  DEPBAR.LE SB0, 0x1 ;  /* 0x000080400000791a */ /* 0x000fc80000000000 */
[----:B------:R-:W-:Y:S05]  /*97d0*/  BRA `(.L_x_689) ;  /* 0x00004b1000007947 */ /* 0x000fea0003800000 */
.L_x_688:
[----:B------:R-:W-:Y:S01]  /*97e0*/  ULDC.U8 UR4, c[0x0][0x298] ;  /* 0x0000a60000047ab9 */ /* 0x000fe20000000000 */
[----:B-12--5:R-:W-:Y:S01]  /*97f0*/  SHF.R.S32.HI R0, RZ, 0x1f, R169 ;  /* 0x0000001fff007819 */ /* 0x026fe200000114a9 */
        /* <DEDUP_REMOVED lines=18> */
[----:B------:R-:W-:Y:S01]  /*9920*/  @P6 IMAD.HI.U32 R3, R0, c[0x0][0x2c8], RZ ;  /* 0x0000b20000036a27 */ /* 0x000fe200078e00ff */
[----:B------:R-:W-:Y:S01]  /*9930*/  MOV R8, R12 ;  /* 0x0000000c00087202 */ /* 0x000fe20000000f00 */
[----:B------:R-:W-:Y:S01]  /*9940*/  BSSY B0, `(.L_x_691) ;  /* 0x000002e000007945 */ /* 0x000fe20003800000 */
[----:B------:R-:W-:Y:S01]  /*9950*/  MOV R6, R10 ;  /* 0x0000000a00067202 */ /* 0x000fe20000000f00 */
[----:B------:R-:W-:Y:S01]  /*9960*/  IMAD.SHL.U32 R16, R14, 0x4, RZ ;  /* 0x000000040e107824 */ /* 0x000fe200078e00ff */
[----:B------:R-:W-:Y:S01]  /*9970*/  @P6 SHF.R.U32.HI R0, RZ, c[0x0][0x2cc], R3 ;  /* 0x0000b300ff006a19 */ /* 0x000fe20000011603 */
[----:B------:R-:W-:Y:S01]  /*9980*/  CS2R R38, SRZ ;  /* 0x0000000000267805 */ /* 0x000fe2000001ff00 */
[----:B------:R-:W-:Y:S01]  /*9990*/  CS2R R28, SRZ ;  /* 0x00000000001c7805 */ /* 0x000fe2000001ff00 */
[----:B------:R-:W-:Y:S01]  /*99a0*/  CS2R R14, SRZ ;  /* 0x00000000000e7805 */ /* 0x000fe2000001ff00 */
[----:B------:R-:W-:Y:S01]  /*99b0*/  SHF.R.S32.HI R3, RZ, 0x1f, R0 ;  /* 0x0000001fff037819 */ /* 0x000fe20000011400 */
[----:B------:R-:W-:Y:S01]  /*99c0*/  IMAD.WIDE.U32 R8, R0, c[0x0][0x280], R8 ;  /* 0x0000a00000087a25 */ /* 0x000fe200078e0008 */
[----:B------:R-:W-:Y:S01]  /*99d0*/  CS2R R30, SRZ ;  /* 0x00000000001e7805 */ /* 0x000fe2000001ff00 */
[----:B------:R-:W-:-:S02]  /*99e0*/  CS2R R18, SRZ ;  /* 0x0000000000127805 */ /* 0x000fc4000001ff00 */
        /* <DEDUP_REMOVED lines=35> */
.L_x_692:
[----:B------:R-:W-:Y:S05]  /*9c20*/  BSYNC B0 ;  /* 0x0000000000007941 */ /* 0x000fea0003800000 */
.L_x_691:
        /* <DEDUP_REMOVED lines=45> */
.L_x_694:
[----:B----4-:R-:W-:Y:S05]  /*9f00*/  BSYNC B0 ;  /* 0x0000000000007941 */ /* 0x010fea0003800000 */
.L_x_693:
        /* <DEDUP_REMOVED lines=47> */
.L_x_696:
[----:B--2---:R-:W-:Y:S05]  /*a200*/  BSYNC B0 ;  /* 0x0000000000007941 */ /* 0x004fea0003800000 */
.L_x_695:
        /* <DEDUP_REMOVED lines=45> */
.L_x_698:
[----:B----4-:R-:W-:Y:S05]  /*a4e0*/  BSYNC B0 ;  /* 0x0000000000007941 */ /* 0x010fea0003800000 */
.L_x_697:
        /* <DEDUP_REMOVED lines=53> */
[--C-:B------:R-:W-:Y:S02]  /*a840*/  HADD2.F32 R15, -RZ, R9.reuse.H0_H0 ;  /* 0x20000009ff0f7230 */ /* 0x100fe40000004100 */
[----:B------:R-:W-:Y:S01]  /*a850*/  HADD2.F32 R14, -RZ, R9.H1_H1 ;  /* 0x30000009ff0e7230 */ /* 0x000fe20000004100 */
[C---:B------:R-:W-:Y:S01]  /*a860*/  FMUL.FTZ R9, R5.reuse, R10 ;  /* 0x0000000a05097220 */ /* 0x040fe20000410000 */
[----:B------:R-:W-:Y:S01]  /*a870*/  HADD2.F32 R0, -RZ, R27.H0_H0 ;  /* 0x2000001bff007230 */ /* 0x000fe20000004100 */
[-C--:B------:R-:W-:Y:S02]  /*a880*/  FFMA.FTZ R17, R5, R19.reuse, -R7 ;  /* 0x0000001305117223 */ /* 0x080fe40000010807 */
[----:B------:R-:W-:Y:S01]  /*a890*/  FFMA.FTZ R11, R11, R19, R9 ;  /* 0x000000130b0b7223 */ /* 0x000fe20000010009 */
[----:B------:R-:W-:Y:S01]  /*a8a0*/  HADD2.F32 R9, -RZ, R18.H0_H0 ;  /* 0x20000012ff097230 */ /* 0x000fe20000004100 */
[----:B------:R-:W-:-:S02]  /*a8b0*/  FMUL.FTZ R10, R8, R0 ;  /* 0x00000000080a7220 */ /* 0x000fc40000410000 */
[C---:B------:R-:W-:Y:S01]  /*a8c0*/  FMUL.FTZ R5, R6.reuse, R0 ;  /* 0x0000000006057220 */ /* 0x040fe20000410000 */
[--C-:B------:R-:W-:Y:S01]  /*a8d0*/  HADD2.F32 R0, -RZ, R57.reuse.H0_H0 ;  /* 0x20000039ff007230 */ /* 0x100fe20000004100 */
[-C--:B------:R-:W-:Y:S01]  /*a8e0*/  FFMA.FTZ R7, R6, R3.reuse, -R10 ;  /* 0x0000000306077223 */ /* 0x080fe2000001080a */
[----:B------:R-:W-:Y:S01]  /*a8f0*/  HADD2.F32 R10, -RZ, R20.H0_H0 ;  /* 0x20000014ff0a7230 */ /* 0x000fe20000004100 */
        /* <DEDUP_REMOVED lines=15> */
.L_x_702:
[----:B------:R-:W-:Y:S05]  /*a9f0*/  BSYNC B0 ;  /* 0x0000000000007941 */ /* 0x000fea0003800000 */
.L_x_701:
        /* <DEDUP_REMOVED lines=30> */
[----:B------:R-:W-:Y:S01]  /*abe0*/  F2FP.PACK_AB R11, R11, R18 ;  /* 0x000000120b0b723e */ /* 0x000fe200000000ff */
[----:B------:R-:W-:Y:S01]  /*abf0*/  FFMA.FTZ R8, R8, R3, R5 ;  /* 0x0000000308087223 */ /* 0x000fe20000010005 */
[----:B------:R-:W-:Y:S01]  /*ac00*/  HADD2.F32 R3, -RZ, R59.H1_H1 ;  /* 0x3000003bff037230 */ /* 0x000fe20000004100 */
[-C--:B------:R-:W-:Y:S02]  /*ac10*/  FMUL.FTZ R5, R12, R0.reuse ;  /* 0x000000000c057220 */ /* 0x080fe40000410000 */
        /* <DEDUP_REMOVED lines=11> */
.L_x_700:
[----:B------:R-:W-:Y:S05]  /*acd0*/  BSYNC B1 ;  /* 0x0000000000017941 */ /* 0x000fea0003800000 */
.L_x_699:
        /* <DEDUP_REMOVED lines=49> */
.L_x_706:
[----:B------:R-:W-:Y:S05]  /*aff0*/  BSYNC B0 ;  /* 0x0000000000007941 */ /* 0x000fea0003800000 */
.L_x_705:
        /* <DEDUP_REMOVED lines=45> */
.L_x_704:
[----:B------:R-:W-:Y:S05]  /*b2d0*/  BSYNC B1 ;  /* 0x0000000000017941 */ /* 0x000fea0003800000 */
.L_x_703:
        /* <DEDUP_REMOVED lines=49> */
.L_x_710:
[----:B------:R-:W-:Y:S05]  /*b5f0*/  BSYNC B0 ;  /* 0x0000000000007941 */ /* 0x000fea0003800000 */
.L_x_709:
        /* <DEDUP_REMOVED lines=45> */
.L_x_708:
[----:B------:R-:W-:Y:S05]  /*b8d0*/  BSYNC B1 ;  /* 0x0000000000017941 */ /* 0x000fea0003800000 */
.L_x_707:
        /* <DEDUP_REMOVED lines=31> */
[----:B------:R-:W-:Y:S01]  /*bad0*/  HADD2.F32 R0, -RZ, R25.H1_H1 ;  /* 0x30000019ff007230 */ /* 0x000fe20000004100 */
[-C--:B------:R-:W-:Y:S01]  /*bae0*/  FFMA.FTZ R7, R6, R3.reuse, -R10 ;  /* 0x0000000306077223 */ /* 0x080fe2000001080a */
[----:B------:R-:W-:Y:S01]  /*baf0*/  F2FP.PACK_AB R11, R11, R18 ;  /* 0x000000120b0b723e */ /* 0x000fe200000000ff */
[----:B------:R-:W-:Y:S01]  /*bb00*/  FFMA.FTZ R8, R8, R3, R5 ;  /* 0x0000000308087223 */ /* 0x000fe20000010005 */
[----:B------:R-:W-:Y:S01]  /*bb10*/  HADD2.F32 R3, -RZ, R26.H0_H0 ;  /* 0x2000001aff037230 */ /* 0x000fe20000004100 */
        /* <DEDUP_REMOVED lines=12> */
.L_x_713:
[----:B------:R-:W-:Y:S05]  /*bbe0*/  BSYNC B0 ;  /* 0x0000000000007941 */ /* 0x000fea0003800000 */
.L_x_712:
        /* <DEDUP_REMOVED lines=22> */
[----:B------:R-:W-:Y:S01]  /*bd50*/  HADD2.F32 R0, -RZ, R26.H1_H1 ;  /* 0x3000001aff007230 */ /* 0x000fe20000004100 */
[-C--:B------:R-:W-:Y:S02]  /*bd60*/  FFMA.FTZ R17, R5, R19.reuse, -R7 ;  /* 0x0000001305117223 */ /* 0x080fe40000010807 */
[----:B------:R-:W-:Y:S01]  /*bd70*/  FFMA.FTZ R11, R11, R19, R9 ;  /* 0x000000130b0b7223 */ /* 0x000fe20000010009 */
[----:B------:R-:W-:Y:S01]  /*bd80*/  HADD2.F32 R9, -RZ, R16.H0_H0 ;  /* 0x20000010ff097230 */ /* 0x000fe20000004100 */
[----:B------:R-:W-:-:S02]  /*bd90*/  FMUL.FTZ R10, R8, R0 ;  /* 0x00000000080a7220 */ /* 0x000fc40000410000 */
[C---:B------:R-:W-:Y:S01]  /*bda0*/  FMUL.FTZ R5, R6.reuse, R0 ;  /* 0x0000000006057220 */ /* 0x040fe20000410000 */
[----:B------:R-:W-:Y:S01]  /*bdb0*/  HADD2.F32 R0, -RZ, R67.H1_H1 ;  /* 0x30000043ff007230 */ /* 0x000fe20000004100 */
[----:B------:R-:W-:Y:S01]  /*bdc0*/  FFMA.FTZ R7, R6, R3, -R10 ;  /* 0x0000000306077223 */ /* 0x000fe2000001080a */
        /* <DEDUP_REMOVED lines=16> */
.L_x_690:
[----:B------:R-:W-:Y:S01]  /*bed0*/  @P6 IMAD.HI.U32 R3, R0, c[0x0][0x2c8], RZ ;  /* 0x0000b20000036a27 */ /* 0x000fe200078e00ff */
[----:B------:R-:W-:Y:S01]  /*bee0*/  ISETP.GE.AND P2, PT, R26, c[0x0][0x27c], PT ;  /* 0x00009f001a007a0c */ /* 0x000fe20003f46270 */
[----:B------:R-:W-:Y:S01]  /*bef0*/  CS2R R22, SRZ ;  /* 0x0000000000167805 */ /* 0x000fe2000001ff00 */
[----:B------:R-:W-:Y:S01]  /*bf00*/  SHF.R.S32.HI R27, RZ, 0x1f, R26 ;  /* 0x0000001fff1b7819 */ /* 0x000fe2000001141a */
[----:B------:R-:W-:Y:S01]  /*bf10*/  IMAD.MOV.U32 R8, RZ, RZ, R12 ;  /* 0x000000ffff087224 */ /* 0x000fe200078e000c */
[----:B------:R-:W-:Y:S01]  /*bf20*/  @P6 SHF.R.U32.HI R0, RZ, c[0x0][0x2cc], R3 ;  /* 0x0000b300ff006a19 */ /* 0x000fe20000011603 */
[----:B------:R-:W-:Y:S01]  /*bf30*/  IMAD.MOV.U32 R6, RZ, RZ, R10 ;  /* 0x000000ffff067224 */ /* 0x000fe200078e000a */
[----:B------:R-:W-:Y:S02]  /*bf40*/  CS2R R20, SRZ ;  /* 0x0000000000147805 */ /* 0x000fe4000001ff00 */
        /* <DEDUP_REMOVED lines=39> */
[----:B--2---:R-:W-:Y:S02]  /*c1c0*/  IMAD.MOV.U32 R6, RZ, RZ, R22 ;  /* 0x000000ffff067224 */ /* 0x004fe400078e0016 */
[----:B------:R-:W-:Y:S02]  /*c1d0*/  IMAD.MOV.U32 R5, RZ, RZ, R23 ;  /* 0x000000ffff057224 */ /* 0x000fe400078e0017 */
[----:B------:R-:W-:Y:S01]  /*c1e0*/  IMAD.MOV.U32 R3, RZ, RZ, R20 ;  /* 0x000000ffff037224 */ /* 0x000fe200078e0014 */
[----:B------:R-:W-:Y:S01]  /*c1f0*/  PRMT R65, R6, 0x7610, R65 ;  /* 0x0000761006417816 */ /* 0x000fe20000000041 */
        /* <DEDUP_REMOVED lines=8> */
[----:B------:R-:W-:Y:S01]  /*c280*/  IMAD.MOV.U32 R0, RZ, RZ, R17 ;  /* 0x000000ffff007224 */ /* 0x000fe200078e0011 */
[----:B------:R-:W-:-:S02]  /*c290*/  PRMT R38, R5, 0x7610, R38 ;  /* 0x0000761005267816 */ /* 0x000fc40000000026 */
        /* <DEDUP_REMOVED lines=15> */
.L_x_715:
[----:B-1-3--:R-:W-:Y:S05]  /*c390*/  BSYNC B0 ;  /* 0x0000000000007941 */ /* 0x00afea0003800000 */
.L_x_714:
        /* <DEDUP_REMOVED lines=31> */
[----:B------:R-:W2:Y:S01]  /*c590*/  SHFL.IDX PT, R12, R12, 0x3, 0x1c1f ;  /* 0x007c1f000c0c7f89 */ /* 0x000ea200000e0000 */
[----:B------:R-:W-:Y:S01]  /*c5a0*/  PRMT R67, R67, 0x5410, R3 ;  /* 0x0000541043437816 */ /* 0x000fe20000000003 */
[----:B------:R-:W-:Y:S01]  /*c5b0*/  CS2R R62, SRZ ;  /* 0x00000000003e7805 */ /* 0x000fe2000001ff00 */
[----:B------:R-:W-:Y:S01]  /*c5c0*/  PRMT R66, R66, 0x5410, R0 ;  /* 0x0000541042427816 */ /* 0x000fe20000000000 */
[----:B-1----:R1:W1:Y:S01]  /*c5d0*/  SHFL.IDX PT, R9, R13, 0x3, 0x1c1f ;  /* 0x007c1f000d097f89 */ /* 0x00226200000e0000 */
[----:B------:R-:W-:Y:S01]  /*c5e0*/  CS2R R60, SRZ ;  /* 0x00000000003c7805 */ /* 0x000fe2000001ff00 */
[----:B------:R-:W-:Y:S01]  /*c5f0*/  CS2R R54, SRZ ;  /* 0x0000000000367805 */ /* 0x000fe2000001ff00 */
[----:B------:R-:W-:Y:S01]  /*c600*/  CS2R R52, SRZ ;  /* 0x0000000000347805 */ /* 0x000fe2000001ff00 */
[----:B------:R1:W1:Y:S01]  /*c610*/  SHFL.IDX PT, R10, R11, 0x3, 0x1c1f ;  /* 0x007c1f000b0a7f89 */ /* 0x00026200000e0000 */
[----:B---3--:R-:W-:-:S03]  /*c620*/  IMAD.MOV.U32 R6, RZ, RZ, R34 ;  /* 0x000000ffff067224 */ /* 0x008fc600078e0022 */
[----:B------:R3:W1:Y:S02]  /*c630*/  SHFL.IDX PT, R7, R14, 0x3, 0x1c1f ;  /* 0x007c1f000e077f89 */ /* 0x00066400000e0000 */
[----:B------:R-:W-:Y:S01]  /*c640*/  PRMT R69, R6, 0x7610, R69 ;  /* 0x0000761006457816 */ /* 0x000fe20000000045 */
[----:B------:R-:W-:-:S05]  /*c650*/  IMAD.MOV.U32 R6, RZ, RZ, R30 ;  /* 0x000000ffff067224 */ /* 0x000fca00078e001e */
[----:B------:R-:W-:Y:S01]  /*c660*/  PRMT R68, R6, 0x7610, R68 ;  /* 0x0000761006447816 */ /* 0x000fe20000000044 */
        /* <DEDUP_REMOVED lines=28> */
.L_x_717:
[----:B-1-3--:R-:W-:Y:S05]  /*c830*/  BSYNC B0 ;  /* 0x0000000000007941 */ /* 0x00afea0003800000 */
.L_x_716:
        /* <DEDUP_REMOVED lines=23> */
[----:B------:R-:W-:Y:S02]  /*c9b0*/  SHF.L.U32 R0, R56, 0x6, RZ ;  /* 0x0000000638007819 */ /* 0x000fe400000006ff */
[----:B------:R-:W-:Y:S02]  /*c9c0*/  IADD3 R5, R26, c[0x0][0x27c], RZ ;  /* 0x00009f001a057a10 */ /* 0x000fe40007ffe0ff */
[----:B------:R-:W-:Y:S02]  /*c9d0*/  LOP3.LUT R0, R0, 0x1c0, RZ, 0xc0, !PT ;  /* 0x000001c000007812 */ /* 0x000fe400078ec0ff */
[----:B------:R-:W-:Y:S02]  /*c9e0*/  SHF.L.U32 R7, R249, 0x9, RZ ;  /* 0x00000009f9077819 */ /* 0x000fe400000006ff */
[----:B------:R-:W-:-:S02]  /*c9f0*/  LOP3.LUT R3, R0, 0x38, R26, 0xf8, !PT ;  /* 0x0000003800037812 */ /* 0x000fc400078ef81a */
[----:B------:R-:W-:Y:S02]  /*ca00*/  SHF.R.U32.HI R6, RZ, 0x3, R0 ;  /* 0x00000003ff067819 */ /* 0x000fe40000011600 */
[----:B------:R-:W-:Y:S02]  /*ca10*/  LOP3.LUT R0, R0, 0x38, R5, 0xf8, !PT ;  /* 0x0000003800007812 */ /* 0x000fe400078ef805 */
[C-C-:B------:R-:W-:Y:S02]  /*ca20*/  LOP3.LUT R3, R7.reuse, R3, R6.reuse, 0xf6, !PT ;  /* 0x0000000307037212 */ /* 0x140fe400078ef606 */
[----:B------:R-:W-:Y:S02]  /*ca30*/  LOP3.LUT R0, R7, R0, R6, 0xf6, !PT ;  /* 0x0000000007007212 */ /* 0x000fe400078ef606 */
[----:B------:R-:W-:Y:S01]  /*ca40*/  SHF.L.U32 R39, R3, 0x1, RZ ;  /* 0x0000000103277819 */ /* 0x000fe200000006ff */
[--C-:B------:R-:W-:Y:S01]  /*ca50*/  HADD2.F32 R3, -RZ, R36.reuse.H1_H1 ;  /* 0x30000024ff037230 */ /* 0x100fe20000004100 */
[----:B------:R-:W-:Y:S01]  /*ca60*/  SHF.L.U32 R37, R0, 0x1, RZ ;  /* 0x0000000100257819 */ /* 0x000fe200000006ff */
[----:B------:R-:W-:Y:S01]  /*ca70*/  HADD2.F32 R0, -RZ, R36.H0_H0 ;  /* 0x20000024ff007230 */ /* 0x000fe20000004100 */
[----:B------:R-:W-:Y:S01]  /*ca80*/  SHF.R.U32.HI R5, RZ, 0x10, R17 ;  /* 0x00000010ff057819 */ /* 0x000fe20000011611 */
[----:B------:R-:W1:Y:S01]  /*ca90*/  LDS.128 R8, [R39+0x7100] ;  /* 0x0071000027087984 */ /* 0x000e620000000c00 */
[----:B------:R-:W-:-:S02]  /*caa0*/  SHF.R.U64 R57, R20, 0x10, R21 ;  /* 0x0000001014397819 */ /* 0x000fc40000001215 */
[----:B------:R-:W-:Y:S01]  /*cab0*/  SHF.R.U32.HI R24, RZ, 0x10, R21 ;  /* 0x00000010ff187819 */ /* 0x000fe20000011615 */
[----:B------:R-:W2:Y:S01]  /*cac0*/  LDS.128 R12, [R37+0x7100] ;  /* 0x00710000250c7984 */ /* 0x000ea20000000c00 */
[----:B------:R-:W-:Y:S01]  /*cad0*/  HADD2.F32 R36, -RZ, R5.H0_H0 ;  /* 0x20000005ff247230 */ /* 0x000fe20000004100 */
[----:B------:R-:W-:Y:S02]  /*cae0*/  SHF.R.U64 R42, R16, 0x10, R17 ;  /* 0x00000010102a7819 */ /* 0x000fe40000001211 */
[--C-:B------:R-:W-:Y:S02]  /*caf0*/  SHF.R.U64 R43, R22, 0x10, R23.reuse ;  /* 0x00000010162b7819 */ /* 0x100fe40000001217 */
[----:B------:R-:W-:Y:S02]  /*cb00*/  SHF.R.U32.HI R27, RZ, 0x10, R23 ;  /* 0x00000010ff1b7819 */ /* 0x000fe40000011617 */
[--C-:B------:R-:W-:Y:S02]  /*cb10*/  SHF.R.U64 R41, R18, 0x10, R19.reuse ;  /* 0x0000001012297819 */ /* 0x100fe40000001213 */
[----:B------:R-:W-:Y:S01]  /*cb20*/  SHF.R.U32.HI R21, RZ, 0x10, R19 ;  /* 0x00000010ff157819 */ /* 0x000fe20000011613 */
[----:B-1----:R-:W-:-:S02]  /*cb30*/  HADD2.F32 R16, -RZ, R9.H0_H0 ;  /* 0x20000009ff107230 */ /* 0x002fc40000004100 */
[--C-:B------:R-:W-:Y:S02]  /*cb40*/  HADD2.F32 R19, -RZ, R8.reuse.H0_H0 ;  /* 0x20000008ff137230 */ /* 0x100fe40000004100 */
[----:B--2---:R-:W-:Y:S01]  /*cb50*/  HADD2.F32 R5, -RZ, R13.H0_H0 ;  /* 0x2000000dff057230 */ /* 0x004fe20000004100 */
[CC--:B------:R-:W-:Y:S01]  /*cb60*/  FMUL.FTZ R7, R16.reuse, R0.reuse ;  /* 0x0000000010077220 */ /* 0x0c0fe20000410000 */
[----:B------:R-:W-:Y:S02]  /*cb70*/  HADD2.F32 R23, -RZ, R8.H1_H1 ;  /* 0x30000008ff177230 */ /* 0x000fe40000004100 */
[--C-:B------:R-:W-:Y:S01]  /*cb80*/  HADD2.F32 R17, -RZ, R11.reuse.H0_H0 ;  /* 0x2000000bff117230 */ /* 0x100fe20000004100 */
[----:B------:R-:W-:Y:S01]  /*cb90*/  FMUL.FTZ R6, R5, R0 ;  /* 0x0000000005067220 */ /* 0x000fe20000410000 */
[----:B------:R-:W-:Y:S02]  /*cba0*/  HADD2.F32 R18, -RZ, R11.H1_H1 ;  /* 0x3000000bff127230 */ /* 0x000fe40000004100 */
[--C-:B------:R-:W-:Y:S01]  /*cbb0*/  HADD2.F32 R20, -RZ, R10.reuse.H0_H0 ;  /* 0x2000000aff147230 */ /* 0x100fe20000004100 */
[----:B------:R-:W-:Y:S01]  /*cbc0*/  FFMA.FTZ R40, R16, R3, -R6 ;  /* 0x0000000310287223 */ /* 0x000fe20000010806 */
[----:B------:R-:W-:-:S02]  /*cbd0*/  HADD2.F32 R25, -RZ, R10.H1_H1 ;  /* 0x3000000aff197230 */ /* 0x000fc40000004100 */
[----:B------:R-:W-:Y:S02]  /*cbe0*/  HADD2.F32 R8, -RZ, R13.H1_H1 ;  /* 0x3000000dff087230 */ /* 0x000fe40000004100 */
[--C-:B------:R-:W-:Y:S02]  /*cbf0*/  HADD2.F32 R11, -RZ, R15.reuse.H0_H0 ;  /* 0x2000000fff0b7230 */ /* 0x100fe40000004100 */
[----:B------:R-:W-:Y:S01]  /*cc00*/  HADD2.F32 R10, -RZ, R15.H1_H1 ;  /* 0x3000000fff0a7230 */ /* 0x000fe20000004100 */
[----:B------:R-:W-:Y:S01]  /*cc10*/  FMUL.FTZ R6, R8, R36 ;  /* 0x0000002408067220 */ /* 0x000fe20000410000 */
[--C-:B------:R-:W-:Y:S02]  /*cc20*/  HADD2.F32 R13, -RZ, R12.reuse.H0_H0 ;  /* 0x2000000cff0d7230 */ /* 0x100fe40000004100 */
[----:B------:R-:W-:Y:S02]  /*cc30*/  HADD2.F32 R15, -RZ, R12.H1_H1 ;  /* 0x3000000cff0f7230 */ /* 0x000fe40000004100 */
[----:B------:R-:W-:-:S02]  /*cc40*/  HADD2.F32 R9, -RZ, R9.H1_H1 ;  /* 0x30000009ff097230 */ /* 0x000fc40000004100 */
[--C-:B------:R-:W-:Y:S02]  /*cc50*/  HADD2.F32 R12, -RZ, R14.reuse.H0_H0 ;  /* 0x2000000eff0c7230 */ /* 0x100fe40000004100 */
[----:B------:R-:W-:Y:S02]  /*cc60*/  HADD2.F32 R22, -RZ, R14.H1_H1 ;  /* 0x3000000eff167230 */ /* 0x000fe40000004100 */
[----:B------:R-:W-:Y:S02]  /*cc70*/  HADD2.F32 R14, -RZ, R24.H0_H0 ;  /* 0x20000018ff0e7230 */ /* 0x000fe40000004100 */
[----:B------:R-:W-:Y:S01]  /*cc80*/  HADD2.F32 R0, -RZ, R38.H0_H0 ;  /* 0x20000026ff007230 */ /* 0x000fe20000004100 */
[----:B------:R-:W-:Y:S01]  /*cc90*/  FFMA.FTZ R38, R5, R3, R7 ;  /* 0x0000000305267223 */ /* 0x000fe20000010007 */
[----:B------:R-:W-:Y:S01]  /*cca0*/  HADD2.F32 R3, -RZ, R59.H0_H0 ;  /* 0x2000003bff037230 */ /* 0x000fe20000004100 */
[C---:B------:R-:W-:Y:S01]  /*ccb0*/  FMUL.FTZ R5, R9.reuse, R36 ;  /* 0x0000002409057220 */ /* 0x040fe20000410000 */
[----:B------:R-:W-:Y:S01]  /*ccc0*/  HADD2.F32 R7, -RZ, R27.H0_H0 ;  /* 0x2000001bff077230 */ /* 0x000fe20000004100 */
[----:B------:R-:W-:Y:S01]  /*ccd0*/  FFMA.FTZ R36, R9, R14, -R6 ;  /* 0x0000000e09247223 */ /* 0x000fe20000010806 */
[----:B------:R-:W-:Y:S01]  /*cce0*/  HADD2.F32 R9, -RZ, R21.H0_H0 ;  /* 0x20000015ff097230 */ /* 0x000fe20000004100 */
[----:B------:R-:W-:-:S02]  /*ccf0*/  FMUL.FTZ R6, R11, R0 ;  /* 0x000000000b067220 */ /* 0x000fc40000410000 */
[C---:B------:R-:W-:Y:S02]  /*cd00*/  FMUL.FTZ R0, R17.reuse, R0 ;  /* 0x0000000011007220 */ /* 0x040fe40000410000 */
[-C--:B------:R-:W-:Y:S02]  /*cd10*/  FFMA.FTZ R21, R17, R3.reuse, -R6 ;  /* 0x0000000311157223 */ /* 0x080fe40000010806 */
[----:B------:R-:W-:Y:S02]  /*cd20*/  FFMA.FTZ R24, R8, R14, R5 ;  /* 0x0000000e08187223 */ /* 0x000fe40000010005 */
[----:B------:R-:W-:Y:S01]  /*cd30*/  FFMA.FTZ R17, R11, R3, R0 ;  /* 0x000000030b117223 */ /* 0x000fe20000010000 */
[----:B------:R-:W-:Y:S01]  /*cd40*/  HADD2.F32 R3, -RZ, R59.H1_H1 ;  /* 0x3000003bff037230 */ /* 0x000fe20000004100 */
[-C--:B------:R-:W-:Y:S01]  /*cd50*/  FMUL.FTZ R6, R10, R9.reuse ;  /* 0x000000090a067220 */ /* 0x080fe20000410000 */
[--C-:B------:R-:W-:Y:S01]  /*cd60*/  HADD2.F32 R0, -RZ, R64.reuse.H0_H0 ;  /* 0x20000040ff007230 */ /* 0x100fe20000004100 */
[----:B------:R-:W-:Y:S01]  /*cd70*/  FMUL.FTZ R5, R18, R9 ;  /* 0x0000000912057220 */ /* 0x000fe20000410000 */
[----:B------:R-:W-:Y:S01]  /*cd80*/  F2FP.PACK_AB R9, R24, R38 ;  /* 0x000000261809723e */ /* 0x000fe200000000ff */
[-C--:B------:R-:W-:Y:S01]  /*cd90*/  FFMA.FTZ R18, R18, R7.reuse, -R6 ;  /* 0x0000000712127223 */ /* 0x080fe20000010806 */
[----:B------:R-:W-:Y:S01]  /*cda0*/  HADD2.F32 R6, -RZ, R64.H1_H1 ;  /* 0x30000040ff067230 */ /* 0x000fe20000004100 */
[----:B------:R-:W-:Y:S01]  /*cdb0*/  FFMA.FTZ R11, R10, R7, R5 ;  /* 0x000000070a0b7223 */ /* 0x000fe20000010005 */
[----:B------:R-:W-:Y:S01]  /*cdc0*/  HADD2.F32 R5, -RZ, R65.H0_H0 ;  /* 0x20000041ff057230 */ /* 0x000fe20000004100 */
[----:B------:R-:W-:-:S02]  /*cdd0*/  FMUL.FTZ R8, R13, R3 ;  /* 0x000000030d087220 */ /* 0x000fc40000410000 */
[----:B------:R-:W-:Y:S01]  /*cde0*/  FMUL.FTZ R7, R19, R3 ;  /* 0x0000000313077220 */ /* 0x000fe20000410000 */
[----:B------:R-:W-:Y:S01]  /*cdf0*/  F2FP.PACK_AB R11, R11, R17 ;  /* 0x000000110b0b723e */ /* 0x000fe200000000ff */
[-C--:B------:R-:W-:Y:S02]  /*ce00*/  FMUL.FTZ R3, R12, R0.reuse ;  /* 0x000000000c037220 */ /* 0x080fe40000410000 */
        /* <DEDUP_REMOVED lines=25> */
.L_x_719:
[----:B------:R-:W-:Y:S05]  /*cfa0*/  BSYNC B0 ;  /* 0x0000000000007941 */ /* 0x000fea0003800000 */
.L_x_718:
        /* <DEDUP_REMOVED lines=12> */
[----:B------:R-:W-:Y:S02]  /*d070*/  SHF.R.U64 R38, R34, 0x10, R35 ;  /* 0x0000001022267819 */ /* 0x000fe40000001223 */
[----:B------:R-:W-:Y:S02]  /*d080*/  LOP3.LUT R3, R6, R5, R7, 0xf6, !PT ;  /* 0x0000000506037212 */ /* 0x000fe400078ef607 */
[----:B------:R-:W-:Y:S02]  /*d090*/  IADD3 R5, R26, c[0x0][0x27c], RZ ;  /* 0x00009f001a057a10 */ /* 0x000fe40007ffe0ff */
[----:B-1----:R-:W-:Y:S01]  /*d0a0*/  SHF.L.U32 R37, R3, 0x1, RZ ;  /* 0x0000000103257819 */ /* 0x002fe200000006ff */
[----:B------:R-:W-:Y:S01]  /*d0b0*/  HADD2.F32 R3, -RZ, R66.H0_H0 ;  /* 0x20000042ff037230 */ /* 0x000fe20000004100 */
[----:B------:R-:W-:-:S02]  /*d0c0*/  LOP3.LUT R0, R0, 0x38, R5, 0xf8, !PT ;  /* 0x0000003800007812 */ /* 0x000fc400078ef805 */
[----:B------:R-:W-:Y:S01]  /*d0d0*/  SHF.R.U32.HI R5, RZ, 0x10, R31 ;  /* 0x00000010ff057819 */ /* 0x000fe2000001161f */
[----:B------:R-:W1:Y:S01]  /*d0e0*/  LDS.128 R8, [R37+0x7100] ;  /* 0x0071000025087984 */ /* 0x000e620000000c00 */
[----:B------:R-:W-:Y:S02]  /*d0f0*/  LOP3.LUT R0, R6, R0, R7, 0xf6, !PT ;  /* 0x0000000006007212 */ /* 0x000fe400078ef607 */
[----:B------:R-:W-:Y:S02]  /*d100*/  SHF.R.U64 R34, R32, 0x10, R33 ;  /* 0x0000001020227819 */ /* 0x000fe40000001221 */
[----:B------:R-:W-:Y:S01]  /*d110*/  SHF.L.U32 R36, R0, 0x1, RZ ;  /* 0x0000000100247819 */ /* 0x000fe200000006ff */
[----:B------:R-:W-:Y:S01]  /*d120*/  HADD2.F32 R0, -RZ, R65.H1_H1 ;  /* 0x30000041ff007230 */ /* 0x000fe20000004100 */
        /* <DEDUP_REMOVED lines=29> */
[----:B------:R-:W-:Y:S01]  /*d300*/  HADD2.F32 R0, -RZ, R66.H1_H1 ;  /* 0x30000042ff007230 */ /* 0x000fe20000004100 */
[C---:B------:R-:W-:Y:S01]  /*d310*/  FMUL.FTZ R5, R11.reuse, R28 ;  /* 0x0000001c0b057220 */ /* 0x040fe20000410000 */
[----:B------:R-:W-:Y:S01]  /*d320*/  HADD2.F32 R3, -RZ, R67.H0_H0 ;  /* 0x20000043ff037230 */ /* 0x000fe20000004100 */
        /* <DEDUP_REMOVED lines=8> */
[----:B------:R-:W-:Y:S01]  /*d3b0*/  HADD2.F32 R3, -RZ, R67.H1_H1 ;  /* 0x30000043ff037230 */ /* 0x000fe20000004100 */
[CC--:B------:R-:W-:Y:S01]  /*d3c0*/  FMUL.FTZ R6, R9.reuse, R11.reuse ;  /* 0x0000000b09067220 */ /* 0x0c0fe20000410000 */
        /* <DEDUP_REMOVED lines=36> */
.L_x_721:
[----:B------:R-:W-:Y:S05]  /*d610*/  BSYNC B0 ;  /* 0x0000000000007941 */ /* 0x000fea0003800000 */
.L_x_720:
        /* <DEDUP_REMOVED lines=16> */
[----:B------:R-:W-:Y:S01]  /*d720*/  HADD2.F32 R3, -RZ, R71.H0_H0 ;  /* 0x20000047ff037230 */ /* 0x000fe20000004100 */
[----:B------:R-:W-:-:S02]  /*d730*/  LOP3.LUT R0, R0, 0x38, R5, 0xf8, !PT ;  /* 0x0000003800007812 */ /* 0x000fc400078ef805 */
[----:B------:R-:W-:Y:S01]  /*d740*/  SHF.R.U32.HI R5, RZ, 0x10, R47 ;  /* 0x00000010ff057819 */ /* 0x000fe2000001162f */
[----:B-1----:R-:W1:Y:S01]  /*d750*/  LDS.128 R8, [R31+0x7100] ;  /* 0x007100001f087984 */ /* 0x002e620000000c00 */
[----:B------:R-:W-:Y:S02]  /*d760*/  LOP3.LUT R0, R6, R0, R7, 0xf6, !PT ;  /* 0x0000000006007212 */ /* 0x000fe400078ef607 */
[----:B------:R-:W-:Y:S01]  /*d770*/  SHF.R.U32.HI R22, RZ, 0x10, R45 ;  /* 0x00000010ff167819 */ /* 0x000fe2000001162d */
[----:B------:R-:W-:Y:S01]  /*d780*/  HADD2.F32 R28, -RZ, R5.H0_H0 ;  /* 0x20000005ff1c7230 */ /* 0x000fe20000004100 */
[----:B------:R-:W-:Y:S01]  /*d790*/  SHF.L.U32 R29, R0, 0x1, RZ ;  /* 0x00000001001d7819 */ /* 0x000fe200000006ff */
[----:B------:R-:W-:Y:S01]  /*d7a0*/  HADD2.F32 R0, -RZ, R69.H1_H1 ;  /* 0x30000045ff007230 */ /* 0x000fe20000004100 */
        /* <DEDUP_REMOVED lines=77> */
.L_x_723:
[----:B------:R-:W-:Y:S05]  /*dc80*/  BSYNC B0 ;  /* 0x0000000000007941 */ /* 0x000fea0003800000 */
.L_x_722:
        /* <DEDUP_REMOVED lines=41> */
[----:B------:R-:W-:Y:S01]  /*df20*/  HADD2.F32 R0, -RZ, R79.H1_H1 ;  /* 0x3000004fff007230 */ /* 0x000fe20000004100 */
[-C--:B------:R-:W-:Y:S01]  /*df30*/  FFMA.FTZ R31, R5, R3.reuse, R7 ;  /* 0x00000003051f7223 */ /* 0x080fe20000010007 */
[----:B------:R-:W-:Y:S01]  /*df40*/  HADD2.F32 R13, -RZ, R13.H1_H1 ;  /* 0x3000000dff0d7230 */ /* 0x000fe20000004100 */
[----:B------:R-:W-:Y:S01]  /*df50*/  FFMA.FTZ R33, R16, R3, -R6 ;  /* 0x0000000310217223 */ /* 0x000fe20000010806 */
[----:B------:R-:W-:Y:S01]  /*df60*/  HADD2.F32 R3, -RZ, R80.H0_H0 ;  /* 0x20000050ff037230 */ /* 0x000fe20000004100 */
        /* <DEDUP_REMOVED lines=17> */
[----:B------:R-:W-:Y:S01]  /*e080*/  HADD2.F32 R3, -RZ, R80.H1_H1 ;  /* 0x30000050ff037230 */ /* 0x000fe20000004100 */
[C---:B------:R-:W-:Y:S01]  /*e090*/  FMUL.FTZ R5, R9.reuse, R11 ;  /* 0x0000000b09057220 */ /* 0x040fe20000410000 */
[--C-:B------:R-:W-:Y:S01]  /*e0a0*/  HADD2.F32 R0, -RZ, R81.reuse.H0_H0 ;  /* 0x20000051ff007230 */ /* 0x100fe20000004100 */
[-C--:B------:R-:W-:Y:S01]  /*e0b0*/  FFMA.FTZ R16, R9, R7.reuse, -R6 ;  /* 0x0000000709107223 */ /* 0x080fe20000010806 */
[----:B------:R-:W-:Y:S01]  /*e0c0*/  HADD2.F32 R6, -RZ, R81.H1_H1 ;  /* 0x30000051ff067230 */ /* 0x000fe20000004100 */
[----:B------:R-:W-:Y:S01]  /*e0d0*/  FFMA.FTZ R9, R13, R7, R5 ;  /* 0x000000070d097223 */ /* 0x000fe20000010005 */
[----:B------:R-:W-:Y:S01]  /*e0e0*/  HADD2.F32 R5, -RZ, R82.H0_H0 ;  /* 0x20000052ff057230 */ /* 0x000fe20000004100 */
        /* <DEDUP_REMOVED lines=31> */
.L_x_711:
[----:B------:R-:W-:Y:S05]  /*e2e0*/  BSYNC B2 ;  /* 0x0000000000027941 */ /* 0x000fea0003800000 */
.L_x_689:
[----:B-1----:R-:W-:Y:S01]  /*e2f0*/  SHF.R.S32.HI R7, RZ, 0x4, R85 ;  /* 0x00000004ff077819 */ /* 0x002fe20000011455 */
[----:B------:R-:W-:Y:S01]  /*e300*/  IMAD.SHL.U32 R6, R141, 0x40, RZ ;  /* 0x000000408d067824 */ /* 0x000fe200078e00ff */
[----:B------:R-:W-:-:S04]  /*e310*/  DEPBAR.LE SB0, 0x0 ;  /* 0x000080000000791a */ /* 0x000fc80000000000 */
[----:B--2---:R-:W-:Y:S01]  /*e320*/  LEA.HI R0, R85, R7, RZ, 0x1 ;  /* 0x0000000755007211 */ /* 0x004fe200078f08ff */
[----:B------:R-:W-:Y:S01]  /*e330*/  IMAD.SHL.U32 R3, R83, 0x40, RZ ;  /* 0x0000004053037824 */ /* 0x000fe200078e00ff */
[----:B------:R-:W-:Y:S01]  /*e340*/  LOP3.LUT P0, RZ, R141, 0x2, RZ, 0xc0, !PT ;  /* 0x000000028dff7812 */ /* 0x000fe2000780c0ff */
[----:B------:R-:W-:Y:S01]  /*e350*/  IMAD.SHL.U32 R5, R84, 0x40, RZ ;  /* 0x0000004054057824 */ /* 0x000fe200078e00ff */
[----:B------:R-:W-:Y:S01]  /*e360*/  LOP3.LUT R0, R0, 0xfffffffe, RZ, 0xc0, !PT ;  /* 0xfffffffe00007812 */ /* 0x000fe200078ec0ff */
[----:B------:R-:W-:Y:S01]  /*e370*/  IMAD.SHL.U32 R8, R70, 0x8, RZ ;  /* 0x0000000846087824 */ /* 0x000fe200078e00ff */
        /* <DEDUP_REMOVED lines=26> */
[----:B------:R-:W-:Y:S01]  /*e520*/  IMAD.MOV.U32 R3, RZ, RZ, c[0x0][0x208] ;  /* 0x00008200ff037624 */ /* 0x000fe200078e00ff */
[----:B------:R-:W-:Y:S01]  /*e530*/  @P0 IADD3 R238, R0, -0x20, RZ ;  /* 0xffffffe000ee0810 */ /* 0x000fe20007ffe0ff */
[----:B------:R-:W-:-:S02]  /*e540*/  IMAD R0, R97, c[0x0][0x208], RZ ;  /* 0x0000820061007a24 */ /* 0x000fc400078e02ff */
[----:B------:R-:W-:Y:S01]  /*e550*/  IMAD R237, R2, 0x2, R234 ;  /* 0x0000000202ed7824 */ /* 0x000fe200078e02ea */
[----:B------:R-:W-:Y:S01]  /*e560*/  SHF.L.U64.HI R5, R3, R248, c[0x0][0x20c] ;  /* 0x0000830003057619 */ /* 0x000fe200000102f8 */
[----:B------:R-:W-:Y:S01]  /*e570*/  IMAD R0, R96, c[0x0][0x20c], R0 ;  /* 0x0000830060007a24 */ /* 0x000fe200078e0200 */
[----:B------:R-:W-:Y:S01]  /*e580*/  IADD3 R244, R238, 0x800, RZ ;  /* 0x00000800eef47810 */ /* 0x000fe20007ffe0ff */
[----:B------:R-:W-:Y:S02]  /*e590*/  IMAD R235, R4, 0x2, R234 ;  /* 0x0000000204eb7824 */ /* 0x000fe400078e02ea */
[----:B------:R-:W-:Y:S02]  /*e5a0*/  IMAD.IADD R0, R7, 0x1, R0 ;  /* 0x0000000107007824 */ /* 0x000fe400078e0200 */
[----:B------:R-:W-:-:S04]  /*e5b0*/  IMAD.WIDE.U32 R6, R6, 0x70, R98 ;  /* 0x0000007006067825 */ /* 0x000fc800078e0062 */
[----:B------:R-:W-:Y:S01]  /*e5c0*/  IMAD R0, R0, 0x70, RZ ;  /* 0x0000007000007824 */ /* 0x000fe200078e02ff */
[----:B------:R-:W-:Y:S01]  /*e5d0*/  LDSM.16.M88.4 R24, [R143+0x3900] ;  /* 0x003900008f18783b */ /* 0x000fe20000000200 */
[----:B------:R-:W-:Y:S02]  /*e5e0*/  IMAD R236, R2, 0x2, R235 ;  /* 0x0000000202ec7824 */ /* 0x000fe400078e02eb */
[----:B------:R-:W-:Y:S01]  /*e5f0*/  IMAD.IADD R0, R7, 0x1, R0 ;  /* 0x0000000107007824 */ /* 0x000fe200078e0200 */
[----:B------:R-:W1:Y:S04]  /*e600*/  LDSM.16.M88.4 R8, [R234+0x9100] ;  /* 0x00910000ea08783b */ /* 0x000e680000000200 */
[----:B------:R-:W2:Y:S04]  /*e610*/  LDSM.16.M88.4 R12, [R234+0x7100] ;  /* 0x00710000ea0c783b */ /* 0x000ea80000000200 */
[----:B------:R-:W3:Y:S04]  /*e620*/  LDSM.16.M88.4 R20, [R143+0x4100] ;  /* 0x004100008f14783b */ /* 0x000ee80000000200 */
[----:B------:R-:W4:Y:S04]  /*e630*/  LDSM.16.M88.4 R16, [R143+0x4900] ;  /* 0x004900008f10783b */ /* 0x000f280000000200 */
[----:B------:R-:W2:Y:S04]  /*e640*/  LDSM.16.M88.4 R28, [R143+0x5100] ;  /* 0x005100008f1c783b */ /* 0x000ea80000000200 */
[----:B------:R-:W3:Y:S04]  /*e650*/  LDSM.16.M88.4 R32, [R143+0x5900] ;  /* 0x005900008f20783b */ /* 0x000ee80000000200 */
[----:B------:R-:W3:Y:S04]  /*e660*/  LDSM.16.M88.4 R40, [R143+0x6100] ;  /* 0x006100008f28783b */ /* 0x000ee80000000200 */
[----:B------:R-:W3:Y:S04]  /*e670*/  LDSM.16.M88.4 R36, [R143+0x6900] ;  /* 0x006900008f24783b */ /* 0x000ee80000000200 */
[----:B------:R-:W-:Y:S04]  /*e680*/  LDSM.16.M88.4 R56, [R238] ;  /* 0x00000000ee38783b */ /* 0x000fe80000000200 */
[----:B------:R-:W-:Y:S01]  /*e690*/  LDSM.16.M88.4 R48, [R238+0x1000] ;  /* 0x00100000ee30783b */ /* 0x000fe20000000200 */
[C---:B-1----:R-:W-:Y:S03]  /*e6a0*/  HMMA.16816.F32 R60, R8.reuse, R24, RZ ;  /* 0x00000018083c723c */ /* 0x042fe600000018ff */
[----:B------:R-:W-:Y:S04]  /*e6b0*/  LDSM.16.M88.4 R44, [R238+0x1800] ;  /* 0x00180000ee2c783b */ /* 0x000fe80000000200 */
[----:B------:R-:W-:Y:S01]  /*e6c0*/  LDSM.16.M88.4 R52, [R238+0x800] ;  /* 0x00080000ee34783b */ /* 0x000fe20000000200 */
[----:B------:R-:W-:Y:S08]  /*e6d0*/  HMMA.16816.F32 R108, R8, R26, RZ ;  /* 0x0000001a086c723c */ /* 0x000ff000000018ff */
[C---:B--2---:R-:W-:Y:S07]  /*e6e0*/  HMMA.16816.F32 R184, R12.reuse, R24, RZ ;  /* 0x000000180cb8723c */ /* 0x044fee00000018ff */
[C---:B------:R-:W-:Y:S01]  /*e6f0*/  LEA R24, P0, R6.reuse, c[0x0][0x1f8], 0x1 ;  /* 0x00007e0006187a11 */ /* 0x040fe200078008ff */
[----:B------:R-:W-:Y:S03]  /*e700*/  HMMA.16816.F32 R180, R12, R26, RZ ;  /* 0x0000001a0cb4723c */ /* 0x000fe600000018ff */
[----:B------:R-:W-:Y:S01]  /*e710*/  LEA.HI.X R25, R6, c[0x0][0x1fc], R0, 0x1, P0 ;  /* 0x00007f0006197a11 */ /* 0x000fe200000f0c00 */
[----:B------:R-:W-:-:S03]  /*e720*/  IMAD.MOV.U32 R0, RZ, RZ, 0x40 ;  /* 0x00000040ff007424 */ /* 0x000fc600078e00ff */
[----:B------:R-:W-:Y:S01]  /*e730*/  IMAD.SHL.U32 R26, R3, 0x20, RZ ;  /* 0x00000020031a7824 */ /* 0x000fe200078e00ff */
[-C--:B---3--:R-:W-:Y:S08]  /*e740*/  HMMA.16816.F32 R64, R8, R20.reuse, RZ ;  /* 0x000000140840723c */ /* 0x088ff000000018ff */
[C---:B------:R-:W-:Y:S07]  /*e750*/  HMMA.16816.F32 R156, R12.reuse, R20, RZ ;  /* 0x000000140c9c723c */ /* 0x040fee00000018ff */
[----:B------:R-:W-:Y:S01]  /*e760*/  IADD3 R20, P0, R26, R24, RZ ;  /* 0x000000181a147210 */ /* 0x000fe20007f1e0ff */
[----:B------:R-:W-:Y:S04]  /*e770*/  HMMA.16816.F32 R176, R12, R22, RZ ;  /* 0x000000160cb0723c */ /* 0x000fe800000018ff */
[----:B------:R-:W-:Y:S01]  /*e780*/  IMAD.X R21, R5, 0x1, R25, P0 ;  /* 0x0000000105157824 */ /* 0x000fe200000e0619 */
[----:B------:R-:W-:-:S03]  /*e790*/  ISETP.GE.AND P0, PT, R72, c[0x0][0x1d4], PT ;  /* 0x0000750048007a0c */ /* 0x000fc60003f06270 */
[----:B----4-:R-:W-:Y:S01]  /*e7a0*/  HMMA.16816.F32 R148, R12, R16, RZ ;  /* 0x000000100c94723c */ /* 0x010fe200000018ff */
[C---:B------:R-:W-:Y:S02]  /*e7b0*/  ISETP.LT.OR P4, PT, R75.reuse, 0x1, P0 ;  /* 0x000000014b00780c */ /* 0x040fe40000781670 */
[C---:B------:R-:W-:Y:S02]  /*e7c0*/  ISETP.LT.OR P3, PT, R75.reuse, 0x11, P0 ;  /* 0x000000114b00780c */ /* 0x040fe40000761670 */
[----:B------:R-:W-:-:S03]  /*e7d0*/  ISETP.LT.OR P5, PT, R75, 0x31, P0 ;  /* 0x000000314b00780c */ /* 0x000fc600007a1670 */
[C---:B------:R-:W-:Y:S08]  /*e7e0*/  HMMA.16816.F32 R172, R12.reuse, R18, RZ ;  /* 0x000000120cac723c */ /* 0x040ff000000018ff */
[C---:B------:R-:W-:Y:S08]  /*e7f0*/  HMMA.16816.F32 R144, R12.reuse, R28, RZ ;  /* 0x0000001c0c90723c */ /* 0x040ff000000018ff */
[C---:B-----5:R-:W-:Y:S08]  /*e800*/  HMMA.16816.F32 R168, R12.reuse, R30, RZ ;  /* 0x0000001e0ca8723c */ /* 0x060ff000000018ff */
[C---:B------:R-:W-:Y:S08]  /*e810*/  HMMA.16816.F32 R136, R12.reuse, R32, RZ ;  /* 0x000000200c88723c */ /* 0x040ff000000018ff */
[C---:B------:R-:W-:Y:S08]  /*e820*/  HMMA.16816.F32 R164, R12.reuse, R34, RZ ;  /* 0x000000220ca4723c */ /* 0x040ff000000018ff */
[C---:B------:R-:W-:Y:S08]  /*e830*/  HMMA.16816.F32 R128, R12.reuse, R40, RZ ;  /* 0x000000280c80723c */ /* 0x040ff000000018ff */
[C---:B------:R-:W-:Y:S08]  /*e840*/  HMMA.16816.F32 R152, R12.reuse, R42, RZ ;  /* 0x0000002a0c98723c */ /* 0x040ff000000018ff */
[C---:B------:R-:W-:Y:S08]  /*e850*/  HMMA.16816.F32 R124, R12.reuse, R36, RZ ;  /* 0x000000240c7c723c */ /* 0x040ff000000018ff */
[----:B------:R-:W-:Y:S07]  /*e860*/  HMMA.16816.F32 R132, R12, R38, RZ ;  /* 0x000000260c84723c */ /* 0x000fee00000018ff */
[-C--:B------:R-:W-:Y:S01]  /*e870*/  IADD3 R14, P2, R20, R26.reuse, RZ ;  /* 0x0000001a140e7210 */ /* 0x080fe20007f5e0ff */
[----:B------:R-:W-:Y:S03]  /*e880*/  HMMA.16816.F32 R68, R8, R16, RZ ;  /* 0x000000100844723c */ /* 0x000fe600000018ff */
[----:B------:R-:W-:Y:S01]  /*e890*/  IADD3 R12, P1, R14, R26, RZ ;  /* 0x0000001a0e0c7210 */ /* 0x000fe20007f3e0ff */
[----:B------:R-:W-:-:S03]  /*e8a0*/  IMAD.X R15, R21, 0x1, R5, P2 ;  /* 0x00000001150f7824 */ /* 0x000fc600010e0605 */
[----:B------:R-:W-:Y:S01]  /*e8b0*/  IADD3 R6, P2, R12, R26, RZ ;  /* 0x0000001a0c067210 */ /* 0x000fe20007f5e0ff */
[----:B------:R-:W-:Y:S01]  /*e8c0*/  HMMA.16816.F32 R112, R8, R18, RZ ;  /* 0x000000120870723c */ /* 0x000fe200000018ff */
[----:B------:R-:W1:Y:S01]  /*e8d0*/  LDSM.16.M88.4 R16, [R237+0x9100] ;  /* 0x00910000ed10783b */ /* 0x000e620000000200 */
[----:B------:R-:W-:-:S04]  /*e8e0*/  IMAD.X R13, R15, 0x1, R5, P1 ;  /* 0x000000010f0d7824 */ /* 0x000fc800008e0605 */
[--C-:B------:R-:W-:Y:S01]  /*e8f0*/  IMAD.X R7, R13, 0x1, R5.reuse, P2 ;  /* 0x000000010d077824 */ /* 0x100fe200010e0605 */
[----:B------:R-:W-:Y:S01]  /*e900*/  ISETP.LT.OR P2, PT, R75, 0x21, P0 ;  /* 0x000000214b00780c */ /* 0x000fe20000741670 */
[C---:B------:R-:W-:Y:S08]  /*e910*/  HMMA.16816.F32 R80, R8.reuse, R32, RZ ;  /* 0x000000200850723c */ /* 0x040ff000000018ff */
[C---:B------:R-:W-:Y:S01]  /*e920*/  HMMA.16816.F32 R160, R8.reuse, R34, RZ ;  /* 0x0000002208a0723c */ /* 0x040fe200000018ff */
[----:B------:R-:W2:Y:S07]  /*e930*/  LDSM.16.M88.4 R32, [R238+0x2800] ;  /* 0x00280000ee20783b */ /* 0x000eae0000000200 */
[C---:B------:R-:W-:Y:S08]  /*e940*/  HMMA.16816.F32 R76, R8.reuse, R28, RZ ;  /* 0x0000001c084c723c */ /* 0x040ff000000018ff */
[C---:B------:R-:W-:Y:S08]  /*e950*/  HMMA.16816.F32 R84, R8.reuse, R40, RZ ;  /* 0x000000280854723c */ /* 0x040ff000000018ff */
[C---:B------:R-:W-:Y:S01]  /*e960*/  HMMA.16816.F32 R120, R8.reuse, R30, RZ ;  /* 0x0000001e0878723c */ /* 0x040fe200000018ff */
[----:B------:R-:W-:Y:S07]  /*e970*/  LDSM.16.M88.4 R28, [R238+0x3000] ;  /* 0x00300000ee1c783b */ /* 0x000fee0000000200 */
[C---:B------:R-:W-:Y:S01]  /*e980*/  HMMA.16816.F32 R192, R8.reuse, R42, RZ ;  /* 0x0000002a08c0723c */ /* 0x040fe200000018ff */
[----:B------:R-:W3:Y:S07]  /*e990*/  LDSM.16.M88.4 R40, [R238+0x2000] ;  /* 0x00200000ee28783b */ /* 0x000eee0000000200 */
[C---:B------:R-:W-:Y:S07]  /*e9a0*/  HMMA.16816.F32 R92, R8.reuse, R22, RZ ;  /* 0x00000016085c723c */ /* 0x040fee00000018ff */
[----:B------:R-:W-:Y:S01]  /*e9b0*/  IADD3 R22, P1, R6, R26, RZ ;  /* 0x0000001a06167210 */ /* 0x000fe20007f3e0ff */
[----:B------:R-:W-:Y:S04]  /*e9c0*/  HMMA.16816.F32 R88, R8, R36, RZ ;  /* 0x000000240858723c */ /* 0x000fe800000018ff */
[----:B------:R-:W-:Y:S01]  /*e9d0*/  IMAD.X R23, R7, 0x1, R5, P1 ;  /* 0x0000000107177824 */ /* 0x000fe200008e0605 */
[----:B------:R-:W-:-:S03]  /*e9e0*/  ISETP.LT.OR P1, PT, R75, 0x61, P0 ;  /* 0x000000614b00780c */ /* 0x000fc60000721670 */
[----:B------:R-:W-:Y:S01]  /*e9f0*/  HMMA.16816.F32 R188, R8, R38, RZ ;  /* 0x0000002608bc723c */ /* 0x000fe200000018ff */
[----:B------:R-:W4:Y:S04]  /*ea00*/  LDSM.16.M88.4 R8, [R237+0x7100] ;  /* 0x00710000ed08783b */ /* 0x000f280000000200 */
[----:B------:R-:W-:Y:S01]  /*ea10*/  @!PT LDS RZ, [RZ] ;  /* 0x00000000fffff984 */ /* 0x000fe20000000800 */
[----:B------:R-:W-:Y:S01]  /*ea20*/  @!PT LDS RZ, [RZ] ;  /* 0x00000000fffff984 */ /* 0x000fe20000000800 */
[----:B------:R-:W-:Y:S01]  /*ea30*/  @!PT LDS RZ, [RZ] ;  /* 0x00000000fffff984 */ /* 0x000fe20000000800 */
[----:B------:R2:W-:Y:S01]  /*ea40*/  LDGSTS.E.BYPASS.LTC128B.128 [R245+0x100], [R24.64], !P4 ;  /* 0x0010000018f57fae */ /* 0x0005e2000e101d48 */
[----:B------:R-:W-:Y:S02]  /*ea50*/  ISETP.LT.OR P4, PT, R75, 0x41, P0 ;  /* 0x000000414b00780c */ /* 0x000fe40000781670 */
[----:B-1----:R-:W-:Y:S01]  /*ea60*/  HMMA.16816.F32 R116, R16, R56, R60 ;  /* 0x000000381074723c */ /* 0x002fe2000000183c */
[----:B------:R1:W-:Y:S01]  /*ea70*/  LDGSTS.E.BYPASS.LTC128B.128 [R245+0x900], [R20.64], !P3 ;  /* 0x0090000014f57fae */ /* 0x0003e2000d901d48 */
[----:B------:R-:W-:-:S03]  /*ea80*/  LOP3.LUT P3, RZ, R141, 0x4, RZ, 0xc0, !PT ;  /* 0x000000048dff7812 */ /* 0x000fc6000786c0ff */
[----:B------:R1:W-:Y:S01]  /*ea90*/  LDGSTS.E.BYPASS.LTC128B.128 [R245+0x1100], [R14.64], !P2 ;  /* 0x011000000ef57fae */ /* 0x0003e2000d101d48 */
[----:B------:R-:W-:Y:S02]  /*eaa0*/  ISETP.LT.OR P2, PT, R75, 0x51, P0 ;  /* 0x000000514b00780c */ /* 0x000fe40000741670 */
[----:B------:R-:W-:Y:S01]  /*eab0*/  SEL R0, R0, 0xffffffc0, !P3 ;  /* 0xffffffc000007807 */ /* 0x000fe20005800000 */
[----:B------:R1:W-:Y:S01]  /*eac0*/  LDGSTS.E.BYPASS.LTC128B.128 [R245+0x1900], [R12.64], !P5 ;  /* 0x019000000cf57fae */ /* 0x0003e2000e901d48 */
[----:B------:R-:W-:Y:S03]  /*ead0*/  HMMA.16816.F32 R100, R16, R48, R68 ;  /* 0x000000301064723c */ /* 0x000fe60000001844 */
[----:B------:R-:W-:Y:S01]  /*eae0*/  IMAD.IADD R233, R143, 0x1, R0 ;  /* 0x000000018fe97824 */ /* 0x000fe200078e0200 */
[----:B------:R3:W-:Y:S01]  /*eaf0*/  LDGSTS.E.BYPASS.LTC128B.128 [R245+0x2100], [R6.64], !P4 ;  /* 0x0210000006f57fae */ /* 0x0007e2000e101d48 */
[----:B------:R-:W-:-:S03]  /*eb00*/  IMAD.IADD R232, R0, 0x1, R238 ;  /* 0x0000000100e87824 */ /* 0x000fc600078e02ee */
[C---:B------:R-:W-:Y:S01]  /*eb10*/  HMMA.16816.F32 R208, R16.reuse, R46, R120 ;  /* 0x0000002e10d0723c */ /* 0x040fe20000001878 */
[----:B------:R3:W-:Y:S07]  /*eb20*/  LDGSTS.E.BYPASS.LTC128B.128 [R245+0x2900], [R22.64], !P2 ;  /* 0x0290000016f57fae */ /* 0x0007ee000d101d48 */
[C---:B--2---:R-:W-:Y:S08]  /*eb30*/  HMMA.16816.F32 R204, R16.reuse, R34, R192 ;  /* 0x0000002210cc723c */ /* 0x044ff000000018c0 */
[----:B------:R-:W-:Y:S01]  /*eb40*/  HMMA.16816.F32 R104, R16, R52, R64 ;  /* 0x000000341068723c */ /* 0x000fe20000001840 */
[----:B-1----:R-:W-:-:S05]  /*eb50*/  IADD3 R12, P0, R22, R26, RZ ;  /* 0x0000001a160c7210 */ /* 0x002fca0007f1e0ff */
[----:B------:R-:W-:Y:S02]  /*eb60*/  IMAD.X R13, R23, 0x1, R5, P0 ;  /* 0x00000001170d7824 */ /* 0x000fe400000e0605 */
[C---:B------:R-:W-:Y:S03]  /*eb70*/  HMMA.16816.F32 R96, R16.reuse, R44, R76 ;  /* 0x0000002c1060723c */ /* 0x040fe6000000184c */
[----:B------:R1:W-:Y:S04]  /*eb80*/  LDGSTS.E.BYPASS.LTC128B.128 [R245+0x3100], [R12.64], !P1 ;  /* 0x031000000cf57fae */ /* 0x0003e8000c901d48 */
[----:B---3--:R-:W-:Y:S01]  /*eb90*/  LDSM.16.M88.4 R20, [R235+0x9100] ;  /* 0x00910000eb14783b */ /* 0x008fe20000000200 */
[C---:B------:R-:W-:Y:S03]  /*eba0*/  HMMA.16816.F32 R36, R16.reuse, R40, R80 ;  /* 0x000000281024723c */ /* 0x040fe60000001850 */
[----:B------:R-:W2:Y:S04]  /*ebb0*/  LDSM.16.M88.4 R60, [R233+0x5900] ;  /* 0x00590000e93c783b */ /* 0x000ea80000000200 */
[----:B------:R-:W3:Y:S01]  /*ebc0*/  LDSM.16.M88.4 R72, [R233+0x4100] ;  /* 0x00410000e948783b */ /* 0x000ee20000000200 */
        /* <DEDUP_REMOVED lines=8> */
[----:B------:R-:W-:Y:S01]  /*ec50*/  LDSM.16.M88.4 R24, [R232+0x3000] ;  /* 0x00300000e818783b */ /* 0x000fe20000000200 */
[C---:B------:R-:W-:Y:S03]  /*ec60*/  HMMA.16816.F32 R228, R16.reuse, R54, R92 ;  /* 0x0000003610e4723c */ /* 0x040fe6000000185c */
[----:B------:R-:W1:Y:S04]  /*ec70*/  LDSM.16.M88.4 R92, [R233+0x6900] ;  /* 0x00690000e95c783b */ /* 0x000e680000000200 */
[----:B------:R-:W0:Y:S01]  /*ec80*/  LDGDEPBAR ;  /* 0x00000000000079af */ /* 0x000e220000000000 */
[C---:B------:R-:W-:Y:S08]  /*ec90*/  HMMA.16816.F32 R224, R16.reuse, R50, R112 ;  /* 0x0000003210e0723c */ /* 0x040ff00000001870 */
[C---:B------:R-:W-:Y:S08]  /*eca0*/  HMMA.16816.F32 R120, R16.reuse, R42, R160 ;  /* 0x0000002a1078723c */ /* 0x040ff000000018a0 */
[----:B------:R-:W-:Y:S01]  /*ecb0*/  HMMA.16816.F32 R192, R16, R30, R188 ;  /* 0x0000001e10c0723c */ /* 0x000fe200000018bc */
[----:B------:R-:W1:Y:S07]  /*ecc0*/  LDSM.16.M88.4 R16, [R235+0x7100] ;  /* 0x00710000eb10783b */ /* 0x000e6e0000000200 */
[C---:B----4-:R-:W-:Y:S08]  /*ecd0*/  HMMA.16816.F32 R188, R8.reuse, R56, R184 ;  /* 0x0000003808bc723c */ /* 0x050ff000000018b8 */
        /* <DEDUP_REMOVED lines=11> */
[C---:B------:R-:W-:Y:S08]  /*ed90*/  HMMA.16816.F32 R240, R8.reuse, R28, R124 ;  /* 0x0000001c08f0723c */ /* 0x040ff0000000187c */
[C---:B------:R-:W-:Y:S01]  /*eda0*/  HMMA.16816.F32 R180, R8.reuse, R42, R164 ;  /* 0x0000002a08b4723c */ /* 0x040fe200000018a4 */
[----:B------:R-:W-:Y:S07]  /*edb0*/  LDSM.16.M88.4 R40, [R232+0x1000] ;  /* 0x00100000e828783b */ /* 0x000fee0000000200 */
[C---:B------:R-:W-:Y:S01]  /*edc0*/  HMMA.16816.F32 R184, R8.reuse, R34, R152 ;  /* 0x0000002208b8723c */ /* 0x040fe20000001898 */
[----:B------:R-:W-:Y:S07]  /*edd0*/  LDSM.16.M88.4 R32, [R232+0x2000] ;  /* 0x00200000e820783b */ /* 0x000fee0000000200 */
[----:B------:R-:W-:Y:S01]  /*ede0*/  HMMA.16816.F32 R176, R8, R30, R132 ;  /* 0x0000001e08b0723c */ /* 0x000fe20000001884 */
[----:B------:R-:W4:Y:S04]  /*edf0*/  LDSM.16.M88.4 R8, [R236+0x9100] ;  /* 0x00910000ec08783b */ /* 0x000f280000000200 */
[----:B------:R-:W-:Y:S03]  /*ee00*/  LDSM.16.M88.4 R28, [R232+0x2800] ;  /* 0x00280000e81c783b */ /* 0x000fe60000000200 */
[----:B--2---:R-:W-:Y:S01]  /*ee10*/  HMMA.16816.F32 R152, R20, R60, R36 ;  /* 0x0000003c1498723c */ /* 0x004fe20000001824 */
[----:B------:R-:W2:Y:S01]  /*ee20*/  LDSM.16.M88.4 R36, [R232+0x1800] ;  /* 0x00180000e824783b */ /* 0x000ea20000000200 */
[----:B------:R-:W-:-:S06]  /*ee30*/  DEPBAR.LE SB0, 0x0 ;  /* 0x000080000000791a */ /* 0x000fcc0000000000 */
[C---:B---3--:R-:W-:Y:S08]  /*ee40*/  HMMA.16816.F32 R168, R20.reuse, R72, R104 ;  /* 0x0000004814a8723c */ /* 0x048ff00000001868 */
[C---:B------:R-:W-:Y:S08]  /*ee50*/  HMMA.16816.F32 R164, R20.reuse, R68, R100 ;  /* 0x0000004414a4723c */ /* 0x040ff00000001864 */
[C---:B------:R-:W-:Y:S08]  /*ee60*/  HMMA.16816.F32 R172, R20.reuse, R76, R116 ;  /* 0x0000004c14ac723c */ /* 0x040ff00000001874 */
[C---:B------:R-:W-:Y:S08]  /*ee70*/  HMMA.16816.F32 R156, R20.reuse, R64, R96 ;  /* 0x00000040149c723c */ /* 0x040ff00000001860 */
[C---:B------:R-:W-:Y:S08]  /*ee80*/  HMMA.16816.F32 R144, R20.reuse, R80, R84 ;  /* 0x000000501490723c */ /* 0x040ff00000001854 */
[C---:B-1----:R-:W-:Y:S08]  /*ee90*/  HMMA.16816.F32 R112, R20.reuse, R92, R88 ;  /* 0x0000005c1470723c */ /* 0x042ff00000001858 */
[----:B------:R-:W-:Y:S08]  /*eea0*/  HMMA.16816.F32 R136, R20, R78, R108 ;  /* 0x0000004e1488723c */ /* 0x000ff0000000186c */
[C---:B------:R-:W-:Y:S08]  /*eeb0*/  HMMA.16816.F32 R104, R16.reuse, R76, R188 ;  /* 0x0000004c1068723c */ /* 0x040ff000000018bc */
[----:B------:R-:W-:Y:S08]  /*eec0*/  HMMA.16816.F32 R100, R16, R78, R56 ;  /* 0x0000004e1064723c */ /* 0x000ff00000001838 */
[C---:B------:R-:W-:Y:S08]  /*eed0*/  HMMA.16816.F32 R132, R20.reuse, R74, R228 ;  /* 0x0000004a1484723c */ /* 0x040ff000000018e4 */
[----:B------:R-:W-:Y:S08]  /*eee0*/  HMMA.16816.F32 R128, R20, R70, R224 ;  /* 0x000000461480723c */ /* 0x000ff000000018e0 */
[C---:B------:R-:W-:Y:S07]  /*eef0*/  HMMA.16816.F32 R96, R16.reuse, R72, R196 ;  /* 0x000000481060723c */ /* 0x040fee00000018c4 */
[----:B------:R-:W-:Y:S01]  /*ef00*/  IMAD.MOV.U32 R199, RZ, RZ, R239 ;  /* 0x000000ffffc77224 */ /* 0x000fe200078e00ef */
[----:B------:R-:W-:Y:S01]  /*ef10*/  HMMA.16816.F32 R88, R16, R74, R52 ;  /* 0x0000004a1058723c */ /* 0x000fe20000001834 */
[----:B------:R-:W-:-:S03]  /*ef20*/  IADD3 R239, R238, 0x3000, RZ ;  /* 0x00003000eeef7810 */ /* 0x000fc60007ffe0ff */
[----:B------:R-:W-:-:S04]  /*ef30*/  ISETP.GE.AND P0, PT, R199, 0x2, PT ;  /* 0x00000002c700780c */ /* 0x000fc80003f06270 */
[C---:B------:R-:W-:Y:S08]  /*ef40*/  HMMA.16816.F32 R84, R16.reuse, R68, R200 ;  /* 0x000000441054723c */ /* 0x040ff000000018c8 */
[----:B------:R-:W-:Y:S08]  /*ef50*/  HMMA.16816.F32 R76, R16, R70, R148 ;  /* 0x00000046104c723c */ /* 0x000ff00000001894 */
[----:B------:R-:W-:Y:S08]  /*ef60*/  HMMA.16816.F32 R124, R20, R66, R208 ;  /* 0x00000042147c723c */ /* 0x000ff000000018d0 */
        /* <DEDUP_REMOVED lines=9> */
[C---:B------:R-:W-:Y:S07]  /*f000*/  HMMA.16816.F32 R20, R16.reuse, R92, R240 ;  /* 0x0000005c1014723c */ /* 0x040fee00000018f0 */
[C---:B------:R-:W-:Y:S01]  /*f010*/  IADD3 R243, R238.reuse, 0x1000, RZ ;  /* 0x00001000eef37810 */ /* 0x040fe20007ffe0ff */
[----:B------:R-:W-:Y:S01]  /*f020*/  HMMA.16816.F32 R16, R16, R94, R176 ;  /* 0x0000005e1010723c */ /* 0x000fe200000018b0 */
[----:B------:R-:W-:-:S02]  /*f030*/  IADD3 R242, R238, 0x1800, RZ ;  /* 0x00001800eef27810 */ /* 0x000fc40007ffe0ff */
[C---:B------:R-:W-:Y:S02]  /*f040*/  IADD3 R241, R238.reuse, 0x2000, RZ ;  /* 0x00002000eef17810 */ /* 0x040fe40007ffe0ff */
[----:B------:R-:W-:-:S03]  /*f050*/  IADD3 R240, R238, 0x2800, RZ ;  /* 0x00002800eef07810 */ /* 0x000fc60007ffe0ff */
[C---:B----4-:R-:W-:Y:S08]  /*f060*/  HMMA.16816.F32 R172, R8.reuse, R48, R172 ;  /* 0x0000003008ac723c */ /* 0x050ff000000018ac */
        /* <DEDUP_REMOVED lines=26> */
[----:B------:R-:W-:Y:S01]  /*f210*/  HMMA.16816.F32 R32, R12, R26, R16 ;  /* 0x0000001a0c20723c */ /* 0x000fe20000001810 */
[----:B------:R-:W-:Y:S06]  /*f220*/  BAR.SYNC.DEFER_BLOCKING 0x0 ;  /* 0x0000000000007b1d */ /* 0x000fec0000010000 */
[----:B------:R-:W-:Y:S05]  /*f230*/  @!P0 BRA `(.L_x_724) ;  /* 0x0000028000008947 */ /* 0x000fea0003800000 */
[----:B------:R-:W2:Y:S04]  /*f240*/  LDL.64 R230, [R1+0x40] ;  /* 0x0000400001e67983 */ /* 0x000ea80000100a00 */
[----:B------:R-:W3:Y:S01]  /*f250*/  LDL R5, [R1+0x30] ;  /* 0x0000300001057983 */ /* 0x000ee20000100800 */
[----:B------:R-:W-:Y:S01]  /*f260*/  IADD3 R0, R199, -0x2, RZ ;  /* 0xfffffffec7007810 */ /* 0x000fe20007ffe0ff */
[----:B------:R-:W-:-:S04]  /*f270*/  IMAD.MOV.U32 R141, RZ, RZ, c[0x0][0x1e0] ;  /* 0x00007800ff8d7624 */ /* 0x000fc800078e00ff */
[----:B------:R-:W-:Y:S02]  /*f280*/  IMAD R3, R252, R0, RZ ;  /* 0x00000000fc037224 */ /* 0x000fe400078e02ff */
[----:B--2---:R-:W-:Y:S02]  /*f290*/  IMAD.MOV.U32 R228, RZ, RZ, R230 ;  /* 0x000000ffffe47224 */ /* 0x004fe400078e00e6 */
[----:B------:R-:W-:Y:S02]  /*f2a0*/  IMAD.MOV.U32 R230, RZ, RZ, 0x70 ;  /* 0x00000070ffe67424 */ /* 0x000fe400078e00ff */
[----:B------:R-:W-:Y:S01]  /*f2b0*/  IMAD.MOV.U32 R229, RZ, RZ, R231 ;  /* 0x000000ffffe57224 */ /* 0x000fe200078e00e7 */
[----:B---3--:R-:W-:Y:S01]  /*f2c0*/  LOP3.LUT P5, RZ, R5, 0x1, RZ, 0xc0, !PT ;  /* 0x0000000105ff7812 */ /* 0x008fe200078ac0ff */
[----:B------:R-:W-:Y:S01]  /*f2d0*/  IMAD.WIDE.U32 R230, R230, c[0x0][0x1e0], RZ ;  /* 0x00007800e6e67a25 */ /* 0x000fe200078e00ff */
[----:B------:R-:W-:-:S05]  /*f2e0*/  SHF.R.S32.HI R5, RZ, 0x1f, R0 ;  /* 0x0000001fff057819 */ /* 0x000fca0000011400 */
[----:B------:R-:W-:Y:S01]  /*f2f0*/  IMAD.WIDE.U32 R8, R0, R230, R228 ;  /* 0x000000e600087225 */ /* 0x000fe200078e00e4 */
[----:B------:R-:W-:-:S03]  /*f300*/  SHF.L.U64.HI R0, R141, R248, c[0x0][0x1e4] ;  /* 0x000079008d007619 */ /* 0x000fc600000102f8 */
[----:B------:R-:W-:Y:S01]  /*f310*/  IMAD R3, R5, R230, R3 ;  /* 0x000000e605037224 */ /* 0x000fe200078e0203 */
[----:B------:R-:W-:Y:S02]  /*f320*/  SHF.L.U32 R5, R141, 0x5, RZ ;  /* 0x000000058d057819 */ /* 0x000fe400000006ff */
[----:B------:R-:W-:Y:S01]  /*f330*/  LEA R6, P0, R8, c[0x0][0x1c8], 0x1 ;  /* 0x0000720008067a11 */ /* 0x000fe200078008ff */
        /* <DEDUP_REMOVED lines=9> */
[----:B------:R1:W-:Y:S03]  /*f3d0*/  LDGSTS.E.BYPASS.LTC128B.128 [R245+0x3900], [R6.64], !P5 ;  /* 0x0390000006f57fae */ /* 0x0003e6000e901d48 */
[----:B------:R-:W-:Y:S01]  /*f3e0*/  IADD3.X R13, R0, R15, RZ, P0, !PT ;  /* 0x0000000f000d7210 */ /* 0x000fe200007fe4ff */
[----:B------:R2:W-:Y:S01]  /*f3f0*/  LDGSTS.E.BYPASS.LTC128B.128 [R245+0x4100], [R14.64], !P5 ;  /* 0x041000000ef57fae */ /* 0x0005e2000e901d48 */
[----:B------:R-:W-:-:S03]  /*f400*/  IADD3 R8, P0, R5, R10, RZ ;  /* 0x0000000a05087210 */ /* 0x000fc60007f1e0ff */
[C---:B------:R-:W-:Y:S01]  /*f410*/  IMAD.X R11, R0.reuse, 0x1, R13, P1 ;  /* 0x00000001000b7824 */ /* 0x040fe200008e060d */
        /* <DEDUP_REMOVED lines=10> */
.L_x_724:
[----:B------:R-:W2:Y:S04]  /*f4c0*/  LDL.LU R197, [R1+0x18] ;  /* 0x0000180001c57983 */ /* 0x000ea80000300800 */
[----:B------:R-:W4:Y:S04]  /*f4d0*/  LDL R205, [R1+0x60] ;  /* 0x0000600001cd7983 */ /* 0x000f280000100800 */
[----:B------:R-:W-:Y:S04]  /*f4e0*/  STL [R1+0xa0], R244 ;  /* 0x0000a0f401007387 */ /* 0x000fe80000100800 */
[----:B------:R-:W-:Y:S04]  /*f4f0*/  STL [R1+0x9c], R243 ;  /* 0x00009cf301007387 */ /* 0x000fe80000100800 */
[----:B------:R-:W-:Y:S04]  /*f500*/  STL [R1+0x98], R242 ;  /* 0x000098f201007387 */ /* 0x000fe80000100800 */
[----:B------:R1:W-:Y:S01]  /*f510*/  STL [R1+0x94], R241 ;  /* 0x000094f101007387 */ /* 0x0003e20000100800 */
[----:B------:R-:W-:-:S02]  /*f520*/  LOP3.LUT R3, R247, 0xffffffe0, RZ, 0xc0, !PT ;  /* 0xffffffe0f7037812 */ /* 0x000fc400078ec0ff */
[----:B------:R-:W-:Y:S01]  /*f530*/  LEA.HI R0, R250, R251, RZ, 0x2 ;  /* 0x000000fbfa007211 */ /* 0x000fe200078f10ff */
[----:B------:R-:W0:Y:S04]  /*f540*/  LDGDEPBAR ;  /* 0x00000000000079af */ /* 0x000e280000000000 */
[----:B-1-3--:R-:W3:Y:S01]  /*f550*/  LDL R241, [R1+0x64] ;  /* 0x0000640001f17983 */ /* 0x00aee20000100800 */
[----:B------:R-:W-:Y:S01]  /*f560*/  SHF.R.S32.HI R5, RZ, 0x1f, R249 ;  /* 0x0000001fff057819 */ /* 0x000fe200000114f9 */
[----:B------:R-:W-:Y:S01]  /*f570*/  IMAD.IADD R3, R251, 0x1, -R3 ;  /* 0x00000001fb037824 */ /* 0x000fe200078e0a03 */
[----:B------:R-:W-:Y:S01]  /*f580*/  LOP3.LUT R0, R0, 0xfffffffc, RZ, 0xc0, !PT ;  /* 0xfffffffc00007812 */ /* 0x000fe200078ec0ff */
[----:B------:R-:W-:Y:S01]  /*f590*/  STL [R1+0x90], R240 ;  /* 0x000090f001007387 */ /* 0x000fe20000100800 */
[----:B------:R-:W-:-:S02]  /*f5a0*/  LEA.HI R5, R5, R249, RZ, 0x2 ;  /* 0x000000f905057211 */ /* 0x000fc400078f10ff */
[----:B------:R-:W-:Y:S01]  /*f5b0*/  SHF.R.S32.HI R6, RZ, 0x1f, R3 ;  /* 0x0000001fff067819 */ /* 0x000fe20000011403 */
[----:B------:R-:W-:Y:S01]  /*f5c0*/  IMAD.IADD R0, R251, 0x1, -R0 ;  /* 0x00000001fb007824 */ /* 0x000fe200078e0a00 */
[----:B------:R-:W-:Y:S01]  /*f5d0*/  LOP3.LUT R7, R5, 0xffffffc, RZ, 0xc0, !PT ;  /* 0x0ffffffc05077812 */ /* 0x000fe200078ec0ff */
[----:B------:R-:W-:Y:S01]  /*f5e0*/  STL [R1+0x8c], R239 ;  /* 0x00008cef01007387 */ /* 0x000fe20000100800 */
[----:B------:R-:W-:Y:S02]  /*f5f0*/  LEA.HI R6, R6, R3, RZ, 0x2 ;  /* 0x0000000306067211 */ /* 0x000fe400078f10ff */
[----:B------:R-:W-:Y:S01]  /*f600*/  LEA.HI R5, R0, R0, RZ, 0x1 ;  /* 0x0000000000057211 */ /* 0x000fe200078f08ff */
[----:B------:R-:W-:Y:S01]  /*f610*/  IMAD.IADD R8, R249, 0x1, -R7 ;  /* 0x00000001f9087824 */ /* 0x000fe200078e0a07 */
[----:B------:R-:W-:Y:S02]  /*f620*/  STL [R1+0x88], R238 ;  /* 0x000088ee01007387 */ /* 0x000fe40000100800 */
[C---:B------:R-:W-:Y:S01]  /*f630*/  LOP3.LUT R10, R5.reuse, 0x1ffffffe, RZ, 0xc0, !PT ;  /* 0x1ffffffe050a7812 */ /* 0x040fe200078ec0ff */
[----:B------:R-:W-:Y:S01]  /*f640*/  IMAD.SHL.U32 R9, R5, 0x20, RZ ;  /* 0x0000002005097824 */ /* 0x000fe200078e00ff */
[----:B------:R-:W-:Y:S04]  /*f650*/  STL [R1+0x84], R237 ;  /* 0x000084ed01007387 */ /* 0x000fe80000100800 */
[----:B------:R-:W-:Y:S04]  /*f660*/  STL [R1+0x80], R236 ;  /* 0x000080ec01007387 */ /* 0x000fe80000100800 */
[----:B------:R-:W-:Y:S04]  /*f670*/  STL [R1+0x7c], R235 ;  /* 0x00007ceb01007387 */ /* 0x000fe80000100800 */
[----:B------:R-:W-:Y:S04]  /*f680*/  STL [R1+0x78], R234 ;  /* 0x000078ea01007387 */ /* 0x000fe80000100800 */
[----:B------:R-:W-:Y:S04]  /*f690*/  STL [R1+0x74], R233 ;  /* 0x000074e901007387 */ /* 0x000fe80000100800 */
[----:B------:R-:W-:Y:S04]  /*f6a0*/  STL [R1+0x70], R232 ;  /* 0x000070e801007387 */ /* 0x000fe80000100800 */
[----:B------:R-:W-:Y:S01]  /*f6b0*/  STL [R1+0x6c], R143 ;  /* 0x00006c8f01007387 */ /* 0x000fe20000100800 */
[----:B--2---:R-:W-:-:S05]  /*f6c0*/  LEA.HI.SX32 R7, R6, R197, 0x1e ;  /* 0x000000c506077211 */ /* 0x004fca00078ff2ff */
[----:B------:R-:W-:Y:S01]  /*f6d0*/  IMAD R5, R8, 0x10, R7 ;  /* 0x0000001008057824 */ /* 0x000fe200078e0207 */
[----:B------:R-:W-:Y:S01]  /*f6e0*/  LOP3.LUT R7, R9, 0xffffffc0, RZ, 0xc0, !PT ;  /* 0xffffffc009077812 */ /* 0x000fe200078ec0ff */
[----:B------:R-:W-:-:S04]  /*f6f0*/  IMAD.IADD R8, R0, 0x1, -R10 ;  /* 0x0000000100087824 */ /* 0x000fc800078e0a0a */
[----:B------:R-:W-:-:S04]  /*f700*/  IMAD.IADD R0, R7, 0x1, R5 ;  /* 0x0000000107007824 */ /* 0x000fc800078e0205 */
[----:B------:R-:W-:-:S04]  /*f710*/  IMAD R11, R8, 0x8, R0 ;  /* 0x00000008080b7824 */ /* 0x000fc800078e0200 */
[----:B------:R-:W-:Y:S01]  /*f720*/  @P6 IMAD.HI.U32 R5, R11, c[0x0][0x2c8], RZ ;  /* 0x0000b2000b056a27 */ /* 0x000fe200078e00ff */
[----:B------:R-:W-:Y:S03]  /*f730*/  STL [R1+0x38], R11 ;  /* 0x0000380b01007387 */ /* 0x000fe60000100800 */
[----:B------:R-:W-:Y:S01]  /*f740*/  IMAD.MOV.U32 R0, RZ, RZ, R11 ;  /* 0x000000ffff007224 */ /* 0x000fe200078e000b */
[----:B------:R-:W-:-:S05]  /*f750*/  @P6 SHF.R.U32.HI R0, RZ, c[0x0][0x2cc], R5 ;  /* 0x0000b300ff006a19 */ /* 0x000fca0000011605 */
[----:B------:R-:W-:Y:S04]  /*f760*/  SHFL.IDX PT, R5, R0, 0x2, 0x1c1f ;  /* 0x005c1f0000057f89 */ /* 0x000fe800000e0000 */
[----:B------:R-:W1:Y:S04]  /*f770*/  SHFL.IDX PT, R8, R0, RZ, 0x1c1f ;  /* 0x001c1fff00087589 */ /* 0x000e6800000e0000 */
[----:B------:R-:W2:Y:S04]  /*f780*/  SHFL.IDX PT, R9, R0, 0x3, 0x1c1f ;  /* 0x007c1f0000097f89 */ /* 0x000ea800000e0000 */
[----:B------:R1:W2:Y:S01]  /*f790*/  SHFL.IDX PT, R10, R0, 0x1, 0x1c1f ;  /* 0x003c1f00000a7f89 */ /* 0x0002a200000e0000 */
[----:B---3--:R-:W-:Y:S01]  /*f7a0*/  IMAD.IADD R7, R241, 0x1, R246 ;  /* 0x00000001f1077824 */ /* 0x008fe200078e02f6 */
[----:B-1----:R-:W-:-:S05]  /*f7b0*/  LOP3.LUT R0, R6, 0x7ffffffc, RZ, 0xc0, !PT ;  /* 0x7ffffffc06007812 */ /* 0x002fca00078ec0ff */
[----:B------:R-:W-:Y:S02]  /*f7c0*/  IMAD.IADD R3, R3, 0x1, -R0 ;  /* 0x0000000103037824 */ /* 0x000fe400078e0a00 */
[----:B------:R-:W-:Y:S02]  /*f7d0*/  IMAD.IADD R0, R142, 0x1, R140 ;  /* 0x000000018e007824 */ /* 0x000fe400078e028c */
[----:B------:R-:W-:Y:S02]  /*f7e0*/  IMAD.SHL.U32 R11, R3, 0x2, RZ ;  /* 0x00000002030b7824 */ /* 0x000fe400078e00ff */
[----:B------:R-:W-:-:S03]  /*f7f0*/  IMAD.SHL.U32 R228, R0, 0x2, RZ ;  /* 0x0000000200e47824 */ /* 0x000fc600078e00ff */
[----:B------:R-:W-:Y:S01]  /*f800*/  IADD3 R3, -R11, 0x1, R7 ;  /* 0x000000010b037810 */ /* 0x000fe20007ffe107 */
[----:B------:R-:W-:Y:S01]  /*f810*/  IMAD.IADD R7, R7, 0x1, -R11 ;  /* 0x0000000107077824 */ /* 0x000fe200078e0a0b */
[----:B------:R1:W-:Y:S01]  /*f820*/  STL [R1+0x3c], R11 ;  /* 0x00003c0b01007387 */ /* 0x0003e20000100800 */
[--C-:B------:R-:W-:Y:S02]  /*f830*/  IMAD R229, R4, 0x2, R228.reuse ;  /* 0x0000000204e57824 */ /* 0x100fe400078e02e4 */
[----:B----4-:R-:W-:Y:S01]  /*f840*/  IMAD.IADD R3, R3, 0x1, -R205 ;  /* 0x0000000103037824 */ /* 0x010fe200078e0acd */
[----:B------:R-:W-:Y:S01]  /*f850*/  LDSM.16.MT88.4 R24, [R228+0x100] ;  /* 0x00010000e418783b */ /* 0x000fe20000004200 */
[----:B------:R-:W-:Y:S02]  /*f860*/  IMAD R231, R2, 0x2, R228 ;  /* 0x0000000202e77824 */ /* 0x000fe400078e02e4 */
[C---:B------:R-:W-:Y:S02]  /*f870*/  IMAD.IADD R6, R3.reuse, 0x1, R8 ;  /* 0x0000000103067824 */ /* 0x040fe400078e0208 */
[----:B--2---:R-:W-:-:S02]  /*f880*/  IMAD.IADD R8, R3, 0x1, R9 ;  /* 0x0000000103087824 */ /* 0x004fc400078e0209 */
[----:B------:R-:W-:Y:S01]  /*f890*/  IMAD.IADD R5, R3, 0x1, R5 ;  /* 0x0000000103057824 */ /* 0x000fe200078e0205 */
[----:B------:R-:W-:Y:S01]  /*f8a0*/  IMNMX R6, R7, R6, PT ;  /* 0x0000000607067217 */ /* 0x000fe20003800200 */
[----:B------:R-:W-:Y:S01]  /*f8b0*/  IMAD.IADD R9, R3, 0x1, R10 ;  /* 0x0000000103097824 */ /* 0x000fe200078e020a */
[C---:B------:R-:W-:Y:S01]  /*f8c0*/  IMNMX R3, R7.reuse, R8, PT ;  /* 0x0000000807037217 */ /* 0x040fe20003800200 */
[----:B------:R-:W-:Y:S01]  /*f8d0*/  IMAD R230, R2, 0x2, R229 ;  /* 0x0000000202e67824 */ /* 0x000fe200078e02e5 */
[----:B------:R-:W-:Y:S02]  /*f8e0*/  IMNMX R5, R7, R5, PT ;  /* 0x0000000507057217 */ /* 0x000fe40003800200 */
[----:B------:R-:W-:Y:S02]  /*f8f0*/  ISETP.GT.AND P1, PT, R3, RZ, PT ;  /* 0x000000ff0300720c */ /* 0x000fe40003f24270 */
[----:B------:R-:W-:Y:S02]  /*f900*/  ISETP.GT.AND P3, PT, R5, RZ, PT ;  /* 0x000000ff0500720c */ /* 0x000fe40003f64270 */
[----:B------:R-:W-:-:S02]  /*f910*/  FSEL R16, R174, -INF , P1 ;  /* 0xff800000ae107808 */ /* 0x000fc40000800000 */
[----:B------:R-:W-:Y:S02]  /*f920*/  ISETP.GT.AND P2, PT, R5, 0x1, PT ;  /* 0x000000010500780c */ /* 0x000fe40003f44270 */
[C---:B------:R-:W-:Y:S02]  /*f930*/  ISETP.GT.AND P0, PT, R3.reuse, 0x1, PT ;  /* 0x000000010300780c */ /* 0x040fe40003f04270 */
[----:B------:R-:W-:Y:S02]  /*f940*/  ISETP.GT.AND P1, PT, R3, 0x8, PT ;  /* 0x000000080300780c */ /* 0x000fe40003f24270 */
[----:B------:R-:W-:Y:S02]  /*f950*/  FSEL R12, R172, -INF , P3 ;  /* 0xff800000ac0c7808 */ /* 0x000fe40001800000 */
[----:B------:R-:W-:Y:S02]  /*f960*/  FSEL R13, R173, -INF , P2 ;  /* 0xff800000ad0d7808 */ /* 0x000fe40001000000 */
[----:B------:R-:W-:-:S02]  /*f970*/  FSEL R17, R175, -INF , P0 ;  /* 0xff800000af117808 */ /* 0x000fc40000000000 */
[----:B------:R-:W-:Y:S02]  /*f980*/  FSEL R18, R138, -INF , P1 ;  /* 0xff8000008a127808 */ /* 0x000fe40000800000 */
[C---:B------:R-:W-:Y:S02]  /*f990*/  ISETP.GT.AND P3, PT, R5.reuse, 0x8, PT ;  /* 0x000000080500780c */ /* 0x040fe40003f64270 */
[----:B------:R-:W-:Y:S02]  /*f9a0*/  ISETP.GT.AND P2, PT, R5, 0x9, PT ;  /* 0x000000090500780c */ /* 0x000fe40003f44270 */
[C---:B------:R-:W-:Y:S02]  /*f9b0*/  ISETP.GT.AND P0, PT, R3.reuse, 0x9, PT ;  /* 0x000000090300780c */ /* 0x040fe40003f04270 */
[----:B------:R-:W-:Y:S02]  /*f9c0*/  ISETP.GT.AND P1, PT, R3, 0x10, PT ;  /* 0x000000100300780c */ /* 0x000fe40003f24270 */
[----:B------:R-:W-:-:S02]  /*f9d0*/  FSEL R14, R136, -INF , P3 ;  /* 0xff800000880e7808 */ /* 0x000fc40001800000 */
[----:B------:R-:W-:Y:S02]  /*f9e0*/  FSEL R15, R137, -INF , P2 ;  /* 0xff800000890f7808 */ /* 0x000fe40001000000 */
[----:B------:R-:W-:Y:S02]  /*f9f0*/  FSEL R19, R139, -INF , P0 ;  /* 0xff8000008b137808 */ /* 0x000fe40000000000 */
[----:B------:R-:W-:Y:S02]  /*fa00*/  FSEL R28, R170, -INF , P1 ;  /* 0xff800000aa1c7808 */ /* 0x000fe40000800000 */
[C---:B------:R-:W-:Y:S02]  /*fa10*/  ISETP.GT.AND P3, PT, R5.reuse, 0x10, PT ;  /* 0x000000100500780c */ /* 0x040fe40003f64270 */
        /* <DEDUP_REMOVED lines=30> */
[----:B-1----:R-:W-:Y:S02]  /*fc00*/  FSEL R11, R81, -INF , P1 ;  /* 0xff800000510b7808 */ /* 0x002fe40000800000 */
[----:B------:R-:W-:-:S02]  /*fc10*/  ISETP.GT.AND P0, PT, R6, RZ, PT ;  /* 0x000000ff0600720c */ /* 0x000fc40003f04270 */
[C---:B------:R-:W-:Y:S02]  /*fc20*/  ISETP.GT.AND P2, PT, R6.reuse, 0x8, PT ;  /* 0x000000080600780c */ /* 0x040fe40003f44270 */
[C---:B------:R-:W-:Y:S02]  /*fc30*/  ISETP.GT.AND P1, PT, R6.reuse, 0x11, PT ;  /* 0x000000110600780c */ /* 0x040fe40003f24270 */
[----:B------:R-:W-:Y:S02]  /*fc40*/  ISETP.GT.AND P3, PT, R6, 0x18, PT ;  /* 0x000000180600780c */ /* 0x000fe40003f64270 */
[----:B------:R-:W-:Y:S02]  /*fc50*/  FSEL R10, R80, -INF , P0 ;  /* 0xff800000500a7808 */ /* 0x000fe40000000000 */
[----:B------:R-:W-:Y:S02]  /*fc60*/  FSEL R85, R100, -INF , P2 ;  /* 0xff80000064557808 */ /* 0x000fe40001000000 */
[----:B------:R-:W-:-:S02]  /*fc70*/  FSEL R88, R97, -INF , P1 ;  /* 0xff80000061587808 */ /* 0x000fc40000800000 */
[----:B------:R-:W-:Y:S02]  /*fc80*/  FSEL R89, R48, -INF , P3 ;  /* 0xff80000030597808 */ /* 0x000fe40001800000 */
[C---:B------:R-:W-:Y:S02]  /*fc90*/  ISETP.GT.AND P4, PT, R6.reuse, 0x9, PT ;  /* 0x000000090600780c */ /* 0x040fe40003f84270 */
        /* <DEDUP_REMOVED lines=8> */
[----:B------:R-:W-:Y:S02]  /*fd20*/  FSEL R163, R72, -INF , P1 ;  /* 0xff80000048a37808 */ /* 0x000fe40000800000 */
[----:B------:R-:W-:-:S02]  /*fd30*/  ISETP.GT.AND P4, PT, R6, 0x19, PT ;  /* 0x000000190600780c */ /* 0x000fc40003f84270 */
        /* <DEDUP_REMOVED lines=8> */
[----:B------:R-:W-:Y:S02]  /*fdc0*/  FSEL R169, R60, -INF , P1 ;  /* 0xff8000003ca97808 */ /* 0x000fe40000800000 */
[C---:B------:R-:W-:Y:S02]  /*fdd0*/  ISETP.GT.AND P4, PT, R6.reuse, 0x29, PT ;  /* 0x000000290600780c */ /* 0x040fe40003f84270 */
        /* <DEDUP_REMOVED lines=8> */
[----:B------:R-:W-:Y:S02]  /*fe60*/  FSEL R212, R52, -INF , P1 ;  /* 0xff80000034d47808 */ /* 0x000fe40000800000 */
[C---:B------:R-:W-:Y:S02]  /*fe70*/  ISETP.GT.AND P4, PT, R6.reuse, 0x39, PT ;  /* 0x000000390600780c */ /* 0x040fe40003f84270 */
        /* <DEDUP_REMOVED lines=14> */
[----:B------:R-:W-:Y:S02]  /*ff60*/  FMNMX.FTZ R6, R10, R11, !PT ;  /* 0x0000000b0a067209 */ /* 0x000fe40007810000 */
[----:B------:R-:W-:-:S02]  /*ff70*/  FSEL R207, R57, -INF , P0 ;  /* 0xff80000039cf7808 */ /* 0x000fc40000000000 */
[----:B------:R-:W-:Y:S02]  /*ff80*/  FMNMX.FTZ R6, R85, R6, !PT ;  /* 0x0000000655067209 */ /* 0x000fe40007810000 */
[----:B------:R-:W-:Y:S02]  /*ff90*/  ISETP.GT.AND P0, PT, R5, 0x30, PT ;  /* 0x000000300500780c */ /* 0x000fe40003f04270 */
[----:B------:R-:W-:Y:S02]  /*ffa0*/  FMNMX.FTZ R6, R86, R6, !PT ;  /* 0x0000000656067209 */ /* 0x000fe40007810000 */
[----:B------:R-:W-:Y:S02]  /*ffb0*/  FMNMX.FTZ R8, R12, R13, !PT ;  /* 0x0000000d0c087209 */ /* 0x000fe40007810000 */
[----:B------:R-:W-:Y:S02]  /*ffc0*/  FMNMX.FTZ R6, R87, R6, !PT ;  /* 0x0000000657067209 */ /* 0x000fe40007810000 */
[----:B------:R-:W-:-:S02]  /*ffd0*/  FSEL R151, R156, -INF , P0 ;  /* 0xff8000009c977808 */ /* 0x000fc40000000000 */
[----:B------:R-:W-:Y:S02]  /*ffe0*/  FMNMX.FTZ R6, R88, R6, !PT ;  /* 0x0000000658067209 */ /* 0x000fe40007810000 */
[----:B------:R-:W-:Y:S02]  /*fff0*/  ISETP.GT.AND P0, PT, R3, 0x31, PT ;  /* 0x000000310300780c */ /* 0x000fe40003f04270 */
[----:B------:R-:W-:Y:S02]  /*10000*/  FMNMX.FTZ R6, R89, R6, !PT ;  /* 0x0000000659067209 */ /* 0x000fe40007810000 */
[----:B------:R-:W-:Y:S02]  /*10010*/  FMNMX.FTZ R8, R14, R8, !PT ;  /* 0x000000080e087209 */ /* 0x000fe40007810000 */
[----:B------:R-:W-:Y:S02]  /*10020*/  FSEL R159, R159, -INF , P0 ;  /* 0xff8000009f9f7808 */ /* 0x000fe40000000000 */
[----:B------:R-:W-:-:S02]  /*10030*/  FSEL R200, R41, -INF , P3 ;  /* 0xff80000029c87808 */ /* 0x000fc40001800000 */
[----:B------:R-:W-:Y:S02]  /*10040*/  FSEL R235, R32, -INF , P2 ;  /* 0xff80000020eb7808 */ /* 0x000fe40001000000 */
[----:B------:R-:W-:Y:S02]  /*10050*/  FMNMX.FTZ R6, R90, R6, !PT ;  /* 0x000000065a067209 */ /* 0x000fe40007810000 */
        /* <DEDUP_REMOVED lines=17> */
[----:B------:R-:W-:Y:S02]  /*10170*/  IMNMX R7, R7, R9, PT ;  /* 0x0000000907077217 */ /* 0x000fe40003800200 */
[----:B------:R-:W-:Y:S02]  /*10180*/  FMNMX.FTZ R8, R21, R8, !PT ;  /* 0x0000000815087209 */ /* 0x000fe40007810000 */
[----:B------:R-:W-:Y:S02]  /*10190*/  FSEL R164, R153, -INF , P1 ;  /* 0xff80000099a47808 */ /* 0x000fe40000800000 */
        /* <DEDUP_REMOVED lines=49> */
[----:B------:R-:W-:-:S02]  /*104b0*/  ISETP.GT.AND P0, PT, R3, 0x40, PT ;  /* 0x000000400300780c */ /* 0x000fc40003f04270 */
[----:B------:R-:W-:Y:S02]  /*104c0*/  FMNMX.FTZ R5, R207, R5, !PT ;  /* 0x00000005cf057209 */ /* 0x000fe40007810000 */
[----:B------:R-:W-:Y:S02]  /*104d0*/  FMNMX.FTZ R6, R164, R6, !PT ;  /* 0x00000006a4067209 */ /* 0x000fe40007810000 */
[----:B------:R-:W-:Y:S02]  /*104e0*/  FMNMX.FTZ R8, R159, R8, !PT ;  /* 0x000000089f087209 */ /* 0x000fe40007810000 */
[----:B------:R-:W-:Y:S02]  /*104f0*/  FSEL R154, R154, -INF , P0 ;  /* 0xff8000009a9a7808 */ /* 0x000fe40000000000 */
[----:B------:R-:W-:Y:S02]  /*10500*/  FMNMX.FTZ R5, R212, R5, !PT ;  /* 0x00000005d4057209 */ /* 0x000fe40007810000 */
[----:B------:R-:W-:-:S02]  /*10510*/  FMNMX.FTZ R6, R157, R6, !PT ;  /* 0x000000069d067209 */ /* 0x000fc40007810000 */
        /* <DEDUP_REMOVED lines=10> */
[----:B------:R-:W-:Y:S02]  /*105c0*/  FSEL R155, R122, -INF , P0 ;  /* 0xff8000007a9b7808 */ /* 0x000fe40000000000 */
[----:B------:R-:W-:-:S02]  /*105d0*/  ISETP.GT.AND P0, PT, R3, 0x49, PT ;  /* 0x000000490300780c */ /* 0x000fc40003f04270 */
[----:B------:R-:W-:Y:S02]  /*105e0*/  FSEL R192, R116, -INF , P1 ;  /* 0xff80000074c07808 */ /* 0x000fe40000800000 */
        /* <DEDUP_REMOVED lines=9> */
[----:B------:R-:W-:Y:S02]  /*10680*/  FSEL R238, R112, -INF , P5 ;  /* 0xff80000070ee7808 */ /* 0x000fe40002800000 */
[----:B------:R-:W-:-:S02]  /*10690*/  FMNMX.FTZ R5, R234, R5, !PT ;  /* 0x00000005ea057209 */ /* 0x000fc40007810000 */
[----:B------:R-:W-:Y:S02]  /*106a0*/  FMNMX.FTZ R6, R194, R6, !PT ;  /* 0x00000006c2067209 */ /* 0x000fe40007810000 */
[----:B------:R-:W-:Y:S01]  /*106b0*/  ISETP.GT.AND P0, PT, R3, 0x51, PT ;  /* 0x000000510300780c */ /* 0x000fe20003f04270 */
[----:B------:R-:W1:Y:S01]  /*106c0*/  SHFL.BFLY PT, R9, R5, 0x2, 0x1f ;  /* 0x0c401f0005097f89 */ /* 0x000e6200000e0000 */
[----:B------:R-:W-:Y:S02]  /*106d0*/  FMNMX.FTZ R8, R153, R8, !PT ;  /* 0x0000000899087209 */ /* 0x000fe40007810000 */
[----:B------:R-:W-:Y:S02]  /*106e0*/  FSEL R233, R113, -INF , P4 ;  /* 0xff80000071e97808 */ /* 0x000fe40002000000 */
[----:B------:R-:W-:Y:S02]  /*106f0*/  FMNMX.FTZ R6, R238, R6, !PT ;  /* 0x00000006ee067209 */ /* 0x000fe40007810000 */
[----:B------:R-:W-:-:S02]  /*10700*/  FSEL R186, R147, -INF , P0 ;  /* 0xff80000093ba7808 */ /* 0x000fc40000000000 */
[----:B------:R-:W-:Y:S02]  /*10710*/  ISETP.GT.AND P1, PT, R3, 0x58, PT ;  /* 0x000000580300780c */ /* 0x000fe40003f24270 */
[----:B------:R-:W-:Y:S02]  /*10720*/  FMNMX.FTZ R8, R183, R8, !PT ;  /* 0x00000008b7087209 */ /* 0x000fe40007810000 */
[----:B------:R-:W-:Y:S02]  /*10730*/  FMNMX.FTZ R137, R233, R6, !PT ;  /* 0x00000006e9897209 */ /* 0x000fe40007810000 */
[----:B------:R-:W-:Y:S02]  /*10740*/  ISETP.GT.AND P0, PT, R3, 0x59, PT ;  /* 0x000000590300780c */ /* 0x000fe40003f04270 */
[----:B------:R-:W-:Y:S02]  /*10750*/  FSEL R181, R118, -INF , P1 ;  /* 0xff80000076b57808 */ /* 0x000fe40000800000 */
[----:B------:R-:W-:-:S02]  /*10760*/  FMNMX.FTZ R6, R186, R8, !PT ;  /* 0x00000008ba067209 */ /* 0x000fc40007810000 */
[----:B------:R-:W-:Y:S02]  /*10770*/  FSEL R232, R108, -INF , P3 ;  /* 0xff8000006ce87808 */ /* 0x000fe40001800000 */
[----:B------:R-:W-:Y:S02]  /*10780*/  FSEL R182, R119, -INF , P0 ;  /* 0xff80000077b67808 */ /* 0x000fe40000000000 */
[----:B------:R-:W-:Y:S02]  /*10790*/  ISETP.GT.AND P3, PT, R3, 0x60, PT ;  /* 0x000000600300780c */ /* 0x000fe40003f64270 */
[----:B------:R-:W-:Y:S02]  /*107a0*/  FMNMX.FTZ R6, R181, R6, !PT ;  /* 0x00000006b5067209 */ /* 0x000fe40007810000 */
[----:B------:R-:W-:Y:S02]  /*107b0*/  FSEL R143, R109, -INF , P2 ;  /* 0xff8000006d8f7808 */ /* 0x000fe40001000000 */
[----:B------:R-:W-:-:S02]  /*107c0*/  ISETP.GT.AND P2, PT, R3, 0x61, PT ;  /* 0x000000610300780c */ /* 0x000fc40003f44270 */
[C---:B------:R-:W-:Y:S02]  /*107d0*/  ISETP.GT.AND P1, PT, R3.reuse, 0x68, PT ;  /* 0x000000680300780c */ /* 0x040fe40003f24270 */
[----:B------:R-:W-:Y:S02]  /*107e0*/  ISETP.GT.AND P0, PT, R3, 0x69, PT ;  /* 0x000000690300780c */ /* 0x000fe40003f04270 */
[----:B------:R-:W-:Y:S02]  /*107f0*/  FSEL R243, R114, -INF , P3 ;  /* 0xff80000072f37808 */ /* 0x000fe40001800000 */
[----:B------:R-:W-:Y:S02]  /*10800*/  FMNMX.FTZ R3, R182, R6, !PT ;  /* 0x00000006b6037209 */ /* 0x000fe40007810000 */
[----:B------:R-:W-:Y:S02]  /*10810*/  FMNMX.FTZ R137, R232, R137, !PT ;  /* 0x00000089e8897209 */ /* 0x000fe40007810000 */
[----:B------:R-:W-:-:S02]  /*10820*/  FSEL R189, R115, -INF , P2 ;  /* 0xff80000073bd7808 */ /* 0x000fc40001000000 */
[----:B------:R-:W-:Y:S02]  /*10830*/  FMNMX.FTZ R3, R243, R3, !PT ;  /* 0x00000003f3037209 */ /* 0x000fe40007810000 */
[----:B------:R-:W-:Y:S02]  /*10840*/  FMNMX.FTZ R137, R143, R137, !PT ;  /* 0x000000898f897209 */ /* 0x000fe40007810000 */
[----:B------:R-:W-:Y:S02]  /*10850*/  FSEL R244, R110, -INF , P1 ;  /* 0xff8000006ef47808 */ /* 0x000fe40000800000 */
[----:B------:R-:W-:Y:S01]  /*10860*/  FMNMX.FTZ R3, R189, R3, !PT ;  /* 0x00000003bd037209 */ /* 0x000fe20007810000 */
[----:B------:R-:W2:Y:S01]  /*10870*/  SHFL.BFLY PT, R6, R137, 0x2, 0x1f ;  /* 0x0c401f0089067f89 */ /* 0x000ea200000e0000 */
[----:B------:R-:W-:Y:S02]  /*10880*/  FSEL R111, R111, -INF , P0 ;  /* 0xff8000006f6f7808 */ /* 0x000fe40000000000 */
[----:B-1----:R-:W-:-:S02]  /*10890*/  FMNMX.FTZ R139, R5, R9, !PT ;  /* 0x00000009058b7209 */ /* 0x002fc40007810000 */
[----:B------:R-:W-:Y:S02]  /*108a0*/  FMNMX.FTZ R3, R244, R3, !PT ;  /* 0x00000003f4037209 */ /* 0x000fe40007810000 */
[----:B------:R-:W-:Y:S01]  /*108b0*/  ISETP.GT.AND P0, PT, R7, 0x1, PT ;  /* 0x000000010700780c */ /* 0x000fe20003f04270 */
[----:B------:R-:W1:Y:S01]  /*108c0*/  SHFL.BFLY PT, R5, R139, 0x1, 0x1f ;  /* 0x0c201f008b057f89 */ /* 0x000e6200000e0000 */
[----:B------:R-:W-:Y:S02]  /*108d0*/  FMNMX.FTZ R3, R111, R3, !PT ;  /* 0x000000036f037209 */ /* 0x000fe40007810000 */
[----:B------:R-:W-:Y:S02]  /*108e0*/  FSEL R68, R83, -INF , P0 ;  /* 0xff80000053447808 */ /* 0x000fe40000000000 */
[C---:B------:R-:W-:Y:S01]  /*108f0*/  ISETP.GT.AND P0, PT, R7.reuse, 0x9, PT ;  /* 0x000000090700780c */ /* 0x040fe20003f04270 */
[----:B------:R-:W3:Y:S01]  /*10900*/  SHFL.BFLY PT, R71, R3, 0x2, 0x1f ;  /* 0x0c401f0003477f89 */ /* 0x000ee200000e0000 */
[----:B------:R-:W-:-:S02]  /*10910*/  ISETP.GT.AND P1, PT, R7, RZ, PT ;  /* 0x000000ff0700720c */ /* 0x000fc40003f24270 */
[----:B------:R-:W-:Y:S02]  /*10920*/  FSEL R70, R103, -INF , P0 ;  /* 0xff80000067467808 */ /* 0x000fe40000000000 */
[C---:B------:R-:W-:Y:S02]  /*10930*/  ISETP.GT.AND P0, PT, R7.reuse, 0x19, PT ;  /* 0x000000190700780c */ /* 0x040fe40003f04270 */
[----:B------:R-:W-:Y:S02]  /*10940*/  ISETP.GT.AND P2, PT, R7, 0x8, PT ;  /* 0x000000080700780c */ /* 0x000fe40003f44270 */
[----:B------:R-:W-:Y:S02]  /*10950*/  FSEL R69, R82, -INF , P1 ;  /* 0xff80000052457808 */ /* 0x000fe40000800000 */
[----:B--2---:R-:W-:Y:S02]  /*10960*/  FMNMX.FTZ R137, R137, R6, !PT ;  /* 0x0000000689897209 */ /* 0x004fe40007810000 */
[----:B------:R-:W-:-:S02]  /*10970*/  FSEL R84, R51, -INF , P0 ;  /* 0xff80000033547808 */ /* 0x000fc40000000000 */
[----:B------:R-:W-:Y:S01]  /*10980*/  FSEL R80, R102, -INF , P2 ;  /* 0xff80000066507808 */ /* 0x000fe20001000000 */
[----:B------:R-:W2:Y:S01]  /*10990*/  SHFL.BFLY PT, R8, R137, 0x1, 0x1f ;  /* 0x0c201f0089087f89 */ /* 0x000ea200000e0000 */
[----:B------:R-:W-:Y:S02]  /*109a0*/  ISETP.GT.AND P0, PT, R7, 0x29, PT ;  /* 0x000000290700780c */ /* 0x000fe40003f04270 */
[----:B------:R-:W-:Y:S02]  /*109b0*/  FMNMX.FTZ R6, R69, R68, !PT ;  /* 0x0000004445067209 */ /* 0x000fe40007810000 */
[----:B-1----:R-:W-:Y:S02]  /*109c0*/  FMNMX.FTZ R139, R139, R5, !PT ;  /* 0x000000058b8b7209 */ /* 0x002fe40007810000 */
[----:B------:R-:W-:Y:S02]  /*109d0*/  ISETP.GT.AND P3, PT, R7, 0x10, PT ;  /* 0x000000100700780c */ /* 0x000fe40003f64270 */
[----:B------:R-:W-:-:S02]  /*109e0*/  FSEL R94, R79, -INF , P0 ;  /* 0xff8000004f5e7808 */ /* 0x000fc40000000000 */
[----:B------:R-:W-:Y:S01]  /*109f0*/  FMNMX.FTZ R5, R80, R6, !PT ;  /* 0x0000000650057209 */ /* 0x000fe20007810000 */
[----:B------:R-:W-:Y:S01]  /*10a00*/  FMUL.FTZ R6, R139, c[0x0][0x2d0] ;  /* 0x0000b4008b067a20 */ /* 0x000fe20000410000 */
[----:B------:R-:W-:Y:S02]  /*10a10*/  ISETP.GT.AND P0, PT, R7, 0x31, PT ;  /* 0x000000310700780c */ /* 0x000fe40003f04270 */
[----:B---3--:R-:W-:Y:S02]  /*10a20*/  FMNMX.FTZ R71, R3, R71, !PT ;  /* 0x0000004703477209 */ /* 0x008fe40007810000 */
[----:B------:R-:W-:Y:S02]  /*10a30*/  ISETP.GT.AND P2, PT, R7, 0x11, PT ;  /* 0x000000110700780c */ /* 0x000fe40003f44270 */
[----:B------:R-:W-:Y:S01]  /*10a40*/  FSEL R81, R98, -INF , P3 ;  /* 0xff80000062517808 */ /* 0x000fe20001800000 */
[----:B------:R-:W1:Y:S01]  /*10a50*/  SHFL.BFLY PT, R9, R71, 0x1, 0x1f ;  /* 0x0c201f0047097f89 */ /* 0x000e6200000e0000 */
[----:B------:R-:W-:-:S02]  /*10a60*/  FMNMX.FTZ R3, R70, R5, !PT ;  /* 0x0000000546037209 */ /* 0x000fc40007810000 */
[----:B------:R-:W-:Y:S02]  /*10a70*/  FSEL R130, R75, -INF , P0 ;  /* 0xff8000004b827808 */ /* 0x000fe40000000000 */
[----:B------:R-:W-:Y:S02]  /*10a80*/  FSETP.NEU.FTZ.AND P0, PT, R139, -INF , PT ;  /* 0xff8000008b00780b */ /* 0x000fe40003f1d000 */
[----:B------:R-:W-:Y:S02]  /*10a90*/  ISETP.GT.AND P1, PT, R7, 0x18, PT ;  /* 0x000000180700780c */ /* 0x000fe40003f24270 */
[----:B------:R-:W-:Y:S02]  /*10aa0*/  FSEL R82, R99, -INF , P2 ;  /* 0xff80000063527808 */ /* 0x000fe40001000000 */
[----:B------:R-:W-:Y:S02]  /*10ab0*/  FMNMX.FTZ R3, R81, R3, !PT ;  /* 0x0000000351037209 */ /* 0x000fe40007810000 */
[----:B------:R-:W-:-:S02]  /*10ac0*/  FSEL R6, R6, RZ, P0 ;  /* 0x000000ff06067208 */ /* 0x000fc40000000000 */
[----:B------:R-:W-:Y:S02]  /*10ad0*/  FSEL R83, R50, -INF , P1 ;  /* 0xff80000032537808 */ /* 0x000fe40000800000 */
[----:B------:R-:W-:Y:S01]  /*10ae0*/  FMNMX.FTZ R5, R82, R3, !PT ;  /* 0x0000000352057209 */ /* 0x000fe20007810000 */
[----:B------:R-:W-:Y:S01]  /*10af0*/  FFMA.FTZ R3, R10, c[0x0][0x2d0], -R6 ;  /* 0x0000b4000a037a23 */ /* 0x000fe20000010806 */
[----:B------:R-:W-:Y:S02]  /*10b00*/  ISETP.GT.AND P3, PT, R7, 0x20, PT ;  /* 0x000000200700780c */ /* 0x000fe40003f64270 */
[----:B------:R-:W-:Y:S01]  /*10b10*/  FMNMX.FTZ R5, R83, R5, !PT ;  /* 0x0000000553057209 */ /* 0x000fe20007810000 */
[----:B------:R3:W-:Y:S01]  /*10b20*/  MUFU.EX2 R252, R3 ;  /* 0x0000000300fc7308 */ /* 0x0007e20000000800 */
[----:B------:R-:W-:Y:S02]  /*10b30*/  ISETP.GT.AND P2, PT, R7, 0x21, PT ;  /* 0x000000210700780c */ /* 0x000fe40003f44270 */
[----:B------:R-:W-:-:S02]  /*10b40*/  FSEL R91, R46, -INF , P3 ;  /* 0xff8000002e5b7808 */ /* 0x000fc40001800000 */
[----:B--2---:R-:W-:Y:S01]  /*10b50*/  FMNMX.FTZ R137, R137, R8, !PT ;  /* 0x0000000889897209 */ /* 0x004fe20007810000 */
[----:B------:R-:W-:Y:S01]  /*10b60*/  FFMA.FTZ R8, R11, c[0x0][0x2d0], -R6 ;  /* 0x0000b4000b087a23 */ /* 0x000fe20000010806 */
[----:B------:R-:W-:Y:S02]  /*10b70*/  ISETP.GT.AND P1, PT, R7, 0x28, PT ;  /* 0x000000280700780c */ /* 0x000fe40003f24270 */
[----:B------:R-:W-:Y:S01]  /*10b80*/  FSEL R92, R47, -INF , P2 ;  /* 0xff8000002f5c7808 */ /* 0x000fe20001000000 */
[----:B------:R2:W-:Y:S01]  /*10b90*/  MUFU.EX2 R251, R8 ;  /* 0x0000000800fb7308 */ /* 0x0005e20000000800 */
[----:B------:R-:W-:Y:S02]  /*10ba0*/  FSEL R93, R78, -INF , P1 ;  /* 0xff8000004e5d7808 */ /* 0x000fe40000800000 */
[----:B------:R-:W-:Y:S01]  /*10bb0*/  FSETP.NEU.FTZ.AND P0, PT, R137, -INF , PT ;  /* 0xff8000008900780b */ /* 0x000fe20003f1d000 */
[----:B------:R-:W-:Y:S01]  /*10bc0*/  LDSM.16.MT88.4 R76, [R230+0x900] ;  /* 0x00090000e64c783b */ /* 0x000fe20000004200 */
[----:B------:R-:W-:-:S02]  /*10bd0*/  ISETP.GT.AND P1, PT, R7, 0x30, PT ;  /* 0x000000300700780c */ /* 0x000fc40003f24270 */
[----:B---3--:R-:W-:Y:S01]  /*10be0*/  FMNMX.FTZ R3, R84, R5, !PT ;  /* 0x0000000554037209 */ /* 0x008fe20007810000 */
[----:B------:R-:W-:Y:S01]  /*10bf0*/  FMUL.FTZ R5, R137, c[0x0][0x2d0] ;  /* 0x0000b40089057a20 */ /* 0x000fe20000410000 */
[----:B------:R-:W-:Y:S02]  /*10c00*/  FSEL R131, R74, -INF , P1 ;  /* 0xff8000004a837808 */ /* 0x000fe40000800000 */
[----:B------:R-:W-:Y:S01]  /*10c10*/  FMNMX.FTZ R3, R91, R3, !PT ;  /* 0x000000035b037209 */ /* 0x000fe20007810000 */
[----:B------:R-:W-:Y:S01]  /*10c20*/  LDSM.16.MT88.4 R72, [R229+0x900] ;  /* 0x00090000e548783b */ /* 0x000fe20000004200 */
[----:B------:R-:W-:Y:S02]  /*10c30*/  FSEL R5, R5, RZ, P0 ;  /* 0x000000ff05057208 */ /* 0x000fe40000000000 */
[----:B------:R-:W-:Y:S02]  /*10c40*/  FMNMX.FTZ R3, R92, R3, !PT ;  /* 0x000000035c037209 */ /* 0x000fe40007810000 */
[----:B------:R-:W-:Y:S01]  /*10c50*/  ISETP.GT.AND P2, PT, R7, 0x38, PT ;  /* 0x000000380700780c */ /* 0x000fe20003f44270 */
[----:B--2---:R-:W-:Y:S01]  /*10c60*/  FFMA.FTZ R8, R12, c[0x0][0x2d0], -R5 ;  /* 0x0000b4000c087a23 */ /* 0x004fe20000010805 */
[----:B------:R-:W-:-:S02]  /*10c70*/  FMNMX.FTZ R3, R93, R3, !PT ;  /* 0x000000035d037209 */ /* 0x000fc40007810000 */
[----:B------:R-:W-:Y:S01]  /*10c80*/  ISETP.GT.AND P1, PT, R7, 0x39, PT ;  /* 0x000000390700780c */ /* 0x000fe20003f24270 */
[----:B------:R2:W-:Y:S01]  /*10c90*/  MUFU.EX2 R240, R8 ;  /* 0x0000000800f07308 */ /* 0x0005e20000000800 */
[----:B------:R-:W-:Y:S02]  /*10ca0*/  FMNMX.FTZ R3, R94, R3, !PT ;  /* 0x000000035e037209 */ /* 0x000fe40007810000 */
[----:B------:R-:W-:Y:S02]  /*10cb0*/  FSEL R128, R38, -INF , P2 ;  /* 0xff80000026807808 */ /* 0x000fe40001000000 */
[----:B------:R-:W-:Y:S02]  /*10cc0*/  FMNMX.FTZ R3, R131, R3, !PT ;  /* 0x0000000383037209 */ /* 0x000fe40007810000 */
[----:B------:R-:W-:Y:S02]  /*10cd0*/  FSEL R135, R39, -INF , P1 ;  /* 0xff80000027877808 */ /* 0x000fe40000800000 */
[----:B------:R-:W-:Y:S01]  /*10ce0*/  FMNMX.FTZ R3, R130, R3, !PT ;  /* 0x0000000382037209 */ /* 0x000fe20007810000 */
[----:B------:R-:W3:Y:S01]  /*10cf0*/  LDSM.16.MT88.4 R36, [R231+0x100] ;  /* 0x00010000e724783b */ /* 0x000ee20000004200 */
[----:B------:R-:W-:-:S02]  /*10d00*/  ISETP.GT.AND P2, PT, R7, 0x40, PT ;  /* 0x000000400700780c */ /* 0x000fc40003f44270 */
[----:B------:R-:W-:Y:S02]  /*10d10*/  FMNMX.FTZ R3, R128, R3, !PT ;  /* 0x0000000380037209 */ /* 0x000fe40007810000 */
[----:B------:R-:W-:Y:S01]  /*10d20*/  ISETP.GT.AND P1, PT, R7, 0x41, PT ;  /* 0x000000410700780c */ /* 0x000fe20003f24270 */
[----:B--2---:R-:W-:Y:S01]  /*10d30*/  FFMA.FTZ R8, R13, c[0x0][0x2d0], -R5 ;  /* 0x0000b4000d087a23 */ /* 0x004fe20000010805 */
[----:B------:R-:W-:Y:S02]  /*10d40*/  FSEL R145, R66, -INF , P2 ;  /* 0xff80000042917808 */ /* 0x000fe40001000000 */
[----:B------:R-:W-:Y:S01]  /*10d50*/  FSEL R146, R67, -INF , P1 ;  /* 0xff80000043927808 */ /* 0x000fe20000800000 */
[----:B------:R2:W-:Y:S01]  /*10d60*/  MUFU.EX2 R195, R8 ;  /* 0x0000000800c37308 */ /* 0x0005e20000000800 */
[C---:B------:R-:W-:Y:S01]  /*10d70*/  ISETP.GT.AND P1, PT, R7.reuse, 0x48, PT ;  /* 0x000000480700780c */ /* 0x040fe20003f24270 */
[----:B------:R-:W-:Y:S01]  /*10d80*/  LDSM.16.MT88.4 R64, [R231+0x900] ;  /* 0x00090000e740783b */ /* 0x000fe20000004200 */
[----:B------:R-:W-:-:S02]  /*10d90*/  ISETP.GT.AND P0, PT, R7, 0x49, PT ;  /* 0x000000490700780c */ /* 0x000fc40003f04270 */
[----:B------:R-:W-:Y:S02]  /*10da0*/  FSEL R147, R62, -INF , P1 ;  /* 0xff8000003e937808 */ /* 0x000fe40000800000 */
[----:B------:R-:W-:Y:S02]  /*10db0*/  FSEL R152, R63, -INF , P0 ;  /* 0xff8000003f987808 */ /* 0x000fe40000000000 */
[----:B-1----:R-:W-:Y:S01]  /*10dc0*/  FMNMX.FTZ R71, R71, R9, !PT ;  /* 0x0000000947477209 */ /* 0x002fe20007810000 */
[--C-:B------:R-:W-:Y:S01]  /*10dd0*/  FFMA.FTZ R9, R15, c[0x0][0x2d0], -R5.reuse ;  /* 0x0000b4000f097a23 */ /* 0x100fe20000010805 */
[C---:B------:R-:W-:Y:S01]  /*10de0*/  ISETP.GT.AND P0, PT, R7.reuse, 0x51, PT ;  /* 0x000000510700780c */ /* 0x040fe20003f04270 */
[----:B------:R-:W-:Y:S01]  /*10df0*/  LDSM.16.MT88.4 R60, [R228+0x900] ;  /* 0x00090000e43c783b */ /* 0x000fe20000004200 */
[----:B------:R-:W-:Y:S01]  /*10e00*/  ISETP.GT.AND P1, PT, R7, 0x50, PT ;  /* 0x000000500700780c */ /* 0x000fe20003f24270 */
[----:B------:R-:W-:Y:S01]  /*10e10*/  MUFU.EX2 R193, R9 ;  /* 0x0000000900c17308 */ /* 0x000fe20000000800 */
[----:B------:R-:W-:Y:S01]  /*10e20*/  FSEL R178, R59, -INF , P0 ;  /* 0xff8000003bb27808 */ /* 0x000fe20000000000 */
[----:B--2---:R-:W-:Y:S01]  /*10e30*/  FFMA.FTZ R8, R14, c[0x0][0x2d0], -R5 ;  /* 0x0000b4000e087a23 */ /* 0x004fe20000010805 */
[----:B------:R-:W-:-:S02]  /*10e40*/  FSETP.NEU.FTZ.AND P0, PT, R71, -INF , PT ;  /* 0xff8000004700780b */ /* 0x000fc40003f1d000 */
[----:B------:R-:W-:Y:S02]  /*10e50*/  FSEL R175, R58, -INF , P1 ;  /* 0xff8000003aaf7808 */ /* 0x000fe40000800000 */
[C---:B------:R-:W-:Y:S01]  /*10e60*/  ISETP.GT.AND P4, PT, R7.reuse, 0x58, PT ;  /* 0x000000580700780c */ /* 0x040fe20003f84270 */
[----:B------:R1:W2:Y:S01]  /*10e70*/  MUFU.EX2 R191, R8 ;  /* 0x0000000800bf7308 */ /* 0x0002a20000000800 */
[C---:B------:R-:W-:Y:S02]  /*10e80*/  ISETP.GT.AND P5, PT, R7.reuse, 0x59, PT ;  /* 0x000000590700780c */ /* 0x040fe40003fa4270 */
[C---:B------:R-:W-:Y:S02]  /*10e90*/  ISETP.GT.AND P3, PT, R7.reuse, 0x60, PT ;  /* 0x000000600700780c */ /* 0x040fe40003f64270 */
[C---:B------:R-:W-:Y:S02]  /*10ea0*/  ISETP.GT.AND P2, PT, R7.reuse, 0x61, PT ;  /* 0x000000610700780c */ /* 0x040fe40003f44270 */
[----:B------:R-:W-:-:S02]  /*10eb0*/  ISETP.GT.AND P1, PT, R7, 0x68, PT ;  /* 0x000000680700780c */ /* 0x000fc40003f24270 */
[----:B------:R-:W-:Y:S02]  /*10ec0*/  FSEL R177, R54, -INF , P4 ;  /* 0xff80000036b17808 */ /* 0x000fe40002000000 */
[----:B------:R-:W-:Y:S02]  /*10ed0*/  FSEL R176, R55, -INF , P5 ;  /* 0xff80000037b07808 */ /* 0x000fe40002800000 */
[----:B------:R-:W-:Y:S01]  /*10ee0*/  FSEL R174, R42, -INF , P3 ;  /* 0xff8000002aae7808 */ /* 0x000fe20001800000 */
[----:B------:R-:W-:Y:S01]  /*10ef0*/  LDSM.16.MT88.4 R52, [R230+0x100] ;  /* 0x00010000e634783b */ /* 0x000fe20000004200 */
[----:B------:R-:W-:Y:S02]  /*10f00*/  FSEL R173, R43, -INF , P2 ;  /* 0xff8000002bad7808 */ /* 0x000fe40001000000 */
[----:B-1----:R-:W-:Y:S01]  /*10f10*/  FMNMX.FTZ R8, R135, R3, !PT ;  /* 0x0000000387087209 */ /* 0x002fe20007810000 */
[----:B------:R-:W-:Y:S01]  /*10f20*/  FMUL.FTZ R3, R71, c[0x0][0x2d0] ;  /* 0x0000b40047037a20 */ /* 0x000fe20000410000 */
[----:B------:R-:W-:Y:S01]  /*10f30*/  FSEL R172, R34, -INF , P1 ;  /* 0xff80000022ac7808 */ /* 0x000fe20000800000 */
[----:B------:R-:W1:Y:S01]  /*10f40*/  LDSM.16.MT88.4 R40, [R229+0x100] ;  /* 0x00010000e528783b */ /* 0x000e620000004200 */
[----:B------:R-:W-:-:S02]  /*10f50*/  FMNMX.FTZ R8, R145, R8, !PT ;  /* 0x0000000891087209 */ /* 0x000fc40007810000 */
[----:B------:R-:W-:Y:S02]  /*10f60*/  FSEL R3, R3, RZ, P0 ;  /* 0x000000ff03037208 */ /* 0x000fe40000000000 */
[----:B------:R-:W-:Y:S02]  /*10f70*/  FMNMX.FTZ R8, R146, R8, !PT ;  /* 0x0000000892087209 */ /* 0x000fe40007810000 */
[----:B------:R-:W-:Y:S01]  /*10f80*/  ISETP.GT.AND P0, PT, R7, 0x69, PT ;  /* 0x000000690700780c */ /* 0x000fe20003f04270 */
[--C-:B------:R-:W-:Y:S01]  /*10f90*/  FFMA.FTZ R0, R17, c[0x0][0x2d0], -R3.reuse ;  /* 0x0000b40011007a23 */ /* 0x100fe20000010803 */
[----:B------:R-:W-:Y:S01]  /*10fa0*/  FMNMX.FTZ R8, R147, R8, !PT ;  /* 0x0000000893087209 */ /* 0x000fe20007810000 */
[----:B------:R-:W-:Y:S01]  /*10fb0*/  FFMA.FTZ R9, R16, c[0x0][0x2d0], -R3 ;  /* 0x0000b40010097a23 */ /* 0x000fe20000010803 */
[----:B------:R-:W-:Y:S01]  /*10fc0*/  FSEL R170, R35, -INF , P0 ;  /* 0xff80000023aa7808 */ /* 0x000fe20000000000 */
[----:B------:R4:W-:Y:S01]  /*10fd0*/  MUFU.EX2 R196, R0 ;  /* 0x0000000000c47308 */ /* 0x0009e20000000800 */
[----:B------:R-:W-:-:S02]  /*10fe0*/  FMNMX.FTZ R8, R152, R8, !PT ;  /* 0x0000000898087209 */ /* 0x000fc40007810000 */
[----:B--2---:R-:W-:Y:S02]  /*10ff0*/  F2FP.PACK_AB R10, R193, R191 ;  /* 0x000000bfc10a723e */ /* 0x004fe400000000ff */
[----:B------:R-:W-:Y:S02]  /*11000*/  FMNMX.FTZ R7, R175, R8, !PT ;  /* 0x00000008af077209 */ /* 0x000fe40007810000 */
[----:B------:R-:W-:Y:S01]  /*11010*/  F2FP.PACK_AB R8, R195, R240 ;  /* 0x000000f0c308723e */ /* 0x000fe200000000ff */
[----:B------:R-:W2:Y:S01]  /*11020*/  MUFU.EX2 R206, R9 ;  /* 0x0000000900ce7308 */ /* 0x000ea20000000800 */
[----:B------:R-:W-:-:S04]  /*11030*/  FMNMX.FTZ R7, R178, R7, !PT ;  /* 0x00000007b2077209 */ /* 0x000fc80007810000 */
[----:B------:R-:W-:Y:S01]  /*11040*/  FMNMX.FTZ R4, R177, R7, !PT ;  /* 0x00000007b1047209 */ /* 0x000fe20007810000 */
[----:B----4-:R-:W-:-:S03]  /*11050*/  FFMA.FTZ R0, R18, c[0x0][0x2d0], -R3 ;  /* 0x0000b40012007a23 */ /* 0x010fc60000010803 */
[----:B------:R-:W-:Y:S01]  /*11060*/  FMNMX.FTZ R4, R176, R4, !PT ;  /* 0x00000004b0047209 */ /* 0x000fe20007810000 */
[----:B------:R4:W-:Y:S03]  /*11070*/  MUFU.EX2 R198, R0 ;  /* 0x0000000000c67308 */ /* 0x0009e60000000800 */
[----:B------:R-:W-:Y:S02]  /*11080*/  FMNMX.FTZ R2, R174, R4, !PT ;  /* 0x00000004ae027209 */ /* 0x000fe40007810000 */
[----:B--2---:R-:W-:Y:S01]  /*11090*/  F2FP.PACK_AB R9, R196, R206 ;  /* 0x000000cec409723e */ /* 0x004fe200000000ff */
[----:B----4-:R-:W-:-:S04]  /*110a0*/  FFMA.FTZ R0, R19, c[0x0][0x2d0], -R3 ;  /* 0x0000b40013007a23 */ /* 0x010fc80000010803 */
[----:B------:R2:W4:Y:S02]  /*110b0*/  MUFU.EX2 R209, R0 ;  /* 0x0000000000d17308 */ /* 0x0005240000000800 */
[----:B--2---:R-:W-:Y:S01]  /*110c0*/  FMNMX.FTZ R0, R173, R2, !PT ;  /* 0x00000002ad007209 */ /* 0x004fe20007810000 */
[--C-:B------:R-:W-:Y:S01]  /*110d0*/  FFMA.FTZ R2, R20, c[0x0][0x2d0], -R5.reuse ;  /* 0x0000b40014027a23 */ /* 0x100fe20000010805 */
[----:B----4-:R-:W-:Y:S02]  /*110e0*/  F2FP.PACK_AB R11, R209, R198 ;  /* 0x000000c6d10b723e */ /* 0x010fe400000000ff */
[----:B------:R-:W-:Y:S02]  /*110f0*/  FMNMX.FTZ R0, R172, R0, !PT ;  /* 0x00000000ac007209 */ /* 0x000fe40007810000 */
[----:B------:R2:W-:Y:S02]  /*11100*/  MUFU.EX2 R237, R2 ;  /* 0x0000000200ed7308 */ /* 0x0005e40000000800 */
[----:B------:R-:W-:Y:S01]  /*11110*/  FMNMX.FTZ R0, R170, R0, !PT ;  /* 0x00000000aa007209 */ /* 0x000fe20007810000 */
[C---:B------:R-:W-:Y:S04]  /*11120*/  HMMA.16816.F32 R44, R8.reuse, R24, RZ ;  /* 0x00000018082c723c */ /* 0x040fe800000018ff */
[----:B------:R-:W4:Y:S04]  /*11130*/  SHFL.BFLY PT, R4, R0, 0x2, 0x1f ;  /* 0x0c401f0000047f89 */ /* 0x000f2800000e0000 */
[----:B---3--:R-:W-:Y:S01]  /*11140*/  HMMA.16816.F32 R56, R8, R36, RZ ;  /* 0x000000240838723c */ /* 0x008fe200000018ff */
[----:B--2---:R-:W-:-:S04]  /*11150*/  FFMA.FTZ R2, R21, c[0x0][0x2d0], -R5 ;  /* 0x0000b40015027a23 */ /* 0x004fc80000010805 */
[----:B------:R2:W3:Y:S03]  /*11160*/  MUFU.EX2 R214, R2 ;  /* 0x0000000200d67308 */ /* 0x0004e60000000800 */
[C---:B-1----:R-:W-:Y:S08]  /*11170*/  HMMA.16816.F32 R48, R8.reuse, R40, RZ ;  /* 0x000000280830723c */ /* 0x042ff000000018ff */
[----:B------:R-:W-:Y:S01]  /*11180*/  HMMA.16816.F32 R16, R8, R52, RZ ;  /* 0x000000340810723c */ /* 0x000fe200000018ff */
[----:B----4-:R-:W-:Y:S01]  /*11190*/  FMNMX.FTZ R0, R0, R4, !PT ;  /* 0x0000000400007209 */ /* 0x010fe20007810000 */
[----:B--2---:R-:W-:-:S04]  /*111a0*/  FFMA.FTZ R2, R22, c[0x0][0x2d0], -R5 ;  /* 0x0000b40016027a23 */ /* 0x004fc80000010805 */
[----:B------:R-:W1:Y:S02]  /*111b0*/  SHFL.BFLY PT, R4, R0, 0x1, 0x1f ;  /* 0x0c201f0000047f89 */ /* 0x000e6400000e0000 */
[----:B------:R-:W-:Y:S01]  /*111c0*/  HMMA.16816.F32 R32, R8, R26, RZ ;  /* 0x0000001a0820723c */ /* 0x000fe200000018ff */
[----:B---3--:R-:W-:Y:S01]  /*111d0*/  F2FP.PACK_AB R12, R214, R237 ;  /* 0x000000edd60c723e */ /* 0x008fe200000000ff */
[----:B------:R2:W-:Y:S02]  /*111e0*/  MUFU.EX2 R201, R2 ;  /* 0x0000000200c97308 */ /* 0x0005e40000000800 */
[----:B--2---:R-:W-:-:S04]  /*111f0*/  FFMA.FTZ R2, R23, c[0x0][0x2d0], -R5 ;  /* 0x0000b40017027a23 */ /* 0x004fc80000010805 */
[----:B------:R-:W-:Y:S02]  /*11200*/  HMMA.16816.F32 R20, R8, R42, RZ ;  /* 0x0000002a0814723c */ /* 0x000fe400000018ff */
[----:B------:R2:W3:Y:S01]  /*11210*/  MUFU.EX2 R239, R2 ;  /* 0x0000000200ef7308 */ /* 0x0004e20000000800 */
[----:B-1----:R-:W-:-:S04]  /*11220*/  FMNMX.FTZ R138, R0, R4, !PT ;  /* 0x00000004008a7209 */ /* 0x002fc80007810000 */
[C---:B------:R-:W-:Y:S01]  /*11230*/  FSETP.NEU.FTZ.AND P0, PT, R138.reuse, -INF , PT ;  /* 0xff8000008a00780b */ /* 0x040fe20003f1d000 */
[----:B------:R-:W-:-:S05]  /*11240*/  FMUL.FTZ R0, R138, c[0x0][0x2d0] ;  /* 0x0000b4008a007a20 */ /* 0x000fca0000410000 */
[----:B------:R-:W-:Y:S01]  /*11250*/  FSEL R0, R0, RZ, P0 ;  /* 0x000000ff00007208 */ /* 0x000fe20000000000 */
[----:B--2---:R-:W-:Y:S01]  /*11260*/  FFMA.FTZ R2, R28, c[0x0][0x2d0], -R3 ;  /* 0x0000b4001c027a23 */ /* 0x004fe20000010803 */
[----:B---3--:R-:W-:-:S03]  /*11270*/  F2FP.PACK_AB R14, R239, R201 ;  /* 0x000000c9ef0e723e */ /* 0x008fc600000000ff */
[----:B------:R1:W-:Y:S02]  /*11280*/  MUFU.EX2 R213, R2 ;  /* 0x0000000200d57308 */ /* 0x0003e40000000800 */
[----:B-1----:R-:W-:-:S06]  /*11290*/  FFMA.FTZ R2, R29, c[0x0][0x2d0], -R3 ;  /* 0x0000b4001d027a23 */ /* 0x002fcc0000010803 */
[----:B------:R1:W2:Y:S02]  /*112a0*/  MUFU.EX2 R179, R2 ;  /* 0x0000000200b37308 */ /* 0x0002a40000000800 */
[----:B-1----:R-:W-:Y:S02]  /*112b0*/  FFMA.FTZ R2, R30, c[0x0][0x2d0], -R3 ;  /* 0x0000b4001e027a23 */ /* 0x002fe40000010803 */
[----:B--2---:R-:W-:-:S04]  /*112c0*/  IMAD.MOV.U32 R4, RZ, RZ, R179 ;  /* 0x000000ffff047224 */ /* 0x004fc800078e00b3 */
[----:B------:R1:W-:Y:S01]  /*112d0*/  MUFU.EX2 R203, R2 ;  /* 0x0000000200cb7308 */ /* 0x0003e20000000800 */
[----:B------:R-:W-:Y:S01]  /*112e0*/  F2FP.PACK_AB R13, R4, R213 ;  /* 0x000000d5040d723e */ /* 0x000fe200000000ff */
[----:B-1----:R-:W-:Y:S02]  /*112f0*/  FFMA.FTZ R2, R31, c[0x0][0x2d0], -R3 ;  /* 0x0000b4001f027a23 */ /* 0x002fe40000010803 */
[C---:B------:R-:W-:Y:S04]  /*11300*/  HMMA.16816.F32 R28, R8.reuse, R38, RZ ;  /* 0x00000026081c723c */ /* 0x040fe800000018ff */
[----:B------:R1:W2:Y:S04]  /*11310*/  MUFU.EX2 R202, R2 ;  /* 0x0000000200ca7308 */ /* 0x0002a80000000800 */
[----:B------:R-:W-:Y:S01]  /*11320*/  HMMA.16816.F32 R8, R8, R54, RZ ;  /* 0x000000360808723c */ /* 0x000fe200000018ff */
[----:B-1----:R-:W-:Y:S01]  /*11330*/  FFMA.FTZ R2, R85, c[0x0][0x2d0], -R6 ;  /* 0x0000b40055027a23 */ /* 0x002fe20000010806 */
[----:B--2---:R-:W-:-:S03]  /*11340*/  F2FP.PACK_AB R15, R202, R203 ;  /* 0x000000cbca0f723e */ /* 0x004fc600000000ff */
[----:B------:R1:W-:Y:S04]  /*11350*/  MUFU.EX2 R227, R2 ;  /* 0x0000000200e37308 */ /* 0x0003e80000000800 */
[C---:B------:R-:W-:Y:S11]  /*11360*/  HMMA.16816.F32 R100, R12.reuse, R60, R44 ;  /* 0x0000003c0c64723c */ /* 0x040ff6000000182c */
[----:B------:R-:W-:Y:S04]  /*11370*/  @!UPT UIADD3 URZ, URZ, URZ, URZ ;  /* 0x0000003f3f3ff290 */ /* 0x000fe8000fffe03f */
[----:B------:R-:W-:Y:S01]  /*11380*/  HMMA.16816.F32 R44, R12, R78, R8 ;  /* 0x0000004e0c2c723c */ /* 0x000fe20000001808 */
[----:B-1----:R-:W-:-:S06]  /*11390*/  FFMA.FTZ R2, R86, c[0x0][0x2d0], -R6 ;  /* 0x0000b40056027a23 */ /* 0x002fcc0000010806 */
[----:B------:R-:W-:Y:S01]  /*113a0*/  F2FP.PACK_AB R8, R251, R252 ;  /* 0x000000fcfb08723e */ /* 0x000fe200000000ff */
[----:B------:R1:W2:Y:S01]  /*113b0*/  MUFU.EX2 R187, R2 ;  /* 0x0000000200bb7308 */ /* 0x0002a20000000800 */
[C---:B------:R-:W-:Y:S08]  /*113c0*/  HMMA.16816.F32 R112, R12.reuse, R66, R28 ;  /* 0x000000420c70723c */ /* 0x040ff0000000181c */
[----:B------:R-:W-:Y:S01]  /*113d0*/  HMMA.16816.F32 R96, R12, R64, R56 ;  /* 0x000000400c60723c */ /* 0x000fe20000001838 */
[----:B-1----:R-:W-:Y:S01]  /*113e0*/  FFMA.FTZ R2, R87, c[0x0][0x2d0], -R6 ;  /* 0x0000b40057027a23 */ /* 0x002fe20000010806 */
[----:B--2---:R-:W-:-:S06]  /*113f0*/  F2FP.PACK_AB R10, R187, R227 ;  /* 0x000000e3bb0a723e */ /* 0x004fcc00000000ff */
[C---:B------:R-:W-:Y:S01]  /*11400*/  HMMA.16816.F32 R124, R12.reuse, R72, R48 ;  /* 0x000000480c7c723c */ /* 0x040fe20000001830 */
[----:B------:R1:W-:Y:S07]  /*11410*/  MUFU.EX2 R210, R2 ;  /* 0x0000000200d27308 */ /* 0x0003ee0000000800 */
[C---:B------:R-:W-:Y:S08]  /*11420*/  HMMA.16816.F32 R120, R12.reuse, R76, R16 ;  /* 0x0000004c0c78723c */ /* 0x040ff00000001810 */
[----:B------:R-:W-:Y:S01]  /*11430*/  HMMA.16816.F32 R116, R12, R62, R32 ;  /* 0x0000003e0c74723c */ /* 0x000fe20000001820 */
[----:B-1----:R-:W-:-:S02]  /*11440*/  FFMA.FTZ R2, R88, c[0x0][0x2d0], -R6 ;  /* 0x0000b40058027a23 */ /* 0x002fc40000010806 */
[----:B------:R-:W-:Y:S02]  /*11450*/  IMAD.MOV.U32 R88, RZ, RZ, R111 ;  /* 0x000000ffff587224 */ /* 0x000fe400078e006f */
[----:B------:R1:W-:Y:S03]  /*11460*/  MUFU.EX2 R208, R2 ;  /* 0x0000000200d07308 */ /* 0x0003e60000000800 */
[----:B------:R-:W-:Y:S01]  /*11470*/  HMMA.16816.F32 R108, R12, R74, R20 ;  /* 0x0000004a0c6c723c */ /* 0x000fe20000001814 */
        /* <DEDUP_REMOVED lines=21> */
[C---:B------:R-:W-:Y:S08]  /*115d0*/  HMMA.16816.F32 R32, R8.reuse, R38, RZ ;  /* 0x000000260820723c */ /* 0x040ff000000018ff */
[----:B------:R-:W-:Y:S01]  /*115e0*/  HMMA.16816.F32 R36, R8, R42, RZ ;  /* 0x0000002a0824723c */ /* 0x000fe200000018ff */
[----:B-1----:R-:W-:-:S04]  /*115f0*/  FFMA.FTZ R2, R82, c[0x0][0x2d0], -R0 ;  /* 0x0000b40052027a23 */ /* 0x002fc80000010800 */
[----:B------:R1:W3:Y:S03]  /*11600*/  MUFU.EX2 R184, R2 ;  /* 0x0000000200b87308 */ /* 0x0002e60000000800 */
[----:B------:R-:W-:Y:S07]  /*11610*/  HMMA.16816.F32 R52, R8, R54, RZ ;  /* 0x000000360834723c */ /* 0x000fee00000018ff */
[----:B------:R-:W-:-:S02]  /*11620*/  F2FP.PACK_AB R8, R208, R210 ;  /* 0x000000d2d008723e */ /* 0x000fc400000000ff */
        /* <DEDUP_REMOVED lines=9> */
[C---:B------:R-:W-:Y:S01]  /*116c0*/  HMMA.16816.F32 R48, R8.reuse, R72, R12 ;  /* 0x000000480830723c */ /* 0x040fe2000000180c */
[----:B------:R-:W-:Y:S07]  /*116d0*/  LDSM.16.MT88.4 R12, [R229+0x1100] ;  /* 0x00110000e50c783b */ /* 0x000fee0000004200 */
[----:B------:R-:W-:Y:S01]  /*116e0*/  HMMA.16816.F32 R40, R8, R60, R20 ;  /* 0x0000003c0828723c */ /* 0x000fe20000001814 */
[----:B------:R-:W-:Y:S01]  /*116f0*/  LDSM.16.MT88.4 R20, [R228+0x1100] ;  /* 0x00110000e414783b */ /* 0x000fe20000004200 */
[----:B-1----:R-:W-:-:S04]  /*11700*/  FFMA.FTZ R2, R105, c[0x0][0x2d0], -R6 ;  /* 0x0000b40069027a23 */ /* 0x002fc80000010806 */
[----:B------:R1:W-:Y:S02]  /*11710*/  MUFU.EX2 R248, R2 ;  /* 0x0000000200f87308 */ /* 0x0003e40000000800 */
[C---:B------:R-:W-:Y:S01]  /*11720*/  HMMA.16816.F32 R56, R8.reuse, R64, R16 ;  /* 0x000000400838723c */ /* 0x040fe20000001810 */
[----:B------:R-:W-:Y:S07]  /*11730*/  LDSM.16.MT88.4 R16, [R231+0x1100] ;  /* 0x00110000e710783b */ /* 0x000fee0000004200 */
[----:B------:R-:W-:Y:S01]  /*11740*/  HMMA.16816.F32 R28, R8, R62, R28 ;  /* 0x0000003e081c723c */ /* 0x000fe2000000181c */
[----:B-1----:R-:W-:-:S07]  /*11750*/  FFMA.FTZ R2, R104, c[0x0][0x2d0], -R6 ;  /* 0x0000b40068027a23 */ /* 0x002fce0000010806 */
[C---:B------:R-:W-:Y:S01]  /*11760*/  HMMA.16816.F32 R32, R8.reuse, R66, R32 ;  /* 0x000000420820723c */ /* 0x040fe20000001820 */
[----:B------:R1:W-:Y:S07]  /*11770*/  MUFU.EX2 R249, R2 ;  /* 0x0000000200f97308 */ /* 0x0003ee0000000800 */
[C---:B------:R-:W-:Y:S08]  /*11780*/  HMMA.16816.F32 R36, R8.reuse, R74, R36 ;  /* 0x0000004a0824723c */ /* 0x040ff00000001824 */
[----:B------:R-:W-:Y:S01]  /*11790*/  HMMA.16816.F32 R52, R8, R78, R52 ;  /* 0x0000004e0834723c */ /* 0x000fe20000001834 */
[----:B-1----:R-:W-:-:S04]  /*117a0*/  FFMA.FTZ R2, R95, c[0x0][0x2d0], -R6 ;  /* 0x0000b4005f027a23 */ /* 0x002fc80000010806 */
[----:B------:R1:W-:Y:S02]  /*117b0*/  MUFU.EX2 R250, R2 ;  /* 0x0000000200fa7308 */ /* 0x0003e40000000800 */
[----:B-1----:R-:W-:Y:S02]  /*117c0*/  FFMA.FTZ R2, R133, c[0x0][0x2d0], -R5 ;  /* 0x0000b40085027a23 */ /* 0x002fe40000010805 */
[----:B------:R-:W-:-:S04]  /*117d0*/  IMAD.MOV.U32 R133, RZ, RZ, R4 ;  /* 0x000000ffff857224 */ /* 0x000fc800078e0004 */
[----:B------:R1:W-:Y:S01]  /*117e0*/  MUFU.EX2 R225, R2 ;  /* 0x0000000200e17308 */ /* 0x0003e20000000800 */
[----:B------:R-:W-:Y:S02]  /*117f0*/  IMAD.MOV.U32 R4, RZ, RZ, R212 ;  /* 0x000000ffff047224 */ /* 0x000fe400078e00d4 */
[----:B-1----:R-:W-:Y:S02]  /*11800*/  FFMA.FTZ R2, R132, c[0x0][0x2d0], -R5 ;  /* 0x0000b40084027a23 */ /* 0x002fe40000010805 */
[----:B------:R-:W-:-:S03]  /*11810*/  IMAD.MOV.U32 R132, RZ, RZ, R214 ;  /* 0x000000ffff847224 */ /* 0x000fc600078e00d6 */
[----:B------:R1:W2:Y:S02]  /*11820*/  MUFU.EX2 R226, R2 ;  /* 0x0000000200e27308 */ /* 0x0002a40000000800 */
[--C-:B-1----:R-:W-:Y:S02]  /*11830*/  FFMA.FTZ R2, R107, c[0x0][0x2d0], -R5.reuse ;  /* 0x0000b4006b027a23 */ /* 0x102fe40000010805 */
[----:B------:R-:W-:Y:S01]  /*11840*/  HMMA.16816.F32 R104, R8, R76, R24 ;  /* 0x0000004c0868723c */ /* 0x000fe20000001818 */
[----:B------:R-:W1:Y:S03]  /*11850*/  LDSM.16.MT88.4 R24, [R230+0x1100] ;  /* 0x00110000e618783b */ /* 0x000e660000004200 */
[----:B------:R3:W-:Y:S03]  /*11860*/  MUFU.EX2 R246, R2 ;  /* 0x0000000200f67308 */ /* 0x0007e60000000800 */
[----:B--2---:R-:W-:Y:S01]  /*11870*/  F2FP.PACK_AB R8, R226, R225 ;  /* 0x000000e1e208723e */ /* 0x004fe200000000ff */
[----:B---3--:R-:W-:-:S02]  /*11880*/  FFMA.FTZ R2, R129, c[0x0][0x2d0], -R5 ;  /* 0x0000b40081027a23 */ /* 0x008fc40000010805 */
[----:B------:R-:W-:Y:S02]  /*11890*/  IMAD.MOV.U32 R129, RZ, RZ, R211 ;  /* 0x000000ffff817224 */ /* 0x000fe400078e00d3 */
[----:B------:R2:W3:Y:S02]  /*118a0*/  MUFU.EX2 R224, R2 ;  /* 0x0000000200e07308 */ /* 0x0004e40000000800 */
[----:B--2---:R-:W-:Y:S01]  /*118b0*/  FFMA.FTZ R2, R134, c[0x0][0x2d0], -R3 ;  /* 0x0000b40086027a23 */ /* 0x004fe20000010803 */
[----:B---3--:R-:W-:Y:S01]  /*118c0*/  F2FP.PACK_AB R10, R224, R246 ;  /* 0x000000f6e00a723e */ /* 0x008fe200000000ff */
[----:B------:R-:W-:-:S04]  /*118d0*/  IMAD.MOV.U32 R134, RZ, RZ, R213 ;  /* 0x000000ffff867224 */ /* 0x000fc800078e00d5 */
[----:B------:R2:W-:Y:S02]  /*118e0*/  MUFU.EX2 R223, R2 ;  /* 0x0000000200df7308 */ /* 0x0005e40000000800 */
[----:B--2---:R-:W-:Y:S02]  /*118f0*/  FFMA.FTZ R2, R136, c[0x0][0x2d0], -R3 ;  /* 0x0000b40088027a23 */ /* 0x004fe40000010803 */
[----:B------:R-:W-:-:S04]  /*11900*/  IMAD.MOV.U32 R136, RZ, RZ, R210 ;  /* 0x000000ffff887224 */ /* 0x000fc800078e00d2 */
        /* <DEDUP_REMOVED lines=9> */
[----:B---3--:R-:W-:-:S05]  /*119a0*/  F2FP.PACK_AB R11, R220, R221 ;  /* 0x000000dddc0b723e */ /* 0x008fca00000000ff */
[----:B------:R2:W-:Y:S02]  /*119b0*/  MUFU.EX2 R218, R2 ;  /* 0x0000000200da7308 */ /* 0x0005e40000000800 */
[C---:B-1----:R-:W-:Y:S07]  /*119c0*/  HMMA.16816.F32 R76, R8.reuse, R24, R120 ;  /* 0x00000018084c723c */ /* 0x042fee0000001878 */
[----:B------:R-:W-:Y:S01]  /*119d0*/  IMAD.MOV.U32 R123, RZ, RZ, R207 ;  /* 0x000000ffff7b7224 */ /* 0x000fe200078e00cf */
[----:B------:R-:W-:Y:S01]  /*119e0*/  HMMA.16816.F32 R84, R8, R12, R124 ;  /* 0x0000000c0854723c */ /* 0x000fe2000000187c */
[----:B------:R-:W-:-:S02]  /*119f0*/  IMAD.MOV.U32 R121, RZ, RZ, R196 ;  /* 0x000000ffff797224 */ /* 0x000fc400078e00c4 */
[----:B------:R-:W-:Y:S02]  /*11a00*/  IMAD.MOV.U32 R122, RZ, RZ, R199 ;  /* 0x000000ffff7a7224 */ /* 0x000fe400078e00c7 */
[----:B--2---:R-:W-:Y:S02]  /*11a10*/  FFMA.FTZ R2, R92, c[0x0][0x2d0], -R0 ;  /* 0x0000b4005c027a23 */ /* 0x004fe40000010800 */
[----:B------:R-:W-:Y:S01]  /*11a20*/  IMAD.MOV.U32 R124, RZ, RZ, R206 ;  /* 0x000000ffff7c7224 */ /* 0x000fe200078e00ce */
[----:B------:R-:W-:Y:S01]  /*11a30*/  HMMA.16816.F32 R100, R8, R20, R100 ;  /* 0x000000140864723c */ /* 0x000fe20000001864 */
[----:B------:R1:W2:Y:S01]  /*11a40*/  MUFU.EX2 R219, R2 ;  /* 0x0000000200db7308 */ /* 0x0002a20000000800 */
[----:B------:R-:W-:Y:S02]  /*11a50*/  IMAD.MOV.U32 R127, RZ, RZ, R205 ;  /* 0x000000ffff7f7224 */ /* 0x000fe400078e00cd */
[----:B------:R-:W-:Y:S02]  /*11a60*/  IMAD.MOV.U32 R125, RZ, RZ, R204 ;  /* 0x000000ffff7d7224 */ /* 0x000fe400078e00cc */
[----:B------:R-:W-:-:S02]  /*11a70*/  IMAD.MOV.U32 R126, RZ, RZ, R88 ;  /* 0x000000ffff7e7224 */ /* 0x000fc400078e0058 */
[----:B------:R-:W-:Y:S01]  /*11a80*/  HMMA.16816.F32 R96, R8, R16, R96 ;  /* 0x000000100860723c */ /* 0x000fe20000001860 */
[----:B------:R-:W-:-:S07]  /*11a90*/  IMAD.MOV.U32 R120, RZ, RZ, R195 ;  /* 0x000000ffff787224 */ /* 0x000fce00078e00c3 */
        /* <DEDUP_REMOVED lines=9> */
[----:B--2---:R-:W-:Y:S02]  /*11b30*/  F2FP.PACK_AB R9, R219, R218 ;  /* 0x000000dadb09723e */ /* 0x004fe400000000ff */
[----:B------:R-:W-:Y:S01]  /*11b40*/  F2FP.PACK_AB R10, R250, R249 ;  /* 0x000000f9fa0a723e */ /* 0x000fe200000000ff */
[----:B-1----:R-:W-:Y:S01]  /*11b50*/  FFMA.FTZ R2, R163, c[0x0][0x2d0], -R6 ;  /* 0x0000b400a3027a23 */ /* 0x002fe20000010806 */
[----:B---3--:R-:W-:Y:S01]  /*11b60*/  F2FP.PACK_AB R11, R216, R217 ;  /* 0x000000d9d80b723e */ /* 0x008fe200000000ff */
[----:B------:R-:W-:-:S02]  /*11b70*/  IMAD.MOV.U32 R163, RZ, RZ, R200 ;  /* 0x000000ffffa37224 */ /* 0x000fc400078e00c8 */
[----:B------:R1:W-:Y:S04]  /*11b80*/  MUFU.EX2 R212, R2 ;  /* 0x0000000200d47308 */ /* 0x0003e80000000800 */
[C---:B------:R-:W-:Y:S08]  /*11b90*/  HMMA.16816.F32 R64, R8.reuse, R20, R40 ;  /* 0x000000140840723c */ /* 0x040ff00000001828 */
[----:B------:R-:W-:Y:S01]  /*11ba0*/  HMMA.16816.F32 R60, R8, R22, R28 ;  /* 0x00000016083c723c */ /* 0x000fe2000000181c */
[----:B------:R-:W2:Y:S01]  /*11bb0*/  LDSM.16.MT88.4 R20, [R228+0x1900] ;  /* 0x00190000e414783b */ /* 0x000ea20000004200 */
[----:B-1----:R-:W-:-:S03]  /*11bc0*/  FFMA.FTZ R2, R162, c[0x0][0x2d0], -R6 ;  /* 0x0000b400a2027a23 */ /* 0x002fc60000010806 */
[----:B------:R-:W-:Y:S01]  /*11bd0*/  LDSM.16.MT88.4 R28, [R230+0x1900] ;  /* 0x00190000e61c783b */ /* 0x000fe20000004200 */
[----:B------:R-:W-:Y:S01]  /*11be0*/  IMAD.MOV.U32 R162, RZ, RZ, R202 ;  /* 0x000000ffffa27224 */ /* 0x000fe200078e00ca */
[----:B------:R1:W-:Y:S01]  /*11bf0*/  MUFU.EX2 R213, R2 ;  /* 0x0000000200d57308 */ /* 0x0003e20000000800 */
[C---:B------:R-:W-:Y:S08]  /*11c00*/  HMMA.16816.F32 R56, R8.reuse, R16, R56 ;  /* 0x000000100838723c */ /* 0x040ff00000001838 */
[----:B------:R-:W-:Y:S01]  /*11c10*/  HMMA.16816.F32 R44, R8, R18, R32 ;  /* 0x00000012082c723c */ /* 0x000fe20000001820 */
[----:B------:R-:W3:Y:S01]  /*11c20*/  LDSM.16.MT88.4 R16, [R231+0x1900] ;  /* 0x00190000e710783b */ /* 0x000ee20000004200 */
[----:B-1----:R-:W-:-:S06]  /*11c30*/  FFMA.FTZ R2, R161, c[0x0][0x2d0], -R6 ;  /* 0x0000b400a1027a23 */ /* 0x002fcc0000010806 */
[----:B------:R-:W-:Y:S01]  /*11c40*/  HMMA.16816.F32 R40, R8, R12, R48 ;  /* 0x0000000c0828723c */ /* 0x000fe20000001830 */
[----:B------:R-:W-:Y:S01]  /*11c50*/  IMAD.MOV.U32 R161, RZ, RZ, R124 ;  /* 0x000000ffffa17224 */ /* 0x000fe200078e007c */
[----:B------:R1:W-:Y:S01]  /*11c60*/  MUFU.EX2 R214, R2 ;  /* 0x0000000200d67308 */ /* 0x0003e20000000800 */
[----:B------:R-:W-:-:S05]  /*11c70*/  IMAD.MOV.U32 R124, RZ, RZ, R197 ;  /* 0x000000ffff7c7224 */ /* 0x000fca00078e00c5 */
[C---:B------:R-:W-:Y:S01]  /*11c80*/  HMMA.16816.F32 R32, R8.reuse, R14, R36 ;  /* 0x0000000e0820723c */ /* 0x040fe20000001824 */
[----:B------:R-:W4:Y:S07]  /*11c90*/  LDSM.16.MT88.4 R12, [R229+0x1900] ;  /* 0x00190000e50c783b */ /* 0x000f2e0000004200 */
[----:B------:R-:W-:Y:S01]  /*11ca0*/  HMMA.16816.F32 R48, R8, R24, R104 ;  /* 0x000000180830723c */ /* 0x000fe20000001868 */
[----:B-1----:R-:W-:Y:S02]  /*11cb0*/  FFMA.FTZ R2, R160, c[0x0][0x2d0], -R6 ;  /* 0x0000b400a0027a23 */ /* 0x002fe40000010806 */
[----:B------:R-:W-:-:S02]  /*11cc0*/  IMAD.MOV.U32 R160, RZ, RZ, R70 ;  /* 0x000000ffffa07224 */ /* 0x000fc400078e0046 */
[----:B------:R-:W-:-:S03]  /*11cd0*/  IMAD.MOV.U32 R70, RZ, RZ, R215 ;  /* 0x000000ffff467224 */ /* 0x000fc600078e00d7 */
[----:B------:R-:W-:Y:S01]  /*11ce0*/  HMMA.16816.F32 R52, R8, R26, R52 ;  /* 0x0000001a0834723c */ /* 0x000fe20000001834 */
[----:B------:R1:W-:Y:S01]  /*11cf0*/  MUFU.EX2 R215, R2 ;  /* 0x0000000200d77308 */ /* 0x0003e20000000800 */
[----:B------:R-:W2:Y:S01]  /*11d00*/  LDSM.16.MT88.4 R24, [R228+0x2100] ;  /* 0x00210000e418783b */ /* 0x000ea20000004200 */
[----:B-1----:R-:W-:Y:S02]  /*11d10*/  FFMA.FTZ R2, R151, c[0x0][0x2d0], -R5 ;  /* 0x0000b40097027a23 */ /* 0x002fe40000010805 */
[----:B------:R-:W-:-:S04]  /*11d20*/  IMAD.MOV.U32 R151, RZ, RZ, R140 ;  /* 0x000000ffff977224 */ /* 0x000fc800078e008c */
[----:B------:R1:W-:Y:S02]  /*11d30*/  MUFU.EX2 R209, R2 ;  /* 0x0000000200d17308 */ /* 0x0003e40000000800 */
[----:B-1----:R-:W-:Y:S02]  /*11d40*/  FFMA.FTZ R2, R150, c[0x0][0x2d0], -R5 ;  /* 0x0000b40096027a23 */ /* 0x002fe40000010805 */
[----:B------:R-:W-:-:S04]  /*11d50*/  IMAD.MOV.U32 R150, RZ, RZ, R141 ;  /* 0x000000ffff967224 */ /* 0x000fc800078e008d */
[----:B------:R1:W1:Y:S02]  /*11d60*/  MUFU.EX2 R210, R2 ;  /* 0x0000000200d27308 */ /* 0x0002640000000800 */
[----:B-1----:R-:W-:Y:S01]  /*11d70*/  FFMA.FTZ R2, R148, c[0x0][0x2d0], -R5 ;  /* 0x0000b40094027a23 */ /* 0x002fe20000010805 */
[----:B------:R-:W-:Y:S01]  /*11d80*/  F2FP.PACK_AB R8, R210, R209 ;  /* 0x000000d1d208723e */ /* 0x000fe200000000ff */
[----:B------:R-:W-:-:S04]  /*11d90*/  IMAD.MOV.U32 R148, RZ, RZ, R127 ;  /* 0x000000ffff947224 */ /* 0x000fc800078e007f */
[----:B------:R1:W-:Y:S01]  /*11da0*/  MUFU.EX2 R211, R2 ;  /* 0x0000000200d37308 */ /* 0x0003e20000000800 */
[----:B------:R-:W-:Y:S02]  /*11db0*/  IMAD.MOV.U32 R127, RZ, RZ, R129 ;  /* 0x000000ffff7f7224 */ /* 0x000fe400078e0081 */
[----:B------:R-:W-:Y:S02]  /*11dc0*/  IMAD.MOV.U32 R129, RZ, RZ, R198 ;  /* 0x000000ffff817224 */ /* 0x000fe400078e00c6 */
[----:B-1----:R-:W-:Y:S02]  /*11dd0*/  FFMA.FTZ R2, R149, c[0x0][0x2d0], -R5 ;  /* 0x0000b40095027a23 */ /* 0x002fe40000010805 */
[----:B------:R-:W-:Y:S02]  /*11de0*/  IMAD.MOV.U32 R149, RZ, RZ, R193 ;  /* 0x000000ffff957224 */ /* 0x000fe400078e00c1 */
[----:B------:R1:W1:Y:S02]  /*11df0*/  MUFU.EX2 R208, R2 ;  /* 0x0000000200d07308 */ /* 0x0002640000000800 */
[----:B-1----:R-:W-:Y:S01]  /*11e00*/  FFMA.FTZ R2, R158, c[0x0][0x2d0], -R3 ;  /* 0x0000b4009e027a23 */ /* 0x002fe20000010803 */
[----:B------:R-:W-:Y:S01]  /*11e10*/  F2FP.PACK_AB R10, R208, R211 ;  /* 0x000000d3d00a723e */ /* 0x000fe200000000ff */
[----:B------:R-:W-:-:S04]  /*11e20*/  IMAD.MOV.U32 R158, RZ, RZ, R201 ;  /* 0x000000ffff9e7224 */ /* 0x000fc800078e00c9 */
[----:B------:R1:W-:Y:S02]  /*11e30*/  MUFU.EX2 R207, R2 ;  /* 0x0000000200cf7308 */ /* 0x0003e40000000800 */
[----:B-1----:R-:W-:Y:S02]  /*11e40*/  FFMA.FTZ R2, R159, c[0x0][0x2d0], -R3 ;  /* 0x0000b4009f027a23 */ /* 0x002fe40000010803 */
[----:B------:R-:W-:-:S04]  /*11e50*/  IMAD.MOV.U32 R159, RZ, RZ, R70 ;  /* 0x000000ffff9f7224 */ /* 0x000fc800078e0046 */
[----:B------:R1:W1:Y:S01]  /*11e60*/  MUFU.EX2 R206, R2 ;  /* 0x0000000200ce7308 */ /* 0x0002620000000800 */
[----:B------:R-:W-:Y:S02]  /*11e70*/  IMAD.MOV.U32 R70, RZ, RZ, R203 ;  /* 0x000000ffff467224 */ /* 0x000fe400078e00cb */
[----:B-1----:R-:W-:Y:S01]  /*11e80*/  FFMA.FTZ R2, R144, c[0x0][0x2d0], -R3 ;  /* 0x0000b40090027a23 */ /* 0x002fe20000010803 */
[----:B------:R-:W-:Y:S01]  /*11e90*/  F2FP.PACK_AB R9, R206, R207 ;  /* 0x000000cfce09723e */ /* 0x000fe200000000ff */
[----:B------:R-:W-:-:S03]  /*11ea0*/  IMAD.MOV.U32 R144, RZ, RZ, R189 ;  /* 0x000000ffff907224 */ /* 0x000fc600078e00bd */
[----:B------:R1:W-:Y:S02]  /*11eb0*/  MUFU.EX2 R205, R2 ;  /* 0x0000000200cd7308 */ /* 0x0003e40000000800 */
[----:B-1----:R-:W-:-:S06]  /*11ec0*/  FFMA.FTZ R2, R142, c[0x0][0x2d0], -R3 ;  /* 0x0000b4008e027a23 */ /* 0x002fcc0000010803 */
[----:B------:R1:W1:Y:S02]  /*11ed0*/  MUFU.EX2 R204, R2 ;  /* 0x0000000200cc7308 */ /* 0x0002640000000800 */
[----:B-1----:R-:W-:Y:S01]  /*11ee0*/  FFMA.FTZ R2, R131, c[0x0][0x2d0], -R0 ;  /* 0x0000b40083027a23 */ /* 0x002fe20000010800 */
[----:B------:R-:W-:Y:S01]  /*11ef0*/  F2FP.PACK_AB R11, R204, R205 ;  /* 0x000000cdcc0b723e */ /* 0x000fe200000000ff */
[----:B------:R-:W-:-:S04]  /*11f00*/  IMAD.MOV.U32 R131, RZ, RZ, R123 ;  /* 0x000000ffff837224 */ /* 0x000fc800078e007b */
[----:B------:R1:W-:Y:S01]  /*11f10*/  MUFU.EX2 R202, R2 ;  /* 0x0000000200ca7308 */ /* 0x0003e20000000800 */
[----:B------:R-:W-:Y:S01]  /*11f20*/  IMAD.MOV.U32 R123, RZ, RZ, R191 ;  /* 0x000000ffff7b7224 */ /* 0x000fe200078e00bf */
[C---:B--2---:R-:W-:Y:S08]  /*11f30*/  HMMA.16816.F32 R112, R8.reuse, R20, R100 ;  /* 0x000000140870723c */ /* 0x044ff00000001864 */
[----:B------:R-:W-:Y:S01]  /*11f40*/  HMMA.16816.F32 R108, R8, R22, R92 ;  /* 0x00000016086c723c */ /* 0x000fe2000000185c */
[----:B-1----:R-:W-:-:S02]  /*11f50*/  FFMA.FTZ R2, R130, c[0x0][0x2d0], -R0 ;  /* 0x0000b40082027a23 */ /* 0x002fc40000010800 */
[----:B------:R-:W-:Y:S02]  /*11f60*/  IMAD.MOV.U32 R130, RZ, RZ, R125 ;  /* 0x000000ffff827224 */ /* 0x000fe400078e007d */
[----:B------:R1:W2:Y:S01]  /*11f70*/  MUFU.EX2 R203, R2 ;  /* 0x0000000200cb7308 */ /* 0x0002a20000000800 */
[----:B------:R-:W-:Y:S02]  /*11f80*/  IMAD.MOV.U32 R125, RZ, RZ, R136 ;  /* 0x000000ffff7d7224 */ /* 0x000fe400078e0088 */
[C---:B---3--:R-:W-:Y:S08]  /*11f90*/  HMMA.16816.F32 R104, R8.reuse, R16, R96 ;  /* 0x000000100868723c */ /* 0x048ff00000001860 */
[----:B------:R-:W-:Y:S01]  /*11fa0*/  HMMA.16816.F32 R100, R8, R18, R88 ;  /* 0x000000120864723c */ /* 0x000fe20000001858 */
[----:B-1----:R-:W-:-:S02]  /*11fb0*/  FFMA.FTZ R2, R128, c[0x0][0x2d0], -R0 ;  /* 0x0000b40080027a23 */ /* 0x002fc40000010800 */
[----:B------:R-:W-:-:S05]  /*11fc0*/  IMAD.MOV.U32 R128, RZ, RZ, R194 ;  /* 0x000000ffff807224 */ /* 0x000fca00078e00c2 */
[C---:B----4-:R-:W-:Y:S01]  /*11fd0*/  HMMA.16816.F32 R96, R8.reuse, R12, R84 ;  /* 0x0000000c0860723c */ /* 0x050fe20000001854 */
[----:B------:R1:W-:Y:S07]  /*11fe0*/  MUFU.EX2 R201, R2 ;  /* 0x0000000200c97308 */ /* 0x0003ee0000000800 */
        /* <DEDUP_REMOVED lines=10> */
[----:B---3--:R-:W-:Y:S01]  /*12090*/  F2FP.PACK_AB R11, R200, R201 ;  /* 0x000000c9c80b723e */ /* 0x008fe200000000ff */
[----:B------:R-:W-:Y:S02]  /*120a0*/  IMAD.MOV.U32 R167, RZ, RZ, R190 ;  /* 0x000000ffffa77224 */ /* 0x000fe400078e00be */
[----:B------:R1:W-:Y:S04]  /*120b0*/  MUFU.EX2 R193, R2 ;  /* 0x0000000200c17308 */ /* 0x0003e80000000800 */
[C---:B------:R-:W-:Y:S08]  /*120c0*/  HMMA.16816.F32 R36, R8.reuse, R14, R32 ;  /* 0x0000000e0824723c */ /* 0x040ff00000001820 */
[----:B------:R-:W-:Y:S01]  /*120d0*/  HMMA.16816.F32 R84, R8, R20, R64 ;  /* 0x000000140854723c */ /* 0x000fe20000001840 */
[----:B-1----:R-:W-:-:S02]  /*120e0*/  FFMA.FTZ R2, R168, c[0x0][0x2d0], -R6 ;  /* 0x0000b400a8027a23 */ /* 0x002fc40000010806 */
[----:B------:R-:W-:Y:S02]  /*120f0*/  IMAD.MOV.U32 R168, RZ, RZ, R188 ;  /* 0x000000ffffa87224 */ /* 0x000fe400078e00bc */
[----:B------:R1:W-:Y:S03]  /*12100*/  MUFU.EX2 R196, R2 ;  /* 0x0000000200c47308 */ /* 0x0003e60000000800 */
[C---:B------:R-:W-:Y:S08]  /*12110*/  HMMA.16816.F32 R32, R8.reuse, R28, R48 ;  /* 0x0000001c0820723c */ /* 0x040ff00000001830 */
[----:B------:R-:W-:Y:S01]  /*12120*/  HMMA.16816.F32 R76, R8, R22, R60 ;  /* 0x00000016084c723c */ /* 0x000fe2000000183c */
[----:B------:R-:W-:Y:S01]  /*12130*/  LDSM.16.MT88.4 R20, [R231+0x2100] ;  /* 0x00210000e714783b */ /* 0x000fe20000004200 */
[----:B-1----:R-:W-:-:S06]  /*12140*/  FFMA.FTZ R2, R169, c[0x0][0x2d0], -R6 ;  /* 0x0000b400a9027a23 */ /* 0x002fcc0000010806 */
[C---:B------:R-:W-:Y:S01]  /*12150*/  HMMA.16816.F32 R64, R8.reuse, R16, R56 ;  /* 0x000000100840723c */ /* 0x040fe20000001838 */
[----:B------:R1:W-:Y:S07]  /*12160*/  MUFU.EX2 R198, R2 ;  /* 0x0000000200c67308 */ /* 0x0003ee0000000800 */
[C---:B------:R-:W-:Y:S01]  /*12170*/  HMMA.16816.F32 R44, R8.reuse, R18, R44 ;  /* 0x00000012082c723c */ /* 0x040fe2000000182c */
[----:B------:R-:W2:Y:S07]  /*12180*/  LDSM.16.MT88.4 R16, [R229+0x2100] ;  /* 0x00210000e510783b */ /* 0x000eae0000004200 */
[----:B------:R-:W-:Y:S01]  /*12190*/  HMMA.16816.F32 R40, R8, R12, R40 ;  /* 0x0000000c0828723c */ /* 0x000fe20000001828 */
[----:B------:R-:W3:Y:S01]  /*121a0*/  LDSM.16.MT88.4 R12, [R230+0x2100] ;  /* 0x00210000e60c783b */ /* 0x000ee20000004200 */
[----:B-1----:R-:W-:-:S04]  /*121b0*/  FFMA.FTZ R2, R171, c[0x0][0x2d0], -R6 ;  /* 0x0000b400ab027a23 */ /* 0x002fc80000010806 */
[----:B------:R1:W-:Y:S02]  /*121c0*/  MUFU.EX2 R199, R2 ;  /* 0x0000000200c77308 */ /* 0x0003e40000000800 */
[----:B------:R-:W-:Y:S01]  /*121d0*/  HMMA.16816.F32 R28, R8, R30, R52 ;  /* 0x0000001e081c723c */ /* 0x000fe20000001834 */
[----:B-1----:R-:W-:-:S05]  /*121e0*/  FFMA.FTZ R2, R165, c[0x0][0x2d0], -R5 ;  /* 0x0000b400a5027a23 */ /* 0x002fca0000010805 */
        /* <DEDUP_REMOVED lines=21> */
[C---:B------:R-:W-:Y:S08]  /*12340*/  HMMA.16816.F32 R56, R8.reuse, R24, R112 ;  /* 0x000000180838723c */ /* 0x040ff00000001870 */
[----:B------:R-:W-:Y:S01]  /*12350*/  HMMA.16816.F32 R52, R8, R26, R108 ;  /* 0x0000001a0834723c */ /* 0x000fe2000000186c */
[----:B-1----:R-:W-:-:S04]  /*12360*/  FFMA.FTZ R2, R146, c[0x0][0x2d0], -R0 ;  /* 0x0000b40092027a23 */ /* 0x002fc80000010800 */
[----:B------:R1:W4:Y:S03]  /*12370*/  MUFU.EX2 R142, R2 ;  /* 0x00000002008e7308 */ /* 0x0003260000000800 */
[C---:B--2---:R-:W-:Y:S08]  /*12380*/  HMMA.16816.F32 R80, R8.reuse, R16, R96 ;  /* 0x000000100850723c */ /* 0x044ff00000001860 */
[----:B------:R-:W-:Y:S01]  /*12390*/  HMMA.16816.F32 R60, R8, R20, R104 ;  /* 0x00000014083c723c */ /* 0x000fe20000001868 */
[----:B-1----:R-:W-:-:S07]  /*123a0*/  FFMA.FTZ R2, R147, c[0x0][0x2d0], -R0 ;  /* 0x0000b40093027a23 */ /* 0x002fce0000010800 */
[C---:B------:R-:W-:Y:S01]  /*123b0*/  HMMA.16816.F32 R72, R8.reuse, R22, R100 ;  /* 0x000000160848723c */ /* 0x040fe20000001864 */
[----:B------:R1:W-:Y:S07]  /*123c0*/  MUFU.EX2 R141, R2 ;  /* 0x00000002008d7308 */ /* 0x0003ee0000000800 */
[C---:B------:R-:W-:Y:S08]  /*123d0*/  HMMA.16816.F32 R116, R8.reuse, R18, R116 ;  /* 0x000000120874723c */ /* 0x040ff00000001874 */
[----:B---3--:R-:W-:Y:S01]  /*123e0*/  HMMA.16816.F32 R92, R8, R12, R92 ;  /* 0x0000000c085c723c */ /* 0x008fe2000000185c */
[----:B-1----:R-:W-:-:S04]  /*123f0*/  FFMA.FTZ R2, R152, c[0x0][0x2d0], -R0 ;  /* 0x0000b40098027a23 */ /* 0x002fc80000010800 */
[----:B------:R1:W2:Y:S03]  /*12400*/  MUFU.EX2 R140, R2 ;  /* 0x00000002008c7308 */ /* 0x0002a60000000800 */
[----:B------:R-:W-:Y:S07]  /*12410*/  HMMA.16816.F32 R96, R8, R14, R88 ;  /* 0x0000000e0860723c */ /* 0x000fee0000001858 */
[----:B------:R-:W-:-:S02]  /*12420*/  F2FP.PACK_AB R8, R196, R193 ;  /* 0x000000c1c408723e */ /* 0x000fc400000000ff */
[----:B----4-:R-:W-:Y:S02]  /*12430*/  F2FP.PACK_AB R9, R142, R136 ;  /* 0x000000888e09723e */ /* 0x010fe400000000ff */
[----:B------:R-:W-:Y:S01]  /*12440*/  F2FP.PACK_AB R10, R199, R198 ;  /* 0x000000c6c70a723e */ /* 0x000fe200000000ff */
[----:B-1----:R-:W-:Y:S01]  /*12450*/  FFMA.FTZ R2, R168, c[0x0][0x2d0], -R5 ;  /* 0x0000b400a8027a23 */ /* 0x002fe20000010805 */
[----:B--2---:R-:W-:Y:S01]  /*12460*/  F2FP.PACK_AB R11, R140, R141 ;  /* 0x0000008d8c0b723e */ /* 0x004fe200000000ff */
[----:B------:R-:W-:Y:S02]  /*12470*/  IMAD.MOV.U32 R168, RZ, RZ, R167 ;  /* 0x000000ffffa87224 */ /* 0x000fe400078e00a7 */
[----:B------:R-:W-:Y:S01]  /*12480*/  IMAD.MOV.U32 R167, RZ, RZ, R135 ;  /* 0x000000ffffa77224 */ /* 0x000fe200078e0087 */
[----:B------:R1:W-:Y:S01]  /*12490*/  MUFU.EX2 R112, R2 ;  /* 0x0000000200707308 */ /* 0x0003e20000000800 */
[----:B------:R-:W-:Y:S02]  /*124a0*/  IMAD.MOV.U32 R135, RZ, RZ, R128 ;  /* 0x000000ffff877224 */ /* 0x000fe400078e0080 */
[----:B------:R-:W-:Y:S01]  /*124b0*/  IMAD.MOV.U32 R128, RZ, RZ, R130 ;  /* 0x000000ffff807224 */ /* 0x000fe200078e0082 */
[----:B------:R-:W-:Y:S01]  /*124c0*/  HMMA.16816.F32 R88, R8, R24, R84 ;  /* 0x000000180858723c */ /* 0x000fe20000001854 */
[----:B------:R-:W-:-:S02]  /*124d0*/  IMAD.MOV.U32 R130, RZ, RZ, R131 ;  /* 0x000000ffff827224 */ /* 0x000fc400078e0083 */
[----:B------:R-:W-:Y:S02]  /*124e0*/  IMAD.MOV.U32 R131, RZ, RZ, R244 ;  /* 0x000000ffff837224 */ /* 0x000fe400078e00f4 */
[----:B------:R-:W-:Y:S01]  /*124f0*/  FFMA.FTZ R4, R4, c[0x0][0x2d0], -R6 ;  /* 0x0000b40004047a23 */ /* 0x000fe20000010806 */
[----:B------:R2:W5:Y:S02]  /*12500*/  LDL.LU R244, [R1+0xa0] ;  /* 0x0000a00001f47983 */ /* 0x0005640000300800 */
[----:B------:R-:W-:Y:S02]  /*12510*/  HMMA.16816.F32 R84, R8, R26, R76 ;  /* 0x0000001a0854723c */ /* 0x000fe4000000184c */
[----:B------:R-:W3:Y:S01]  /*12520*/  LDSM.16.MT88.4 R24, [R228+0x2900] ;  /* 0x00290000e418783b */ /* 0x000ee20000004200 */
[----:B-1----:R-:W-:Y:S02]  /*12530*/  FFMA.FTZ R2, R168, c[0x0][0x2d0], -R5 ;  /* 0x0000b400a8027a23 */ /* 0x002fe40000010805 */
[----:B------:R-:W-:-:S02]  /*12540*/  IMAD.MOV.U32 R168, RZ, RZ, R167 ;  /* 0x000000ffffa87224 */ /* 0x000fc400078e00a7 */
[----:B------:R-:W-:Y:S01]  /*12550*/  IMAD.MOV.U32 R167, RZ, RZ, R135 ;  /* 0x000000ffffa77224 */ /* 0x000fe200078e0087 */
[----:B------:R1:W4:Y:S01]  /*12560*/  MUFU.EX2 R113, R2 ;  /* 0x0000000200717308 */ /* 0x0003220000000800 */
[----:B------:R-:W-:Y:S01]  /*12570*/  HMMA.16816.F32 R76, R8, R20, R64 ;  /* 0x00000014084c723c */ /* 0x000fe20000001840 */
[----:B-1----:R-:W-:Y:S02]  /*12580*/  FFMA.FTZ R2, R168, c[0x0][0x2d0], -R5 ;  /* 0x0000b400a8027a23 */ /* 0x002fe40000010805 */
[----:B------:R-:W-:-:S04]  /*12590*/  IMAD.MOV.U32 R168, RZ, RZ, R167 ;  /* 0x000000ffffa87224 */ /* 0x000fc800078e00a7 */
[----:B------:R1:W-:Y:S01]  /*125a0*/  MUFU.EX2 R114, R2 ;  /* 0x0000000200727308 */ /* 0x0003e20000000800 */
[----:B------:R-:W-:Y:S02]  /*125b0*/  IMAD.MOV.U32 R135, RZ, RZ, R128 ;  /* 0x000000ffff877224 */ /* 0x000fe400078e0080 */
[----:B------:R-:W-:Y:S02]  /*125c0*/  IMAD.MOV.U32 R128, RZ, RZ, R130 ;  /* 0x000000ffff807224 */ /* 0x000fe400078e0082 */
[----:B-1----:R-:W-:-:S04]  /*125d0*/  FFMA.FTZ R2, R168, c[0x0][0x2d0], -R5 ;  /* 0x0000b400a8027a23 */ /* 0x002fc80000010805 */
[----:B------:R1:W-:Y:S01]  /*125e0*/  MUFU.EX2 R115, R2 ;  /* 0x0000000200737308 */ /* 0x0003e20000000800 */
[----:B------:R-:W-:Y:S02]  /*125f0*/  IMAD.MOV.U32 R130, RZ, RZ, R144 ;  /* 0x000000ffff827224 */ /* 0x000fe400078e0090 */
[----:B------:R-:W-:Y:S02]  /*12600*/  IMAD.MOV.U32 R144, RZ, RZ, R243 ;  /* 0x000000ffff907224 */ /* 0x000fe400078e00f3 */
[----:B------:R-:W-:Y:S01]  /*12610*/  IMAD.MOV.U32 R167, RZ, RZ, R135 ;  /* 0x000000ffffa77224 */ /* 0x000fe200078e0087 */
[----:B------:R-:W-:Y:S01]  /*12620*/  HMMA.16816.F32 R64, R8, R22, R44 ;  /* 0x000000160840723c */ /* 0x000fe2000000182c */
[----:B-1----:R-:W-:-:S07]  /*12630*/  FFMA.FTZ R2, R183, c[0x0][0x2d0], -R3 ;  /* 0x0000b400b7027a23 */ /* 0x002fce0000010803 */
[C---:B------:R-:W-:Y:S01]  /*12640*/  HMMA.16816.F32 R48, R8.reuse, R16, R40 ;  /* 0x000000100830723c */ /* 0x040fe20000001828 */
[----:B------:R-:W-:Y:S01]  /*12650*/  IMAD.MOV.U32 R135, RZ, RZ, R128 ;  /* 0x000000ffff877224 */ /* 0x000fe200078e0080 */
[----:B------:R-:W1:Y:S01]  /*12660*/  LDSM.16.MT88.4 R20, [R231+0x2900] ;  /* 0x00290000e714783b */ /* 0x000e620000004200 */
[----:B------:R2:W-:Y:S01]  /*12670*/  MUFU.EX2 R111, R2 ;  /* 0x00000002006f7308 */ /* 0x0005e20000000800 */
[----:B------:R-:W-:Y:S02]  /*12680*/  IMAD.MOV.U32 R128, RZ, RZ, R144 ;  /* 0x000000ffff807224 */ /* 0x000fe400078e0090 */
[----:B------:R-:W-:Y:S01]  /*12690*/  IMAD.MOV.U32 R144, RZ, RZ, R242 ;  /* 0x000000ffff907224 */ /* 0x000fe200078e00f2 */
[----:B------:R1:W5:Y:S01]  /*126a0*/  LDL.LU R243, [R1+0x9c] ;  /* 0x00009c0001f37983 */ /* 0x0003620000300800 */
[----:B------:R-:W-:Y:S02]  /*126b0*/  IMAD.MOV.U32 R168, RZ, RZ, R167 ;  /* 0x000000ffffa87224 */ /* 0x000fe400078e00a7 */
[----:B--2---:R-:W-:Y:S01]  /*126c0*/  FFMA.FTZ R2, R186, c[0x0][0x2d0], -R3 ;  /* 0x0000b400ba027a23 */ /* 0x004fe20000010803 */
[----:B------:R-:W-:Y:S01]  /*126d0*/  HMMA.16816.F32 R44, R8, R18, R36 ;  /* 0x00000012082c723c */ /* 0x000fe20000001824 */
[----:B------:R-:W-:Y:S01]  /*126e0*/  IMAD.MOV.U32 R167, RZ, RZ, R135 ;  /* 0x000000ffffa77224 */ /* 0x000fe200078e0087 */
[----:B------:R-:W-:Y:S01]  /*126f0*/  LDSM.16.MT88.4 R16, [R229+0x2900] ;  /* 0x00290000e510783b */ /* 0x000fe20000004200 */
[----:B------:R2:W1:Y:S01]  /*12700*/  MUFU.EX2 R109, R2 ;  /* 0x00000002006d7308 */ /* 0x0004620000000800 */
[----:B------:R-:W-:-:S02]  /*12710*/  IMAD.MOV.U32 R135, RZ, RZ, R144 ;  /* 0x000000ffff877224 */ /* 0x000fc400078e0090 */
[----:B------:R1:W5:Y:S01]  /*12720*/  LDL.LU R242, [R1+0x98] ;  /* 0x0000980001f27983 */ /* 0x0003620000300800 */
[----:B--2---:R-:W-:-:S04]  /*12730*/  FFMA.FTZ R2, R181, c[0x0][0x2d0], -R3 ;  /* 0x0000b400b5027a23 */ /* 0x004fc80000010803 */
[----:B------:R2:W-:Y:S02]  /*12740*/  MUFU.EX2 R110, R2 ;  /* 0x00000002006e7308 */ /* 0x0005e40000000800 */
[----:B--2---:R-:W-:-:S06]  /*12750*/  FFMA.FTZ R2, R182, c[0x0][0x2d0], -R3 ;  /* 0x0000b400b6027a23 */ /* 0x004fcc0000010803 */
[----:B------:R2:W1:Y:S01]  /*12760*/  MUFU.EX2 R108, R2 ;  /* 0x00000002006c7308 */ /* 0x0004620000000800 */
[C---:B------:R-:W-:Y:S01]  /*12770*/  HMMA.16816.F32 R36, R8.reuse, R12, R32 ;  /* 0x0000000c0824723c */ /* 0x040fe20000001820 */
[----:B--2---:R-:W-:Y:S02]  /*12780*/  FFMA.FTZ R2, R168, c[0x0][0x2d0], -R6 ;  /* 0x0000b400a8027a23 */ /* 0x004fe40000010806 */
[----:B------:R-:W-:Y:S02]  /*12790*/  IMAD.MOV.U32 R168, RZ, RZ, R167 ;  /* 0x000000ffffa87224 */ /* 0x000fe400078e00a7 */
[----:B------:R-:W-:Y:S02]  /*127a0*/  IMAD.MOV.U32 R167, RZ, RZ, R135 ;  /* 0x000000ffffa77224 */ /* 0x000fe400078e0087 */
[----:B------:R2:W-:Y:S01]  /*127b0*/  MUFU.EX2 R107, R2 ;  /* 0x00000002006b7308 */ /* 0x0005e20000000800 */
[----:B------:R-:W-:Y:S01]  /*127c0*/  IMAD.MOV.U32 R135, RZ, RZ, R159 ;  /* 0x000000ffff877224 */ /* 0x000fe200078e009f */
[----:B------:R-:W-:Y:S01]  /*127d0*/  HMMA.16816.F32 R40, R8, R14, R28 ;  /* 0x0000000e0828723c */ /* 0x000fe2000000181c */
[----:B------:R-:W-:Y:S01]  /*127e0*/  IMAD.MOV.U32 R159, RZ, RZ, R158 ;  /* 0x000000ffff9f7224 */ /* 0x000fe200078e009e */
[----:B------:R-:W1:Y:S01]  /*127f0*/  LDSM.16.MT88.4 R12, [R230+0x2900] ;  /* 0x00290000e60c783b */ /* 0x000e620000004200 */
[----:B------:R-:W-:-:S02]  /*12800*/  IMAD.MOV.U32 R158, RZ, RZ, R163 ;  /* 0x000000ffff9e7224 */ /* 0x000fc400078e00a3 */
[----:B--2---:R-:W-:Y:S02]  /*12810*/  FFMA.FTZ R2, R168, c[0x0][0x2d0], -R6 ;  /* 0x0000b400a8027a23 */ /* 0x004fe40000010806 */
[----:B------:R-:W-:-:S04]  /*12820*/  IMAD.MOV.U32 R168, RZ, RZ, R167 ;  /* 0x000000ffffa87224 */ /* 0x000fc800078e00a7 */
[----:B------:R-:W-:Y:S01]  /*12830*/  IMAD.MOV.U32 R169, RZ, RZ, R168 ;  /* 0x000000ffffa97224 */ /* 0x000fe200078e00a8 */
[----:B------:R2:W1:Y:S01]  /*12840*/  MUFU.EX2 R104, R2 ;  /* 0x0000000200687308 */ /* 0x0004620000000800 */
[----:B------:R-:W-:Y:S02]  /*12850*/  IMAD.MOV.U32 R167, RZ, RZ, R135 ;  /* 0x000000ffffa77224 */ /* 0x000fe400078e0087 */
[----:B------:R-:W-:Y:S02]  /*12860*/  IMAD.MOV.U32 R135, RZ, RZ, R158 ;  /* 0x000000ffff877224 */ /* 0x000fe400078e009e */
[----:B------:R-:W-:Y:S02]  /*12870*/  IMAD.MOV.U32 R168, RZ, RZ, R167 ;  /* 0x000000ffffa87224 */ /* 0x000fe400078e00a7 */
[----:B------:R-:W-:Y:S02]  /*12880*/  IMAD.MOV.U32 R167, RZ, RZ, R135 ;  /* 0x000000ffffa77224 */ /* 0x000fe400078e0087 */
[----:B--2---:R-:W-:-:S04]  /*12890*/  FFMA.FTZ R2, R169, c[0x0][0x2d0], -R6 ;  /* 0x0000b400a9027a23 */ /* 0x004fc80000010806 */
[----:B------:R2:W-:Y:S01]  /*128a0*/  MUFU.EX2 R105, R2 ;  /* 0x0000000200697308 */ /* 0x0005e20000000800 */
        /* <DEDUP_REMOVED lines=8> */
[----:B------:R-:W-:Y:S02]  /*12930*/  FFMA.FTZ R34, R169, c[0x0][0x2d0], -R6 ;  /* 0x0000b400a9227a23 */ /* 0x000fe40000010806 */
[----:B------:R-:W-:Y:S02]  /*12940*/  IMAD.MOV.U32 R130, RZ, RZ, R131 ;  /* 0x000000ffff827224 */ /* 0x000fe400078e0083 */
[----:B------:R-:W-:Y:S02]  /*12950*/  IMAD.MOV.U32 R169, RZ, RZ, R168 ;  /* 0x000000ffffa97224 */ /* 0x000fe400078e00a8 */
[----:B--2---:R-:W-:-:S04]  /*12960*/  FFMA.FTZ R2, R178, c[0x0][0x2d0], -R0 ;  /* 0x0000b400b2027a23 */ /* 0x004fc80000010800 */
[----:B------:R2:W1:Y:S01]  /*12970*/  MUFU.EX2 R102, R2 ;  /* 0x0000000200667308 */ /* 0x0004620000000800 */
[----:B------:R-:W-:Y:S02]  /*12980*/  IMAD.MOV.U32 R131, RZ, RZ, R126 ;  /* 0x000000ffff837224 */ /* 0x000fe400078e007e */
[----:B------:R-:W-:Y:S02]  /*12990*/  IMAD.MOV.U32 R168, RZ, RZ, R167 ;  /* 0x000000ffffa87224 */ /* 0x000fe400078e00a7 */
[----:B------:R-:W-:Y:S02]  /*129a0*/  IMAD.MOV.U32 R144, RZ, RZ, R149 ;  /* 0x000000ffff907224 */ /* 0x000fe400078e0095 */
[----:B------:R-:W-:Y:S02]  /*129b0*/  IMAD.MOV.U32 R167, RZ, RZ, R135 ;  /* 0x000000ffffa77224 */ /* 0x000fe400078e0087 */
[----:B------:R-:W-:Y:S02]  /*129c0*/  IMAD.MOV.U32 R135, RZ, RZ, R128 ;  /* 0x000000ffff877224 */ /* 0x000fe400078e0080 */
[----:B--2---:R-:W-:-:S02]  /*129d0*/  FFMA.FTZ R2, R177, c[0x0][0x2d0], -R0 ;  /* 0x0000b400b1027a23 */ /* 0x004fc40000010800 */
[----:B------:R-:W-:Y:S02]  /*129e0*/  IMAD.MOV.U32 R128, RZ, RZ, R130 ;  /* 0x000000ffff807224 */ /* 0x000fe400078e0082 */
[----:B------:R2:W-:Y:S01]  /*129f0*/  MUFU.EX2 R101, R2 ;  /* 0x0000000200657308 */ /* 0x0005e20000000800 */
[----:B------:R-:W-:Y:S02]  /*12a00*/  IMAD.MOV.U32 R130, RZ, RZ, R131 ;  /* 0x000000ffff827224 */ /* 0x000fe400078e0083 */
[----:B------:R-:W-:Y:S02]  /*12a10*/  IMAD.MOV.U32 R131, RZ, RZ, R144 ;  /* 0x000000ffff837224 */ /* 0x000fe400078e0090 */
[----:B------:R-:W-:Y:S01]  /*12a20*/  IMAD.MOV.U32 R144, RZ, RZ, R236 ;  /* 0x000000ffff907224 */ /* 0x000fe200078e00ec */
[----:B----4-:R-:W-:Y:S01]  /*12a30*/  F2FP.PACK_AB R8, R113, R112 ;  /* 0x000000707108723e */ /* 0x010fe200000000ff */
[----:B------:R-:W-:Y:S01]  /*12a40*/  FFMA.FTZ R35, R169, c[0x0][0x2d0], -R6 ;  /* 0x0000b400a9237a23 */ /* 0x000fe20000010806 */
[----:B------:R-:W-:Y:S01]  /*12a50*/  MUFU.EX2 R106, R4 ;  /* 0x00000004006a7308 */ /* 0x000fe20000000800 */
[----:B------:R-:W-:Y:S01]  /*12a60*/  IMAD.MOV.U32 R171, RZ, RZ, R168 ;  /* 0x000000ffffab7224 */ /* 0x000fe200078e00a8 */
[----:B-1----:R-:W-:Y:S01]  /*12a70*/  F2FP.PACK_AB R9, R109, R111 ;  /* 0x0000006f6d09723e */ /* 0x002fe200000000ff */
[----:B--2---:R-:W-:Y:S01]  /*12a80*/  FFMA.FTZ R2, R176, c[0x0][0x2d0], -R0 ;  /* 0x0000b400b0027a23 */ /* 0x004fe20000010800 */
[----:B------:R-:W-:Y:S01]  /*12a90*/  F2FP.PACK_AB R10, R115, R114 ;  /* 0x00000072730a723e */ /* 0x000fe200000000ff */
[----:B------:R-:W-:-:S03]  /*12aa0*/  IMAD.MOV.U32 R169, RZ, RZ, R167 ;  /* 0x000000ffffa97224 */ /* 0x000fc600078e00a7 */
[----:B------:R1:W2:Y:S01]  /*12ab0*/  MUFU.EX2 R100, R2 ;  /* 0x0000000200647308 */ /* 0x0002a20000000800 */
[----:B------:R-:W-:Y:S01]  /*12ac0*/  F2FP.PACK_AB R11, R108, R110 ;  /* 0x0000006e6c0b723e */ /* 0x000fe200000000ff */
        /* <DEDUP_REMOVED lines=8> */
[----:B------:R-:W-:Y:S01]  /*12b50*/  IMAD.MOV.U32 R158, RZ, RZ, R161 ;  /* 0x000000ffff9e7224 */ /* 0x000fe200078e00a1 */
[----:B---3--:R-:W-:Y:S01]  /*12b60*/  HMMA.16816.F32 R152, R8, R26, R52 ;  /* 0x0000001a0898723c */ /* 0x008fe20000001834 */
[----:B------:R-:W-:Y:S02]  /*12b70*/  IMAD.MOV.U32 R163, RZ, RZ, R240 ;  /* 0x000000ffffa37224 */ /* 0x000fe400078e00f0 */
[----:B------:R-:W-:-:S02]  /*12b80*/  IMAD.MOV.U32 R157, RZ, RZ, R169 ;  /* 0x000000ffff9d7224 */ /* 0x000fc400078e00a9 */
[----:B------:R-:W-:Y:S02]  /*12b90*/  IMAD.MOV.U32 R169, RZ, RZ, R144 ;  /* 0x000000ffffa97224 */ /* 0x000fe400078e0090 */
[--C-:B------:R-:W-:Y:S02]  /*12ba0*/  FFMA.FTZ R54, R174, c[0x0][0x2d0], -R0.reuse ;  /* 0x0000b400ae367a23 */ /* 0x100fe40000010800 */
[--C-:B------:R-:W-:Y:S02]  /*12bb0*/  FFMA.FTZ R55, R173, c[0x0][0x2d0], -R0.reuse ;  /* 0x0000b400ad377a23 */ /* 0x100fe40000010800 */
[--C-:B------:R-:W-:Y:S02]  /*12bc0*/  FFMA.FTZ R68, R172, c[0x0][0x2d0], -R0.reuse ;  /* 0x0000b400ac447a23 */ /* 0x100fe40000010800 */
[----:B------:R-:W-:Y:S02]  /*12bd0*/  FFMA.FTZ R70, R170, c[0x0][0x2d0], -R0 ;  /* 0x0000b400aa467a23 */ /* 0x000fe40000010800 */
[----:B------:R-:W-:-:S02]  /*12be0*/  FADD.FTZ R33, R69, R7 ;  /* 0x0000000745217221 */ /* 0x000fc40000010000 */
[----:B-1----:R-:W-:Y:S01]  /*12bf0*/  FFMA.FTZ R2, R171, c[0x0][0x2d0], -R5 ;  /* 0x0000b400ab027a23 */ /* 0x002fe20000010805 */
[----:B------:R-:W-:Y:S01]  /*12c00*/  F2FP.PACK_AB R4, R104, R107 ;  /* 0x0000006b6804723e */ /* 0x000fe200000000ff */
[----:B------:R-:W-:Y:S02]  /*12c10*/  IMAD.MOV.U32 R144, RZ, RZ, R159 ;  /* 0x000000ffff907224 */ /* 0x000fe400078e009f */
[--C-:B------:R-:W-:Y:S02]  /*12c20*/  FFMA.FTZ R30, R232, c[0x0][0x2d0], -R5.reuse ;  /* 0x0000b400e81e7a23 */ /* 0x100fe40000010805 */
[--C-:B------:R-:W-:Y:S01]  /*12c30*/  FFMA.FTZ R29, R143, c[0x0][0x2d0], -R5.reuse ;  /* 0x0000b4008f1d7a23 */ /* 0x100fe20000010805 */
[----:B------:R-:W-:Y:S01]  /*12c40*/  HMMA.16816.F32 R60, R8, R20, R60 ;  /* 0x00000014083c723c */ /* 0x000fe2000000183c */
[----:B------:R-:W-:Y:S01]  /*12c50*/  FFMA.FTZ R0, R233, c[0x0][0x2d0], -R5 ;  /* 0x0000b400e9007a23 */ /* 0x000fe20000010805 */
[----:B------:R-:W-:Y:S01]  /*12c60*/  LDSM.16.MT88.4 R172, [R231+0x3100] ;  /* 0x00310000e7ac783b */ /* 0x000fe20000004200 */
[----:B------:R-:W-:-:S02]  /*12c70*/  IMAD.MOV.U32 R159, RZ, RZ, R158 ;  /* 0x000000ffff9f7224 */ /* 0x000fc400078e009e */
[----:B------:R-:W-:Y:S02]  /*12c80*/  IMAD.MOV.U32 R158, RZ, RZ, R163 ;  /* 0x000000ffff9e7224 */ /* 0x000fe400078e00a3 */
[----:B------:R-:W-:Y:S01]  /*12c90*/  IMAD.MOV.U32 R163, RZ, RZ, R120 ;  /* 0x000000ffffa37224 */ /* 0x000fe200078e0078 */
[----:B------:R1:W-:Y:S01]  /*12ca0*/  MUFU.EX2 R69, R0 ;  /* 0x0000000000457308 */ /* 0x0003e20000000800 */
[----:B------:R-:W-:Y:S01]  /*12cb0*/  IMAD.MOV.U32 R120, RZ, RZ, R121 ;  /* 0x000000ffff787224 */ /* 0x000fe200078e0079 */
[----:B------:R-:W-:Y:S01]  /*12cc0*/  F2FP.PACK_AB R5, R102, R103 ;  /* 0x000000676605723e */ /* 0x000fe200000000ff */
[--C-:B------:R-:W-:Y:S01]  /*12cd0*/  FFMA.FTZ R52, R235, c[0x0][0x2d0], -R6.reuse ;  /* 0x0000b400eb347a23 */ /* 0x100fe20000010806 */
[----:B--2---:R-:W-:Y:S01]  /*12ce0*/  F2FP.PACK_AB R7, R100, R101 ;  /* 0x000000656407723e */ /* 0x004fe200000000ff */
[----:B------:R-:W-:Y:S01]  /*12cf0*/  FFMA.FTZ R53, R234, c[0x0][0x2d0], -R6 ;  /* 0x0000b400ea357a23 */ /* 0x000fe20000010806 */
[----:B------:R-:W-:Y:S01]  /*12d00*/  F2FP.PACK_AB R6, R105, R106 ;  /* 0x0000006a6906723e */ /* 0x000fe200000000ff */
        /* <DEDUP_REMOVED lines=8> */
[----:B-1----:R-:W-:Y:S01]  /*12d90*/  FADD.FTZ R0, R180, R33 ;  /* 0x00000021b4007221 */ /* 0x002fe20000010000 */
[----:B------:R-:W-:Y:S01]  /*12da0*/  HMMA.16816.F32 R128, R8, R12, R92 ;  /* 0x0000000c0880723c */ /* 0x000fe2000000185c */
[----:B------:R1:W-:Y:S01]  /*12db0*/  MUFU.EX2 R92, R2 ;  /* 0x00000002005c7308 */ /* 0x0003e20000000800 */
[--C-:B------:R-:W-:Y:S02]  /*12dc0*/  FFMA.FTZ R28, R157, c[0x0][0x2d0], -R3.reuse ;  /* 0x0000b4009d1c7a23 */ /* 0x100fe40000010803 */
[----:B------:R-:W-:Y:S02]  /*12dd0*/  FFMA.FTZ R31, R165, c[0x0][0x2d0], -R3 ;  /* 0x0000b400a51f7a23 */ /* 0x000fe40000010803 */
[----:B------:R-:W-:Y:S02]  /*12de0*/  FADD.FTZ R0, R179, R0 ;  /* 0x00000000b3007221 */ /* 0x000fe40000010000 */
[----:B------:R-:W-:-:S02]  /*12df0*/  IMAD.MOV.U32 R145, RZ, RZ, R158 ;  /* 0x000000ffff917224 */ /* 0x000fc400078e009e */
[----:B------:R-:W-:Y:S02]  /*12e00*/  IMAD.MOV.U32 R146, RZ, RZ, R163 ;  /* 0x000000ffff927224 */ /* 0x000fe400078e00a3 */
[----:B------:R-:W-:Y:S01]  /*12e10*/  IMAD.MOV.U32 R166, RZ, RZ, R120 ;  /* 0x000000ffffa67224 */ /* 0x000fe200078e0078 */
[----:B------:R-:W-:Y:S01]  /*12e20*/  HMMA.16816.F32 R76, R4, R20, R76 ;  /* 0x00000014044c723c */ /* 0x000fe2000000184c */
[----:B------:R-:W-:Y:S02]  /*12e30*/  FADD.FTZ R32, R252, R251 ;  /* 0x000000fbfc207221 */ /* 0x000fe40000010000 */
[--C-:B-1----:R-:W-:Y:S02]  /*12e40*/  FFMA.FTZ R2, R164, c[0x0][0x2d0], -R3.reuse ;  /* 0x0000b400a4027a23 */ /* 0x102fe40000010803 */
[----:B------:R-:W-:Y:S02]  /*12e50*/  FFMA.FTZ R3, R171, c[0x0][0x2d0], -R3 ;  /* 0x0000b400ab037a23 */ /* 0x000fe40000010803 */
[----:B------:R-:W-:Y:S01]  /*12e60*/  IMAD.MOV.U32 R164, RZ, RZ, R159 ;  /* 0x000000ffffa47224 */ /* 0x000fe200078e009f */
[----:B------:R-:W-:Y:S01]  /*12e70*/  HMMA.16816.F32 R56, R8, R24, R56 ;  /* 0x000000180838723c */ /* 0x000fe20000001838 */
[----:B------:R1:W-:Y:S01]  /*12e80*/  MUFU.EX2 R21, R3 ;  /* 0x0000000300157308 */ /* 0x0003e20000000800 */
[----:B------:R-:W-:Y:S01]  /*12e90*/  FADD.FTZ R0, R185, R0 ;  /* 0x00000000b9007221 */ /* 0x000fe20000010000 */
[----:B------:R-:W2:Y:S01]  /*12ea0*/  LDSM.16.MT88.4 R156, [R228+0x3100] ;  /* 0x00310000e49c783b */ /* 0x000ea20000004200 */
[----:B------:R-:W-:-:S02]  /*12eb0*/  IMAD.MOV.U32 R171, RZ, RZ, R122 ;  /* 0x000000ffffab7224 */ /* 0x000fc400078e007a */
[----:B------:R-:W-:Y:S02]  /*12ec0*/  IMAD.MOV.U32 R165, RZ, RZ, R123 ;  /* 0x000000ffffa57224 */ /* 0x000fe400078e007b */
[----:B------:R-:W-:Y:S01]  /*12ed0*/  HMMA.16816.F32 R72, R8, R22, R72 ;  /* 0x000000160848723c */ /* 0x000fe20000001848 */
[----:B------:R-:W-:Y:S02]  /*12ee0*/  IMAD.MOV.U32 R149, RZ, RZ, R241 ;  /* 0x000000ffff957224 */ /* 0x000fe400078e00f1 */
[----:B------:R-:W-:-:S05]  /*12ef0*/  IMAD.MOV.U32 R126, RZ, RZ, R237 ;  /* 0x000000ffff7e7224 */ /* 0x000fca00078e00ed */
[----:B------:R-:W-:Y:S01]  /*12f00*/  HMMA.16816.F32 R80, R8, R16, R80 ;  /* 0x000000100850723c */ /* 0x000fe20000001850 */
[----:B-1----:R-:W-:Y:S02]  /*12f10*/  FADD.FTZ R3, R164, R166 ;  /* 0x000000a6a4037221 */ /* 0x002fe40000010000 */
[----:B------:R-:W-:-:S05]  /*12f20*/  IMAD.MOV.U32 R93, RZ, RZ, R151 ;  /* 0x000000ffff5d7224 */ /* 0x000fca00078e0097 */
[----:B------:R-:W-:Y:S01]  /*12f30*/  HMMA.16816.F32 R116, R8, R18, R116 ;  /* 0x000000120874723c */ /* 0x000fe20000001874 */
[----:B------:R-:W-:-:S07]  /*12f40*/  FADD.FTZ R3, R171, R3 ;  /* 0x00000003ab037221 */ /* 0x000fce0000010000 */
[----:B------:R-:W-:Y:S01]  /*12f50*/  HMMA.16816.F32 R96, R8, R14, R96 ;  /* 0x0000000e0860723c */ /* 0x000fe20000001860 */
[----:B------:R-:W-:-:S07]  /*12f60*/  IMAD.MOV.U32 R251, RZ, RZ, R135 ;  /* 0x000000fffffb7224 */ /* 0x000fce00078e0087 */
[C---:B------:R-:W-:Y:S01]  /*12f70*/  HMMA.16816.F32 R64, R4.reuse, R22, R64 ;  /* 0x000000160440723c */ /* 0x040fe20000001840 */
[----:B------:R1:W-:Y:S01]  /*12f80*/  MUFU.EX2 R23, R2 ;  /* 0x0000000200177308 */ /* 0x0003e20000000800 */
[----:B------:R-:W-:Y:S01]  /*12f90*/  FADD.FTZ R8, R145, R146 ;  /* 0x0000009291087221 */ /* 0x000fe20000010000 */
[----:B------:R3:W5:Y:S01]  /*12fa0*/  LDL.LU R241, [R1+0x94] ;  /* 0x0000940001f17983 */ /* 0x0007620000300800 */
[----:B------:R-:W-:Y:S02]  /*12fb0*/  IMAD.MOV.U32 R94, RZ, RZ, R125 ;  /* 0x000000ffff5e7224 */ /* 0x000fe400078e007d */
[----:B------:R-:W-:Y:S01]  /*12fc0*/  FADD.FTZ R8, R165, R8 ;  /* 0x00000008a5087221 */ /* 0x000fe20000010000 */
[----:B------:R3:W5:Y:S01]  /*12fd0*/  LDL.LU R240, [R1+0x90] ;  /* 0x0000900001f07983 */ /* 0x0007620000300800 */
[----:B------:R-:W-:Y:S01]  /*12fe0*/  HMMA.16816.F32 R88, R4, R24, R88 ;  /* 0x000000180458723c */ /* 0x000fe20000001858 */
[----:B------:R-:W-:-:S07]  /*12ff0*/  IMAD.MOV.U32 R178, RZ, RZ, R149 ;  /* 0x000000ffffb27224 */ /* 0x000fce00078e0095 */
[----:B------:R-:W-:Y:S01]  /*13000*/  HMMA.16816.F32 R84, R4, R26, R84 ;  /* 0x0000001a0454723c */ /* 0x000fe20000001854 */
[----:B-1----:R-:W-:-:S04]  /*13010*/  FADD.FTZ R2, R227, R32 ;  /* 0x00000020e3027221 */ /* 0x002fc80000010000 */
[----:B------:R-:W-:-:S03]  /*13020*/  FADD.FTZ R2, R187, R2 ;  /* 0x00000002bb027221 */ /* 0x000fc60000010000 */
[----:B------:R-:W-:Y:S01]  /*13030*/  HMMA.16816.F32 R48, R4, R16, R48 ;  /* 0x000000100430723c */ /* 0x000fe20000001830 */
[----:B------:R-:W-:-:S07]  /*13040*/  IMAD.MOV.U32 R177, RZ, RZ, R148 ;  /* 0x000000ffffb17224 */ /* 0x000fce00078e0094 */
[----:B------:R-:W-:Y:S01]  /*13050*/  HMMA.16816.F32 R44, R4, R18, R44 ;  /* 0x00000012042c723c */ /* 0x000fe2000000182c */
[----:B------:R-:W-:-:S07]  /*13060*/  IMAD.MOV.U32 R95, RZ, RZ, R126 ;  /* 0x000000ffff5f7224 */ /* 0x000fce00078e007e */
[----:B------:R-:W-:Y:S01]  /*13070*/  HMMA.16816.F32 R36, R4, R12, R36 ;  /* 0x0000000c0424723c */ /* 0x000fe20000001824 */
[----:B------:R-:W-:-:S07]  /*13080*/  IMAD.MOV.U32 R176, RZ, RZ, R134 ;  /* 0x000000ffffb07224 */ /* 0x000fce00078e0086 */
[----:B------:R-:W-:Y:S01]  /*13090*/  HMMA.16816.F32 R40, R4, R14, R40 ;  /* 0x0000000e0428723c */ /* 0x000fe20000001828 */
[----:B------:R-:W-:Y:S02]  /*130a0*/  FADD.FTZ R3, R93, R3 ;  /* 0x000000035d037221 */ /* 0x000fe40000010000 */
[----:B------:R-:W-:Y:S02]  /*130b0*/  IMAD.MOV.U32 R186, RZ, RZ, R150 ;  /* 0x000000ffffba7224 */ /* 0x000fe400078e0096 */
[----:B------:R-:W-:Y:S02]  /*130c0*/  IMAD.MOV.U32 R147, RZ, RZ, R167 ;  /* 0x000000ffff937224 */ /* 0x000fe400078e00a7 */
[----:B------:R-:W-:Y:S02]  /*130d0*/  IMAD.MOV.U32 R146, RZ, RZ, R168 ;  /* 0x000000ffff927224 */ /* 0x000fe400078e00a8 */
[----:B------:R-:W-:Y:S02]  /*130e0*/  IMAD.MOV.U32 R125, RZ, RZ, R132 ;  /* 0x000000ffff7d7224 */ /* 0x000fe400078e0084 */
[----:B------:R-:W-:-:S02]  /*130f0*/  IMAD.MOV.U32 R145, RZ, RZ, R169 ;  /* 0x000000ffff917224 */ /* 0x000fc400078e00a9 */
[----:B------:R-:W-:Y:S02]  /*13100*/  IMAD.MOV.U32 R161, RZ, RZ, R239 ;  /* 0x000000ffffa17224 */ /* 0x000fe400078e00ef */
[----:B------:R-:W-:Y:S01]  /*13110*/  IMAD.MOV.U32 R252, RZ, RZ, R144 ;  /* 0x000000fffffc7224 */ /* 0x000fe200078e0090 */
[----:B------:R-:W1:Y:S01]  /*13120*/  MUFU.EX2 R20, R34 ;  /* 0x0000002200147308 */ /* 0x000e620000000800 */
[----:B------:R-:W-:Y:S01]  /*13130*/  FADD.FTZ R7, R184, R0 ;  /* 0x00000000b8077221 */ /* 0x000fe20000010000 */
[----:B------:R-:W-:Y:S01]  /*13140*/  LDSM.16.MT88.4 R16, [R230+0x3100] ;  /* 0x00310000e610783b */ /* 0x000fe20000004200 */
[----:B------:R-:W-:-:S03]  /*13150*/  @P6 IMAD.HI.U32 R0, R124, c[0x0][0x2c8], RZ ;  /* 0x0000b2007c006a27 */ /* 0x000fc600078e00ff */
[----:B------:R3:W5:Y:S01]  /*13160*/  LDL.LU R239, [R1+0x8c] ;  /* 0x00008c0001ef7983 */ /* 0x0007620000300800 */
[----:B------:R-:W-:Y:S01]  /*13170*/  FADD.FTZ R4, R251, R8 ;  /* 0x00000008fb047221 */ /* 0x000fe20000010000 */
[----:B------:R-:W-:Y:S01]  /*13180*/  @P6 SHF.R.U32.HI R124, RZ, c[0x0][0x2cc], R0 ;  /* 0x0000b300ff7c6a19 */ /* 0x000fe20000011600 */
[----:B------:R-:W-:Y:S02]  /*13190*/  FADD.FTZ R2, R94, R2 ;  /* 0x000000025e027221 */ /* 0x000fe40000010000 */
[----:B------:R-:W-:Y:S01]  /*131a0*/  IMAD.MOV.U32 R126, RZ, RZ, R133 ;  /* 0x000000ffff7e7224 */ /* 0x000fe200078e0085 */
[----:B------:R-:W4:Y:S01]  /*131b0*/  MUFU.EX2 R9, R54 ;  /* 0x0000003600097308 */ /* 0x000f220000000800 */
[----:B------:R-:W-:Y:S01]  /*131c0*/  FADD.FTZ R6, R95, R4 ;  /* 0x000000045f067221 */ /* 0x000fe20000010000 */
[----:B------:R3:W5:Y:S01]  /*131d0*/  LDL.LU R238, [R1+0x88] ;  /* 0x0000880001ee7983 */ /* 0x0007620000300800 */
[----:B------:R-:W-:Y:S01]  /*131e0*/  FADD.FTZ R5, R176, R3 ;  /* 0x00000003b0057221 */ /* 0x000fe20000010000 */
[----:B------:R-:W-:Y:S01]  /*131f0*/  IADD3 R3, R124, R178, -R177 ;  /* 0x000000b27c037210 */ /* 0x000fe20007ffe8b1 */
[----:B------:R-:W-:Y:S01]  /*13200*/  FADD.FTZ R4, R186, R2 ;  /* 0x00000002ba047221 */ /* 0x000fe20000010000 */
[----:B------:R3:W5:Y:S01]  /*13210*/  LDL.LU R237, [R1+0x84] ;  /* 0x0000840001ed7983 */ /* 0x0007620000300800 */
[----:B------:R-:W-:-:S02]  /*13220*/  IMAD.MOV.U32 R2, RZ, RZ, RZ ;  /* 0x000000ffff027224 */ /* 0x000fc400078e00ff */
[----:B------:R-:W-:Y:S01]  /*13230*/  IMAD.MOV.U32 R26, RZ, RZ, R147 ;  /* 0x000000ffff1a7224 */ /* 0x000fe200078e0093 */
[----:B------:R-:W1:Y:S01]  /*13240*/  MUFU.EX2 R24, R28 ;  /* 0x0000001c00187308 */ /* 0x000e620000000800 */
[----:B------:R-:W-:Y:S01]  /*13250*/  IMAD.HI R2, R3, -0x6db6db6d, R2 ;  /* 0x9249249303027827 */ /* 0x000fe200078e0202 */
[----:B------:R3:W5:Y:S04]  /*13260*/  LDL.LU R236, [R1+0x80] ;  /* 0x0000800001ec7983 */ /* 0x0007680000300800 */
[----:B------:R-:W-:Y:S01]  /*13270*/  SHF.R.U32.HI R0, RZ, 0x1f, R2 ;  /* 0x0000001fff007819 */ /* 0x000fe20000011602 */
[----:B------:R-:W-:Y:S01]  /*13280*/  IMAD.MOV.U32 R27, RZ, RZ, R146 ;  /* 0x000000ffff1b7224 */ /* 0x000fe200078e0092 */
[----:B------:R-:W1:Y:S01]  /*13290*/  MUFU.EX2 R11, R35 ;  /* 0x00000023000b7308 */ /* 0x000e620000000800 */
[----:B------:R-:W-:Y:S01]  /*132a0*/  IMAD.MOV.U32 R25, RZ, RZ, R145 ;  /* 0x000000ffff197224 */ /* 0x000fe200078e0091 */
[----:B------:R-:W-:Y:S01]  /*132b0*/  LEA.HI.SX32 R8, R2, R0, 0x1a ;  /* 0x0000000002087211 */ /* 0x000fe200078fd2ff */
[----:B------:R-:W-:Y:S01]  /*132c0*/  FADD.FTZ R2, R125, R6 ;  /* 0x000000067d027221 */ /* 0x000fe20000010000 */
[----:B------:R3:W5:Y:S01]  /*132d0*/  LDL.LU R235, [R1+0x7c] ;  /* 0x00007c0001eb7983 */ /* 0x0007620000300800 */
[----:B------:R-:W-:-:S02]  /*132e0*/  FADD.FTZ R0, R126, R5 ;  /* 0x000000057e007221 */ /* 0x000fc40000010000 */
[----:B------:R-:W-:Y:S01]  /*132f0*/  FADD.FTZ R4, R127, R4 ;  /* 0x000000047f047221 */ /* 0x000fe20000010000 */
[----:B------:R-:W1:Y:S01]  /*13300*/  MUFU.EX2 R10, R55 ;  /* 0x00000037000a7308 */ /* 0x000e620000000800 */
[----:B------:R-:W-:Y:S01]  /*13310*/  IMAD.MOV.U32 R251, RZ, RZ, R160 ;  /* 0x000000fffffb7224 */ /* 0x000fe200078e00a0 */
[----:B------:R3:W5:Y:S01]  /*13320*/  LDL.LU R234, [R1+0x78] ;  /* 0x0000780001ea7983 */ /* 0x0007620000300800 */
[----:B------:R-:W-:Y:S02]  /*13330*/  FADD.FTZ R3, R26, R7 ;  /* 0x000000071a037221 */ /* 0x000fe40000010000 */
[----:B------:R-:W-:Y:S01]  /*13340*/  IMAD.MOV.U32 R93, RZ, RZ, R161 ;  /* 0x000000ffff5d7224 */ /* 0x000fe200078e00a1 */
[----:B------:R3:W5:Y:S01]  /*13350*/  LDL.LU R233, [R1+0x74] ;  /* 0x0000740001e97983 */ /* 0x0007620000300800 */
[----:B------:R-:W-:Y:S02]  /*13360*/  FADD.FTZ R2, R27, R2 ;  /* 0x000000021b027221 */ /* 0x000fe40000010000 */
[----:B------:R-:W-:Y:S01]  /*13370*/  IMAD.MOV.U32 R94, RZ, RZ, R162 ;  /* 0x000000ffff5e7224 */ /* 0x000fe200078e00a2 */
[----:B------:R-:W1:Y:S01]  /*13380*/  MUFU.EX2 R14, R52 ;  /* 0x00000034000e7308 */ /* 0x000e620000000800 */
[----:B------:R-:W-:Y:S01]  /*13390*/  FADD.FTZ R0, R25, R0 ;  /* 0x0000000019007221 */ /* 0x000fe20000010000 */
[----:B------:R3:W5:Y:S01]  /*133a0*/  LDL.LU R232, [R1+0x70] ;  /* 0x0000700001e87983 */ /* 0x0007620000300800 */
[----:B------:R-:W-:-:S02]  /*133b0*/  FADD.FTZ R5, R252, R4 ;  /* 0x00000004fc057221 */ /* 0x000fc40000010000 */
[----:B------:R-:W-:Y:S01]  /*133c0*/  FADD.FTZ R3, R251, R3 ;  /* 0x00000003fb037221 */ /* 0x000fe20000010000 */
[----:B------:R3:W5:Y:S01]  /*133d0*/  LDL.LU R143, [R1+0x6c] ;  /* 0x00006c00018f7983 */ /* 0x0007620000300800 */
        /* <DEDUP_REMOVED lines=62> */
[----:B------:R-:W-:Y:S01]  /*137c0*/  IMAD.MOV.U32 R163, RZ, RZ, R121 ;  /* 0x000000ffffa37224 */ /* 0x000fe200078e0079 */
[----:B------:R-:W1:Y:S01]  /*137d0*/  MUFU.EX2 R30, R30 ;  /* 0x0000001e001e7308 */ /* 0x000e620000000800 */
[----:B------:R-:W-:Y:S01]  /*137e0*/  FADD.FTZ R5, R110, R5 ;  /* 0x000000056e057221 */ /* 0x000fe20000010000 */
[----:B------:R-:W2:Y:S01]  /*137f0*/  LDSM.16.MT88.4 R120, [R229+0x3100] ;  /* 0x00310000e578783b */ /* 0x000ea20000004200 */
[----:B------:R-:W-:Y:S02]  /*13800*/  FADD.FTZ R2, R105, R0 ;  /* 0x0000000069027221 */ /* 0x000fe40000010000 */
[----:B------:R-:W-:-:S03]  /*13810*/  FADD.FTZ R0, R100, R3 ;  /* 0x0000000364007221 */ /* 0x000fc60000010000 */
[----:B------:R-:W2:Y:S01]  /*13820*/  MUFU.EX2 R22, R31 ;  /* 0x0000001f00167308 */ /* 0x000ea20000000800 */
[----:B------:R-:W-:Y:S02]  /*13830*/  FADD.FTZ R4, R115, R4 ;  /* 0x0000000473047221 */ /* 0x000fe40000010000 */
[----:B------:R-:W-:-:S05]  /*13840*/  FADD.FTZ R5, R108, R5 ;  /* 0x000000056c057221 */ /* 0x000fca0000010000 */
[----:B------:R-:W-:Y:S01]  /*13850*/  MUFU.EX2 R15, R53 ;  /* 0x00000035000f7308 */ /* 0x000fe20000000800 */
[----:B-1----:R-:W-:Y:S02]  /*13860*/  FADD.FTZ R3, R20, R2 ;  /* 0x0000000214037221 */ /* 0x002fe40000010000 */
[----:B----4-:R-:W-:-:S05]  /*13870*/  FADD.FTZ R2, R9, R0 ;  /* 0x0000000009027221 */ /* 0x010fca0000010000 */
[----:B------:R-:W-:Y:S01]  /*13880*/  MUFU.EX2 R12, R70 ;  /* 0x00000046000c7308 */ /* 0x000fe20000000800 */
[----:B------:R-:W-:Y:S02]  /*13890*/  IMAD.MOV.U32 R95, RZ, RZ, R163 ;  /* 0x000000ffff5f7224 */ /* 0x000fe400078e00a3 */
[----:B------:R-:W-:-:S05]  /*138a0*/  FADD.FTZ R0, R92, R4 ;  /* 0x000000045c007221 */ /* 0x000fca0000010000 */
[----:B------:R-:W1:Y:S01]  /*138b0*/  MUFU.EX2 R29, R29 ;  /* 0x0000001d001d7308 */ /* 0x000e620000000800 */
[----:B------:R-:W-:Y:S02]  /*138c0*/  FADD.FTZ R4, R24, R5 ;  /* 0x0000000518047221 */ /* 0x000fe40000010000 */
[----:B------:R-:W-:Y:S01]  /*138d0*/  FADD.FTZ R3, R11, R3 ;  /* 0x000000030b037221 */ /* 0x000fe20000010000 */
[----:B------:R-:W-:Y:S01]  /*138e0*/  IMNMX R5, RZ, R8, !PT ;  /* 0x00000008ff057217 */ /* 0x000fe20007800200 */
[----:B------:R-:W-:Y:S01]  /*138f0*/  FADD.FTZ R2, R10, R2 ;  /* 0x000000020a027221 */ /* 0x000fe20000010000 */
[----:B------:R-:W-:Y:S01]  /*13900*/  IADD3 R246, R95, -0x2, RZ ;  /* 0xfffffffe5ff67810 */ /* 0x000fe20007ffe0ff */
[----:B------:R-:W-:Y:S02]  /*13910*/  FADD.FTZ R0, R69, R0 ;  /* 0x0000000045007221 */ /* 0x000fe40000010000 */
[----:B------:R-:W-:Y:S02]  /*13920*/  FADD.FTZ R4, R23, R4 ;  /* 0x0000000417047221 */ /* 0x000fe40000010000 */
[----:B------:R-:W-:-:S02]  /*13930*/  FADD.FTZ R3, R14, R3 ;  /* 0x000000030e037221 */ /* 0x000fc40000010000 */
[----:B------:R-:W-:Y:S01]  /*13940*/  FADD.FTZ R2, R13, R2 ;  /* 0x000000020d027221 */ /* 0x000fe20000010000 */
[----:B------:R4:W-:Y:S01]  /*13950*/  STL [R1+0x2c], R5 ;  /* 0x00002c0501007387 */ /* 0x0009e20000100800 */
[----:B------:R-:W-:Y:S01]  /*13960*/  FADD.FTZ R0, R30, R0 ;  /* 0x000000001e007221 */ /* 0x000fe20000010000 */
[----:B------:R-:W-:Y:S01]  /*13970*/  ISETP.GE.AND P0, PT, R246, R5, PT ;  /* 0x00000005f600720c */ /* 0x000fe20003f06270 */
[----:B--2---:R-:W-:Y:S01]  /*13980*/  FADD.FTZ R4, R22, R4 ;  /* 0x0000000416047221 */ /* 0x004fe20000010000 */
[----:B------:R-:W-:Y:S02]  /*13990*/  F2FP.PACK_AB R132, R69, R92 ;  /* 0x0000005c4584723e */ /* 0x000fe400000000ff */
[----:B------:R-:W-:Y:S02]  /*139a0*/  F2FP.PACK_AB R133, R23, R24 ;  /* 0x000000181785723e */ /* 0x000fe400000000ff */
[----:B-1----:R-:W-:Y:S01]  /*139b0*/  F2FP.PACK_AB R134, R29, R30 ;  /* 0x0000001e1d86723e */ /* 0x002fe200000000ff */
[----:B----4-:R-:W-:-:S02]  /*139c0*/  FADD.FTZ R5, R15, R3 ;  /* 0x000000030f057221 */ /* 0x010fc40000010000 */
        /* <DEDUP_REMOVED lines=29> */
[----:B---3--:R-:W2:Y:S01]  /*13ba0*/  LDL R95, [R1+0x38] ;  /* 0x00003800015f7983 */ /* 0x008ea20000100800 */
        /* <DEDUP_REMOVED lines=8> */
.L_x_726:
[----:B------:R-:W-:Y:S04]  /*13c30*/  DEPBAR.LE SB0, 0x0 ;  /* 0x000080000000791a */ /* 0x000fe80000000000 */
[----:B------:R-:W-:Y:S01]  /*13c40*/  BAR.SYNC.DEFER_BLOCKING 0x0 ;  /* 0x0000000000007b1d */ /* 0x000fe20000010000 */
[C---:B------:R-:W-:Y:S01]  /*13c50*/  ISETP.GE.AND P0, PT, R216.reuse, RZ, PT ;  /* 0x000000ffd800720c */ /* 0x040fe20003f06270 */
[----:B------:R-:W-:Y:S01]  /*13c60*/  IMAD.MOV.U32 R142, RZ, RZ, c[0x0][0x208] ;  /* 0x00008200ff8e7624 */ /* 0x000fe200078e00ff */
[----:B------:R-:W-:Y:S01]  /*13c70*/  IADD3 R246, R216, -0x1, RZ ;  /* 0xffffffffd8f67810 */ /* 0x000fe20007ffe0ff */
[----:B------:R-:W-:Y:S02]  /*13c80*/  IMAD.MOV.U32 R137, RZ, RZ, 0x5 ;  /* 0x00000005ff897424 */ /* 0x000fe400078e00ff */
[----:B------:R-:W-:Y:S02]  /*13c90*/  IMAD.SHL.U32 R142, R142, 0x20, RZ ;  /* 0x000000208e8e7824 */ /* 0x000fe400078e00ff */
[----:B--2---:R-:W-:Y:S05]  /*13ca0*/  IMAD.MOV.U32 R2, RZ, RZ, c[0x0][0x208] ;  /* 0x00008200ff027624 */ /* 0x004fea00078e00ff */
[----:B------:R-:W-:Y:S01]  /*13cb0*/  SHF.L.U64.HI R2, R2, R137, c[0x0][0x20c] ;  /* 0x0000830002027619 */ /* 0x000fe20000010289 */
[----:B------:R-:W-:Y:S01]  /*13cc0*/  @P0 IMAD.WIDE.U32 R138, R216, c[0x0][0x208], RZ ;  /* 0x00008200d88a0a25 */ /* 0x000fe200078e00ff */
[----:B-1----:R-:W-:Y:S05]  /*13cd0*/  @P0 SHF.R.S32.HI R0, RZ, 0x1f, R216 ;  /* 0x0000001fff000819 */ /* 0x002fea00000114d8 */
[----:B------:R-:W-:Y:S01]  /*13ce0*/  @P0 IMAD R0, R0, c[0x0][0x208], RZ ;  /* 0x0000820000000a24 */ /* 0x000fe200078e02ff */
[----:B-----5:R-:W-:Y:S03]  /*13cf0*/  LDSM.16.M88.4 R112, [R234+0x7100] ;  /* 0x00710000ea70783b */ /* 0x020fe60000000200 */
[----:B------:R-:W-:Y:S04]  /*13d00*/  @P0 IMAD R0, R216, c[0x0][0x20c], R0 ;  /* 0x00008300d8000a24 */ /* 0x000fe800078e0200 */
[----:B------:R-:W-:Y:S01]  /*13d10*/  @P0 IMAD.IADD R0, R139, 0x1, R0 ;  /* 0x000000018b000824 */ /* 0x000fe200078e0200 */
[----:B------:R-:W1:Y:S03]  /*13d20*/  LDSM.16.M88.4 R16, [R143+0x3900] ;  /* 0x003900008f10783b */ /* 0x000e660000000200 */
[----:B------:R-:W-:Y:S05]  /*13d30*/  @P0 IMAD R0, R0, 0x70, RZ ;  /* 0x0000007000000824 */ /* 0x000fea00078e02ff */
[----:B------:R-:W2:Y:S08]  /*13d40*/  LDSM.16.M88.4 R108, [R234+0x9100] ;  /* 0x00910000ea6c783b */ /* 0x000eb00000000200 */
[----:B------:R-:W3:Y:S08]  /*13d50*/  LDSM.16.M88.4 R32, [R143+0x4100] ;  /* 0x004100008f20783b */ /* 0x000ef00000000200 */
[----:B------:R-:W4:Y:S04]  /*13d60*/  LDL R223, [R1+0x30] ;  /* 0x0000300001df7983 */ /* 0x000f280000100800 */
[----:B------:R-:W3:Y:S08]  /*13d70*/  LDSM.16.M88.4 R48, [R143+0x4900] ;  /* 0x004900008f30783b */ /* 0x000ef00000000200 */
[----:B------:R-:W3:Y:S01]  /*13d80*/  LDSM.16.M88.4 R64, [R143+0x5100] ;  /* 0x005100008f40783b */ /* 0x000ee20000000200 */
[-C--:B-1----:R-:W-:Y:S07]  /*13d90*/  HMMA.16816.F32 R4, R112, R16.reuse, RZ ;  /* 0x000000107004723c */ /* 0x082fee00000018ff */
[----:B------:R-:W4:Y:S01]  /*13da0*/  LDL.64 R220, [R1+0x50] ;  /* 0x0000500001dc7983 */ /* 0x000f220000100a00 */
[C---:B--2---:R-:W-:Y:S05]  /*13db0*/  HMMA.16816.F32 R8, R108.reuse, R16, RZ ;  /* 0x000000106c08723c */ /* 0x044fea00000018ff */
[----:B------:R-:W4:Y:S03]  /*13dc0*/  LDL.64 R218, [R1+0x58] ;  /* 0x0000580001da7983 */ /* 0x000f260000100a00 */
[-C--:B------:R-:W-:Y:S03]  /*13dd0*/  HMMA.16816.F32 R12, R108, R18.reuse, RZ ;  /* 0x000000126c0c723c */ /* 0x080fe600000018ff */
[----:B------:R-:W1:Y:S05]  /*13de0*/  LDSM.16.M88.4 R80, [R143+0x5900] ;  /* 0x005900008f50783b */ /* 0x000e6a0000000200 */
[C---:B------:R-:W-:Y:S03]  /*13df0*/  HMMA.16816.F32 R16, R112.reuse, R18, RZ ;  /* 0x000000127010723c */ /* 0x040fe600000018ff */
[----:B------:R-:W1:Y:S05]  /*13e00*/  LDSM.16.M88.4 R96, [R143+0x6100] ;  /* 0x006100008f60783b */ /* 0x000e6a0000000200 */
[-C--:B---3--:R-:W-:Y:S03]  /*13e10*/  HMMA.16816.F32 R20, R112, R32.reuse, RZ ;  /* 0x000000207014723c */ /* 0x088fe600000018ff */
[----:B------:R-:W3:Y:S05]  /*13e20*/  LDSM.16.M88.4 R188, [R143+0x6900] ;  /* 0x006900008fbc783b */ /* 0x000eea0000000200 */
[C---:B------:R-:W-:Y:S03]  /*13e30*/  HMMA.16816.F32 R24, R108.reuse, R32, RZ ;  /* 0x000000206c18723c */ /* 0x040fe600000018ff */
[----:B------:R-:W-:Y:S05]  /*13e40*/  LDSM.16.M88.4 R192, [R237+0x7100] ;  /* 0x00710000edc0783b */ /* 0x000fea0000000200 */
[-C--:B------:R-:W-:Y:S03]  /*13e50*/  HMMA.16816.F32 R28, R108, R34.reuse, RZ ;  /* 0x000000226c1c723c */ /* 0x080fe600000018ff */
[----:B------:R-:W1:Y:S05]  /*13e60*/  LDSM.16.M88.4 R196, [R238] ;  /* 0x00000000eec4783b */ /* 0x000e6a0000000200 */
[C---:B------:R-:W-:Y:S03]  /*13e70*/  HMMA.16816.F32 R32, R112.reuse, R34, RZ ;  /* 0x000000227020723c */ /* 0x040fe600000018ff */
[----:B------:R-:W1:Y:S05]  /*13e80*/  LDSM.16.M88.4 R200, [R237+0x9100] ;  /* 0x00910000edc8783b */ /* 0x000e6a0000000200 */
[-C--:B------:R-:W-:Y:S03]  /*13e90*/  HMMA.16816.F32 R36, R112, R48.reuse, RZ ;  /* 0x000000307024723c */ /* 0x080fe600000018ff */
[----:B------:R-:W1:Y:S05]  /*13ea0*/  LDSM.16.M88.4 R204, [R244] ;  /* 0x00000000f4cc783b */ /* 0x000e6a0000000200 */
[C---:B------:R-:W-:Y:S03]  /*13eb0*/  HMMA.16816.F32 R40, R108.reuse, R48, RZ ;  /* 0x000000306c28723c */ /* 0x040fe600000018ff */
[----:B------:R-:W1:Y:S05]  /*13ec0*/  LDSM.16.M88.4 R208, [R243] ;  /* 0x00000000f3d0783b */ /* 0x000e6a0000000200 */
[-C--:B------:R-:W-:Y:S03]  /*13ed0*/  HMMA.16816.F32 R44, R108, R50.reuse, RZ ;  /* 0x000000326c2c723c */ /* 0x080fe600000018ff */
[----:B------:R-:W-:Y:S05]  /*13ee0*/  LDSM.16.M88.4 R212, [R241] ;  /* 0x00000000f1d4783b */ /* 0x000fea0000000200 */
[C---:B------:R-:W-:Y:S03]  /*13ef0*/  HMMA.16816.F32 R48, R112.reuse, R50, RZ ;  /* 0x000000327030723c */ /* 0x040fe600000018ff */
[----:B------:R-:W-:Y:S04]  /*13f00*/  STL [R1+0x6c], R234 ;  /* 0x00006cea01007387 */ /* 0x000fe80000100800 */
[----:B------:R1:W-:Y:S01]  /*13f10*/  STL [R1+0x70], R143 ;  /* 0x0000708f01007387 */ /* 0x0003e20000100800 */
        /* <DEDUP_REMOVED lines=12> */
[-C--:B-1----:R-:W-:Y:S03]  /*13fe0*/  HMMA.16816.F32 R68, R112, R80.reuse, RZ ;  /* 0x000000507044723c */ /* 0x082fe600000018ff */
[----:B------:R-:W2:Y:S04]  /*13ff0*/  LDL R217, [R1+0x64] ;  /* 0x0000640001d97983 */ /* 0x000ea80000100800 */
[----:B------:R-:W2:Y:S01]  /*14000*/  LDL R143, [R1+0x60] ;  /* 0x00006000018f7983 */ /* 0x000ea20000100800 */
[C---:B------:R-:W-:Y:S08]  /*14010*/  HMMA.16816.F32 R72, R108.reuse, R80, RZ ;  /* 0x000000506c48723c */ /* 0x040ff000000018ff */
[-C--:B------:R-:W-:Y:S08]  /*14020*/  HMMA.16816.F32 R76, R108, R82.reuse, RZ ;  /* 0x000000526c4c723c */ /* 0x080ff000000018ff */
[C---:B------:R-:W-:Y:S08]  /*14030*/  HMMA.16816.F32 R80, R112.reuse, R82, RZ ;  /* 0x000000527050723c */ /* 0x040ff000000018ff */
[-C--:B------:R-:W-:Y:S08]  /*14040*/  HMMA.16816.F32 R84, R112, R96.reuse, RZ ;  /* 0x000000607054723c */ /* 0x080ff000000018ff */
[C---:B------:R-:W-:Y:S08]  /*14050*/  HMMA.16816.F32 R88, R108.reuse, R96, RZ ;  /* 0x000000606c58723c */ /* 0x040ff000000018ff */
[-C--:B------:R-:W-:Y:S08]  /*14060*/  HMMA.16816.F32 R92, R108, R98.reuse, RZ ;  /* 0x000000626c5c723c */ /* 0x080ff000000018ff */
[C---:B------:R-:W-:Y:S08]  /*14070*/  HMMA.16816.F32 R96, R112.reuse, R98, RZ ;  /* 0x000000627060723c */ /* 0x040ff000000018ff */
[-C--:B---3--:R-:W-:Y:S08]  /*14080*/  HMMA.16816.F32 R100, R112, R188.reuse, RZ ;  /* 0x000000bc7064723c */ /* 0x088ff000000018ff */
        /* <DEDUP_REMOVED lines=12> */
[C---:B------:R-:W-:Y:S04]  /*14150*/  HMMA.16816.F32 R32, R192.reuse, R206, R32 ;  /* 0x000000cec020723c */ /* 0x040fe80000001820 */
[----:B----4-:R-:W-:Y:S04]  /*14160*/  LOP3.LUT P3, RZ, R223, 0x1, RZ, 0xc0, !PT ;  /* 0x00000001dfff7812 */ /* 0x010fe8000786c0ff */
[-C--:B------:R-:W-:Y:S08]  /*14170*/  HMMA.16816.F32 R36, R192, R208.reuse, R36 ;  /* 0x000000d0c024723c */ /* 0x080ff00000001824 */
[C---:B------:R-:W-:Y:S08]  /*14180*/  HMMA.16816.F32 R40, R200.reuse, R208, R40 ;  /* 0x000000d0c828723c */ /* 0x040ff00000001828 */
[-C--:B------:R-:W-:Y:S04]  /*14190*/  HMMA.16816.F32 R44, R200, R210.reuse, R44 ;  /* 0x000000d2c82c723c */ /* 0x080fe8000000182c */
[----:B------:R-:W-:Y:S02]  /*141a0*/  @P0 IMAD.MOV.U32 R205, RZ, RZ, R221 ;  /* 0x000000ffffcd0224 */ /* 0x000fe400078e00dd */
[----:B------:R-:W-:Y:S02]  /*141b0*/  @P0 IMAD.MOV.U32 R204, RZ, RZ, R218 ;  /* 0x000000ffffcc0224 */ /* 0x000fe400078e00da */
[C---:B------:R-:W-:Y:S01]  /*141c0*/  HMMA.16816.F32 R48, R192.reuse, R210, R48 ;  /* 0x000000d2c030723c */ /* 0x040fe20000001830 */
[----:B------:R-:W4:Y:S03]  /*141d0*/  LDL R218, [R1+0x3c] ;  /* 0x00003c0001da7983 */ /* 0x000f260000100800 */
[----:B------:R-:W-:Y:S04]  /*141e0*/  @P0 IMAD.WIDE.U32 R204, R138, 0x70, R204 ;  /* 0x000000708acc0825 */ /* 0x000fe800078e00cc */
[-C--:B-1----:R-:W-:Y:S04]  /*141f0*/  HMMA.16816.F32 R52, R192, R188.reuse, R52 ;  /* 0x000000bcc034723c */ /* 0x082fe80000001834 */
[C---:B------:R-:W-:Y:S01]  /*14200*/  @P0 LEA R138, P1, R204.reuse, c[0x0][0x1f8], 0x1 ;  /* 0x00007e00cc8a0a11 */ /* 0x040fe200078208ff */
[----:B------:R-:W-:Y:S03]  /*14210*/  @P0 IMAD.IADD R0, R205, 0x1, R0 ;  /* 0x00000001cd000824 */ /* 0x000fe600078e0200 */
[C---:B------:R-:W-:Y:S04]  /*14220*/  HMMA.16816.F32 R56, R200.reuse, R188, R56 ;  /* 0x000000bcc838723c */ /* 0x040fe80000001838 */
[----:B------:R-:W-:Y:S01]  /*14230*/  @P0 LEA.HI.X R139, R204, c[0x0][0x1fc], R0, 0x1, P1 ;  /* 0x00007f00cc8b0a11 */ /* 0x000fe200008f0c00 */
[----:B------:R-:W-:Y:S01]  /*14240*/  IMAD.MOV.U32 R0, RZ, RZ, c[0x0][0x2c4] ;  /* 0x0000b100ff007624 */ /* 0x000fe200078e00ff */
[-C--:B------:R-:W-:Y:S02]  /*14250*/  @P0 IADD3 R206, P2, R138, R142.reuse, RZ ;  /* 0x0000008e8ace0210 */ /* 0x080fe40007f5e0ff */
[-C--:B------:R-:W-:Y:S04]  /*14260*/  HMMA.16816.F32 R60, R200, R190.reuse, R60 ;  /* 0x000000bec83c723c */ /* 0x080fe8000000183c */
[--C-:B------:R-:W-:Y:S01]  /*14270*/  @P0 IMAD.X R207, R139, 0x1, R2.reuse, P2 ;  /* 0x000000018bcf0824 */ /* 0x100fe200010e0602 */
[-C--:B------:R-:W-:Y:S03]  /*14280*/  @P0 IADD3 R208, P1, R206, R142.reuse, RZ ;  /* 0x0000008eced00210 */ /* 0x080fe60007f3e0ff */
[C---:B------:R-:W-:Y:S01]  /*14290*/  HMMA.16816.F32 R64, R192.reuse, R190, R64 ;  /* 0x000000bec040723c */ /* 0x040fe20000001840 */
[----:B------:R-:W1:Y:S03]  /*142a0*/  LDSM.16.M88.4 R188, [R239] ;  /* 0x00000000efbc783b */ /* 0x000e660000000200 */
[--C-:B------:R-:W-:Y:S01]  /*142b0*/  @P0 IMAD.X R209, R207, 0x1, R2.reuse, P1 ;  /* 0x00000001cfd10824 */ /* 0x100fe200008e0602 */
[-C--:B------:R-:W-:Y:S03]  /*142c0*/  @P0 IADD3 R204, P2, R208, R142.reuse, RZ ;  /* 0x0000008ed0cc0210 */ /* 0x080fe60007f5e0ff */
[-C--:B------:R-:W-:Y:S01]  /*142d0*/  HMMA.16816.F32 R68, R192, R212.reuse, R68 ;  /* 0x000000d4c044723c */ /* 0x080fe20000001844 */
[----:B------:R-:W-:Y:S01]  /*142e0*/  @!PT LDS RZ, [RZ] ;  /* 0x00000000fffff984 */ /* 0x000fe20000000800 */
[----:B------:R-:W-:Y:S01]  /*142f0*/  @!PT LDS RZ, [RZ] ;  /* 0x00000000fffff984 */ /* 0x000fe20000000800 */
[----:B------:R-:W-:Y:S01]  /*14300*/  @!PT LDS RZ, [RZ] ;  /* 0x00000000fffff984 */ /* 0x000fe20000000800 */
[----:B------:R1:W-:Y:S03]  /*14310*/  @P0 LDGSTS.E.BYPASS.LTC128B.128 [R245+0x100], [R138.64], !P3 ;  /* 0x001000008af50fae */ /* 0x0003e6000d901d48 */
[--C-:B------:R-:W-:Y:S04]  /*14320*/  @P0 IMAD.X R205, R209, 0x1, R2.reuse, P2 ;  /* 0x00000001d1cd0824 */ /* 0x100fe800010e0602 */
[C---:B------:R-:W-:Y:S01]  /*14330*/  HMMA.16816.F32 R72, R200.reuse, R212, R72 ;  /* 0x000000d4c848723c */ /* 0x040fe20000001848 */
[----:B------:R1:W-:Y:S07]  /*14340*/  @P0 LDGSTS.E.BYPASS.LTC128B.128 [R245+0x900], [R206.64], !P3 ;  /* 0x00900000cef50fae */ /* 0x0003ee000d901d48 */
[-C--:B------:R-:W-:Y:S01]  /*14350*/  HMMA.16816.F32 R76, R200, R214.reuse, R76 ;  /* 0x000000d6c84c723c */ /* 0x080fe2000000184c */
[----:B------:R1:W-:Y:S07]  /*14360*/  @P0 LDGSTS.E.BYPASS.LTC128B.128 [R245+0x1100], [R208.64], !P3 ;  /* 0x01100000d0f50fae */ /* 0x0003ee000d901d48 */
[C---:B------:R-:W-:Y:S01]  /*14370*/  HMMA.16816.F32 R80, R192.reuse, R214, R80 ;  /* 0x000000d6c050723c */ /* 0x040fe20000001850 */
[----:B------:R1:W-:Y:S07]  /*14380*/  @P0 LDGSTS.E.BYPASS.LTC128B.128 [R245+0x1900], [R204.64], !P3 ;  /* 0x01900000ccf50fae */ /* 0x0003ee000d901d48 */
[-C--:B---3--:R-:W-:Y:S08]  /*14390*/  HMMA.16816.F32 R84, R192, R196.reuse, R84 ;  /* 0x000000c4c054723c */ /* 0x088ff00000001854 */
[C---:B------:R-:W-:Y:S07]  /*143a0*/  HMMA.16816.F32 R88, R200.reuse, R196, R88 ;  /* 0x000000c4c858723c */ /* 0x040fee0000001858 */
[-C--:B------:R-:W-:Y:S01]  /*143b0*/  @P0 IADD3 R196, P1, R204, R142.reuse, RZ ;  /* 0x0000008eccc40210 */ /* 0x080fe20007f3e0ff */
[-C--:B------:R-:W-:Y:S04]  /*143c0*/  HMMA.16816.F32 R92, R200, R198.reuse, R92 ;  /* 0x000000c6c85c723c */ /* 0x080fe8000000185c */
[--C-:B------:R-:W-:Y:S01]  /*143d0*/  @P0 IMAD.X R197, R205, 0x1, R2.reuse, P1 ;  /* 0x00000001cdc50824 */ /* 0x100fe200008e0602 */
[-C--:B-1----:R-:W-:Y:S03]  /*143e0*/  @P0 IADD3 R138, P2, R196, R142.reuse, RZ ;  /* 0x0000008ec48a0210 */ /* 0x082fe60007f5e0ff */
[C---:B------:R-:W-:Y:S01]  /*143f0*/  HMMA.16816.F32 R96, R192.reuse, R198, R96 ;  /* 0x000000c6c060723c */ /* 0x040fe20000001860 */
[----:B------:R1:W-:Y:S03]  /*14400*/  @P0 LDGSTS.E.BYPASS.LTC128B.128 [R245+0x2100], [R196.64], !P3 ;  /* 0x02100000c4f50fae */ /* 0x0003e6000d901d48 */
[--C-:B------:R-:W-:Y:S03]  /*14410*/  @P0 IMAD.X R139, R197, 0x1, R2.reuse, P2 ;  /* 0x00000001c58b0824 */ /* 0x100fe600010e0602 */
[----:B------:R-:W-:Y:S01]  /*14420*/  @P0 IADD3 R198, P1, R138, R142, RZ ;  /* 0x0000008e8ac60210 */ /* 0x000fe20007f3e0ff */
[-C--:B------:R-:W-:Y:S01]  /*14430*/  HMMA.16816.F32 R100, R192, R188.reuse, R100 ;  /* 0x000000bcc064723c */ /* 0x080fe20000001864 */
[----:B------:R3:W-:Y:S03]  /*14440*/  @P0 LDGSTS.E.BYPASS.LTC128B.128 [R245+0x2900], [R138.64], !P3 ;  /* 0x029000008af50fae */ /* 0x0007e6000d901d48 */
[----:B------:R-:W-:Y:S01]  /*14450*/  @P0 IMAD.X R199, R139, 0x1, R2, P1 ;  /* 0x000000018bc70824 */ /* 0x000fe200008e0602 */
[----:B------:R-:W-:Y:S03]  /*14460*/  ISETP.NE.AND P1, PT, R0, 0x1, PT ;  /* 0x000000010000780c */ /* 0x000fe60003f25270 */
[C---:B------:R-:W-:Y:S01]  /*14470*/  HMMA.16816.F32 R104, R200.reuse, R188, R104 ;  /* 0x000000bcc868723c */ /* 0x040fe20000001868 */
[----:B------:R-:W2:Y:S04]  /*14480*/  LDL R2, [R1+0x34] ;  /* 0x0000340001027983 */ /* 0x000ea80000100800 */
[----:B------:R-:W-:Y:S03]  /*14490*/  STL [R1+0x94], R235 ;  /* 0x000094eb01007387 */ /* 0x000fe60000100800 */
[-C--:B------:R-:W-:Y:S01]  /*144a0*/  HMMA.16816.F32 R108, R200, R190.reuse, R108 ;  /* 0x000000bec86c723c */ /* 0x080fe2000000186c */
[----:B------:R-:W-:Y:S04]  /*144b0*/  STL [R1+0x98], R233 ;  /* 0x000098e901007387 */ /* 0x000fe80000100800 */
[----:B------:R1:W-:Y:S03]  /*144c0*/  @P0 LDGSTS.E.BYPASS.LTC128B.128 [R245+0x3100], [R198.64], !P3 ;  /* 0x03100000c6f50fae */ /* 0x0003e6000d901d48 */
[----:B------:R-:W-:Y:S04]  /*144d0*/  HMMA.16816.F32 R112, R192, R190, R112 ;  /* 0x000000bec070723c */ /* 0x000fe80000001870 */
[----:B---3--:R-:W-:Y:S01]  /*144e0*/  IMAD R138, R216, -0x70, RZ ;  /* 0xffffff90d88a7824 */ /* 0x008fe200078e02ff */
[----:B------:R-:W-:Y:S04]  /*144f0*/  STL [R1+0x9c], R236 ;  /* 0x00009cec01007387 */ /* 0x000fe80000100800 */
[----:B------:R3:W3:Y:S04]  /*14500*/  LDL R0, [R1+0x38] ;  /* 0x0000380001007983 */ /* 0x0006e80000100800 */
[----:B------:R-:W-:Y:S08]  /*14510*/  LDSM.16.M88.4 R204, [R233+0x3900] ;  /* 0x00390000e9cc783b */ /* 0x000ff00000000200 */
[----:B------:R-:W-:Y:S08]  /*14520*/  LDSM.16.M88.4 R208, [R235+0x9100] ;  /* 0x00910000ebd0783b */ /* 0x000ff00000000200 */
[----:B-1----:R-:W1:Y:S08]  /*14530*/  LDSM.16.M88.4 R196, [R235+0x7100] ;  /* 0x00710000ebc4783b */ /* 0x002e700000000200 */
[----:B------:R-:W1:Y:S08]  /*14540*/  LDSM.16.M88.4 R212, [R233+0x4100] ;  /* 0x00410000e9d4783b */ /* 0x000e700000000200 */
[----:B------:R-:W0:Y:S08]  /*14550*/  LDGDEPBAR ;  /* 0x00000000000079af */ /* 0x000e300000000000 */
[----:B------:R-:W1:Y:S08]  /*14560*/  LDSM.16.M88.4 R200, [R233+0x4900] ;  /* 0x00490000e9c8783b */ /* 0x000e700000000200 */
[----:B------:R-:W1:Y:S02]  /*14570*/  LDSM.16.M88.4 R188, [R233+0x5100] ;  /* 0x00510000e9bc783b */ /* 0x000e640000000200 */
[-C--:B-1----:R-:W-:Y:S06]  /*14580*/  HMMA.16816.F32 R4, R196, R204.reuse, R4 ;  /* 0x000000ccc404723c */ /* 0x082fec0000001804 */
[----:B------:R-:W1:Y:S02]  /*14590*/  LDSM.16.M88.4 R192, [R233+0x5900] ;  /* 0x00590000e9c0783b */ /* 0x000e640000000200 */
[C---:B------:R-:W-:Y:S06]  /*145a0*/  HMMA.16816.F32 R8, R208.reuse, R204, R8 ;  /* 0x000000ccd008723c */ /* 0x040fec0000001808 */
[----:B------:R-:W-:Y:S02]  /*145b0*/  STL [R1+0xa0], R232 ;  /* 0x0000a0e801007387 */ /* 0x000fe40000100800 */
[-C--:B------:R-:W-:Y:S08]  /*145c0*/  HMMA.16816.F32 R12, R208, R206.reuse, R12 ;  /* 0x000000ced00c723c */ /* 0x080ff0000000180c */
[C---:B------:R-:W-:Y:S01]  /*145d0*/  HMMA.16816.F32 R16, R196.reuse, R206, R16 ;  /* 0x000000cec410723c */ /* 0x040fe20000001810 */
[----:B------:R-:W1:Y:S07]  /*145e0*/  LDSM.16.M88.4 R204, [R233+0x6100] ;  /* 0x00610000e9cc783b */ /* 0x000e6e0000000200 */
        /* <DEDUP_REMOVED lines=11> */
[C---:B------:R-:W-:Y:S04]  /*146a0*/  HMMA.16816.F32 R56, R208.reuse, R188, R56 ;  /* 0x000000bcd038723c */ /* 0x040fe80000001838 */
[----:B----4-:R-:W-:Y:S04]  /*146b0*/  IADD3 R138, -R218, 0x1, R138 ;  /* 0x00000001da8a7810 */ /* 0x010fe80007ffe18a */
[-C--:B------:R-:W-:Y:S04]  /*146c0*/  HMMA.16816.F32 R60, R208, R190.reuse, R60 ;  /* 0x000000bed03c723c */ /* 0x080fe8000000183c */
[----:B--2---:R-:W-:Y:S04]  /*146d0*/  IADD3 R138, -R143, R138, R217 ;  /* 0x0000008a8f8a7210 */ /* 0x004fe80007ffe1d9 */
[C---:B------:R-:W-:Y:S01]  /*146e0*/  HMMA.16816.F32 R64, R196.reuse, R190, R64 ;  /* 0x000000bec440723c */ /* 0x040fe20000001840 */
[----:B------:R-:W-:Y:S07]  /*146f0*/  LDSM.16.M88.4 R188, [R236+0x7100] ;  /* 0x00710000ecbc783b */ /* 0x000fee0000000200 */
        /* <DEDUP_REMOVED lines=16> */
[-C--:B------:R-:W-:Y:S04]  /*14800*/  HMMA.16816.F32 R12, R212, R194.reuse, R12 ;  /* 0x000000c2d40c723c */ /* 0x080fe8000000180c */
[----:B---3--:R-:W-:Y:S04]  /*14810*/  @P1 IMAD.MOV.U32 R0, RZ, RZ, R2 ;  /* 0x000000ffff001224 */ /* 0x008fe800078e0002 */
[C---:B------:R-:W-:Y:S01]  /*14820*/  HMMA.16816.F32 R16, R188.reuse, R194, R16 ;  /* 0x000000c2bc10723c */ /* 0x040fe20000001810 */
[----:B------:R-:W-:Y:S07]  /*14830*/  SHFL.IDX PT, R2, R0, RZ, 0x1c1f ;  /* 0x001c1fff00027589 */ /* 0x000fee00000e0000 */
[-C--:B--2---:R-:W-:Y:S01]  /*14840*/  HMMA.16816.F32 R20, R188, R204.reuse, R20 ;  /* 0x000000ccbc14723c */ /* 0x084fe20000001814 */
[----:B------:R-:W1:Y:S07]  /*14850*/  SHFL.IDX PT, R137, R0, 0x1, 0x1c1f ;  /* 0x003c1f0000897f89 */ /* 0x000e6e00000e0000 */
[C---:B------:R-:W-:Y:S01]  /*14860*/  HMMA.16816.F32 R24, R212.reuse, R204, R24 ;  /* 0x000000ccd418723c */ /* 0x040fe20000001818 */
[----:B------:R-:W2:Y:S07]  /*14870*/  SHFL.IDX PT, R142, R0, 0x2, 0x1c1f ;  /* 0x005c1f00008e7f89 */ /* 0x000eae00000e0000 */
[-C--:B------:R-:W-:Y:S01]  /*14880*/  HMMA.16816.F32 R28, R212, R206.reuse, R28 ;  /* 0x000000ced41c723c */ /* 0x080fe2000000181c */
[----:B------:R3:W4:Y:S07]  /*14890*/  SHFL.IDX PT, R139, R0, 0x3, 0x1c1f ;  /* 0x007c1f00008b7f89 */ /* 0x00072e00000e0000 */
[C---:B------:R-:W-:Y:S01]  /*148a0*/  HMMA.16816.F32 R32, R188.reuse, R206, R32 ;  /* 0x000000cebc20723c */ /* 0x040fe20000001820 */
[----:B------:R-:W4:Y:S03]  /*148b0*/  LDSM.16.M88.4 R192, [R232+0x1000] ;  /* 0x00100000e8c0783b */ /* 0x000f260000000200 */
[----:B-1----:R-:W-:Y:S05]  /*148c0*/  IMAD.IADD R137, R138, 0x1, R137 ;  /* 0x000000018a897824 */ /* 0x002fea00078e0289 */
[C---:B------:R-:W-:Y:S02]  /*148d0*/  ISETP.GT.AND P1, PT, R137.reuse, RZ, PT ;  /* 0x000000ff8900720c */ /* 0x040fe40003f24270 */
[----:B------:R-:W-:Y:S02]  /*148e0*/  ISETP.GT.AND P0, PT, R137, 0x1, PT ;  /* 0x000000018900780c */ /* 0x000fe40003f04270 */
[----:B------:R-:W-:Y:S02]  /*148f0*/  FSEL R198, R6, -INF , P1 ;  /* 0xff80000006c67808 */ /* 0x000fe40000800000 */
[----:B------:R-:W-:Y:S01]  /*14900*/  FSEL R197, R7, -INF , P0 ;  /* 0xff80000007c57808 */ /* 0x000fe20000000000 */
[C---:B---3--:R-:W-:Y:S01]  /*14910*/  IMAD.IADD R0, R138.reuse, 0x1, R2 ;  /* 0x000000018a007824 */ /* 0x048fe200078e0202 */
[C---:B------:R-:W-:Y:S01]  /*14920*/  ISETP.GT.AND P5, PT, R137.reuse, 0x58, PT ;  /* 0x000000588900780c */ /* 0x040fe20003fa4270 */
[C---:B--2---:R-:W-:Y:S01]  /*14930*/  IMAD.IADD R2, R138.reuse, 0x1, R142 ;  /* 0x000000018a027824 */ /* 0x044fe200078e028e */
[----:B------:R-:W-:Y:S01]  /*14940*/  ISETP.GT.AND P4, PT, R137, 0x59, PT ;  /* 0x000000598900780c */ /* 0x000fe20003f84270 */
[----:B----4-:R-:W-:Y:S01]  /*14950*/  IMAD.IADD R138, R138, 0x1, R139 ;  /* 0x000000018a8a7824 */ /* 0x010fe200078e028b */
[C---:B------:R-:W-:Y:S02]  /*14960*/  ISETP.GT.AND P3, PT, R0.reuse, RZ, PT ;  /* 0x000000ff0000720c */ /* 0x040fe40003f64270 */
[----:B------:R-:W-:Y:S02]  /*14970*/  ISETP.GT.AND P2, PT, R0, 0x1, PT ;  /* 0x000000010000780c */ /* 0x000fe40003f44270 */
[----:B------:R-:W-:Y:S02]  /*14980*/  FSEL R142, R4, -INF , P3 ;  /* 0xff800000048e7808 */ /* 0x000fe40001800000 */
[----:B------:R-:W-:Y:S02]  /*14990*/  FSEL R196, R5, -INF , P2 ;  /* 0xff80000005c47808 */ /* 0x000fe40001000000 */
[----:B------:R-:W1:Y:S01]  /*149a0*/  LDSM.16.M88.4 R4, [R232+0x1800] ;  /* 0x00180000e804783b */ /* 0x000e620000000200 */
[C---:B------:R-:W-:Y:S02]  /*149b0*/  ISETP.GT.AND P3, PT, R2.reuse, RZ, PT ;  /* 0x000000ff0200720c */ /* 0x040fe40003f64270 */
[----:B------:R-:W-:Y:S02]  /*149c0*/  ISETP.GT.AND P2, PT, R2, 0x1, PT ;  /* 0x000000010200780c */ /* 0x000fe40003f44270 */
[C---:B------:R-:W-:Y:S02]  /*149d0*/  ISETP.GT.AND P1, PT, R138.reuse, RZ, PT ;  /* 0x000000ff8a00720c */ /* 0x040fe40003f24270 */
[----:B------:R-:W-:Y:S02]  /*149e0*/  ISETP.GT.AND P0, PT, R138, 0x1, PT ;  /* 0x000000018a00780c */ /* 0x000fe40003f04270 */
[----:B------:R-:W-:Y:S02]  /*149f0*/  FSEL R199, R8, -INF , P3 ;  /* 0xff80000008c77808 */ /* 0x000fe40001800000 */
[----:B------:R-:W-:Y:S01]  /*14a00*/  FSEL R201, R9, -INF , P2 ;  /* 0xff80000009c97808 */ /* 0x000fe20001000000 */
[-C--:B------:R-:W-:Y:S03]  /*14a10*/  HMMA.16816.F32 R36, R188, R192.reuse, R36 ;  /* 0x000000c0bc24723c */ /* 0x080fe60000001824 */
[----:B------:R-:W-:Y:S02]  /*14a20*/  FSEL R203, R10, -INF , P1 ;  /* 0xff8000000acb7808 */ /* 0x000fe40000800000 */
[----:B------:R-:W-:Y:S02]  /*14a30*/  FSEL R202, R11, -INF , P0 ;  /* 0xff8000000bca7808 */ /* 0x000fe40000000000 */
[----:B------:R-:W2:Y:S01]  /*14a40*/  LDSM.16.M88.4 R8, [R232+0x2000] ;  /* 0x00200000e808783b */ /* 0x000ea20000000200 */
[C---:B------:R-:W-:Y:S04]  /*14a50*/  HMMA.16816.F32 R40, R212.reuse, R192, R40 ;  /* 0x000000c0d428723c */ /* 0x040fe80000001828 */
[----:B------:R-:W-:Y:S02]  /*14a60*/  ISETP.GT.AND P3, PT, R2, 0x8, PT ;  /* 0x000000080200780c */ /* 0x000fe40003f64270 */
[----:B------:R-:W-:Y:S02]  /*14a70*/  ISETP.GT.AND P0, PT, R138, 0x9, PT ;  /* 0x000000098a00780c */ /* 0x000fe40003f04270 */
[-C--:B------:R-:W-:Y:S03]  /*14a80*/  HMMA.16816.F32 R44, R212, R194.reuse, R44 ;  /* 0x000000c2d42c723c */ /* 0x080fe6000000182c */
[----:B------:R-:W-:Y:S02]  /*14a90*/  ISETP.GT.AND P2, PT, R2, 0x9, PT ;  /* 0x000000090200780c */ /* 0x000fe40003f44270 */
[----:B------:R-:W-:Y:S02]  /*14aa0*/  FSEL R200, R12, -INF , P3 ;  /* 0xff8000000cc87808 */ /* 0x000fe40001800000 */
[----:B------:R-:W-:Y:S01]  /*14ab0*/  FSEL R15, R15, -INF , P0 ;  /* 0xff8000000f0f7808 */ /* 0x000fe20000000000 */
[C---:B------:R-:W-:Y:S04]  /*14ac0*/  HMMA.16816.F32 R48, R188.reuse, R194, R48 ;  /* 0x000000c2bc30723c */ /* 0x040fe80000001830 */
[----:B------:R-:W-:Y:S02]  /*14ad0*/  ISETP.GT.AND P3, PT, R0, 0x8, PT ;  /* 0x000000080000780c */ /* 0x000fe40003f64270 */
[----:B------:R-:W-:Y:S02]  /*14ae0*/  ISETP.GT.AND P0, PT, R137, 0x9, PT ;  /* 0x000000098900780c */ /* 0x000fe40003f04270 */
[-C--:B-1----:R-:W-:Y:S03]  /*14af0*/  HMMA.16816.F32 R52, R188, R4.reuse, R52 ;  /* 0x00000004bc34723c */ /* 0x082fe60000001834 */
[----:B------:R-:W-:Y:S02]  /*14b00*/  ISETP.GT.AND P1, PT, R138, 0x8, PT ;  /* 0x000000088a00780c */ /* 0x000fe40003f24270 */
[----:B------:R-:W-:Y:S02]  /*14b10*/  FSEL R16, R16, -INF , P3 ;  /* 0xff80000010107808 */ /* 0x000fe40001800000 */
[----:B------:R-:W-:Y:S01]  /*14b20*/  FSEL R19, R19, -INF , P0 ;  /* 0xff80000013137808 */ /* 0x000fe20000000000 */
[C---:B------:R-:W-:Y:S04]  /*14b30*/  HMMA.16816.F32 R56, R212.reuse, R4, R56 ;  /* 0x00000004d438723c */ /* 0x040fe80000001838 */
[C---:B------:R-:W-:Y:S02]  /*14b40*/  ISETP.GT.AND P3, PT, R0.reuse, 0x10, PT ;  /* 0x000000100000780c */ /* 0x040fe40003f64270 */
[----:B------:R-:W-:Y:S02]  /*14b50*/  ISETP.GT.AND P0, PT, R137, 0x11, PT ;  /* 0x000000118900780c */ /* 0x000fe40003f04270 */
[-C--:B------:R-:W-:Y:S03]  /*14b60*/  HMMA.16816.F32 R60, R212, R6.reuse, R60 ;  /* 0x00000006d43c723c */ /* 0x080fe6000000183c */
[----:B------:R-:W-:Y:S02]  /*14b70*/  ISETP.GT.AND P6, PT, R0, 0x68, PT ;  /* 0x000000680000780c */ /* 0x000fe40003fc4270 */
[----:B------:R-:W-:Y:S02]  /*14b80*/  FMNMX.FTZ R12, R142, R3, !PT ;  /* 0x000000038e0c7209 */ /* 0x000fe40007810000 */
[----:B------:R-:W-:Y:S01]  /*14b90*/  FSEL R13, R13, -INF , P2 ;  /* 0xff8000000d0d7808 */ /* 0x000fe20001000000 */
[C---:B------:R-:W-:Y:S01]  /*14ba0*/  HMMA.16816.F32 R64, R188.reuse, R6, R64 ;  /* 0x00000006bc40723c */ /* 0x040fe20000001840 */
[----:B------:R-:W1:Y:S03]  /*14bb0*/  LDSM.16.M88.4 R4, [R232+0x2800] ;  /* 0x00280000e804783b */ /* 0x000e660000000200 */
[----:B------:R-:W-:Y:S02]  /*14bc0*/  ISETP.GT.AND P2, PT, R0, 0x9, PT ;  /* 0x000000090000780c */ /* 0x000fe40003f44270 */
[----:B------:R-:W-:Y:S02]  /*14bd0*/  FSEL R20, R20, -INF , P3 ;  /* 0xff80000014147808 */ /* 0x000fe40001800000 */
[-C--:B--2---:R-:W-:Y:S03]  /*14be0*/  HMMA.16816.F32 R68, R188, R8.reuse, R68 ;  /* 0x00000008bc44723c */ /* 0x084fe60000001844 */
[----:B------:R-:W-:Y:S02]  /*14bf0*/  ISETP.GT.AND P3, PT, R2, 0x10, PT ;  /* 0x000000100200780c */ /* 0x000fe40003f64270 */
[----:B------:R-:W-:Y:S02]  /*14c00*/  FSEL R23, R23, -INF , P0 ;  /* 0xff80000017177808 */ /* 0x000fe40000000000 */
[----:B------:R-:W-:Y:S01]  /*14c10*/  ISETP.GT.AND P0, PT, R138, 0x11, PT ;  /* 0x000000118a00780c */ /* 0x000fe20003f04270 */
[C---:B------:R-:W-:Y:S04]  /*14c20*/  HMMA.16816.F32 R72, R212.reuse, R8, R72 ;  /* 0x00000008d448723c */ /* 0x040fe80000001848 */
[----:B------:R-:W-:Y:S02]  /*14c30*/  FMNMX.FTZ R12, R196, R12, !PT ;  /* 0x0000000cc40c7209 */ /* 0x000fe40007810000 */
[----:B------:R-:W-:Y:S02]  /*14c40*/  FSEL R17, R17, -INF , P2 ;  /* 0xff80000011117808 */ /* 0x000fe40001000000 */
[-C--:B------:R-:W-:Y:S03]  /*14c50*/  HMMA.16816.F32 R76, R212, R10.reuse, R76 ;  /* 0x0000000ad44c723c */ /* 0x080fe6000000184c */
[----:B------:R-:W-:Y:S02]  /*14c60*/  ISETP.GT.AND P2, PT, R0, 0x11, PT ;  /* 0x000000110000780c */ /* 0x000fe40003f44270 */
[----:B------:R-:W-:Y:S02]  /*14c70*/  FSEL R24, R24, -INF , P3 ;  /* 0xff80000018187808 */ /* 0x000fe40001800000 */
[----:B------:R-:W-:Y:S01]  /*14c80*/  ISETP.GT.AND P3, PT, R2, 0x18, PT ;  /* 0x000000180200780c */ /* 0x000fe20003f64270 */
[C---:B------:R-:W-:Y:S01]  /*14c90*/  HMMA.16816.F32 R80, R188.reuse, R10, R80 ;  /* 0x0000000abc50723c */ /* 0x040fe20000001850 */
[----:B------:R-:W2:Y:S01]  /*14ca0*/  LDSM.16.M88.4 R8, [R232+0x3000] ;  /* 0x00300000e808783b */ /* 0x000ea20000000200 */
[----:B------:R-:W-:Y:S04]  /*14cb0*/  DEPBAR.LE SB0, 0x0 ;  /* 0x000080000000791a */ /* 0x000fe80000000000 */
[----:B------:R-:W-:Y:S03]  /*14cc0*/  FSEL R27, R27, -INF , P0 ;  /* 0xff8000001b1b7808 */ /* 0x000fe60000000000 */
[----:B------:R-:W-:Y:S01]  /*14cd0*/  BAR.SYNC.DEFER_BLOCKING 0x0 ;  /* 0x0000000000007b1d */ /* 0x000fe20000010000 */
[-C--:B-1----:R-:W-:Y:S05]  /*14ce0*/  HMMA.16816.F32 R84, R188, R4.reuse, R84 ;  /* 0x00000004bc54723c */ /* 0x082fea0000001854 */
[----:B------:R-:W-:Y:S02]  /*14cf0*/  ISETP.GT.AND P0, PT, R138, 0x19, PT ;  /* 0x000000198a00780c */ /* 0x000fe40003f04270 */
[----:B------:R-:W-:Y:S01]  /*14d00*/  FMNMX.FTZ R12, R16, R12, !PT ;  /* 0x0000000c100c7209 */ /* 0x000fe20007810000 */
[C---:B------:R-:W-:Y:S04]  /*14d10*/  HMMA.16816.F32 R88, R212.reuse, R4, R88 ;  /* 0x00000004d458723c */ /* 0x040fe80000001858 */
[----:B------:R-:W-:Y:S02]  /*14d20*/  FSEL R21, R21, -INF , P2 ;  /* 0xff80000015157808 */ /* 0x000fe40001000000 */
[----:B------:R-:W-:Y:S02]  /*14d30*/  ISETP.GT.AND P2, PT, R2, 0x11, PT ;  /* 0x000000110200780c */ /* 0x000fe40003f44270 */
[----:B------:R-:W-:Y:S01]  /*14d40*/  FSEL R28, R28, -INF , P3 ;  /* 0xff8000001c1c7808 */ /* 0x000fe20001800000 */
[-C--:B------:R-:W-:Y:S03]  /*14d50*/  HMMA.16816.F32 R92, R212, R6.reuse, R92 ;  /* 0x00000006d45c723c */ /* 0x080fe6000000185c */
[----:B------:R-:W-:Y:S02]  /*14d60*/  FSEL R31, R31, -INF , P0 ;  /* 0xff8000001f1f7808 */ /* 0x000fe40000000000 */
[----:B------:R-:W-:Y:S02]  /*14d70*/  ISETP.GT.AND P3, PT, R0, 0x18, PT ;  /* 0x000000180000780c */ /* 0x000fe40003f64270 */
[----:B------:R-:W-:Y:S01]  /*14d80*/  ISETP.GT.AND P0, PT, R137, 0x19, PT ;  /* 0x000000198900780c */ /* 0x000fe20003f04270 */
[C---:B------:R-:W-:Y:S04]  /*14d90*/  HMMA.16816.F32 R96, R188.reuse, R6, R96 ;  /* 0x00000006bc60723c */ /* 0x040fe80000001860 */
[----:B------:R-:W-:Y:S02]  /*14da0*/  FMNMX.FTZ R12, R17, R12, !PT ;  /* 0x0000000c110c7209 */ /* 0x000fe40007810000 */
[----:B------:R-:W-:Y:S02]  /*14db0*/  FSEL R25, R25, -INF , P2 ;  /* 0xff80000019197808 */ /* 0x000fe40001000000 */
[----:B------:R-:W-:Y:S01]  /*14dc0*/  ISETP.GT.AND P2, PT, R2, 0x19, PT ;  /* 0x000000190200780c */ /* 0x000fe20003f44270 */
[-C--:B--2---:R-:W-:Y:S03]  /*14dd0*/  HMMA.16816.F32 R100, R188, R8.reuse, R100 ;  /* 0x00000008bc64723c */ /* 0x084fe60000001864 */
[----:B------:R-:W-:Y:S02]  /*14de0*/  FSEL R32, R32, -INF , P3 ;  /* 0xff80000020207808 */ /* 0x000fe40001800000 */
[----:B------:R-:W-:Y:S02]  /*14df0*/  FSEL R35, R35, -INF , P0 ;  /* 0xff80000023237808 */ /* 0x000fe40000000000 */
[----:B------:R-:W-:Y:S01]  /*14e00*/  ISETP.GT.AND P3, PT, R0, 0x20, PT ;  /* 0x000000200000780c */ /* 0x000fe20003f64270 */
[C---:B------:R-:W-:Y:S01]  /*14e10*/  HMMA.16816.F32 R104, R212.reuse, R8, R104 ;  /* 0x00000008d468723c */ /* 0x040fe20000001868 */
[----:B------:R-:W2:Y:S03]  /*14e20*/  LDL.64 R8, [R1+0x48] ;  /* 0x0000480001087983 */ /* 0x000ea60000100a00 */
[----:B------:R-:W-:Y:S02]  /*14e30*/  ISETP.GT.AND P0, PT, R137, 0x21, PT ;  /* 0x000000218900780c */ /* 0x000fe40003f04270 */
[----:B------:R-:W-:Y:S02]  /*14e40*/  FMNMX.FTZ R4, R20, R12, !PT ;  /* 0x0000000c14047209 */ /* 0x000fe40007810000 */
[----:B------:R-:W-:Y:S01]  /*14e50*/  FSEL R29, R29, -INF , P2 ;  /* 0xff8000001d1d7808 */ /* 0x000fe20001000000 */
[-C--:B------:R-:W-:Y:S03]  /*14e60*/  HMMA.16816.F32 R108, R212, R10.reuse, R108 ;  /* 0x0000000ad46c723c */ /* 0x080fe6000000186c */
[----:B------:R-:W-:Y:S02]  /*14e70*/  ISETP.GT.AND P2, PT, R0, 0x19, PT ;  /* 0x000000190000780c */ /* 0x000fe40003f44270 */
[----:B------:R-:W-:Y:S02]  /*14e80*/  FSEL R36, R36, -INF , P3 ;  /* 0xff80000024247808 */ /* 0x000fe40001800000 */
[----:B------:R-:W-:Y:S01]  /*14e90*/  FSEL R39, R39, -INF , P0 ;  /* 0xff80000027277808 */ /* 0x000fe20000000000 */
[----:B------:R-:W-:Y:S01]  /*14ea0*/  HMMA.16816.F32 R112, R188, R10, R112 ;  /* 0x0000000abc70723c */ /* 0x000fe20000001870 */
[----:B------:R-:W3:Y:S03]  /*14eb0*/  LDL.64 R10, [R1+0x40] ;  /* 0x00004000010a7983 */ /* 0x000ee60000100a00 */
[----:B------:R-:W-:Y:S02]  /*14ec0*/  ISETP.GT.AND P0, PT, R138, 0x21, PT ;  /* 0x000000218a00780c */ /* 0x000fe40003f04270 */
[----:B------:R-:W-:Y:S01]  /*14ed0*/  ISETP.GT.AND P3, PT, R2, 0x20, PT ;  /* 0x000000200200780c */ /* 0x000fe20003f64270 */
[----:B------:R-:W-:Y:S01]  /*14ee0*/  STL [R1+0xa4], R216 ;  /* 0x0000a4d801007387 */ /* 0x000fe20000100800 */
[----:B------:R-:W-:Y:S03]  /*14ef0*/  FMNMX.FTZ R4, R21, R4, !PT ;  /* 0x0000000415047209 */ /* 0x000fe60007810000 */
[----:B------:R-:W-:Y:S01]  /*14f00*/  STL [R1+0xa8], R246 ;  /* 0x0000a8f601007387 */ /* 0x000fe20000100800 */
        /* <DEDUP_REMOVED lines=83> */
[----:B------:R-:W-:Y:S02]  /*15440*/  FMNMX.FTZ R5, R198, R136, !PT ;  /* 0x00000088c6057209 */ /* 0x000fe40007810000 */
[----:B------:R-:W-:Y:S02]  /*15450*/  FSEL R217, R69, -INF , P2 ;  /* 0xff80000045d97808 */ /* 0x000fe40001000000 */
[----:B------:R-:W-:Y:S01]  /*15460*/  FSEL R53, R76, -INF , P3 ;  /* 0xff8000004c357808 */ /* 0x000fe20001800000 */
[----:B------:R-:W-:Y:S01]  /*15470*/  IMAD.MOV.U32 R76, RZ, RZ, R219 ;  /* 0x000000ffff4c7224 */ /* 0x000fe200078e00db */
[----:B------:R-:W-:Y:S01]  /*15480*/  FSEL R12, R79, -INF , P0 ;  /* 0xff8000004f0c7808 */ /* 0x000fe20000000000 */
[----:B------:R-:W-:Y:S01]  /*15490*/  IMAD.MOV.U32 R79, RZ, RZ, R218 ;  /* 0x000000ffff4f7224 */ /* 0x000fe200078e00da */
[----:B------:R-:W-:Y:S02]  /*154a0*/  ISETP.GT.AND P3, PT, R0, 0x48, PT ;  /* 0x000000480000780c */ /* 0x000fe40003f64270 */
[----:B------:R-:W-:Y:S02]  /*154b0*/  FSEL R195, R54, -INF , P1 ;  /* 0xff80000036c37808 */ /* 0x000fe40000800000 */
[----:B------:R-:W-:Y:S02]  /*154c0*/  ISETP.GT.AND P1, PT, R138, 0x30, PT ;  /* 0x000000308a00780c */ /* 0x000fe40003f24270 */
[----:B------:R-:W-:Y:S02]  /*154d0*/  ISETP.GT.AND P2, PT, R2, 0x41, PT ;  /* 0x000000410200780c */ /* 0x000fe40003f44270 */
[----:B------:R-:W-:Y:S02]  /*154e0*/  FMNMX.FTZ R4, R57, R4, !PT ;  /* 0x0000000439047209 */ /* 0x000fe40007810000 */
[----:B------:R-:W-:Y:S02]  /*154f0*/  FMNMX.FTZ R5, R197, R5, !PT ;  /* 0x00000005c5057209 */ /* 0x000fe40007810000 */
[----:B------:R-:W-:Y:S01]  /*15500*/  FSEL R226, R80, -INF , P3 ;  /* 0xff80000050e27808 */ /* 0x000fe20001800000 */
[----:B------:R-:W-:Y:S01]  /*15510*/  IMAD.MOV.U32 R80, RZ, RZ, R217 ;  /* 0x000000ffff507224 */ /* 0x000fe200078e00d9 */
[----:B------:R-:W-:Y:S02]  /*15520*/  FMNMX.FTZ R4, R79, R4, !PT ;  /* 0x000000044f047209 */ /* 0x000fe40007810000 */
[----:B------:R-:W-:Y:S02]  /*15530*/  FSEL R63, R73, -INF , P2 ;  /* 0xff800000493f7808 */ /* 0x000fe40001000000 */
[----:B------:R-:W-:Y:S02]  /*15540*/  ISETP.GT.AND P2, PT, R2, 0x49, PT ;  /* 0x000000490200780c */ /* 0x000fe40003f44270 */
[----:B------:R-:W-:Y:S02]  /*15550*/  FSEL R225, R58, -INF , P1 ;  /* 0xff8000003ae17808 */ /* 0x000fe40000800000 */
[----:B------:R-:W-:Y:S02]  /*15560*/  ISETP.GT.AND P1, PT, R138, 0x38, PT ;  /* 0x000000388a00780c */ /* 0x000fe40003f24270 */
[----:B------:R-:W-:Y:S02]  /*15570*/  FMNMX.FTZ R5, R18, R5, !PT ;  /* 0x0000000512057209 */ /* 0x000fe40007810000 */
[----:B------:R-:W-:Y:S02]  /*15580*/  FSEL R52, R77, -INF , P2 ;  /* 0xff8000004d347808 */ /* 0x000fe40001000000 */
[----:B------:R-:W-:Y:S02]  /*15590*/  FMNMX.FTZ R4, R80, R4, !PT ;  /* 0x0000000450047209 */ /* 0x000fe40007810000 */
[----:B------:R-:W-:Y:S01]  /*155a0*/  FSEL R222, R62, -INF , P1 ;  /* 0xff8000003ede7808 */ /* 0x000fe20000800000 */
[----:B------:R-:W-:Y:S01]  /*155b0*/  IMAD.MOV.U32 R62, RZ, RZ, R211 ;  /* 0x000000ffff3e7224 */ /* 0x000fe200078e00d3 */
[----:B------:R-:W-:Y:S02]  /*155c0*/  ISETP.GT.AND P1, PT, R137, 0x38, PT ;  /* 0x000000388900780c */ /* 0x000fe40003f24270 */
[----:B------:R-:W-:Y:S01]  /*155d0*/  ISETP.GT.AND P2, PT, R0, 0x49, PT ;  /* 0x000000490000780c */ /* 0x000fe20003f44270 */
[----:B------:R-:W-:Y:S01]  /*155e0*/  IMAD.MOV.U32 R77, RZ, RZ, R222 ;  /* 0x000000ffff4d7224 */ /* 0x000fe200078e00de */
[----:B------:R-:W-:Y:S02]  /*155f0*/  FMNMX.FTZ R5, R19, R5, !PT ;  /* 0x0000000513057209 */ /* 0x000fe40007810000 */
[----:B------:R-:W-:Y:S02]  /*15600*/  FSEL R58, R66, -INF , P1 ;  /* 0xff800000423a7808 */ /* 0x000fe40000800000 */
[----:B------:R-:W-:Y:S02]  /*15610*/  FSEL R248, R81, -INF , P2 ;  /* 0xff80000051f87808 */ /* 0x000fe40001000000 */
[----:B------:R-:W-:Y:S02]  /*15620*/  FMNMX.FTZ R4, R226, R4, !PT ;  /* 0x00000004e2047209 */ /* 0x000fe40007810000 */
[C---:B------:R-:W-:Y:S02]  /*15630*/  ISETP.GT.AND P1, PT, R137.reuse, 0x40, PT ;  /* 0x000000408900780c */ /* 0x040fe40003f24270 */
[----:B------:R-:W-:Y:S02]  /*15640*/  ISETP.GT.AND P0, PT, R137, 0x49, PT ;  /* 0x000000498900780c */ /* 0x000fe40003f04270 */
[----:B------:R-:W-:Y:S02]  /*15650*/  ISETP.GT.AND P3, PT, R0, 0x50, PT ;  /* 0x000000500000780c */ /* 0x000fe40003f64270 */
[----:B------:R-:W-:Y:S02]  /*15660*/  FMNMX.FTZ R5, R22, R5, !PT ;  /* 0x0000000516057209 */ /* 0x000fe40007810000 */
[----:B------:R-:W-:Y:S02]  /*15670*/  FSEL R61, R70, -INF , P1 ;  /* 0xff800000463d7808 */ /* 0x000fe40000800000 */
[----:B------:R-:W-:Y:S02]  /*15680*/  ISETP.GT.AND P1, PT, R138, 0x40, PT ;  /* 0x000000408a00780c */ /* 0x000fe40003f24270 */
[----:B------:R-:W-:Y:S01]  /*15690*/  FSEL R252, R83, -INF , P0 ;  /* 0xff80000053fc7808 */ /* 0x000fe20000000000 */
[----:B------:R-:W-:Y:S01]  /*156a0*/  IMAD.MOV.U32 R83, RZ, RZ, R210 ;  /* 0x000000ffff537224 */ /* 0x000fe200078e00d2 */
[----:B------:R-:W-:Y:S02]  /*156b0*/  ISETP.GT.AND P2, PT, R0, 0x51, PT ;  /* 0x000000510000780c */ /* 0x000fe40003f44270 */
[----:B------:R-:W-:Y:S02]  /*156c0*/  ISETP.GT.AND P0, PT, R137, 0x51, PT ;  /* 0x000000518900780c */ /* 0x000fe40003f04270 */
[----:B------:R-:W-:Y:S02]  /*156d0*/  FSEL R247, R84, -INF , P3 ;  /* 0xff80000054f77808 */ /* 0x000fe40001800000 */
[----:B------:R-:W-:Y:S02]  /*156e0*/  FMNMX.FTZ R139, R248, R4, !PT ;  /* 0x00000004f88b7209 */ /* 0x000fe40007810000 */
[----:B------:R-:W-:Y:S02]  /*156f0*/  FMNMX.FTZ R5, R23, R5, !PT ;  /* 0x0000000517057209 */ /* 0x000fe40007810000 */
[----:B------:R-:W-:Y:S02]  /*15700*/  FSEL R227, R85, -INF , P2 ;  /* 0xff80000055e37808 */ /* 0x000fe40001000000 */
[----:B------:R-:W-:Y:S02]  /*15710*/  FSEL R87, R87, -INF , P0 ;  /* 0xff80000057577808 */ /* 0x000fe40000000000 */
[----:B------:R-:W-:Y:S02]  /*15720*/  FSEL R143, R74, -INF , P1 ;  /* 0xff8000004a8f7808 */ /* 0x000fe40000800000 */
[----:B------:R-:W-:Y:S02]  /*15730*/  ISETP.GT.AND P1, PT, R138, 0x48, PT ;  /* 0x000000488a00780c */ /* 0x000fe40003f24270 */
[----:B------:R-:W-:Y:S01]  /*15740*/  ISETP.GT.AND P0, PT, R0, 0x58, PT ;  /* 0x000000580000780c */ /* 0x000fe20003f04270 */
[----:B------:R-:W-:Y:S01]  /*15750*/  IMAD.MOV.U32 R81, RZ, RZ, R143 ;  /* 0x000000ffff517224 */ /* 0x000fe200078e008f */
[----:B------:R-:W-:Y:S02]  /*15760*/  FMNMX.FTZ R139, R247, R139, !PT ;  /* 0x0000008bf78b7209 */ /* 0x000fe40007810000 */
[----:B------:R-:W-:Y:S02]  /*15770*/  FMNMX.FTZ R5, R34, R5, !PT ;  /* 0x0000000522057209 */ /* 0x000fe40007810000 */
[----:B------:R-:W-:Y:S01]  /*15780*/  FSEL R54, R78, -INF , P1 ;  /* 0xff8000004e367808 */ /* 0x000fe20000800000 */
[----:B------:R-:W-:Y:S01]  /*15790*/  IMAD.MOV.U32 R78, RZ, RZ, R208 ;  /* 0x000000ffff4e7224 */ /* 0x000fe200078e00d0 */
[----:B------:R-:W-:Y:S02]  /*157a0*/  FSEL R221, R96, -INF , P0 ;  /* 0xff80000060dd7808 */ /* 0x000fe40000000000 */
[----:B------:R-:W-:Y:S02]  /*157b0*/  ISETP.GT.AND P1, PT, R137, 0x48, PT ;  /* 0x000000488900780c */ /* 0x000fe40003f24270 */
[----:B------:R-:W-:Y:S02]  /*157c0*/  ISETP.GT.AND P3, PT, R0, 0x59, PT ;  /* 0x000000590000780c */ /* 0x000fe40003f64270 */
[----:B------:R-:W-:Y:S02]  /*157d0*/  FMNMX.FTZ R139, R227, R139, !PT ;  /* 0x0000008be38b7209 */ /* 0x000fe40007810000 */
[----:B------:R-:W-:Y:S02]  /*157e0*/  FMNMX.FTZ R5, R35, R5, !PT ;  /* 0x0000000523057209 */ /* 0x000fe40007810000 */
[----:B------:R-:W-:Y:S02]  /*157f0*/  FMNMX.FTZ R4, R199, R140, !PT ;  /* 0x0000008cc7047209 */ /* 0x000fe40007810000 */
[----:B------:R-:W-:Y:S02]  /*15800*/  FSEL R250, R82, -INF , P1 ;  /* 0xff80000052fa7808 */ /* 0x000fe40000800000 */
[----:B------:R-:W-:Y:S01]  /*15810*/  ISETP.GT.AND P1, PT, R137, 0x50, PT ;  /* 0x000000508900780c */ /* 0x000fe20003f24270 */
[----:B--2---:R-:W-:Y:S01]  /*15820*/  IMAD.MOV.U32 R9, RZ, RZ, c[0x0][0x1e0] ;  /* 0x00007800ff097624 */ /* 0x004fe200078e00ff */
[----:B------:R-:W-:Y:S02]  /*15830*/  FSEL R219, R97, -INF , P3 ;  /* 0xff80000061db7808 */ /* 0x000fe40001800000 */
[----:B------:R-:W-:Y:S02]  /*15840*/  ISETP.GT.AND P2, PT, R0, 0x60, PT ;  /* 0x000000600000780c */ /* 0x000fe40003f44270 */
[----:B------:R-:W-:Y:S02]  /*15850*/  FMNMX.FTZ R139, R221, R139, !PT ;  /* 0x0000008bdd8b7209 */ /* 0x000fe40007810000 */
[----:B------:R-:W-:Y:S02]  /*15860*/  FMNMX.FTZ R5, R38, R5, !PT ;  /* 0x0000000526057209 */ /* 0x000fe40007810000 */
[----:B------:R-:W-:Y:S02]  /*15870*/  FMNMX.FTZ R4, R201, R4, !PT ;  /* 0x00000004c9047209 */ /* 0x000fe40007810000 */
[----:B------:R-:W-:Y:S02]  /*15880*/  FSEL R86, R86, -INF , P1 ;  /* 0xff80000056567808 */ /* 0x000fe40000800000 */
[----:B------:R-:W-:Y:S01]  /*15890*/  FSEL R218, R100, -INF , P2 ;  /* 0xff80000064da7808 */ /* 0x000fe20001000000 */
[----:B------:R-:W-:Y:S01]  /*158a0*/  IMAD.MOV.U32 R100, RZ, RZ, R54 ;  /* 0x000000ffff647224 */ /* 0x000fe200078e0036 */
[----:B------:R-:W-:Y:S01]  /*158b0*/  ISETP.GT.AND P1, PT, R0, 0x61, PT ;  /* 0x000000610000780c */ /* 0x000fe20003f24270 */
[----:B---3--:R-:W-:Y:S01]  /*158c0*/  IMAD.MOV.U32 R10, RZ, RZ, 0x5 ;  /* 0x00000005ff0a7424 */ /* 0x008fe200078e00ff */
[----:B------:R-:W-:Y:S02]  /*158d0*/  FMNMX.FTZ R139, R219, R139, !PT ;  /* 0x0000008bdb8b7209 */ /* 0x000fe40007810000 */
[----:B------:R-:W-:Y:S02]  /*158e0*/  FMNMX.FTZ R5, R39, R5, !PT ;  /* 0x0000000527057209 */ /* 0x000fe40007810000 */
[----:B------:R-:W-:Y:S02]  /*158f0*/  FMNMX.FTZ R4, R200, R4, !PT ;  /* 0x00000004c8047209 */ /* 0x000fe40007810000 */
[----:B------:R-:W-:Y:S02]  /*15900*/  FSEL R217, R101, -INF , P1 ;  /* 0xff80000065d97808 */ /* 0x000fe40000800000 */
        /* <DEDUP_REMOVED lines=44> */
[----:B------:R-:W-:Y:S02]  /*15bd0*/  FMNMX.FTZ R0, R87, R0, !PT ;  /* 0x0000000057007209 */ /* 0x000fe40007810000 */
[----:B------:R-:W-:Y:S02]  /*15be0*/  FSEL R212, R98, -INF , P5 ;  /* 0xff80000062d47808 */ /* 0x000fe40002800000 */
[C---:B------:R-:W-:Y:S02]  /*15bf0*/  ISETP.GT.AND P3, PT, R137.reuse, 0x60, PT ;  /* 0x000000608900780c */ /* 0x040fe40003f64270 */
[C---:B------:R-:W-:Y:S02]  /*15c00*/  ISETP.GT.AND P2, PT, R137.reuse, 0x61, PT ;  /* 0x000000618900780c */ /* 0x040fe40003f44270 */
[C---:B------:R-:W-:Y:S02]  /*15c10*/  ISETP.GT.AND P1, PT, R137.reuse, 0x68, PT ;  /* 0x000000688900780c */ /* 0x040fe40003f24270 */
[----:B------:R-:W-:Y:S02]  /*15c20*/  ISETP.GT.AND P0, PT, R137, 0x69, PT ;  /* 0x000000698900780c */ /* 0x000fe40003f04270 */
[----:B------:R-:W-:Y:S02]  /*15c30*/  FMNMX.FTZ R137, R62, R4, !PT ;  /* 0x000000043e897209 */ /* 0x000fe40007810000 */
[----:B------:R-:W-:Y:S02]  /*15c40*/  FMNMX.FTZ R4, R47, R5, !PT ;  /* 0x000000052f047209 */ /* 0x000fe40007810000 */
[----:B------:R-:W-:Y:S01]  /*15c50*/  FSEL R211, R99, -INF , P4 ;  /* 0xff80000063d37808 */ /* 0x000fe20002000000 */
[----:B------:R-:W-:Y:S01]  /*15c60*/  IMAD.MOV.U32 R99, RZ, RZ, R86 ;  /* 0x000000ffff637224 */ /* 0x000fe200078e0056 */
        /* <DEDUP_REMOVED lines=10> */
[----:B------:R-:W-:Y:S02]  /*15d10*/  FSEL R207, R115, -INF , P0 ;  /* 0xff80000073cf7808 */ /* 0x000fe40000000000 */
[----:B------:R-:W-:Y:S02]  /*15d20*/  ISETP.GT.AND P0, PT, R138, 0x51, PT ;  /* 0x000000518a00780c */ /* 0x000fe40003f04270 */
[----:B------:R-:W-:Y:S02]  /*15d30*/  FSEL R208, R114, -INF , P1 ;  /* 0xff80000072d07808 */ /* 0x000fe40000800000 */
[----:B------:R-:W-:Y:S02]  /*15d40*/  FMNMX.FTZ R0, R209, R0, !PT ;  /* 0x00000000d1007209 */ /* 0x000fe40007810000 */
[----:B------:R-:W-:Y:S02]  /*15d50*/  FMNMX.FTZ R4, R78, R4, !PT ;  /* 0x000000044e047209 */ /* 0x000fe40007810000 */
[C---:B------:R-:W-:Y:S02]  /*15d60*/  ISETP.GT.AND P3, PT, R2.reuse, 0x50, PT ;  /* 0x000000500200780c */ /* 0x040fe40003f64270 */
[----:B------:R-:W-:Y:S02]  /*15d70*/  ISETP.GT.AND P2, PT, R2, 0x51, PT ;  /* 0x000000510200780c */ /* 0x000fe40003f44270 */
[----:B------:R-:W-:Y:S02]  /*15d80*/  ISETP.GT.AND P1, PT, R138, 0x50, PT ;  /* 0x000000508a00780c */ /* 0x000fe40003f24270 */
[----:B------:R-:W-:Y:S01]  /*15d90*/  FSEL R213, R91, -INF , P0 ;  /* 0xff8000005bd57808 */ /* 0x000fe20000000000 */
[----:B------:R-:W-:Y:S01]  /*15da0*/  IMAD.MOV.U32 R91, RZ, RZ, R62 ;  /* 0x000000ffff5b7224 */ /* 0x000fe200078e003e */
[----:B------:R-:W-:Y:S02]  /*15db0*/  ISETP.GT.AND P0, PT, R2, 0x58, PT ;  /* 0x000000580200780c */ /* 0x000fe40003f04270 */
[----:B------:R-:W-:Y:S02]  /*15dc0*/  FMNMX.FTZ R0, R208, R0, !PT ;  /* 0x00000000d0007209 */ /* 0x000fe40007810000 */
[----:B------:R-:W-:Y:S02]  /*15dd0*/  ISETP.GT.AND P4, PT, R2, 0x68, PT ;  /* 0x000000680200780c */ /* 0x000fe40003f84270 */
[----:B------:R-:W-:Y:S01]  /*15de0*/  FSEL R205, R88, -INF , P3 ;  /* 0xff80000058cd7808 */ /* 0x000fe20001800000 */
[----:B------:R-:W-:Y:S01]  /*15df0*/  IMAD.MOV.U32 R88, RZ, RZ, R87 ;  /* 0x000000ffff587224 */ /* 0x000fe200078e0057 */
[----:B------:R-:W-:Y:S01]  /*15e00*/  FSEL R204, R89, -INF , P2 ;  /* 0xff80000059cc7808 */ /* 0x000fe20001000000 */
[----:B------:R-:W-:Y:S01]  /*15e10*/  IMAD.MOV.U32 R89, RZ, RZ, R76 ;  /* 0x000000ffff597224 */ /* 0x000fe200078e004c */
[----:B------:R-:W-:Y:S01]  /*15e20*/  FSEL R214, R90, -INF , P1 ;  /* 0xff8000005ad67808 */ /* 0x000fe20000800000 */
[----:B------:R-:W-:Y:S01]  /*15e30*/  IMAD.MOV.U32 R90, RZ, RZ, R63 ;  /* 0x000000ffff5a7224 */ /* 0x000fe200078e003f */
        /* <DEDUP_REMOVED lines=8> */
[----:B------:R-:W-:Y:S02]  /*15ec0*/  FMNMX.FTZ R2, R102, R2, !PT ;  /* 0x0000000266027209 */ /* 0x000fe40007810000 */
[----:B------:R-:W-:Y:S01]  /*15ed0*/  FSEL R191, R93, -INF , P3 ;  /* 0xff8000005dbf7808 */ /* 0x000fe20001800000 */
[C---:B------:R-:W-:Y:S01]  /*15ee0*/  FMUL.FTZ R93, R139.reuse, c[0x0][0x2d0] ;  /* 0x0000b4008b5d7a20 */ /* 0x040fe20000410000 */
[----:B------:R-:W-:Y:S01]  /*15ef0*/  FSETP.NEU.FTZ.AND P3, PT, R139, -INF , PT ;  /* 0xff8000008b00780b */ /* 0x000fe20003f7d000 */
[----:B------:R-:W1:Y:S01]  /*15f00*/  SHFL.BFLY PT, R5, R0, 0x2, 0x1f ;  /* 0x0c401f0000057f89 */ /* 0x000e6200000e0000 */
[----:B------:R-:W-:Y:S02]  /*15f10*/  FMNMX.FTZ R2, R100, R2, !PT ;  /* 0x0000000264027209 */ /* 0x000fe40007810000 */
[----:B------:R-:W-:Y:S02]  /*15f20*/  FSEL R93, R93, RZ, P3 ;  /* 0x000000ff5d5d7208 */ /* 0x000fe40001800000 */
[----:B------:R-:W-:Y:S02]  /*15f30*/  FMNMX.FTZ R2, R103, R2, !PT ;  /* 0x0000000267027209 */ /* 0x000fe40007810000 */
[----:B------:R-:W-:Y:S01]  /*15f40*/  FSEL R112, R105, -INF , P1 ;  /* 0xff80000069707808 */ /* 0x000fe20000800000 */
[--C-:B------:R-:W-:Y:S01]  /*15f50*/  FFMA.FTZ R215, R215, c[0x0][0x2d0], -R93.reuse ;  /* 0x0000b400d7d77a23 */ /* 0x100fe2000001085d */
[----:B------:R-:W-:Y:S01]  /*15f60*/  FMNMX.FTZ R4, R214, R2, !PT ;  /* 0x00000002d6047209 */ /* 0x000fe20007810000 */
[----:B------:R-:W-:Y:S01]  /*15f70*/  FFMA.FTZ R2, R142, c[0x0][0x2d0], -R93 ;  /* 0x0000b4008e027a23 */ /* 0x000fe2000001085d */
[----:B------:R-:W-:Y:S02]  /*15f80*/  LOP3.LUT P6, RZ, R223, 0x1, RZ, 0xc0, !PT ;  /* 0x00000001dfff7812 */ /* 0x000fe400078cc0ff */
[----:B------:R-:W-:Y:S01]  /*15f90*/  FMNMX.FTZ R137, R83, R137, !PT ;  /* 0x0000008953897209 */ /* 0x000fe20007810000 */
[----:B------:R2:W-:Y:S01]  /*15fa0*/  MUFU.EX2 R190, R2 ;  /* 0x0000000200be7308 */ /* 0x0005e20000000800 */
[----:B------:R-:W-:Y:S02]  /*15fb0*/  ISETP.GT.AND P1, PT, R138, 0x58, PT ;  /* 0x000000588a00780c */ /* 0x000fe40003f24270 */
[----:B------:R-:W-:Y:S02]  /*15fc0*/  FMNMX.FTZ R4, R213, R4, !PT ;  /* 0x00000004d5047209 */ /* 0x000fe40007810000 */
[----:B------:R-:W-:Y:S02]  /*15fd0*/  FSEL R189, R94, -INF , P1 ;  /* 0xff8000005ebd7808 */ /* 0x000fe40000800000 */
[----:B------:R-:W-:Y:S02]  /*15fe0*/  FSEL R109, R109, -INF , P0 ;  /* 0xff8000006d6d7808 */ /* 0x000fe40000000000 */
[----:B------:R-:W-:Y:S02]  /*15ff0*/  ISETP.GT.AND P0, PT, R138, 0x59, PT ;  /* 0x000000598a00780c */ /* 0x000fe40003f04270 */
[----:B-1----:R-:W-:Y:S02]  /*16000*/  FMNMX.FTZ R0, R0, R5, !PT ;  /* 0x0000000500007209 */ /* 0x002fe40007810000 */
[----:B------:R-:W-:Y:S02]  /*16010*/  FSEL R115, R95, -INF , P0 ;  /* 0xff8000005f737808 */ /* 0x000fe40000000000 */
[C---:B------:R-:W-:Y:S01]  /*16020*/  ISETP.GT.AND P0, PT, R138.reuse, 0x61, PT ;  /* 0x000000618a00780c */ /* 0x040fe20003f04270 */
[----:B------:R-:W1:Y:S01]  /*16030*/  SHFL.BFLY PT, R6, R0, 0x1, 0x1f ;  /* 0x0c201f0000067f89 */ /* 0x000e6200000e0000 */
[C---:B------:R-:W-:Y:S02]  /*16040*/  ISETP.GT.AND P1, PT, R138.reuse, 0x60, PT ;  /* 0x000000608a00780c */ /* 0x040fe40003f24270 */
[----:B------:R-:W-:Y:S01]  /*16050*/  FSEL R114, R107, -INF , P0 ;  /* 0xff8000006b727808 */ /* 0x000fe20000000000 */
[----:B------:R-:W-:Y:S01]  /*16060*/  IMAD.MOV.U32 R107, RZ, RZ, R81 ;  /* 0x000000ffff6b7224 */ /* 0x000fe200078e0051 */
[----:B------:R-:W-:Y:S02]  /*16070*/  ISETP.GT.AND P0, PT, R138, 0x69, PT ;  /* 0x000000698a00780c */ /* 0x000fe40003f04270 */
[----:B------:R-:W-:Y:S02]  /*16080*/  FSEL R142, R106, -INF , P1 ;  /* 0xff8000006a8e7808 */ /* 0x000fe40000800000 */
[----:B--2---:R-:W-:Y:S01]  /*16090*/  FMNMX.FTZ R2, R189, R4, !PT ;  /* 0x00000004bd027209 */ /* 0x004fe20007810000 */
[--C-:B------:R-:W-:Y:S01]  /*160a0*/  FFMA.FTZ R4, R196, c[0x0][0x2d0], -R93.reuse ;  /* 0x0000b400c4047a23 */ /* 0x100fe2000001085d */
[----:B------:R-:W-:Y:S02]  /*160b0*/  FSEL R70, R111, -INF , P0 ;  /* 0xff8000006f467808 */ /* 0x000fe40000000000 */
[----:B------:R-:W-:Y:S01]  /*160c0*/  ISETP.GT.AND P1, PT, R138, 0x68, PT ;  /* 0x000000688a00780c */ /* 0x000fe20003f24270 */
[----:B------:R2:W3:Y:S01]  /*160d0*/  MUFU.EX2 R251, R4 ;  /* 0x0000000400fb7308 */ /* 0x0004e20000000800 */
[----:B------:R-:W-:Y:S02]  /*160e0*/  FMNMX.FTZ R2, R115, R2, !PT ;  /* 0x0000000273027209 */ /* 0x000fe40007810000 */
[----:B------:R-:W-:Y:S02]  /*160f0*/  FSEL R188, R104, -INF , P2 ;  /* 0xff80000068bc7808 */ /* 0x000fe40001000000 */
[----:B------:R-:W-:Y:S02]  /*16100*/  FMNMX.FTZ R2, R142, R2, !PT ;  /* 0x000000028e027209 */ /* 0x000fe40007810000 */
[----:B------:R-:W-:Y:S02]  /*16110*/  FSEL R113, R110, -INF , P1 ;  /* 0xff8000006e717808 */ /* 0x000fe40000800000 */
[----:B------:R-:W-:Y:S02]  /*16120*/  FMNMX.FTZ R137, R63, R137, !PT ;  /* 0x000000893f897209 */ /* 0x000fe40007810000 */
[----:B-1----:R-:W-:Y:S02]  /*16130*/  FMNMX.FTZ R138, R0, R6, !PT ;  /* 0x00000006008a7209 */ /* 0x002fe40007810000 */
[----:B------:R-:W-:Y:S02]  /*16140*/  FMNMX.FTZ R137, R53, R137, !PT ;  /* 0x0000008935897209 */ /* 0x000fe40007810000 */
[C---:B------:R-:W-:Y:S01]  /*16150*/  FSETP.NEU.FTZ.AND P2, PT, R138.reuse, -INF , PT ;  /* 0xff8000008a00780b */ /* 0x040fe20003f5d000 */
[----:B------:R-:W-:Y:S01]  /*16160*/  FMUL.FTZ R92, R138, c[0x0][0x2d0] ;  /* 0x0000b4008a5c7a20 */ /* 0x000fe20000410000 */
[----:B------:R-:W-:Y:S02]  /*16170*/  FMNMX.FTZ R137, R52, R137, !PT ;  /* 0x0000008934897209 */ /* 0x000fe40007810000 */
[----:B------:R-:W-:Y:S02]  /*16180*/  FSEL R97, R108, -INF , P4 ;  /* 0xff8000006c617808 */ /* 0x000fe40002000000 */
[----:B------:R-:W-:Y:S02]  /*16190*/  FSEL R92, R92, RZ, P2 ;  /* 0x000000ff5c5c7208 */ /* 0x000fe40001000000 */
[----:B------:R-:W-:Y:S02]  /*161a0*/  FMNMX.FTZ R137, R205, R137, !PT ;  /* 0x00000089cd897209 */ /* 0x000fe40007810000 */
[----:B--2---:R-:W-:Y:S01]  /*161b0*/  FMNMX.FTZ R4, R114, R2, !PT ;  /* 0x0000000272047209 */ /* 0x004fe20007810000 */
[--C-:B------:R-:W-:Y:S01]  /*161c0*/  FFMA.FTZ R2, R16, c[0x0][0x2d0], -R93.reuse ;  /* 0x0000b40010027a23 */ /* 0x100fe2000001085d */
[----:B------:R-:W-:Y:S01]  /*161d0*/  FMNMX.FTZ R137, R204, R137, !PT ;  /* 0x00000089cc897209 */ /* 0x000fe20007810000 */
[--C-:B------:R-:W-:Y:S01]  /*161e0*/  FFMA.FTZ R16, R20, c[0x0][0x2d0], -R93.reuse ;  /* 0x0000b40014107a23 */ /* 0x100fe2000001085d */
[----:B------:R-:W-:Y:S01]  /*161f0*/  FMNMX.FTZ R0, R113, R4, !PT ;  /* 0x0000000471007209 */ /* 0x000fe20007810000 */
[----:B------:R1:W-:Y:S01]  /*16200*/  MUFU.EX2 R54, R2 ;  /* 0x0000000200367308 */ /* 0x0003e20000000800 */
[--C-:B------:R-:W-:Y:S01]  /*16210*/  FFMA.FTZ R4, R198, c[0x0][0x2d0], -R92.reuse ;  /* 0x0000b400c6047a23 */ /* 0x100fe2000001085c */
[----:B------:R-:W-:Y:S01]  /*16220*/  ISETP.GE.AND P4, PT, R216, 0x1, PT ;  /* 0x00000001d800780c */ /* 0x000fe20003f86270 */
[--C-:B------:R-:W-:Y:S01]  /*16230*/  FFMA.FTZ R99, R99, c[0x0][0x2d0], -R92.reuse ;  /* 0x0000b40063637a23 */ /* 0x100fe2000001085c */
[----:B------:R-:W-:Y:S01]  /*16240*/  FMNMX.FTZ R0, R70, R0, !PT ;  /* 0x0000000046007209 */ /* 0x000fe20007810000 */
[--C-:B------:R-:W-:Y:S01]  /*16250*/  FFMA.FTZ R210, R210, c[0x0][0x2d0], -R92.reuse ;  /* 0x0000b400d2d27a23 */ /* 0x100fe2000001085c */
[----:B---3--:R-:W-:Y:S01]  /*16260*/  F2FP.PACK_AB R72, R251, R190 ;  /* 0x000000befb48723e */ /* 0x008fe200000000ff */
[--C-:B------:R-:W-:Y:S01]  /*16270*/  FFMA.FTZ R209, R209, c[0x0][0x2d0], -R92.reuse ;  /* 0x0000b400d1d17a23 */ /* 0x100fe2000001085c */
[----:B------:R-:W-:Y:S01]  /*16280*/  FMNMX.FTZ R137, R194, R137, !PT ;  /* 0x00000089c2897209 */ /* 0x000fe20007810000 */
[--C-:B------:R-:W-:Y:S01]  /*16290*/  FFMA.FTZ R208, R208, c[0x0][0x2d0], -R92.reuse ;  /* 0x0000b400d0d07a23 */ /* 0x100fe2000001085c */
[----:B------:R2:W-:Y:S01]  /*162a0*/  MUFU.EX2 R222, R4 ;  /* 0x0000000400de7308 */ /* 0x0005e20000000800 */
[--C-:B------:R-:W-:Y:S01]  /*162b0*/  FFMA.FTZ R207, R207, c[0x0][0x2d0], -R92.reuse ;  /* 0x0000b400cfcf7a23 */ /* 0x100fe2000001085c */
[----:B------:R-:W-:Y:S03]  /*162c0*/  FMNMX.FTZ R137, R191, R137, !PT ;  /* 0x00000089bf897209 */ /* 0x000fe60007810000 */
[----:B------:R-:W-:Y:S02]  /*162d0*/  @P4 SHF.L.U64.HI R12, R9, R10, c[0x0][0x1e4] ;  /* 0x00007900090c4619 */ /* 0x000fe4000001020a */
[----:B------:R-:W-:Y:S04]  /*162e0*/  FMNMX.FTZ R137, R188, R137, !PT ;  /* 0x00000089bc897209 */ /* 0x000fe80007810000 */
[----:B------:R-:W-:Y:S01]  /*162f0*/  FMNMX.FTZ R137, R112, R137, !PT ;  /* 0x0000008970897209 */ /* 0x000fe20007810000 */
[----:B-1----:R-:W-:Y:S03]  /*16300*/  FFMA.FTZ R2, R17, c[0x0][0x2d0], -R93 ;  /* 0x0000b40011027a23 */ /* 0x002fe6000001085d */
[----:B------:R-:W-:Y:S01]  /*16310*/  FMNMX.FTZ R137, R97, R137, !PT ;  /* 0x0000008961897209 */ /* 0x000fe20007810000 */
[----:B------:R-:W-:Y:S01]  /*16320*/  @P4 IMAD.SHL.U32 R17, R9, 0x20, RZ ;  /* 0x0000002009114824 */ /* 0x000fe200078e00ff */
[----:B------:R1:W-:Y:S02]  /*16330*/  MUFU.EX2 R111, R2 ;  /* 0x00000002006f7308 */ /* 0x0003e40000000800 */
[----:B------:R-:W-:Y:S01]  /*16340*/  FMNMX.FTZ R137, R109, R137, !PT ;  /* 0x000000896d897209 */ /* 0x000fe20007810000 */
[----:B--2---:R-:W-:Y:S04]  /*16350*/  FFMA.FTZ R4, R197, c[0x0][0x2d0], -R92 ;  /* 0x0000b400c5047a23 */ /* 0x004fe8000001085c */
[----:B------:R-:W2:Y:S03]  /*16360*/  SHFL.BFLY PT, R5, R137, 0x2, 0x1f ;  /* 0x0c401f0089057f89 */ /* 0x000ea600000e0000 */
[----:B------:R3:W4:Y:S05]  /*16370*/  MUFU.EX2 R223, R4 ;  /* 0x0000000400df7308 */ /* 0x00072a0000000800 */
[----:B-1----:R-:W1:Y:S01]  /*16380*/  SHFL.BFLY PT, R2, R0, 0x2, 0x1f ;  /* 0x0c401f0000027f89 */ /* 0x002e6200000e0000 */
[----:B--2---:R-:W-:Y:S02]  /*16390*/  FMNMX.FTZ R137, R137, R5, !PT ;  /* 0x0000000589897209 */ /* 0x004fe40007810000 */
[----:B------:R-:W-:Y:S01]  /*163a0*/  @P4 SHF.R.S32.HI R5, RZ, 0x1f, R246 ;  /* 0x0000001fff054819 */ /* 0x000fe200000114f6 */
[--C-:B---3--:R-:W-:Y:S01]  /*163b0*/  FFMA.FTZ R4, R18, c[0x0][0x2d0], -R92.reuse ;  /* 0x0000b40012047a23 */ /* 0x108fe2000001085c */
[----:B----4-:R-:W-:Y:S03]  /*163c0*/  F2FP.PACK_AB R73, R223, R222 ;  /* 0x000000dedf49723e */ /* 0x010fe600000000ff */
[----:B------:R-:W2:Y:S01]  /*163d0*/  SHFL.BFLY PT, R6, R137, 0x1, 0x1f ;  /* 0x0c201f0089067f89 */ /* 0x000ea200000e0000 */
[----:B------:R3:W-:Y:S01]  /*163e0*/  MUFU.EX2 R64, R4 ;  /* 0x0000000400407308 */ /* 0x0007e20000000800 */
[----:B------:R-:W-:Y:S04]  /*163f0*/  @P4 IMAD R5, R5, c[0x0][0x1e0], RZ ;  /* 0x0000780005054a24 */ /* 0x000fe800078e02ff */
[----:B------:R-:W-:Y:S01]  /*16400*/  @P4 IMAD R5, R246, c[0x0][0x1e4], R5 ;  /* 0x00007900f6054a24 */ /* 0x000fe200078e0205 */
[----:B-1----:R-:W-:Y:S05]  /*16410*/  FMNMX.FTZ R0, R0, R2, !PT ;  /* 0x0000000200007209 */ /* 0x002fea0007810000 */
[----:B------:R-:W1:Y:S01]  /*16420*/  SHFL.BFLY PT, R2, R0, 0x1, 0x1f ;  /* 0x0c201f0000027f89 */ /* 0x000e6200000e0000 */
[----:B--2---:R-:W-:Y:S01]  /*16430*/  FMNMX.FTZ R137, R137, R6, !PT ;  /* 0x0000000689897209 */ /* 0x004fe20007810000 */
[----:B------:R-:W-:Y:S03]  /*16440*/  @P4 IMAD.WIDE.U32 R6, R246, c[0x0][0x1e0], RZ ;  /* 0x00007800f6064a25 */ /* 0x000fe600078e00ff */
[----:B------:R-:W-:Y:S01]  /*16450*/  FSETP.NEU.FTZ.AND P1, PT, R137, -INF , PT ;  /* 0xff8000008900780b */ /* 0x000fe20003f3d000 */
[----:B---3--:R-:W-:Y:S02]  /*16460*/  FFMA.FTZ R4, R19, c[0x0][0x2d0], -R92 ;  /* 0x0000b40013047a23 */ /* 0x008fe4000001085c */
[----:B------:R-:W-:Y:S02]  /*16470*/  FMUL.FTZ R94, R137, c[0x0][0x2d0] ;  /* 0x0000b400895e7a20 */ /* 0x000fe40000410000 */
[----:B------:R2:W-:Y:S01]  /*16480*/  MUFU.EX2 R65, R4 ;  /* 0x0000000400417308 */ /* 0x0005e20000000800 */
[----:B------:R-:W-:Y:S02]  /*16490*/  @P4 IMAD.IADD R7, R7, 0x1, R5 ;  /* 0x0000000107074824 */ /* 0x000fe400078e0205 */
[----:B------:R-:W-:Y:S01]  /*164a0*/  FSEL R94, R94, RZ, P1 ;  /* 0x000000ff5e5e7208 */ /* 0x000fe20000800000 */
[----:B------:R-:W-:Y:S02]  /*164b0*/  @P4 IMAD.MOV.U32 R5, RZ, RZ, R11 ;  /* 0x000000ffff054224 */ /* 0x000fe400078e000b */
[----:B------:R-:W-:Y:S01]  /*164c0*/  @P4 IMAD R7, R7, 0x70, RZ ;  /* 0x0000007007074824 */ /* 0x000fe200078e02ff */
[----:B-1----:R-:W-:Y:S01]  /*164d0*/  FMNMX.FTZ R71, R0, R2, !PT ;  /* 0x0000000200477209 */ /* 0x002fe20007810000 */
[----:B------:R-:W-:Y:S02]  /*164e0*/  FFMA.FTZ R0, R200, c[0x0][0x2d0], -R94 ;  /* 0x0000b400c8007a23 */ /* 0x000fe4000001085e */
[----:B------:R-:W-:Y:S02]  /*164f0*/  IMAD.MOV.U32 R200, RZ, RZ, R60 ;  /* 0x000000ffffc87224 */ /* 0x000fe400078e003c */
[----:B------:R1:W-:Y:S01]  /*16500*/  MUFU.EX2 R55, R0 ;  /* 0x0000000000377308 */ /* 0x0003e20000000800 */
[----:B------:R-:W-:Y:S02]  /*16510*/  FMUL.FTZ R96, R71, c[0x0][0x2d0] ;  /* 0x0000b40047607a20 */ /* 0x000fe40000410000 */
[----:B--2---:R-:W-:Y:S02]  /*16520*/  @P4 IMAD.MOV.U32 R4, RZ, RZ, R8 ;  /* 0x000000ffff044224 */ /* 0x004fe400078e0008 */
[----:B------:R-:W-:Y:S02]  /*16530*/  FFMA.FTZ R8, R199, c[0x0][0x2d0], -R94 ;  /* 0x0000b400c7087a23 */ /* 0x000fe4000001085e */
[----:B------:R-:W-:Y:S03]  /*16540*/  @P4 IMAD.WIDE.U32 R4, R6, 0x70, R4 ;  /* 0x0000007006044825 */ /* 0x000fe600078e0004 */
[----:B------:R2:W-:Y:S01]  /*16550*/  MUFU.EX2 R198, R8 ;  /* 0x0000000800c67308 */ /* 0x0005e20000000800 */
[----:B------:R-:W-:Y:S01]  /*16560*/  @P4 IMAD.IADD R7, R5, 0x1, R7 ;  /* 0x0000000105074824 */ /* 0x000fe200078e0207 */
[C---:B------:R-:W-:Y:S01]  /*16570*/  @P4 LEA R6, P0, R4.reuse, c[0x0][0x1c8], 0x1 ;  /* 0x0000720004064a11 */ /* 0x040fe200078008ff */
[--C-:B-1----:R-:W-:Y:S03]  /*16580*/  FFMA.FTZ R0, R13, c[0x0][0x2d0], -R94.reuse ;  /* 0x0000b4000d007a23 */ /* 0x102fe6000001085e */
[----:B------:R-:W-:Y:S01]  /*16590*/  @P4 LEA.HI.X R7, R4, c[0x0][0x1cc], R7, 0x1, P0 ;  /* 0x0000730004074a11 */ /* 0x000fe200000f0c07 */
[----:B------:R-:W-:Y:S01]  /*165a0*/  FFMA.FTZ R13, R33, c[0x0][0x2d0], -R93 ;  /* 0x0000b400210d7a23 */ /* 0x000fe2000001085d */
[----:B------:R-:W-:Y:S02]  /*165b0*/  @P4 IADD3 R4, P0, R17, R6, RZ ;  /* 0x0000000611044210 */ /* 0x000fe40007f1e0ff */
[----:B------:R-:W1:Y:S01]  /*165c0*/  MUFU.EX2 R2, R0 ;  /* 0x0000000000027308 */ /* 0x000e620000000800 */
[----:B------:R3:W-:Y:S02]  /*165d0*/  @P4 LDGSTS.E.BYPASS.LTC128B.128 [R245+0x3900], [R6.64], !P6 ;  /* 0x0390000006f54fae */ /* 0x0007e4000f101d48 */
[C---:B------:R-:W-:Y:S07]  /*165e0*/  @P4 IMAD.X R5, R12.reuse, 0x1, R7, P0 ;  /* 0x000000010c054824 */ /* 0x040fee00000e0607 */
[----:B------:R4:W-:Y:S01]  /*165f0*/  MUFU.EX2 R242, R13 ;  /* 0x0000000d00f27308 */ /* 0x0009e20000000800 */
[----:B------:R3:W-:Y:S01]  /*16600*/  @P4 LDGSTS.E.BYPASS.LTC128B.128 [R245+0x4100], [R4.64], !P6 ;  /* 0x0410000004f54fae */ /* 0x0007e2000f101d48 */
[----:B--2---:R-:W-:Y:S02]  /*16610*/  FFMA.FTZ R8, R201, c[0x0][0x2d0], -R94 ;  /* 0x0000b400c9087a23 */ /* 0x004fe4000001085e */
[----:B------:R-:W-:Y:S06]  /*16620*/  IMAD.MOV.U32 R201, RZ, RZ, R61 ;  /* 0x000000ffffc97224 */ /* 0x000fec00078e003d */
[----:B------:R2:W-:Y:S01]  /*16630*/  MUFU.EX2 R197, R8 ;  /* 0x0000000800c57308 */ /* 0x0005e20000000800 */
[----:B-1----:R1:W-:Y:S01]  /*16640*/  STL [R1], R2 ;  /* 0x0000000201007387 */ /* 0x0023e20000100800 */
[----:B----4-:R-:W-:Y:S08]  /*16650*/  FFMA.FTZ R13, R49, c[0x0][0x2d0], -R93 ;  /* 0x0000b400310d7a23 */ /* 0x010ff0000001085d */
[----:B------:R-:W-:Y:S01]  /*16660*/  MUFU.EX2 R98, R13 ;  /* 0x0000000d00627308 */ /* 0x000fe20000000800 */
[C---:B--2---:R-:W-:Y:S05]  /*16670*/  @P4 IADD3 R8, P0, R17.reuse, R4, RZ ;  /* 0x0000000411084210 */ /* 0x044fea0007f1e0ff */
[C---:B------:R-:W-:Y:S01]  /*16680*/  @P4 IMAD.X R9, R12.reuse, 0x1, R5, P0 ;  /* 0x000000010c094824 */ /* 0x040fe200000e0605 */
[----:B------:R-:W-:Y:S04]  /*16690*/  @P4 IADD3 R10, P0, R17, R8, RZ ;  /* 0x00000008110a4210 */ /* 0x000fe80007f1e0ff */
[----:B------:R2:W-:Y:S01]  /*166a0*/  @P4 LDGSTS.E.BYPASS.LTC128B.128 [R245+0x4900], [R8.64], !P6 ;  /* 0x0490000008f54fae */ /* 0x0005e2000f101d48 */
[----:B------:R-:W-:Y:S01]  /*166b0*/  @P4 IMAD.X R11, R12, 0x1, R9, P0 ;  /* 0x000000010c0b4824 */ /* 0x000fe200000e0609 */
[----:B------:R-:W-:Y:S02]  /*166c0*/  FSETP.NEU.FTZ.AND P0, PT, R71, -INF , PT ;  /* 0xff8000004700780b */ /* 0x000fe40003f1d000 */
[----:B---3--:R-:W-:Y:S02]  /*166d0*/  @P4 IADD3 R6, P5, R17, R10, RZ ;  /* 0x0000000a11064210 */ /* 0x008fe40007fbe0ff */
[----:B------:R-:W-:Y:S02]  /*166e0*/  FSEL R96, R96, RZ, P0 ;  /* 0x000000ff60607208 */ /* 0x000fe40000000000 */
[----:B------:R3:W-:Y:S01]  /*166f0*/  @P4 LDGSTS.E.BYPASS.LTC128B.128 [R245+0x5100], [R10.64], !P6 ;  /* 0x051000000af54fae */ /* 0x0007e2000f101d48 */
[----:B------:R-:W-:Y:S02]  /*16700*/  @P4 IMAD.X R7, R12, 0x1, R11, P5 ;  /* 0x000000010c074824 */ /* 0x000fe400028e060b */
[--C-:B------:R-:W-:Y:S02]  /*16710*/  FFMA.FTZ R0, R203, c[0x0][0x2d0], -R96.reuse ;  /* 0x0000b400cb007a23 */ /* 0x100fe40000010860 */
[--C-:B------:R-:W-:Y:S02]  /*16720*/  FFMA.FTZ R115, R115, c[0x0][0x2d0], -R96.reuse ;  /* 0x0000b40073737a23 */ /* 0x100fe40000010860 */
[----:B------:R4:W-:Y:S01]  /*16730*/  MUFU.EX2 R196, R0 ;  /* 0x0000000000c47308 */ /* 0x0009e20000000800 */
[----:B------:R1:W-:Y:S01]  /*16740*/  @P4 LDGSTS.E.BYPASS.LTC128B.128 [R245+0x5900], [R6.64], !P6 ;  /* 0x0590000006f54fae */ /* 0x0003e2000f101d48 */
[----:B------:R-:W-:Y:S02]  /*16750*/  IMAD.MOV.U32 R203, RZ, RZ, R65 ;  /* 0x000000ffffcb7224 */ /* 0x000fe400078e0041 */
[--C-:B----4-:R-:W-:Y:S02]  /*16760*/  FFMA.FTZ R0, R202, c[0x0][0x2d0], -R96.reuse ;  /* 0x0000b400ca007a23 */ /* 0x110fe40000010860 */
[----:B------:R-:W-:Y:S04]  /*16770*/  IMAD.MOV.U32 R202, RZ, RZ, R89 ;  /* 0x000000ffffca7224 */ /* 0x000fe800078e0059 */
[----:B------:R4:W1:Y:S02]  /*16780*/  MUFU.EX2 R199, R0 ;  /* 0x0000000000c77308 */ /* 0x0008640000000800 */
[--C-:B----4-:R-:W-:Y:S01]  /*16790*/  FFMA.FTZ R0, R14, c[0x0][0x2d0], -R96.reuse ;  /* 0x0000b4000e007a23 */ /* 0x110fe20000010860 */
[----:B-1----:R-:W-:Y:S01]  /*167a0*/  F2FP.PACK_AB R65, R199, R196 ;  /* 0x000000c4c741723e */ /* 0x002fe200000000ff */
[--C-:B------:R-:W-:Y:S06]  /*167b0*/  FFMA.FTZ R14, R32, c[0x0][0x2d0], -R93.reuse ;  /* 0x0000b400200e7a23 */ /* 0x100fec000001085d */
[----:B------:R1:W-:Y:S02]  /*167c0*/  MUFU.EX2 R95, R0 ;  /* 0x00000000005f7308 */ /* 0x0003e40000000800 */
[----:B-1----:R-:W-:Y:S02]  /*167d0*/  FFMA.FTZ R0, R15, c[0x0][0x2d0], -R96 ;  /* 0x0000b4000f007a23 */ /* 0x002fe40000010860 */
[--C-:B------:R-:W-:Y:S06]  /*167e0*/  FFMA.FTZ R15, R21, c[0x0][0x2d0], -R93.reuse ;  /* 0x0000b400150f7a23 */ /* 0x100fec000001085d */
[----:B------:R-:W1:Y:S10]  /*167f0*/  MUFU.EX2 R2, R0 ;  /* 0x0000000000027308 */ /* 0x000e740000000800 */
[----:B------:R-:W4:Y:S10]  /*16800*/  MUFU.EX2 R0, R16 ;  /* 0x0000001000007308 */ /* 0x000f340000000800 */
[----:B------:R2:W-:Y:S01]  /*16810*/  MUFU.EX2 R16, R14 ;  /* 0x0000000e00107308 */ /* 0x0005e20000000800 */
[----:B-1----:R1:W-:Y:S09]  /*16820*/  STL [R1+0x10], R2 ;  /* 0x0000100201007387 */ /* 0x0023f20000100800 */
[----:B------:R3:W-:Y:S01]  /*16830*/  MUFU.EX2 R232, R15 ;  /* 0x0000000f00e87308 */ /* 0x0007e20000000800 */
[----:B----4-:R4:W-:Y:S01]  /*16840*/  STL [R1+0xc], R0 ;  /* 0x00000c0001007387 */ /* 0x0109e20000100800 */
[--C-:B--2---:R-:W-:Y:S08]  /*16850*/  FFMA.FTZ R14, R48, c[0x0][0x2d0], -R93.reuse ;  /* 0x0000b400300e7a23 */ /* 0x104ff0000001085d */
[----:B------:R-:W-:Y:S01]  /*16860*/  MUFU.EX2 R110, R14 ;  /* 0x0000000e006e7308 */ /* 0x000fe20000000800 */
[--C-:B-1----:R-:W-:Y:S02]  /*16870*/  FFMA.FTZ R2, R22, c[0x0][0x2d0], -R92.reuse ;  /* 0x0000b40016027a23 */ /* 0x102fe4000001085c */
[--C-:B---3--:R-:W-:Y:S07]  /*16880*/  FFMA.FTZ R15, R36, c[0x0][0x2d0], -R93.reuse ;  /* 0x0000b400240f7a23 */ /* 0x108fee000001085d */
[----:B------:R-:W1:Y:S01]  /*16890*/  MUFU.EX2 R2, R2 ;  /* 0x0000000200027308 */ /* 0x000e620000000800 */
[--C-:B----4-:R-:W-:Y:S09]  /*168a0*/  FFMA.FTZ R0, R23, c[0x0][0x2d0], -R92.reuse ;  /* 0x0000b40017007a23 */ /* 0x110ff2000001085c */
[----:B------:R2:W-:Y:S10]  /*168b0*/  MUFU.EX2 R236, R0 ;  /* 0x0000000000ec7308 */ /* 0x0005f40000000800 */
[----:B------:R-:W-:Y:S01]  /*168c0*/  MUFU.EX2 R244, R15 ;  /* 0x0000000f00f47308 */ /* 0x000fe20000000800 */
[----:B-1----:R1:W-:Y:S04]  /*168d0*/  STL [R1+0x14], R2 ;  /* 0x0000140201007387 */ /* 0x0023e80000100800 */
[----:B------:R3:W-:Y:S01]  /*168e0*/  STL [R1+0xac], R139 ;  /* 0x0000ac8b01007387 */ /* 0x0007e20000100800 */
[----:B--2---:R-:W-:Y:S04]  /*168f0*/  FFMA.FTZ R0, R34, c[0x0][0x2d0], -R92 ;  /* 0x0000b40022007a23 */ /* 0x004fe8000001085c */
[----:B------:R2:W-:Y:S01]  /*16900*/  MUFU.EX2 R239, R0 ;  /* 0x0000000000ef7308 */ /* 0x0005e20000000800 */
[----:B-1----:R-:W-:Y:S09]  /*16910*/  FFMA.FTZ R2, R28, c[0x0][0x2d0], -R94 ;  /* 0x0000b4001c027a23 */ /* 0x002ff2000001085e */
[----:B------:R1:W-:Y:S01]  /*16920*/  MUFU.EX2 R240, R2 ;  /* 0x0000000200f07308 */ /* 0x0003e20000000800 */
[--C-:B--2---:R-:W-:Y:S09]  /*16930*/  FFMA.FTZ R0, R35, c[0x0][0x2d0], -R92.reuse ;  /* 0x0000b40023007a23 */ /* 0x104ff2000001085c */
[----:B------:R2:W-:Y:S01]  /*16940*/  MUFU.EX2 R243, R0 ;  /* 0x0000000000f37308 */ /* 0x0005e20000000800 */
[----:B-1----:R-:W-:Y:S09]  /*16950*/  FFMA.FTZ R2, R38, c[0x0][0x2d0], -R92 ;  /* 0x0000b40026027a23 */ /* 0x002ff2000001085c */
[----:B------:R1:W-:Y:S01]  /*16960*/  MUFU.EX2 R237, R2 ;  /* 0x0000000200ed7308 */ /* 0x0003e20000000800 */
[----:B--2---:R-:W-:Y:S09]  /*16970*/  FFMA.FTZ R0, R24, c[0x0][0x2d0], -R94 ;  /* 0x0000b40018007a23 */ /* 0x004ff2000001085e */
[----:B------:R2:W-:Y:S01]  /*16980*/  MUFU.EX2 R246, R0 ;  /* 0x0000000000f67308 */ /* 0x0005e20000000800 */
[----:B-1----:R-:W-:Y:S09]  /*16990*/  FFMA.FTZ R2, R42, c[0x0][0x2d0], -R96 ;  /* 0x0000b4002a027a23 */ /* 0x002ff20000010860 */
[----:B------:R-:W-:Y:S01]  /*169a0*/  MUFU.EX2 R143, R2 ;  /* 0x00000002008f7308 */ /* 0x000fe20000000800 */
[----:B--2---:R-:W-:Y:S09]  /*169b0*/  FFMA.FTZ R0, R25, c[0x0][0x2d0], -R94 ;  /* 0x0000b40019007a23 */ /* 0x004ff2000001085e */
[----:B------:R1:W-:Y:S02]  /*169c0*/  MUFU.EX2 R233, R0 ;  /* 0x0000000000e97308 */ /* 0x0003e40000000800 */
[--C-:B-1----:R-:W-:Y:S08]  /*169d0*/  FFMA.FTZ R0, R26, c[0x0][0x2d0], -R96.reuse ;  /* 0x0000b4001a007a23 */ /* 0x102ff00000010860 */
[----:B------:R1:W-:Y:S02]  /*169e0*/  MUFU.EX2 R216, R0 ;  /* 0x0000000000d87308 */ /* 0x0003e40000000800 */
[----:B-1----:R-:W-:Y:S08]  /*169f0*/  FFMA.FTZ R0, R27, c[0x0][0x2d0], -R96 ;  /* 0x0000b4001b007a23 */ /* 0x002ff00000010860 */
[----:B------:R1:W-:Y:S02]  /*16a00*/  MUFU.EX2 R235, R0 ;  /* 0x0000000000eb7308 */ /* 0x0003e40000000800 */
[----:B-1----:R-:W-:Y:S08]  /*16a10*/  FFMA.FTZ R0, R29, c[0x0][0x2d0], -R94 ;  /* 0x0000b4001d007a23 */ /* 0x002ff0000001085e */
        /* <DEDUP_REMOVED lines=19> */
[C---:B------:R-:W-:Y:S02]  /*16b50*/  @P4 IADD3 R4, P3, R17.reuse, R6, RZ ;  /* 0x0000000611044210 */ /* 0x040fe40007f7e0ff */
[----:B------:R-:W-:Y:S01]  /*16b60*/  FADD.FTZ R2, -R0, R3 ;  /* 0x0000000300027221 */ /* 0x000fe20000010100 */
[----:B------:R-:W-:Y:S01]  /*16b70*/  FSEL R0, R138, RZ, P2 ;  /* 0x000000ff8a007208 */ /* 0x000fe20001000000 */
[----:B------:R1:W-:Y:S01]  /*16b80*/  STL [R1+0xb0], R138 ;  /* 0x0000b08a01007387 */ /* 0x0003e20000100800 */
[----:B------:R-:W-:Y:S01]  /*16b90*/  @P4 IMAD.X R5, R12, 0x1, R7, P3 ;  /* 0x000000010c054824 */ /* 0x000fe200018e0607 */
[----:B------:R-:W-:Y:S01]  /*16ba0*/  @P4 IADD3 R8, P2, R17, R4, RZ ;  /* 0x0000000411084210 */ /* 0x000fe20007f5e0ff */
[----:B------:R-:W-:Y:S02]  /*16bb0*/  FMUL.FTZ R2, R2, c[0x0][0x2d0] ;  /* 0x0000b40002027a20 */ /* 0x000fe40000410000 */
[----:B------:R-:W-:Y:S01]  /*16bc0*/  FADD.FTZ R0, -R0, R136 ;  /* 0x0000008800007221 */ /* 0x000fe20000010100 */
[----:B------:R3:W-:Y:S01]  /*16bd0*/  @P4 LDGSTS.E.BYPASS.LTC128B.128 [R245+0x6100], [R4.64], !P6 ;  /* 0x0610000004f54fae */ /* 0x0007e2000f101d48 */
[----:B------:R4:W4:Y:S01]  /*16be0*/  MUFU.EX2 R3, R2 ;  /* 0x0000000200037308 */ /* 0x0009220000000800 */
[----:B------:R-:W-:Y:S02]  /*16bf0*/  @P4 IMAD.X R9, R12, 0x1, R5, P2 ;  /* 0x000000010c094824 */ /* 0x000fe400010e0605 */
[----:B------:R-:W-:Y:S02]  /*16c00*/  FMUL.FTZ R0, R0, c[0x0][0x2d0] ;  /* 0x0000b40000007a20 */ /* 0x000fe40000410000 */
[----:B------:R-:W-:Y:S01]  /*16c10*/  IMAD.MOV.U32 R136, RZ, RZ, R64 ;  /* 0x000000ffff887224 */ /* 0x000fe200078e0040 */
[----:B------:R-:W-:Y:S01]  /*16c20*/  F2FP.PACK_AB R64, R197, R198 ;  /* 0x000000c6c540723e */ /* 0x000fe200000000ff */
[----:B------:R3:W-:Y:S03]  /*16c30*/  @P4 LDGSTS.E.BYPASS.LTC128B.128 [R245+0x6900], [R8.64], !P6 ;  /* 0x0690000008f54fae */ /* 0x0007e6000f101d48 */
[----:B------:R3:W3:Y:S01]  /*16c40*/  MUFU.EX2 R69, R0 ;  /* 0x0000000000457308 */ /* 0x0006e20000000800 */
[----:B------:R-:W-:Y:S04]  /*16c50*/  F2FP.PACK_AB R75, R203, R136 ;  /* 0x00000088cb4b723e */ /* 0x000fe800000000ff */
[----:B------:R-:W3:Y:S08]  /*16c60*/  LDSM.16.MT88.4 R20, [R228+0x100] ;  /* 0x00010000e414783b */ /* 0x000ef00000004200 */
[----:B-1----:R-:W2:Y:S01]  /*16c70*/  LDL.LU R138, [R1] ;  /* 0x00000000018a7983 */ /* 0x002ea20000300800 */
[----:B----4-:R-:W-:Y:S01]  /*16c80*/  FSEL R2, R137, RZ, P1 ;  /* 0x000000ff89027208 */ /* 0x010fe20000800000 */
[C---:B------:R-:W-:Y:S02]  /*16c90*/  FMUL.FTZ R17, R3.reuse, R157 ;  /* 0x0000009d03117220 */ /* 0x040fe40000410000 */
[C---:B---3--:R-:W-:Y:S01]  /*16ca0*/  FMUL.FTZ R5, R3.reuse, R145 ;  /* 0x0000009103057220 */ /* 0x048fe20000410000 */
[----:B------:R-:W1:Y:S01]  /*16cb0*/  LDSM.16.MT88.4 R36, [R231+0x100] ;  /* 0x00010000e724783b */ /* 0x000e620000004200 */
[----:B------:R-:W-:Y:S02]  /*16cc0*/  IMAD.MOV.U32 R145, RZ, RZ, R18 ;  /* 0x000000ffff917224 */ /* 0x000fe400078e0012 */
[----:B------:R-:W-:Y:S02]  /*16cd0*/  FMUL.FTZ R4, R3, R144 ;  /* 0x0000009003047220 */ /* 0x000fe40000410000 */
[----:B------:R-:W-:Y:S02]  /*16ce0*/  IMAD.MOV.U32 R144, RZ, RZ, R19 ;  /* 0x000000ffff907224 */ /* 0x000fe400078e0013 */
[----:B------:R-:W-:Y:S01]  /*16cf0*/  FADD.FTZ R0, -R2, R140 ;  /* 0x0000008c02007221 */ /* 0x000fe20000010100 */
[----:B------:R-:W-:Y:S01]  /*16d00*/  FSEL R2, R71, RZ, P0 ;  /* 0x000000ff47027208 */ /* 0x000fe20000000000 */
[C---:B------:R-:W-:Y:S01]  /*16d10*/  FMUL.FTZ R7, R69.reuse, R147 ;  /* 0x0000009345077220 */ /* 0x040fe20000410000 */
[----:B------:R-:W0:Y:S01]  /*16d20*/  LDGDEPBAR ;  /* 0x00000000000079af */ /* 0x000e220000000000 */
[----:B------:R-:W-:Y:S02]  /*16d30*/  FMUL.FTZ R0, R0, c[0x0][0x2d0] ;  /* 0x0000b40000007a20 */ /* 0x000fe40000410000 */
[----:B------:R-:W-:Y:S02]  /*16d40*/  FMUL.FTZ R6, R69, R146 ;  /* 0x0000009245067220 */ /* 0x000fe40000410000 */
[----:B------:R3:W4:Y:S01]  /*16d50*/  MUFU.EX2 R68, R0 ;  /* 0x0000000000447308 */ /* 0x0007220000000800 */
[----:B------:R-:W-:Y:S02]  /*16d60*/  IMAD.MOV.U32 R146, RZ, RZ, R16 ;  /* 0x000000ffff927224 */ /* 0x000fe400078e0010 */
[----:B------:R-:W2:Y:S01]  /*16d70*/  LDL.LU R147, [R1+0x14] ;  /* 0x0000140001937983 */ /* 0x000ea20000300800 */
[----:B------:R-:W-:Y:S02]  /*16d80*/  FMUL.FTZ R16, R3, R156 ;  /* 0x0000009c03107220 */ /* 0x000fe40000410000 */
[C---:B------:R-:W-:Y:S02]  /*16d90*/  FMUL.FTZ R18, R69.reuse, R158 ;  /* 0x0000009e45127220 */ /* 0x040fe40000410000 */
[----:B------:R-:W-:Y:S02]  /*16da0*/  IMAD.MOV.U32 R140, RZ, RZ, R55 ;  /* 0x000000ffff8c7224 */ /* 0x000fe400078e0037 */
[----:B------:R-:W-:Y:S02]  /*16db0*/  FMUL.FTZ R19, R69, R159 ;  /* 0x0000009f45137220 */ /* 0x000fe40000410000 */
[C---:B------:R-:W-:Y:S02]  /*16dc0*/  FMUL.FTZ R32, R3.reuse, R172 ;  /* 0x000000ac03207220 */ /* 0x040fe40000410000 */
[----:B------:R-:W-:Y:S02]  /*16dd0*/  FMUL.FTZ R33, R3, R173 ;  /* 0x000000ad03217220 */ /* 0x000fe40000410000 */
[C---:B------:R-:W-:Y:S02]  /*16de0*/  FMUL.FTZ R34, R69.reuse, R174 ;  /* 0x000000ae45227220 */ /* 0x040fe40000410000 */
[----:B------:R-:W-:Y:S02]  /*16df0*/  FMUL.FTZ R35, R69, R175 ;  /* 0x000000af45237220 */ /* 0x000fe40000410000 */
[C---:B------:R-:W-:Y:S01]  /*16e00*/  FMUL.FTZ R48, R3.reuse, R120 ;  /* 0x0000007803307220 */ /* 0x040fe20000410000 */
[----:B------:R-:W-:Y:S01]  /*16e10*/  LDSM.16.MT88.4 R172, [R231+0x3100] ;  /* 0x00310000e7ac783b */ /* 0x000fe20000004200 */
[----:B------:R-:W-:Y:S02]  /*16e20*/  FMUL.FTZ R49, R3, R121 ;  /* 0x0000007903317220 */ /* 0x000fe40000410000 */
[----:B---3--:R-:W-:Y:S02]  /*16e30*/  FADD.FTZ R0, -R2, R141 ;  /* 0x0000008d02007221 */ /* 0x008fe40000010100 */
[----:B------:R-:W-:Y:S02]  /*16e40*/  FFMA.FTZ R2, R43, c[0x0][0x2d0], -R96 ;  /* 0x0000b4002b027a23 */ /* 0x000fe40000010860 */
[----:B------:R-:W-:Y:S02]  /*16e50*/  FMUL.FTZ R0, R0, c[0x0][0x2d0] ;  /* 0x0000b40000007a20 */ /* 0x000fe40000410000 */
[----:B------:R3:W-:Y:S01]  /*16e60*/  MUFU.EX2 R104, R2 ;  /* 0x0000000200687308 */ /* 0x0007e20000000800 */
[C---:B----4-:R-:W-:Y:S02]  /*16e70*/  FMUL.FTZ R12, R68.reuse, R152 ;  /* 0x00000098440c7220 */ /* 0x050fe40000410000 */
[C---:B------:R-:W-:Y:S02]  /*16e80*/  FMUL.FTZ R8, R68.reuse, R148 ;  /* 0x0000009444087220 */ /* 0x040fe40000410000 */
[----:B------:R-:W4:Y:S01]  /*16e90*/  LDL.LU R148, [R1+0xc] ;  /* 0x00000c0001947983 */ /* 0x000f220000300800 */
[C---:B------:R-:W-:Y:S02]  /*16ea0*/  FMUL.FTZ R13, R68.reuse, R153 ;  /* 0x00000099440d7220 */ /* 0x040fe40000410000 */
[----:B------:R-:W-:Y:S02]  /*16eb0*/  IMAD.MOV.U32 R141, RZ, RZ, R54 ;  /* 0x000000ffff8d7224 */ /* 0x000fe400078e0036 */
[----:B------:R-:W1:Y:S01]  /*16ec0*/  MUFU.EX2 R0, R0 ;  /* 0x0000000000007308 */ /* 0x000e620000000800 */
[----:B------:R-:W-:Y:S02]  /*16ed0*/  FMUL.FTZ R9, R68, R149 ;  /* 0x0000009544097220 */ /* 0x000fe40000410000 */
[----:B------:R-:W-:Y:S01]  /*16ee0*/  F2FP.PACK_AB R74, R111, R141 ;  /* 0x0000008d6f4a723e */ /* 0x000fe200000000ff */
[----:B------:R-:W-:Y:S02]  /*16ef0*/  FFMA.FTZ R121, R142, c[0x0][0x2d0], -R96 ;  /* 0x0000b4008e797a23 */ /* 0x000fe40000010860 */
[--C-:B------:R-:W-:Y:S02]  /*16f00*/  FFMA.FTZ R120, R188, c[0x0][0x2d0], -R94.reuse ;  /* 0x0000b400bc787a23 */ /* 0x100fe4000001085e */
[----:B------:R-:W-:Y:S02]  /*16f10*/  FMUL.FTZ R40, R68, R180 ;  /* 0x000000b444287220 */ /* 0x000fe40000410000 */
[-C--:B------:R-:W-:Y:S05]  /*16f20*/  HMMA.16816.F32 R4, R72, R20.reuse, R4 ;  /* 0x000000144804723c */ /* 0x080fea0000001804 */
[----:B---3--:R-:W-:Y:S02]  /*16f30*/  FFMA.FTZ R2, R44, c[0x0][0x2d0], -R94 ;  /* 0x0000b4002c027a23 */ /* 0x008fe4000001085e */
[C---:B------:R-:W-:Y:S02]  /*16f40*/  FMUL.FTZ R24, R68.reuse, R164 ;  /* 0x000000a444187220 */ /* 0x040fe40000410000 */
[----:B------:R3:W-:Y:S03]  /*16f50*/  MUFU.EX2 R105, R2 ;  /* 0x0000000200697308 */ /* 0x0007e60000000800 */
[----:B------:R-:W-:Y:S02]  /*16f60*/  FMUL.FTZ R28, R68, R168 ;  /* 0x000000a8441c7220 */ /* 0x000fe40000410000 */
[C---:B-1----:R-:W-:Y:S02]  /*16f70*/  FMUL.FTZ R14, R0.reuse, R154 ;  /* 0x0000009a000e7220 */ /* 0x042fe40000410000 */
[C---:B------:R-:W-:Y:S02]  /*16f80*/  FMUL.FTZ R15, R0.reuse, R155 ;  /* 0x0000009b000f7220 */ /* 0x040fe40000410000 */
[C---:B------:R-:W-:Y:S02]  /*16f90*/  FMUL.FTZ R10, R0.reuse, R150 ;  /* 0x00000096000a7220 */ /* 0x040fe40000410000 */
[----:B------:R-:W-:Y:S02]  /*16fa0*/  FMUL.FTZ R11, R0, R151 ;  /* 0x00000097000b7220 */ /* 0x000fe40000410000 */
[----:B------:R-:W-:Y:S02]  /*16fb0*/  IMAD.MOV.U32 R150, RZ, RZ, R53 ;  /* 0x000000ffff967224 */ /* 0x000fe400078e0035 */
[----:B------:R-:W-:Y:S02]  /*16fc0*/  IMAD.MOV.U32 R151, RZ, RZ, R52 ;  /* 0x000000ffff977224 */ /* 0x000fe400078e0034 */
[----:B------:R-:W1:Y:S01]  /*16fd0*/  LDSM.16.MT88.4 R52, [R229+0x100] ;  /* 0x00010000e534783b */ /* 0x000e620000004200 */
[----:B------:R-:W-:Y:S02]  /*16fe0*/  FMUL.FTZ R29, R68, R169 ;  /* 0x000000a9441d7220 */ /* 0x000fe40000410000 */
[C---:B------:R-:W-:Y:S02]  /*16ff0*/  FMUL.FTZ R30, R0.reuse, R170 ;  /* 0x000000aa001e7220 */ /* 0x040fe40000410000 */
[C---:B------:R-:W-:Y:S02]  /*17000*/  FMUL.FTZ R31, R0.reuse, R171 ;  /* 0x000000ab001f7220 */ /* 0x040fe40000410000 */
[----:B---3--:R-:W-:Y:S02]  /*17010*/  FFMA.FTZ R2, R45, c[0x0][0x2d0], -R94 ;  /* 0x0000b4002d027a23 */ /* 0x008fe4000001085e */
[----:B------:R-:W-:Y:S02]  /*17020*/  FMUL.FTZ R43, R0, R183 ;  /* 0x000000b7002b7220 */ /* 0x000fe40000410000 */
[----:B------:R3:W-:Y:S01]  /*17030*/  MUFU.EX2 R26, R2 ;  /* 0x00000002001a7308 */ /* 0x0007e20000000800 */
[----:B------:R-:W-:Y:S02]  /*17040*/  FMUL.FTZ R41, R68, R181 ;  /* 0x000000b544297220 */ /* 0x000fe40000410000 */
[----:B------:R-:W-:Y:S02]  /*17050*/  FMUL.FTZ R42, R0, R182 ;  /* 0x000000b6002a7220 */ /* 0x000fe40000410000 */
[C---:B------:R-:W-:Y:S02]  /*17060*/  FMUL.FTZ R44, R68.reuse, R116 ;  /* 0x00000074442c7220 */ /* 0x040fe40000410000 */
[C---:B------:R-:W-:Y:S02]  /*17070*/  FMUL.FTZ R45, R68.reuse, R117 ;  /* 0x00000075442d7220 */ /* 0x040fe40000410000 */
[C---:B------:R-:W-:Y:S02]  /*17080*/  FMUL.FTZ R50, R69.reuse, R122 ;  /* 0x0000007a45327220 */ /* 0x040fe40000410000 */
[----:B------:R-:W-:Y:S02]  /*17090*/  FMUL.FTZ R51, R69, R123 ;  /* 0x0000007b45337220 */ /* 0x000fe40000410000 */
[C---:B------:R-:W-:Y:S02]  /*170a0*/  FMUL.FTZ R60, R68.reuse, R132 ;  /* 0x00000084443c7220 */ /* 0x040fe40000410000 */
[----:B------:R-:W-:Y:S02]  /*170b0*/  FMUL.FTZ R61, R68, R133 ;  /* 0x00000085443d7220 */ /* 0x000fe40000410000 */
[C---:B------:R-:W-:Y:S02]  /*170c0*/  FMUL.FTZ R62, R0.reuse, R134 ;  /* 0x00000086003e7220 */ /* 0x040fe40000410000 */
[----:B------:R-:W-:Y:S02]  /*170d0*/  FMUL.FTZ R63, R0, R135 ;  /* 0x00000087003f7220 */ /* 0x000fe40000410000 */
[----:B------:R-:W-:Y:S02]  /*170e0*/  IMAD.MOV.U32 R149, RZ, RZ, R201 ;  /* 0x000000ffff957224 */ /* 0x000fe400078e00c9 */
[----:B------:R-:W-:Y:S02]  /*170f0*/  IMAD.MOV.U32 R201, RZ, RZ, R90 ;  /* 0x000000ffffc97224 */ /* 0x000fe400078e005a */
[----:B---3--:R-:W-:Y:S02]  /*17100*/  FFMA.FTZ R2, R46, c[0x0][0x2d0], -R96 ;  /* 0x0000b4002e027a23 */ /* 0x008fe40000010860 */
[----:B------:R-:W-:Y:S02]  /*17110*/  FMUL.FTZ R46, R0, R118 ;  /* 0x00000076002e7220 */ /* 0x000fe40000410000 */
[----:B------:R3:W-:Y:S01]  /*17120*/  MUFU.EX2 R25, R2 ;  /* 0x0000000200197308 */ /* 0x0007e20000000800 */
[--C-:B------:R-:W-:Y:S02]  /*17130*/  FFMA.FTZ R117, R217, c[0x0][0x2d0], -R93.reuse ;  /* 0x0000b400d9757a23 */ /* 0x100fe4000001085d */
[----:B------:R-:W-:Y:S02]  /*17140*/  FFMA.FTZ R123, R112, c[0x0][0x2d0], -R94 ;  /* 0x0000b400707b7a23 */ /* 0x000fe4000001085e */
[--C-:B------:R-:W-:Y:S02]  /*17150*/  FFMA.FTZ R112, R189, c[0x0][0x2d0], -R96.reuse ;  /* 0x0000b400bd707a23 */ /* 0x100fe40000010860 */
[--C-:B------:R-:W-:Y:S02]  /*17160*/  FFMA.FTZ R116, R218, c[0x0][0x2d0], -R93.reuse ;  /* 0x0000b400da747a23 */ /* 0x100fe4000001085d */
[--C-:B------:R-:W-:Y:S02]  /*17170*/  FFMA.FTZ R122, R114, c[0x0][0x2d0], -R96.reuse ;  /* 0x0000b400727a7a23 */ /* 0x100fe40000010860 */
[----:B------:R-:W-:Y:S02]  /*17180*/  FFMA.FTZ R132, R113, c[0x0][0x2d0], -R96 ;  /* 0x0000b40071847a23 */ /* 0x000fe40000010860 */
[--C-:B------:R-:W-:Y:S02]  /*17190*/  FFMA.FTZ R133, R97, c[0x0][0x2d0], -R94.reuse ;  /* 0x0000b40061857a23 */ /* 0x100fe4000001085e */
[----:B------:R-:W-:Y:S02]  /*171a0*/  FFMA.FTZ R134, R109, c[0x0][0x2d0], -R94 ;  /* 0x0000b4006d867a23 */ /* 0x000fe4000001085e */
[----:B------:R-:W-:Y:S02]  /*171b0*/  IMAD.MOV.U32 R168, RZ, RZ, R102 ;  /* 0x000000ffffa87224 */ /* 0x000fe400078e0066 */
[----:B------:R-:W-:Y:S02]  /*171c0*/  FFMA.FTZ R102, R221, c[0x0][0x2d0], -R93 ;  /* 0x0000b400dd667a23 */ /* 0x000fe4000001085d */
[--C-:B------:R-:W-:Y:S02]  /*171d0*/  FFMA.FTZ R109, R213, c[0x0][0x2d0], -R96.reuse ;  /* 0x0000b400d56d7a23 */ /* 0x100fe40000010860 */
[----:B------:R-:W-:Y:S01]  /*171e0*/  IMAD.MOV.U32 R169, RZ, RZ, R107 ;  /* 0x000000ffffa97224 */ /* 0x000fe200078e006b */
[----:B------:R-:W-:Y:S01]  /*171f0*/  MUFU.EX2 R142, R102 ;  /* 0x00000066008e7308 */ /* 0x000fe20000000800 */
[--C-:B---3--:R-:W-:Y:S02]  /*17200*/  FFMA.FTZ R2, R47, c[0x0][0x2d0], -R96.reuse ;  /* 0x0000b4002f027a23 */ /* 0x108fe40000010860 */
[----:B------:R-:W-:Y:S02]  /*17210*/  FMUL.FTZ R47, R0, R119 ;  /* 0x00000077002f7220 */ /* 0x000fe40000410000 */
[----:B------:R-:W-:Y:S02]  /*17220*/  FFMA.FTZ R119, R101, c[0x0][0x2d0], -R93 ;  /* 0x0000b40065777a23 */ /* 0x000fe4000001085d */
[----:B------:R-:W-:Y:S02]  /*17230*/  IMAD.MOV.U32 R107, RZ, RZ, R103 ;  /* 0x000000ffff6b7224 */ /* 0x000fe400078e0067 */
[--C-:B------:R-:W-:Y:S01]  /*17240*/  FFMA.FTZ R103, R219, c[0x0][0x2d0], -R93.reuse ;  /* 0x0000b400db677a23 */ /* 0x100fe2000001085d */
[----:B------:R3:W1:Y:S01]  /*17250*/  MUFU.EX2 R27, R2 ;  /* 0x00000002001b7308 */ /* 0x0006620000000800 */
[--C-:B------:R-:W-:Y:S02]  /*17260*/  FFMA.FTZ R97, R107, c[0x0][0x2d0], -R96.reuse ;  /* 0x0000b4006b617a23 */ /* 0x100fe40000010860 */
[----:B------:R-:W-:Y:S07]  /*17270*/  FFMA.FTZ R107, R214, c[0x0][0x2d0], -R96 ;  /* 0x0000b400d66b7a23 */ /* 0x000fee0000010860 */
[----:B------:R-:W-:Y:S01]  /*17280*/  MUFU.EX2 R102, R119 ;  /* 0x0000007700667308 */ /* 0x000fe20000000800 */
[----:B---3--:R-:W-:Y:S02]  /*17290*/  FFMA.FTZ R2, R192, c[0x0][0x2d0], -R93 ;  /* 0x0000b400c0027a23 */ /* 0x008fe4000001085d */
[----:B-1----:R-:W-:Y:S07]  /*172a0*/  IMAD.MOV.U32 R164, RZ, RZ, R27 ;  /* 0x000000ffffa47224 */ /* 0x002fee00078e001b */
[----:B------:R1:W-:Y:S01]  /*172b0*/  MUFU.EX2 R152, R2 ;  /* 0x0000000200987308 */ /* 0x0003e20000000800 */
[----:B------:R-:W-:Y:S02]  /*172c0*/  FMUL.FTZ R27, R0, R167 ;  /* 0x000000a7001b7220 */ /* 0x000fe40000410000 */
[----:B------:R-:W-:Y:S02]  /*172d0*/  IMAD.MOV.U32 R167, RZ, RZ, R79 ;  /* 0x000000ffffa77224 */ /* 0x000fe400078e004f */
[----:B------:R-:W-:Y:S02]  /*172e0*/  IMAD.MOV.U32 R192, RZ, RZ, R78 ;  /* 0x000000ffffc07224 */ /* 0x000fe400078e004e */
[----:B------:R-:W-:Y:S02]  /*172f0*/  IMAD.MOV.U32 R221, RZ, RZ, R164 ;  /* 0x000000ffffdd7224 */ /* 0x000fe400078e00a4 */
[----:B-1----:R-:W-:Y:S02]  /*17300*/  FFMA.FTZ R2, R193, c[0x0][0x2d0], -R93 ;  /* 0x0000b400c1027a23 */ /* 0x002fe4000001085d */
[----:B------:R-:W-:Y:S02]  /*17310*/  IMAD.MOV.U32 R193, RZ, RZ, R77 ;  /* 0x000000ffffc17224 */ /* 0x000fe400078e004d */
[----:B------:R1:W3:Y:S01]  /*17320*/  MUFU.EX2 R154, R2 ;  /* 0x00000002009a7308 */ /* 0x0002e20000000800 */
[----:B------:R-:W2:Y:S01]  /*17330*/  LDSM.16.MT88.4 R76, [R230+0x100] ;  /* 0x00010000e64c783b */ /* 0x000ea20000004200 */
[--C-:B-1----:R-:W-:Y:S08]  /*17340*/  FFMA.FTZ R2, R195, c[0x0][0x2d0], -R92.reuse ;  /* 0x0000b400c3027a23 */ /* 0x102ff0000001085c */
[----:B------:R1:W1:Y:S01]  /*17350*/  MUFU.EX2 R153, R2 ;  /* 0x0000000200997308 */ /* 0x0002620000000800 */
[----:B--2---:R-:W-:Y:S01]  /*17360*/  F2FP.PACK_AB R67, R139, R95 ;  /* 0x0000005f8b43723e */ /* 0x004fe200000000ff */
[----:B-1----:R-:W-:Y:S08]  /*17370*/  FFMA.FTZ R2, R206, c[0x0][0x2d0], -R92 ;  /* 0x0000b400ce027a23 */ /* 0x002ff0000001085c */
[----:B------:R1:W-:Y:S01]  /*17380*/  MUFU.EX2 R155, R2 ;  /* 0x00000002009b7308 */ /* 0x0003e20000000800 */
[----:B------:R-:W-:Y:S01]  /*17390*/  F2FP.PACK_AB R66, R138, R140 ;  /* 0x0000008c8a42723e */ /* 0x000fe200000000ff */
[----:B-1----:R-:W-:Y:S06]  /*173a0*/  FFMA.FTZ R2, R56, c[0x0][0x2d0], -R93 ;  /* 0x0000b40038027a23 */ /* 0x002fec000001085d */
[C---:B------:R-:W-:Y:S02]  /*173b0*/  HMMA.16816.F32 R8, R64.reuse, R20, R8 ;  /* 0x000000144008723c */ /* 0x040fe40000001808 */
[----:B------:R1:W-:Y:S02]  /*173c0*/  MUFU.EX2 R156, R2 ;  /* 0x00000002009c7308 */ /* 0x0003e40000000800 */
[C---:B------:R-:W-:Y:S03]  /*173d0*/  FMUL.FTZ R56, R68.reuse, R128 ;  /* 0x0000008044387220 */ /* 0x040fe60000410000 */
[C---:B------:R-:W-:Y:S01]  /*173e0*/  FMUL.FTZ R20, R3.reuse, R160 ;  /* 0x000000a003147220 */ /* 0x040fe20000410000 */
[-C--:B------:R-:W-:Y:S04]  /*173f0*/  HMMA.16816.F32 R12, R64, R22.reuse, R12 ;  /* 0x00000016400c723c */ /* 0x080fe8000000180c */
[----:B------:R-:W-:Y:S02]  /*17400*/  IMAD.MOV.U32 R160, RZ, RZ, R82 ;  /* 0x000000ffffa07224 */ /* 0x000fe400078e0052 */
[----:B------:R-:W-:Y:S02]  /*17410*/  FMUL.FTZ R21, R3, R161 ;  /* 0x000000a103157220 */ /* 0x000fe40000410000 */
[C---:B------:R-:W-:Y:S04]  /*17420*/  HMMA.16816.F32 R16, R72.reuse, R22, R16 ;  /* 0x000000164810723c */ /* 0x040fe80000001810 */
[----:B------:R-:W-:Y:S02]  /*17430*/  IMAD.MOV.U32 R161, RZ, RZ, R25 ;  /* 0x000000ffffa17224 */ /* 0x000fe400078e0019 */
[----:B------:R-:W-:Y:S02]  /*17440*/  FMUL.FTZ R25, R68, R165 ;  /* 0x000000a544197220 */ /* 0x000fe40000410000 */
[----:B------:R-:W-:Y:S04]  /*17450*/  FMUL.FTZ R23, R69, R163 ;  /* 0x000000a345177220 */ /* 0x000fe80000410000 */
[----:B-1----:R-:W-:Y:S02]  /*17460*/  FFMA.FTZ R2, R57, c[0x0][0x2d0], -R93 ;  /* 0x0000b40039027a23 */ /* 0x002fe4000001085d */
[----:B------:R-:W-:Y:S02]  /*17470*/  FMUL.FTZ R22, R69, R162 ;  /* 0x000000a245167220 */ /* 0x000fe40000410000 */
[----:B------:R1:W-:Y:S01]  /*17480*/  MUFU.EX2 R158, R2 ;  /* 0x00000002009e7308 */ /* 0x0003e20000000800 */
[----:B------:R-:W-:Y:S02]  /*17490*/  IMAD.MOV.U32 R165, RZ, RZ, R83 ;  /* 0x000000ffffa57224 */ /* 0x000fe400078e0053 */
[----:B------:R-:W-:Y:S02]  /*174a0*/  IMAD.MOV.U32 R163, RZ, RZ, R84 ;  /* 0x000000ffffa37224 */ /* 0x000fe400078e0054 */
[-C--:B------:R-:W-:Y:S01]  /*174b0*/  HMMA.16816.F32 R20, R72, R36.reuse, R20 ;  /* 0x000000244814723c */ /* 0x080fe20000001814 */
[----:B------:R-:W-:Y:S02]  /*174c0*/  LDSM.16.MT88.4 R84, [R231+0x900] ;  /* 0x00090000e754783b */ /* 0x000fe40000004200 */
[----:B------:R-:W-:Y:S02]  /*174d0*/  IMAD.MOV.U32 R162, RZ, RZ, R26 ;  /* 0x000000ffffa27224 */ /* 0x000fe400078e001a */
[----:B------:R-:W-:Y:S02]  /*174e0*/  FMUL.FTZ R26, R0, R166 ;  /* 0x000000a6001a7220 */ /* 0x000fe40000410000 */
[----:B------:R-:W-:Y:S02]  /*174f0*/  IMAD.MOV.U32 R166, RZ, RZ, R80 ;  /* 0x000000ffffa67224 */ /* 0x000fe400078e0050 */
[----:B------:R-:W2:Y:S03]  /*17500*/  LDSM.16.MT88.4 R80, [R228+0x900] ;  /* 0x00090000e450783b */ /* 0x000ea60000004200 */
[C---:B------:R-:W-:Y:S04]  /*17510*/  HMMA.16816.F32 R24, R64.reuse, R36, R24 ;  /* 0x000000244018723c */ /* 0x040fe80000001818 */
[----:B------:R-:W-:Y:S02]  /*17520*/  FMUL.FTZ R57, R68, R129 ;  /* 0x0000008144397220 */ /* 0x000fe40000410000 */
[----:B------:R-:W-:Y:S02]  /*17530*/  IMAD.MOV.U32 R219, RZ, RZ, R162 ;  /* 0x000000ffffdb7224 */ /* 0x000fe400078e00a2 */
[-C--:B------:R-:W-:Y:S04]  /*17540*/  HMMA.16816.F32 R28, R64, R38.reuse, R28 ;  /* 0x00000026401c723c */ /* 0x080fe8000000181c */
[----:B-1----:R-:W-:Y:S02]  /*17550*/  FFMA.FTZ R2, R58, c[0x0][0x2d0], -R92 ;  /* 0x0000b4003a027a23 */ /* 0x002fe4000001085c */
[C---:B------:R-:W-:Y:S02]  /*17560*/  FMUL.FTZ R37, R3.reuse, R177 ;  /* 0x000000b103257220 */ /* 0x040fe40000410000 */
[C---:B------:R-:W-:Y:S01]  /*17570*/  HMMA.16816.F32 R32, R72.reuse, R38, R32 ;  /* 0x000000264820723c */ /* 0x040fe20000001820 */
[----:B------:R1:W-:Y:S03]  /*17580*/  MUFU.EX2 R157, R2 ;  /* 0x00000002009d7308 */ /* 0x0003e60000000800 */
[----:B------:R-:W-:Y:S02]  /*17590*/  FMUL.FTZ R36, R3, R176 ;  /* 0x000000b003247220 */ /* 0x000fe40000410000 */
[C---:B------:R-:W-:Y:S02]  /*175a0*/  FMUL.FTZ R58, R0.reuse, R130 ;  /* 0x00000082003a7220 */ /* 0x040fe40000410000 */
[C---:B------:R-:W-:Y:S04]  /*175b0*/  FMUL.FTZ R38, R69.reuse, R178 ;  /* 0x000000b245267220 */ /* 0x040fe80000410000 */
[----:B------:R-:W-:Y:S02]  /*175c0*/  FMUL.FTZ R39, R69, R179 ;  /* 0x000000b345277220 */ /* 0x000fe40000410000 */
[----:B---3--:R-:W-:Y:S02]  /*175d0*/  IMAD.MOV.U32 R178, RZ, RZ, R154 ;  /* 0x000000ffffb27224 */ /* 0x008fe400078e009a */
[----:B------:R-:W-:Y:S02]  /*175e0*/  IMAD.MOV.U32 R179, RZ, RZ, R153 ;  /* 0x000000ffffb37224 */ /* 0x000fe400078e0099 */
[----:B------:R-:W-:Y:S01]  /*175f0*/  IMAD.MOV.U32 R153, RZ, RZ, R136 ;  /* 0x000000ffff997224 */ /* 0x000fe200078e0088 */
[-C--:B------:R-:W-:Y:S03]  /*17600*/  HMMA.16816.F32 R36, R72, R52.reuse, R36 ;  /* 0x000000344824723c */ /* 0x080fe60000001824 */
[----:B-1----:R-:W-:Y:S05]  /*17610*/  FFMA.FTZ R2, R59, c[0x0][0x2d0], -R92 ;  /* 0x0000b4003b027a23 */ /* 0x002fea000001085c */
[C---:B------:R-:W-:Y:S01]  /*17620*/  HMMA.16816.F32 R40, R64.reuse, R52, R40 ;  /* 0x000000344028723c */ /* 0x040fe20000001828 */
[----:B------:R1:W3:Y:S03]  /*17630*/  MUFU.EX2 R159, R2 ;  /* 0x00000002009f7308 */ /* 0x0002e60000000800 */
[----:B------:R-:W-:Y:S03]  /*17640*/  FMUL.FTZ R59, R0, R131 ;  /* 0x00000083003b7220 */ /* 0x000fe60000410000 */
[C---:B------:R-:W-:Y:S01]  /*17650*/  FMUL.FTZ R52, R3.reuse, R124 ;  /* 0x0000007c03347220 */ /* 0x040fe20000410000 */
[-C--:B------:R-:W-:Y:S03]  /*17660*/  HMMA.16816.F32 R44, R64, R54.reuse, R44 ;  /* 0x00000036402c723c */ /* 0x080fe6000000182c */
[----:B------:R-:W-:Y:S01]  /*17670*/  MUFU.EX2 R131, R99 ;  /* 0x0000006300837308 */ /* 0x000fe20000000800 */
[----:B------:R-:W-:Y:S04]  /*17680*/  FMUL.FTZ R53, R3, R125 ;  /* 0x0000007d03357220 */ /* 0x000fe80000410000 */
[C---:B------:R-:W-:Y:S05]  /*17690*/  HMMA.16816.F32 R48, R72.reuse, R54, R48 ;  /* 0x000000364830723c */ /* 0x040fea0000001830 */
[----:B------:R-:W-:Y:S02]  /*176a0*/  MUFU.EX2 R99, R120 ;  /* 0x0000007800637308 */ /* 0x000fe40000000800 */
[C---:B------:R-:W-:Y:S02]  /*176b0*/  FMUL.FTZ R54, R69.reuse, R126 ;  /* 0x0000007e45367220 */ /* 0x040fe40000410000 */
[----:B------:R-:W-:Y:S03]  /*176c0*/  FMUL.FTZ R55, R69, R127 ;  /* 0x0000007f45377220 */ /* 0x000fe60000410000 */
[--C-:B-1----:R-:W-:Y:S04]  /*176d0*/  FFMA.FTZ R2, R220, c[0x0][0x2d0], -R94.reuse ;  /* 0x0000b400dc027a23 */ /* 0x102fe8000001085e */
[-C--:B------:R-:W-:Y:S01]  /*176e0*/  HMMA.16816.F32 R52, R72, R76.reuse, R52 ;  /* 0x0000004c4834723c */ /* 0x080fe20000001834 */
[----:B------:R1:W-:Y:S07]  /*176f0*/  MUFU.EX2 R177, R2 ;  /* 0x0000000200b17308 */ /* 0x0003ee0000000800 */
[C---:B------:R-:W-:Y:S03]  /*17700*/  HMMA.16816.F32 R56, R64.reuse, R76, R56 ;  /* 0x0000004c4038723c */ /* 0x040fe60000001838 */
[----:B------:R-:W-:Y:S04]  /*17710*/  MUFU.EX2 R125, R97 ;  /* 0x00000061007d7308 */ /* 0x000fe80000000800 */
[----:B------:R-:W-:Y:S01]  /*17720*/  F2FP.PACK_AB R76, R233, R246 ;  /* 0x000000f6e94c723e */ /* 0x000fe200000000ff */
[-C--:B------:R-:W-:Y:S04]  /*17730*/  HMMA.16816.F32 R60, R64, R78.reuse, R60 ;  /* 0x0000004e403c723c */ /* 0x080fe8000000183c */
[----:B------:R-:W-:Y:S03]  /*17740*/  F2FP.PACK_AB R77, R235, R216 ;  /* 0x000000d8eb4d723e */ /* 0x000fe600000000ff */
[C---:B------:R-:W-:Y:S02]  /*17750*/  FMUL.FTZ R64, R3.reuse, R184 ;  /* 0x000000b803407220 */ /* 0x040fe40000410000 */
[----:B-1----:R-:W-:Y:S03]  /*17760*/  FFMA.FTZ R2, R224, c[0x0][0x2d0], -R94 ;  /* 0x0000b400e0027a23 */ /* 0x002fe6000001085e */
[----:B------:R-:W-:Y:S01]  /*17770*/  FMUL.FTZ R65, R3, R185 ;  /* 0x000000b903417220 */ /* 0x000fe20000410000 */
[----:B------:R1:W-:Y:S01]  /*17780*/  MUFU.EX2 R183, R2 ;  /* 0x0000000200b77308 */ /* 0x0003e20000000800 */
[C---:B------:R-:W-:Y:S02]  /*17790*/  FMUL.FTZ R66, R69.reuse, R186 ;  /* 0x000000ba45427220 */ /* 0x040fe40000410000 */
[----:B------:R-:W-:Y:S07]  /*177a0*/  FMUL.FTZ R67, R69, R187 ;  /* 0x000000bb45437220 */ /* 0x000fee0000410000 */
[----:B------:R-:W-:Y:S07]  /*177b0*/  HMMA.16816.F32 R64, R72, R78, R64 ;  /* 0x0000004e4840723c */ /* 0x000fee0000001840 */
[----:B----4-:R-:W-:Y:S02]  /*177c0*/  F2FP.PACK_AB R72, R232, R148 ;  /* 0x00000094e848723e */ /* 0x010fe400000000ff */
[----:B------:R-:W-:Y:S03]  /*177d0*/  F2FP.PACK_AB R73, R236, R147 ;  /* 0x00000093ec49723e */ /* 0x000fe600000000ff */
[----:B------:R-:W-:Y:S01]  /*177e0*/  F2FP.PACK_AB R74, R242, R146 ;  /* 0x00000092f24a723e */ /* 0x000fe200000000ff */
[--C-:B-1----:R-:W-:Y:S01]  /*177f0*/  FFMA.FTZ R2, R225, c[0x0][0x2d0], -R96.reuse ;  /* 0x0000b400e1027a23 */ /* 0x102fe20000010860 */
[----:B------:R-:W-:Y:S02]  /*17800*/  F2FP.PACK_AB R75, R243, R239 ;  /* 0x000000eff34b723e */ /* 0x000fe400000000ff */
[----:B------:R-:W-:Y:S01]  /*17810*/  F2FP.PACK_AB R78, R145, R240 ;  /* 0x000000f0914e723e */ /* 0x000fe200000000ff */
[----:B------:R1:W-:Y:S01]  /*17820*/  MUFU.EX2 R176, R2 ;  /* 0x0000000200b07308 */ /* 0x0003e20000000800 */
[----:B------:R-:W-:Y:S03]  /*17830*/  F2FP.PACK_AB R79, R144, R241 ;  /* 0x000000f1904f723e */ /* 0x000fe600000000ff */
[-C--:B--2---:R-:W-:Y:S08]  /*17840*/  HMMA.16816.F32 R4, R72, R80.reuse, R4 ;  /* 0x000000504804723c */ /* 0x084ff00000001804 */
[C---:B------:R-:W-:Y:S07]  /*17850*/  HMMA.16816.F32 R8, R76.reuse, R80, R8 ;  /* 0x000000504c08723c */ /* 0x040fee0000001808 */
[--C-:B------:R-:W-:Y:S01]  /*17860*/  FFMA.FTZ R80, R193, c[0x0][0x2d0], -R96.reuse ;  /* 0x0000b400c1507a23 */ /* 0x100fe20000010860 */
[-C--:B------:R-:W-:Y:S03]  /*17870*/  HMMA.16816.F32 R12, R76, R82.reuse, R12 ;  /* 0x000000524c0c723c */ /* 0x080fe6000000180c */
[----:B------:R2:W-:Y:S01]  /*17880*/  MUFU.EX2 R180, R80 ;  /* 0x0000005000b47308 */ /* 0x0005e20000000800 */
[----:B-1----:R-:W-:Y:S04]  /*17890*/  FFMA.FTZ R2, R249, c[0x0][0x2d0], -R96 ;  /* 0x0000b400f9027a23 */ /* 0x002fe80000010860 */
[C---:B------:R-:W-:Y:S05]  /*178a0*/  HMMA.16816.F32 R16, R72.reuse, R82, R16 ;  /* 0x000000524810723c */ /* 0x040fea0000001810 */
[----:B------:R1:W-:Y:S03]  /*178b0*/  MUFU.EX2 R182, R2 ;  /* 0x0000000200b67308 */ /* 0x0003e60000000800 */
[-C--:B------:R-:W-:Y:S08]  /*178c0*/  HMMA.16816.F32 R20, R72, R84.reuse, R20 ;  /* 0x000000544814723c */ /* 0x080ff00000001814 */
[C---:B------:R-:W-:Y:S01]  /*178d0*/  HMMA.16816.F32 R24, R76.reuse, R84, R24 ;  /* 0x000000544c18723c */ /* 0x040fe20000001818 */
[----:B--2---:R-:W-:Y:S06]  /*178e0*/  LDSM.16.MT88.4 R80, [R230+0x900] ;  /* 0x00090000e650783b */ /* 0x004fec0000004200 */
[----:B------:R-:W-:Y:S01]  /*178f0*/  FFMA.FTZ R84, R226, c[0x0][0x2d0], -R93 ;  /* 0x0000b400e2547a23 */ /* 0x000fe2000001085d */
[-C--:B------:R-:W-:Y:S04]  /*17900*/  HMMA.16816.F32 R28, R76, R86.reuse, R28 ;  /* 0x000000564c1c723c */ /* 0x080fe8000000181c */
[----:B---3--:R-:W-:Y:S02]  /*17910*/  IMAD.MOV.U32 R226, RZ, RZ, R159 ;  /* 0x000000ffffe27224 */ /* 0x008fe400078e009f */
[----:B-1----:R-:W-:Y:S02]  /*17920*/  FFMA.FTZ R2, R200, c[0x0][0x2d0], -R94 ;  /* 0x0000b400c8027a23 */ /* 0x002fe4000001085e */
[C---:B------:R-:W-:Y:S02]  /*17930*/  HMMA.16816.F32 R32, R72.reuse, R86, R32 ;  /* 0x000000564820723c */ /* 0x040fe40000001820 */
[----:B------:R1:W-:Y:S02]  /*17940*/  MUFU.EX2 R181, R2 ;  /* 0x0000000200b57308 */ /* 0x0003e40000000800 */
[----:B------:R-:W-:Y:S02]  /*17950*/  IMAD.MOV.U32 R200, RZ, RZ, R88 ;  /* 0x000000ffffc87224 */ /* 0x000fe400078e0058 */
[----:B-1----:R-:W-:Y:S02]  /*17960*/  FFMA.FTZ R2, R91, c[0x0][0x2d0], -R94 ;  /* 0x0000b4005b027a23 */ /* 0x002fe4000001085e */
[----:B------:R-:W1:Y:S04]  /*17970*/  LDSM.16.MT88.4 R88, [R229+0x900] ;  /* 0x00090000e558783b */ /* 0x000e680000004200 */
[----:B------:R2:W-:Y:S02]  /*17980*/  MUFU.EX2 R249, R2 ;  /* 0x0000000200f97308 */ /* 0x0005e40000000800 */
[----:B--2---:R-:W-:Y:S02]  /*17990*/  FFMA.FTZ R2, R192, c[0x0][0x2d0], -R96 ;  /* 0x0000b400c0027a23 */ /* 0x004fe40000010860 */
[----:B------:R-:W-:Y:S02]  /*179a0*/  IMAD.MOV.U32 R192, RZ, RZ, R98 ;  /* 0x000000ffffc07224 */ /* 0x000fe400078e0062 */
[----:B------:R-:W-:Y:S04]  /*179b0*/  FFMA.FTZ R98, R247, c[0x0][0x2d0], -R93 ;  /* 0x0000b400f7627a23 */ /* 0x000fe8000001085d */
[----:B------:R2:W-:Y:S01]  /*179c0*/  MUFU.EX2 R225, R2 ;  /* 0x0000000200e17308 */ /* 0x0005e20000000800 */
[----:B------:R-:W-:Y:S02]  /*179d0*/  IMAD.MOV.U32 R217, RZ, RZ, R192 ;  /* 0x000000ffffd97224 */ /* 0x000fe400078e00c0 */
[----:B------:R-:W-:Y:S01]  /*179e0*/  IMAD.MOV.U32 R247, RZ, RZ, R155 ;  /* 0x000000fffff77224 */ /* 0x000fe200078e009b */
[-C--:B-1----:R-:W-:Y:S06]  /*179f0*/  HMMA.16816.F32 R36, R72, R88.reuse, R36 ;  /* 0x000000584824723c */ /* 0x082fec0000001824 */
[----:B------:R-:W-:Y:S02]  /*17a00*/  MUFU.EX2 R124, R98 ;  /* 0x00000062007c7308 */ /* 0x000fe40000000800 */
[C---:B------:R-:W-:Y:S08]  /*17a10*/  HMMA.16816.F32 R40, R76.reuse, R88, R40 ;  /* 0x000000584c28723c */ /* 0x040ff00000001828 */
[----:B------:R-:W-:Y:S01]  /*17a20*/  MUFU.EX2 R98, R123 ;  /* 0x0000007b00627308 */ /* 0x000fe20000000800 */
[----:B--2---:R-:W-:Y:S01]  /*17a30*/  FFMA.FTZ R2, R167, c[0x0][0x2d0], -R93 ;  /* 0x0000b400a7027a23 */ /* 0x004fe2000001085d */
[-C--:B------:R-:W-:Y:S03]  /*17a40*/  HMMA.16816.F32 R44, R76, R90.reuse, R44 ;  /* 0x0000005a4c2c723c */ /* 0x080fe6000000182c */
[----:B------:R-:W-:Y:S05]  /*17a50*/  IMAD.MOV.U32 R167, RZ, RZ, R165 ;  /* 0x000000ffffa77224 */ /* 0x000fea00078e00a5 */
[----:B------:R1:W-:Y:S01]  /*17a60*/  MUFU.EX2 R224, R2 ;  /* 0x0000000200e07308 */ /* 0x0003e20000000800 */
[----:B------:R-:W-:Y:S01]  /*17a70*/  IMAD.MOV.U32 R165, RZ, RZ, R151 ;  /* 0x000000ffffa57224 */ /* 0x000fe200078e0097 */
[C---:B------:R-:W-:Y:S01]  /*17a80*/  HMMA.16816.F32 R48, R72.reuse, R90, R48 ;  /* 0x0000005a4830723c */ /* 0x040fe20000001830 */
[----:B------:R-:W-:Y:S03]  /*17a90*/  LDSM.16.MT88.4 R88, [R231+0x1100] ;  /* 0x00110000e758783b */ /* 0x000fe60000004200 */
[----:B------:R-:W-:Y:S04]  /*17aa0*/  IMAD.MOV.U32 R151, RZ, RZ, R201 ;  /* 0x000000ffff977224 */ /* 0x000fe800078e00c9 */
[-C--:B------:R-:W-:Y:S08]  /*17ab0*/  HMMA.16816.F32 R52, R72, R80.reuse, R52 ;  /* 0x000000504834723c */ /* 0x080ff00000001834 */
[C---:B------:R-:W-:Y:S04]  /*17ac0*/  HMMA.16816.F32 R56, R76.reuse, R80, R56 ;  /* 0x000000504c38723c */ /* 0x040fe80000001838 */
[----:B-1----:R-:W-:Y:S02]  /*17ad0*/  FFMA.FTZ R2, R166, c[0x0][0x2d0], -R93 ;  /* 0x0000b400a6027a23 */ /* 0x002fe4000001085d */
[----:B------:R-:W-:Y:S02]  /*17ae0*/  IMAD.MOV.U32 R166, RZ, RZ, R150 ;  /* 0x000000ffffa67224 */ /* 0x000fe400078e0096 */
[-C--:B------:R-:W-:Y:S01]  /*17af0*/  HMMA.16816.F32 R60, R76, R82.reuse, R60 ;  /* 0x000000524c3c723c */ /* 0x080fe2000000183c */
[----:B------:R-:W2:Y:S01]  /*17b00*/  LDL.LU R78, [R1+0x1c] ;  /* 0x00001c00014e7983 */ /* 0x000ea20000300800 */
[----:B------:R1:W-:Y:S02]  /*17b10*/  MUFU.EX2 R220, R2 ;  /* 0x0000000200dc7308 */ /* 0x0003e40000000800 */
[----:B------:R-:W-:Y:S01]  /*17b20*/  IMAD.MOV.U32 R150, RZ, RZ, R200 ;  /* 0x000000ffff967224 */ /* 0x000fe200078e00c8 */
[----:B------:R-:W3:Y:S02]  /*17b30*/  LDL.LU R114, [R1+0x28] ;  /* 0x0000280001727983 */ /* 0x000ee40000300800 */
[----:B------:R-:W-:Y:S01]  /*17b40*/  FFMA.FTZ R76, R169, c[0x0][0x2d0], -R96 ;  /* 0x0000b400a94c7a23 */ /* 0x000fe20000010860 */
[----:B------:R-:W-:Y:S01]  /*17b50*/  HMMA.16816.F32 R64, R72, R82, R64 ;  /* 0x000000524840723c */ /* 0x000fe20000001840 */
[----:B------:R-:W3:Y:S03]  /*17b60*/  LDL.LU R113, [R1+0x24] ;  /* 0x0000240001717983 */ /* 0x000ee60000300800 */
[----:B------:R1:W-:Y:S01]  /*17b70*/  MUFU.EX2 R192, R76 ;  /* 0x0000004c00c07308 */ /* 0x0003e20000000800 */
[----:B------:R-:W-:Y:S01]  /*17b80*/  FFMA.FTZ R77, R166, c[0x0][0x2d0], -R94 ;  /* 0x0000b400a64d7a23 */ /* 0x000fe2000001085e */
[----:B------:R-:W-:Y:S01]  /*17b90*/  LDSM.16.MT88.4 R80, [R229+0x1100] ;  /* 0x00110000e550783b */ /* 0x000fe20000004200 */
[----:B------:R-:W-:Y:S01]  /*17ba0*/  FFMA.FTZ R101, R150, c[0x0][0x2d0], -R92 ;  /* 0x0000b40096657a23 */ /* 0x000fe2000001085c */
[----:B------:R-:W-:Y:S01]  /*17bb0*/  F2FP.PACK_AB R72, R234, R244 ;  /* 0x000000f4ea48723e */ /* 0x000fe200000000ff */
[----:B------:R-:W-:Y:S03]  /*17bc0*/  IMAD.MOV.U32 R150, RZ, RZ, R106 ;  /* 0x000000ffff967224 */ /* 0x000fe600078e006a */
[--C-:B------:R-:W-:Y:S02]  /*17bd0*/  FFMA.FTZ R106, R211, c[0x0][0x2d0], -R92.reuse ;  /* 0x0000b400d36a7a23 */ /* 0x100fe4000001085c */
[----:B------:R-:W-:Y:S01]  /*17be0*/  MUFU.EX2 R189, R77 ;  /* 0x0000004d00bd7308 */ /* 0x000fe20000000800 */
[----:B------:R-:W-:Y:S02]  /*17bf0*/  IMAD.MOV.U32 R169, RZ, RZ, R163 ;  /* 0x000000ffffa97224 */ /* 0x000fe400078e00a3 */
[----:B------:R-:W-:Y:S02]  /*17c00*/  IMAD.MOV.U32 R211, RZ, RZ, R105 ;  /* 0x000000ffffd37224 */ /* 0x000fe400078e0069 */
[----:B-1----:R-:W-:Y:S01]  /*17c10*/  FFMA.FTZ R2, R149, c[0x0][0x2d0], -R92 ;  /* 0x0000b40095027a23 */ /* 0x002fe2000001085c */
[----:B------:R-:W-:Y:S01]  /*17c20*/  F2FP.PACK_AB R73, R169, R237 ;  /* 0x000000eda949723e */ /* 0x000fe200000000ff */
[----:B------:R-:W-:Y:S02]  /*17c30*/  IMAD.MOV.U32 R149, RZ, RZ, R203 ;  /* 0x000000ffff957224 */ /* 0x000fe400078e00cb */
[----:B------:R-:W-:Y:S01]  /*17c40*/  FFMA.FTZ R105, R205, c[0x0][0x2d0], -R94 ;  /* 0x0000b400cd697a23 */ /* 0x000fe2000001085e */
[----:B------:R1:W-:Y:S01]  /*17c50*/  MUFU.EX2 R206, R2 ;  /* 0x0000000200ce7308 */ /* 0x0003e20000000800 */
[----:B------:R-:W-:Y:S02]  /*17c60*/  IMAD.MOV.U32 R205, RZ, RZ, R108 ;  /* 0x000000ffffcd7224 */ /* 0x000fe400078e006c */
[--C-:B------:R-:W-:Y:S02]  /*17c70*/  FFMA.FTZ R108, R204, c[0x0][0x2d0], -R94.reuse ;  /* 0x0000b400cc6c7a23 */ /* 0x100fe4000001085e */
[----:B------:R-:W-:Y:S02]  /*17c80*/  FFMA.FTZ R76, R165, c[0x0][0x2d0], -R94 ;  /* 0x0000b400a54c7a23 */ /* 0x000fe4000001085e */
[----:B------:R-:W-:Y:S02]  /*17c90*/  IMAD.MOV.U32 R204, RZ, RZ, R110 ;  /* 0x000000ffffcc7224 */ /* 0x000fe400078e006e */
[----:B------:R-:W-:Y:S01]  /*17ca0*/  FFMA.FTZ R110, R194, c[0x0][0x2d0], -R94 ;  /* 0x0000b400c26e7a23 */ /* 0x000fe2000001085e */
[----:B------:R-:W-:Y:S02]  /*17cb0*/  MUFU.EX2 R127, R76 ;  /* 0x0000004c007f7308 */ /* 0x000fe40000000800 */
[----:B------:R-:W-:Y:S08]  /*17cc0*/  F2FP.PACK_AB R74, R217, R204 ;  /* 0x000000ccd94a723e */ /* 0x000ff000000000ff */
[----:B------:R-:W-:Y:S01]  /*17cd0*/  MUFU.EX2 R130, R101 ;  /* 0x0000006500827308 */ /* 0x000fe20000000800 */
[----:B-1----:R-:W-:Y:S09]  /*17ce0*/  FFMA.FTZ R2, R202, c[0x0][0x2d0], -R92 ;  /* 0x0000b400ca027a23 */ /* 0x002ff2000001085c */
[----:B------:R1:W-:Y:S10]  /*17cf0*/  MUFU.EX2 R203, R2 ;  /* 0x0000000200cb7308 */ /* 0x0003f40000000800 */
[----:B------:R1:W-:Y:S10]  /*17d00*/  MUFU.EX2 R202, R84 ;  /* 0x0000005400ca7308 */ /* 0x0003f40000000800 */
[----:B------:R-:W-:Y:S01]  /*17d10*/  MUFU.EX2 R136, R106 ;  /* 0x0000006a00887308 */ /* 0x000fe20000000800 */
[----:B-1----:R-:W-:Y:S02]  /*17d20*/  FFMA.FTZ R2, R248, c[0x0][0x2d0], -R93 ;  /* 0x0000b400f8027a23 */ /* 0x002fe4000001085d */
[----:B------:R-:W-:Y:S07]  /*17d30*/  IMAD.MOV.U32 R248, RZ, RZ, R158 ;  /* 0x000000fffff87224 */ /* 0x000fee00078e009e */
[----:B------:R1:W-:Y:S01]  /*17d40*/  MUFU.EX2 R201, R2 ;  /* 0x0000000200c97308 */ /* 0x0003e20000000800 */
[----:B------:R-:W1:Y:S09]  /*17d50*/  LDSM.16.MT88.4 R84, [R228+0x1100] ;  /* 0x00110000e454783b */ /* 0x000e720000004200 */
[----:B------:R-:W-:Y:S10]  /*17d60*/  MUFU.EX2 R106, R117 ;  /* 0x00000075006a7308 */ /* 0x000ff40000000800 */
[----:B------:R-:W-:Y:S01]  /*17d70*/  MUFU.EX2 R101, R208 ;  /* 0x000000d000657308 */ /* 0x000fe20000000800 */
[--C-:B-1----:R-:W-:Y:S02]  /*17d80*/  FFMA.FTZ R2, R250, c[0x0][0x2d0], -R92.reuse ;  /* 0x0000b400fa027a23 */ /* 0x102fe4000001085c */
[----:B------:R-:W-:Y:S07]  /*17d90*/  IMAD.MOV.U32 R250, RZ, RZ, R157 ;  /* 0x000000fffffa7224 */ /* 0x000fee00078e009d */
[----:B------:R1:W-:Y:S10]  /*17da0*/  MUFU.EX2 R200, R2 ;  /* 0x0000000200c87308 */ /* 0x0003f40000000800 */
[----:B------:R-:W-:Y:S10]  /*17db0*/  MUFU.EX2 R129, R105 ;  /* 0x0000006900817308 */ /* 0x000ff40000000800 */
[----:B------:R-:W-:Y:S01]  /*17dc0*/  MUFU.EX2 R105, R210 ;  /* 0x000000d200697308 */ /* 0x000fe20000000800 */
[----:B-1----:R-:W-:Y:S02]  /*17dd0*/  FFMA.FTZ R2, R252, c[0x0][0x2d0], -R92 ;  /* 0x0000b400fc027a23 */ /* 0x002fe4000001085c */
[----:B------:R-:W-:Y:S02]  /*17de0*/  IMAD.MOV.U32 R252, RZ, RZ, R156 ;  /* 0x000000fffffc7224 */ /* 0x000fe400078e009c */
[----:B------:R-:W-:Y:S05]  /*17df0*/  LDSM.16.MT88.4 R156, [R228+0x3100] ;  /* 0x00310000e49c783b */ /* 0x000fea0000004200 */
[----:B------:R1:W-:Y:S10]  /*17e00*/  MUFU.EX2 R195, R2 ;  /* 0x0000000200c37308 */ /* 0x0003f40000000800 */
[----:B------:R-:W-:Y:S10]  /*17e10*/  MUFU.EX2 R128, R108 ;  /* 0x0000006c00807308 */ /* 0x000ff40000000800 */
[----:B------:R-:W-:Y:S01]  /*17e20*/  MUFU.EX2 R110, R110 ;  /* 0x0000006e006e7308 */ /* 0x000fe20000000800 */
[----:B-1----:R-:W-:Y:S02]  /*17e30*/  FFMA.FTZ R2, R167, c[0x0][0x2d0], -R94 ;  /* 0x0000b400a7027a23 */ /* 0x002fe4000001085e */
[----:B------:R-:W-:Y:S02]  /*17e40*/  IMAD.MOV.U32 R167, RZ, RZ, R160 ;  /* 0x000000ffffa77224 */ /* 0x000fe400078e00a0 */
[----:B------:R-:W-:Y:S05]  /*17e50*/  IMAD.MOV.U32 R160, RZ, RZ, R100 ;  /* 0x000000ffffa07224 */ /* 0x000fea00078e0064 */
[----:B------:R1:W-:Y:S01]  /*17e60*/  MUFU.EX2 R118, R2 ;  /* 0x0000000200767308 */ /* 0x0003e20000000800 */
[----:B------:R-:W-:Y:S02]  /*17e70*/  IMAD.MOV.U32 R218, RZ, RZ, R167 ;  /* 0x000000ffffda7224 */ /* 0x000fe400078e00a7 */
[----:B------:R-:W-:Y:S02]  /*17e80*/  FFMA.FTZ R100, R227, c[0x0][0x2d0], -R93 ;  /* 0x0000b400e3647a23 */ /* 0x000fe4000001085d */
[----:B------:R-:W-:Y:S01]  /*17e90*/  IMAD.MOV.U32 R227, RZ, RZ, R152 ;  /* 0x000000ffffe37224 */ /* 0x000fe200078e0098 */
[----:B------:R-:W-:Y:S01]  /*17ea0*/  F2FP.PACK_AB R75, R218, R205 ;  /* 0x000000cdda4b723e */ /* 0x000fe200000000ff */
[----:B------:R-:W-:Y:S03]  /*17eb0*/  IMAD.MOV.U32 R152, RZ, RZ, R141 ;  /* 0x000000ffff987224 */ /* 0x000fe600078e008d */
[----:B------:R-:W-:Y:S03]  /*17ec0*/  MUFU.EX2 R188, R100 ;  /* 0x0000006400bc7308 */ /* 0x000fe60000000800 */
[-C--:B------:R-:W-:Y:S07]  /*17ed0*/  HMMA.16816.F32 R4, R72, R84.reuse, R4 ;  /* 0x000000544804723c */ /* 0x080fee0000001804 */
[----:B------:R-:W1:Y:S02]  /*17ee0*/  MUFU.EX2 R100, R207 ;  /* 0x000000cf00647308 */ /* 0x000e640000000800 */
[----:B-1----:R-:W-:Y:S03]  /*17ef0*/  FFMA.FTZ R2, R151, c[0x0][0x2d0], -R94 ;  /* 0x0000b40097027a23 */ /* 0x002fe6000001085e */
[----:B------:R-:W-:Y:S02]  /*17f00*/  IMAD.MOV.U32 R151, RZ, RZ, R104 ;  /* 0x000000ffff977224 */ /* 0x000fe400078e0068 */
[----:B------:R-:W-:Y:S03]  /*17f10*/  FFMA.FTZ R104, R212, c[0x0][0x2d0], -R92 ;  /* 0x0000b400d4687a23 */ /* 0x000fe6000001085c */
[----:B------:R1:W-:Y:S01]  /*17f20*/  MUFU.EX2 R193, R2 ;  /* 0x0000000200c17308 */ /* 0x0003e20000000800 */
[----:B------:R-:W-:Y:S02]  /*17f30*/  IMAD.MOV.U32 R194, RZ, RZ, R151 ;  /* 0x000000ffffc27224 */ /* 0x000fe400078e0097 */
[----:B------:R-:W-:Y:S02]  /*17f40*/  IMAD.MOV.U32 R212, RZ, RZ, R161 ;  /* 0x000000ffffd47224 */ /* 0x000fe400078e00a1 */
[----:B------:R-:W-:Y:S01]  /*17f50*/  IMAD.MOV.U32 R151, RZ, RZ, R95 ;  /* 0x000000ffff977224 */ /* 0x000fe200078e005f */
[----:B------:R-:W-:Y:S02]  /*17f60*/  F2FP.PACK_AB R77, R194, R143 ;  /* 0x0000008fc24d723e */ /* 0x000fe400000000ff */
[----:B------:R-:W-:Y:S02]  /*17f70*/  F2FP.PACK_AB R79, R221, R212 ;  /* 0x000000d4dd4f723e */ /* 0x000fe400000000ff */
[----:B------:R-:W-:Y:S01]  /*17f80*/  MUFU.EX2 R141, R103 ;  /* 0x00000067008d7308 */ /* 0x000fe20000000800 */
[----:B------:R-:W-:Y:S09]  /*17f90*/  F2FP.PACK_AB R187, R100, R101 ;  /* 0x0000006564bb723e */ /* 0x000ff200000000ff */
[----:B------:R-:W1:Y:S02]  /*17fa0*/  MUFU.EX2 R103, R209 ;  /* 0x000000d100677308 */ /* 0x000e640000000800 */
[----:B-1----:R-:W-:Y:S02]  /*17fb0*/  FFMA.FTZ R2, R168, c[0x0][0x2d0], -R96 ;  /* 0x0000b400a8027a23 */ /* 0x002fe40000010860 */
[----:B------:R-:W-:Y:S02]  /*17fc0*/  IMAD.MOV.U32 R168, RZ, RZ, R150 ;  /* 0x000000ffffa87224 */ /* 0x000fe400078e0096 */
[----:B------:R-:W-:Y:S02]  /*17fd0*/  IMAD.MOV.U32 R150, RZ, RZ, R111 ;  /* 0x000000ffff967224 */ /* 0x000fe400078e006f */
[----:B------:R-:W-:Y:S01]  /*17fe0*/  FFMA.FTZ R111, R191, c[0x0][0x2d0], -R94 ;  /* 0x0000b400bf6f7a23 */ /* 0x000fe2000001085e */
[----:B------:R-:W-:Y:S01]  /*17ff0*/  F2FP.PACK_AB R76, R168, R238 ;  /* 0x000000eea84c723e */ /* 0x000fe200000000ff */
[----:B------:R1:W-:Y:S01]  /*18000*/  MUFU.EX2 R191, R2 ;  /* 0x0000000200bf7308 */ /* 0x0003e20000000800 */
[----:B------:R-:W2:Y:S09]  /*18010*/  LDSM.16.MT88.4 R92, [R230+0x1100] ;  /* 0x00110000e65c783b */ /* 0x000eb20000004200 */
[----:B------:R-:W-:Y:S01]  /*18020*/  MUFU.EX2 R111, R111 ;  /* 0x0000006f006f7308 */ /* 0x000fe20000000800 */
[----:B------:R-:W-:Y:S09]  /*18030*/  F2FP.PACK_AB R185, R103, R105 ;  /* 0x0000006967b9723e */ /* 0x000ff200000000ff */
[----:B------:R-:W-:Y:S01]  /*18040*/  MUFU.EX2 R108, R115 ;  /* 0x00000073006c7308 */ /* 0x000fe20000000800 */
[--C-:B-1----:R-:W-:Y:S02]  /*18050*/  FFMA.FTZ R2, R160, c[0x0][0x2d0], -R96.reuse ;  /* 0x0000b400a0027a23 */ /* 0x102fe40000010860 */
[----:B------:R-:W-:Y:S02]  /*18060*/  FFMA.FTZ R96, R70, c[0x0][0x2d0], -R96 ;  /* 0x0000b40046607a23 */ /* 0x000fe40000010860 */
[----:B------:R-:W4:Y:S05]  /*18070*/  LDL.LU R70, [R1+0x20] ;  /* 0x0000200001467983 */ /* 0x000f2a0000300800 */
[----:B------:R-:W-:Y:S10]  /*18080*/  MUFU.EX2 R126, R2 ;  /* 0x00000002007e7308 */ /* 0x000ff40000000800 */
[----:B------:R-:W-:Y:S01]  /*18090*/  MUFU.EX2 R96, R96 ;  /* 0x0000006000607308 */ /* 0x000fe20000000800 */
[----:B--2---:R-:W-:Y:S01]  /*180a0*/  FFMA.FTZ R3, R3, R78, R190 ;  /* 0x0000004e03037223 */ /* 0x004fe200000100be */
[----:B------:R-:W-:Y:S01]  /*180b0*/  F2FP.PACK_AB R78, R219, R211 ;  /* 0x000000d3db4e723e */ /* 0x000fe200000000ff */
[----:B---3--:R-:W-:Y:S07]  /*180c0*/  FFMA.FTZ R69, R69, R114, R222 ;  /* 0x0000007245457223 */ /* 0x008fee00000100de */
[----:B------:R-:W-:Y:S01]  /*180d0*/  MUFU.EX2 R114, R107 ;  /* 0x0000006b00727308 */ /* 0x000fe20000000800 */
[C---:B------:R-:W-:Y:S04]  /*180e0*/  HMMA.16816.F32 R8, R76.reuse, R84, R8 ;  /* 0x000000544c08723c */ /* 0x040fe80000001808 */
[----:B------:R-:W-:Y:S04]  /*180f0*/  FFMA.FTZ R68, R68, R113, R198 ;  /* 0x0000007144447223 */ /* 0x000fe800000100c6 */
[-C--:B------:R-:W-:Y:S01]  /*18100*/  HMMA.16816.F32 R12, R76, R86.reuse, R12 ;  /* 0x000000564c0c723c */ /* 0x080fe2000000180c */
[----:B------:R-:W-:Y:S07]  /*18110*/  MUFU.EX2 R113, R109 ;  /* 0x0000006d00717308 */ /* 0x000fee0000000800 */
[C---:B------:R-:W-:Y:S01]  /*18120*/  HMMA.16816.F32 R16, R72.reuse, R86, R16 ;  /* 0x000000564810723c */ /* 0x040fe20000001810 */
[----:B------:R-:W1:Y:S02]  /*18130*/  LDSM.16.MT88.4 R84, [R228+0x1900] ;  /* 0x00190000e454783b */ /* 0x000e640000004200 */
[----:B------:R-:W-:Y:S05]  /*18140*/  MUFU.EX2 R109, R112 ;  /* 0x00000070006d7308 */ /* 0x000fea0000000800 */
[-C--:B------:R-:W-:Y:S05]  /*18150*/  HMMA.16816.F32 R20, R72, R88.reuse, R20 ;  /* 0x000000584814723c */ /* 0x080fea0000001814 */
[----:B------:R-:W2:Y:S03]  /*18160*/  MUFU.EX2 R107, R116 ;  /* 0x00000074006b7308 */ /* 0x000ea60000000800 */
[C---:B------:R-:W-:Y:S08]  /*18170*/  HMMA.16816.F32 R24, R76.reuse, R88, R24 ;  /* 0x000000584c18723c */ /* 0x040ff00000001818 */
[-C--:B------:R-:W-:Y:S08]  /*18180*/  HMMA.16816.F32 R28, R76, R90.reuse, R28 ;  /* 0x0000005a4c1c723c */ /* 0x080ff0000000181c */
[C---:B------:R-:W-:Y:S01]  /*18190*/  HMMA.16816.F32 R32, R72.reuse, R90, R32 ;  /* 0x0000005a4820723c */ /* 0x040fe20000001820 */
[----:B------:R-:W-:Y:S03]  /*181a0*/  LDSM.16.MT88.4 R88, [R229+0x1900] ;  /* 0x00190000e558783b */ /* 0x000fe60000004200 */
[----:B--2---:R-:W-:Y:S04]  /*181b0*/  F2FP.PACK_AB R184, R106, R107 ;  /* 0x0000006b6ab8723e */ /* 0x004fe800000000ff */
[-C--:B------:R-:W-:Y:S08]  /*181c0*/  HMMA.16816.F32 R36, R72, R80.reuse, R36 ;  /* 0x000000504824723c */ /* 0x080ff00000001824 */
[C---:B------:R-:W-:Y:S08]  /*181d0*/  HMMA.16816.F32 R40, R76.reuse, R80, R40 ;  /* 0x000000504c28723c */ /* 0x040ff00000001828 */
[-C--:B------:R-:W-:Y:S08]  /*181e0*/  HMMA.16816.F32 R44, R76, R82.reuse, R44 ;  /* 0x000000524c2c723c */ /* 0x080ff0000000182c */
[C---:B------:R-:W-:Y:S01]  /*181f0*/  HMMA.16816.F32 R48, R72.reuse, R82, R48 ;  /* 0x000000524830723c */ /* 0x040fe20000001830 */
[----:B------:R-:W2:Y:S07]  /*18200*/  LDSM.16.MT88.4 R80, [R231+0x1900] ;  /* 0x00190000e750783b */ /* 0x000eae0000004200 */
[-C--:B------:R-:W-:Y:S08]  /*18210*/  HMMA.16816.F32 R52, R72, R92.reuse, R52 ;  /* 0x0000005c4834723c */ /* 0x080ff00000001834 */
[C---:B------:R-:W-:Y:S08]  /*18220*/  HMMA.16816.F32 R56, R76.reuse, R92, R56 ;  /* 0x0000005c4c38723c */ /* 0x040ff00000001838 */
[-C--:B------:R-:W-:Y:S07]  /*18230*/  HMMA.16816.F32 R60, R76, R94.reuse, R60 ;  /* 0x0000005e4c3c723c */ /* 0x080fee000000183c */
[----:B------:R-:W-:Y:S01]  /*18240*/  F2FP.PACK_AB R76, R183, R177 ;  /* 0x000000b1b74c723e */ /* 0x000fe200000000ff */
[----:B------:R-:W-:Y:S01]  /*18250*/  HMMA.16816.F32 R64, R72, R94, R64 ;  /* 0x0000005e4840723c */ /* 0x000fe20000001840 */
[----:B------:R-:W3:Y:S03]  /*18260*/  LDSM.16.MT88.4 R92, [R230+0x1900] ;  /* 0x00190000e65c783b */ /* 0x000ee60000004200 */
        /* <DEDUP_REMOVED lines=8> */
[C---:B------:R-:W-:Y:S08]  /*182f0*/  HMMA.16816.F32 R8, R76.reuse, R84, R8 ;  /* 0x000000544c08723c */ /* 0x040ff00000001808 */
[-C--:B------:R-:W-:Y:S08]  /*18300*/  HMMA.16816.F32 R12, R76, R86.reuse, R12 ;  /* 0x000000564c0c723c */ /* 0x080ff0000000180c */
[C---:B------:R-:W-:Y:S01]  /*18310*/  HMMA.16816.F32 R16, R72.reuse, R86, R16 ;  /* 0x000000564810723c */ /* 0x040fe20000001810 */
[----:B------:R-:W-:Y:S07]  /*18320*/  LDSM.16.MT88.4 R84, [R231+0x2100] ;  /* 0x00210000e754783b */ /* 0x000fee0000004200 */
[-C--:B--2---:R-:W-:Y:S08]  /*18330*/  HMMA.16816.F32 R20, R72, R80.reuse, R20 ;  /* 0x000000504814723c */ /* 0x084ff00000001814 */
        /* <DEDUP_REMOVED lines=8> */
[----:B------:R-:W2:Y:S07]  /*183c0*/  LDSM.16.MT88.4 R88, [R229+0x2100] ;  /* 0x00210000e558783b */ /* 0x000eae0000004200 */
[-C--:B---3--:R-:W-:Y:S08]  /*183d0*/  HMMA.16816.F32 R52, R72, R92.reuse, R52 ;  /* 0x0000005c4834723c */ /* 0x088ff00000001834 */
[C---:B------:R-:W-:Y:S08]  /*183e0*/  HMMA.16816.F32 R56, R76.reuse, R92, R56 ;  /* 0x0000005c4c38723c */ /* 0x040ff00000001838 */
[-C--:B------:R-:W-:Y:S07]  /*183f0*/  HMMA.16816.F32 R60, R76, R94.reuse, R60 ;  /* 0x0000005e4c3c723c */ /* 0x080fee000000183c */
[----:B------:R-:W-:Y:S01]  /*18400*/  F2FP.PACK_AB R76, R193, R118 ;  /* 0x00000076c14c723e */ /* 0x000fe200000000ff */
[----:B------:R-:W-:Y:S01]  /*18410*/  HMMA.16816.F32 R64, R72, R94, R64 ;  /* 0x0000005e4840723c */ /* 0x000fe20000001840 */
[----:B------:R-:W3:Y:S03]  /*18420*/  LDSM.16.MT88.4 R92, [R230+0x2100] ;  /* 0x00210000e65c783b */ /* 0x000ee60000004200 */
[----:B------:R-:W-:Y:S02]  /*18430*/  F2FP.PACK_AB R77, R191, R192 ;  /* 0x000000c0bf4d723e */ /* 0x000fe400000000ff */
[----:B------:R-:W-:Y:S02]  /*18440*/  F2FP.PACK_AB R78, R127, R189 ;  /* 0x000000bd7f4e723e */ /* 0x000fe400000000ff */
[----:B------:R-:W-:Y:S01]  /*18450*/  F2FP.PACK_AB R72, R220, R224 ;  /* 0x000000e0dc48723e */ /* 0x000fe200000000ff */
[----:B----4-:R-:W-:Y:S03]  /*18460*/  FFMA.FTZ R2, R0, R70, R196 ;  /* 0x0000004600027223 */ /* 0x010fe600000100c4 */
[----:B------:R-:W-:Y:S01]  /*18470*/  F2FP.PACK_AB R73, R203, R206 ;  /* 0x000000cecb49723e */ /* 0x000fe200000000ff */
[----:B------:R-:W-:Y:S01]  /*18480*/  FADD.FTZ R0, R251, R3 ;  /* 0x00000003fb007221 */ /* 0x000fe20000010000 */
[----:B------:R-:W-:Y:S01]  /*18490*/  F2FP.PACK_AB R74, R201, R202 ;  /* 0x000000cac94a723e */ /* 0x000fe200000000ff */
[----:B------:R-:W-:Y:S01]  /*184a0*/  FADD.FTZ R70, R223, R69 ;  /* 0x00000045df467221 */ /* 0x000fe20000010000 */
[----:B------:R-:W-:Y:S01]  /*184b0*/  F2FP.PACK_AB R75, R195, R200 ;  /* 0x000000c8c34b723e */ /* 0x000fe200000000ff */
[----:B------:R-:W-:Y:S01]  /*184c0*/  FADD.FTZ R69, R197, R68 ;  /* 0x00000044c5457221 */ /* 0x000fe20000010000 */
[----:B------:R-:W-:Y:S01]  /*184d0*/  F2FP.PACK_AB R79, R125, R126 ;  /* 0x0000007e7d4f723e */ /* 0x000fe200000000ff */
[----:B------:R-:W-:Y:S02]  /*184e0*/  FADD.FTZ R3, R152, R0 ;  /* 0x0000000098037221 */ /* 0x000fe40000010000 */
[----:B------:R-:W-:Y:S02]  /*184f0*/  IMAD.MOV.U32 R152, RZ, RZ, R140 ;  /* 0x000000ffff987224 */ /* 0x000fe400078e008c */
[-C--:B-1----:R-:W-:Y:S01]  /*18500*/  HMMA.16816.F32 R4, R72, R80.reuse, R4 ;  /* 0x000000504804723c */ /* 0x082fe20000001804 */
[----:B------:R-:W-:Y:S02]  /*18510*/  MUFU.EX2 R140, R104 ;  /* 0x00000068008c7308 */ /* 0x000fe40000000800 */
[----:B------:R-:W-:Y:S02]  /*18520*/  FADD.FTZ R0, R152, R69 ;  /* 0x0000004598007221 */ /* 0x000fe40000010000 */
[----:B------:R-:W-:Y:S02]  /*18530*/  FADD.FTZ R68, R199, R2 ;  /* 0x00000002c7447221 */ /* 0x000fe40000010000 */
[----:B------:R-:W-:Y:S01]  /*18540*/  FADD.FTZ R0, R138, R0 ;  /* 0x000000008a007221 */ /* 0x000fe20000010000 */
[C---:B------:R-:W-:Y:S01]  /*18550*/  HMMA.16816.F32 R8, R76.reuse, R80, R8 ;  /* 0x000000504c08723c */ /* 0x040fe20000001808 */
[----:B------:R-:W4:Y:S02]  /*18560*/  LDL.LU R138, [R1+0xb0] ;  /* 0x0000b000018a7983 */ /* 0x000f240000300800 */
[----:B------:R-:W1:Y:S01]  /*18570*/  MUFU.EX2 R104, R215 ;  /* 0x000000d700687308 */ /* 0x000e620000000800 */
[----:B------:R-:W-:Y:S02]  /*18580*/  FADD.FTZ R0, R246, R0 ;  /* 0x00000000f6007221 */ /* 0x000fe40000010000 */
[----:B------:R-:W-:Y:S02]  /*18590*/  FADD.FTZ R68, R151, R68 ;  /* 0x0000004497447221 */ /* 0x000fe40000010000 */
[-C--:B------:R-:W-:Y:S04]  /*185a0*/  HMMA.16816.F32 R12, R76, R82.reuse, R12 ;  /* 0x000000524c0c723c */ /* 0x080fe8000000180c */
[----:B------:R-:W-:Y:S02]  /*185b0*/  FADD.FTZ R68, R139, R68 ;  /* 0x000000448b447221 */ /* 0x000fe40000010000 */
[----:B------:R-:W4:Y:S01]  /*185c0*/  LDL.LU R139, [R1+0xac] ;  /* 0x0000ac00018b7983 */ /* 0x000f220000300800 */
[----:B------:R-:W-:Y:S01]  /*185d0*/  FADD.FTZ R97, R233, R0 ;  /* 0x00000000e9617221 */ /* 0x000fe20000010000 */
[C---:B------:R-:W-:Y:S02]  /*185e0*/  HMMA.16816.F32 R16, R72.reuse, R82, R16 ;  /* 0x000000524810723c */ /* 0x040fe40000001810 */
[----:B------:R-:W3:Y:S02]  /*185f0*/  LDSM.16.MT88.4 R80, [R228+0x2900] ;  /* 0x00290000e450783b */ /* 0x000ee40000004200 */
[----:B------:R-:W-:Y:S02]  /*18600*/  FADD.FTZ R68, R216, R68 ;  /* 0x00000044d8447221 */ /* 0x000fe40000010000 */
[----:B------:R-:W-:Y:S02]  /*18610*/  FADD.FTZ R3, R150, R3 ;  /* 0x0000000396037221 */ /* 0x000fe40000010000 */
[-C--:B------:R-:W-:Y:S02]  /*18620*/  HMMA.16816.F32 R20, R72, R84.reuse, R20 ;  /* 0x000000544814723c */ /* 0x080fe40000001814 */
[----:B------:R-:W4:Y:S02]  /*18630*/  LDL.LU R246, [R1+0xa8] ;  /* 0x0000a80001f67983 */ /* 0x000f240000300800 */
[----:B------:R-:W-:Y:S01]  /*18640*/  FADD.FTZ R3, R148, R3 ;  /* 0x0000000394037221 */ /* 0x000fe20000010000 */
[----:B-1----:R-:W-:Y:S01]  /*18650*/  F2FP.PACK_AB R186, R102, R104 ;  /* 0x0000006866ba723e */ /* 0x002fe200000000ff */
[----:B------:R-:W4:Y:S01]  /*18660*/  LDL.LU R216, [R1+0xa4] ;  /* 0x0000a40001d87983 */ /* 0x000f220000300800 */
[----:B------:R-:W-:Y:S01]  /*18670*/  FADD.FTZ R2, R153, R70 ;  /* 0x0000004699027221 */ /* 0x000fe20000010000 */
[C---:B------:R-:W-:Y:S01]  /*18680*/  HMMA.16816.F32 R24, R76.reuse, R84, R24 ;  /* 0x000000544c18723c */ /* 0x040fe20000001818 */
[----:B------:R1:W1:Y:S03]  /*18690*/  MUFU.EX2 R70, R132 ;  /* 0x0000008400467308 */ /* 0x0002660000000800 */
[----:B------:R-:W-:Y:S02]  /*186a0*/  FADD.FTZ R3, R232, R3 ;  /* 0x00000003e8037221 */ /* 0x000fe40000010000 */
[----:B------:R1:W5:Y:S01]  /*186b0*/  LDL.LU R232, [R1+0xa0] ;  /* 0x0000a00001e87983 */ /* 0x0003620000300800 */
[----:B------:R-:W-:Y:S01]  /*186c0*/  FADD.FTZ R2, R149, R2 ;  /* 0x0000000295027221 */ /* 0x000fe20000010000 */
[-C--:B------:R-:W-:Y:S04]  /*186d0*/  HMMA.16816.F32 R28, R76, R86.reuse, R28 ;  /* 0x000000564c1c723c */ /* 0x080fe8000000181c */
[----:B------:R-:W-:Y:S02]  /*186e0*/  FADD.FTZ R2, R147, R2 ;  /* 0x0000000293027221 */ /* 0x000fe40000010000 */
[----:B------:R-:W-:Y:S02]  /*186f0*/  FADD.FTZ R0, R146, R3 ;  /* 0x0000000392007221 */ /* 0x000fe40000010000 */
[C---:B------:R-:W-:Y:S01]  /*18700*/  HMMA.16816.F32 R32, R72.reuse, R86, R32 ;  /* 0x000000564820723c */ /* 0x040fe20000001820 */
[----:B------:R-:W3:Y:S03]  /*18710*/  LDSM.16.MT88.4 R84, [R231+0x2900] ;  /* 0x00290000e754783b */ /* 0x000ee60000004200 */
[----:B------:R-:W-:Y:S02]  /*18720*/  FADD.FTZ R69, R236, R2 ;  /* 0x00000002ec457221 */ /* 0x000fe40000010000 */
[----:B------:R-:W-:Y:S02]  /*18730*/  FADD.FTZ R2, R235, R68 ;  /* 0x00000044eb027221 */ /* 0x000fe40000010000 */
[-C--:B--2---:R-:W-:Y:S01]  /*18740*/  HMMA.16816.F32 R36, R72, R88.reuse, R36 ;  /* 0x000000584824723c */ /* 0x084fe20000001824 */
[----:B------:R2:W5:Y:S03]  /*18750*/  LDL.LU R236, [R1+0x9c] ;  /* 0x00009c0001ec7983 */ /* 0x0005660000300800 */
[----:B------:R-:W-:Y:S01]  /*18760*/  FADD.FTZ R68, R239, R69 ;  /* 0x00000045ef447221 */ /* 0x000fe20000010000 */
[----:B------:R2:W5:Y:S01]  /*18770*/  LDL.LU R233, [R1+0x98] ;  /* 0x0000980001e97983 */ /* 0x0005620000300800 */
[----:B------:R-:W-:Y:S01]  /*18780*/  FADD.FTZ R3, R240, R97 ;  /* 0x00000061f0037221 */ /* 0x000fe20000010000 */
[----:B-1----:R-:W-:Y:S01]  /*18790*/  F2FP.PACK_AB R132, R98, R99 ;  /* 0x000000636284723e */ /* 0x002fe200000000ff */
[C---:B------:R-:W-:Y:S01]  /*187a0*/  HMMA.16816.F32 R40, R76.reuse, R88, R40 ;  /* 0x000000584c28723c */ /* 0x040fe20000001828 */
[----:B------:R-:W4:Y:S03]  /*187b0*/  LDL R112, [R1+0x2c] ;  /* 0x00002c0001707983 */ /* 0x000f260000100800 */
[----:B------:R-:W-:Y:S01]  /*187c0*/  FADD.FTZ R2, R241, R2 ;  /* 0x00000002f1027221 */ /* 0x000fe20000010000 */
[----:B------:R2:W5:Y:S01]  /*187d0*/  LDL.LU R235, [R1+0x94] ;  /* 0x0000940001eb7983 */ /* 0x0005620000300800 */
[----:B------:R-:W-:Y:S01]  /*187e0*/  FADD.FTZ R0, R242, R0 ;  /* 0x00000000f2007221 */ /* 0x000fe20000010000 */
[----:B------:R-:W-:Y:S01]  /*187f0*/  F2FP.PACK_AB R135, R96, R70 ;  /* 0x000000466087723e */ /* 0x000fe200000000ff */
[-C--:B------:R-:W-:Y:S01]  /*18800*/  HMMA.16816.F32 R44, R76, R90.reuse, R44 ;  /* 0x0000005a4c2c723c */ /* 0x080fe2000000182c */
[----:B------:R2:W5:Y:S03]  /*18810*/  LDL.LU R239, [R1+0x90] ;  /* 0x0000900001ef7983 */ /* 0x0005660000300800 */
[----:B------:R-:W-:Y:S01]  /*18820*/  FADD.FTZ R68, R243, R68 ;  /* 0x00000044f3447221 */ /* 0x000fe20000010000 */
[----:B------:R2:W5:Y:S01]  /*18830*/  LDL.LU R240, [R1+0x8c] ;  /* 0x00008c0001f07983 */ /* 0x0005620000300800 */
[----:B------:R-:W-:Y:S02]  /*18840*/  FADD.FTZ R69, R144, R2 ;  /* 0x0000000290457221 */ /* 0x000fe40000010000 */
[C---:B------:R-:W-:Y:S01]  /*18850*/  HMMA.16816.F32 R48, R72.reuse, R90, R48 ;  /* 0x0000005a4830723c */ /* 0x040fe20000001830 */
[----:B------:R-:W1:Y:S03]  /*18860*/  LDSM.16.MT88.4 R88, [R229+0x2900] ;  /* 0x00290000e558783b */ /* 0x000e660000004200 */
[----:B------:R-:W-:Y:S02]  /*18870*/  FADD.FTZ R2, R244, R0 ;  /* 0x00000000f4027221 */ /* 0x000fe40000010000 */
[----:B------:R-:W-:Y:S02]  /*18880*/  FADD.FTZ R0, R237, R68 ;  /* 0x00000044ed007221 */ /* 0x000fe40000010000 */
[-C--:B---3--:R-:W-:Y:S01]  /*18890*/  HMMA.16816.F32 R52, R72, R92.reuse, R52 ;  /* 0x0000005c4834723c */ /* 0x088fe20000001834 */
[----:B------:R2:W5:Y:S03]  /*188a0*/  LDL.LU R241, [R1+0x88] ;  /* 0x0000880001f17983 */ /* 0x0005660000300800 */
[----:B------:R-:W-:Y:S01]  /*188b0*/  FADD.FTZ R2, R234, R2 ;  /* 0x00000002ea027221 */ /* 0x000fe20000010000 */
[----:B------:R2:W5:Y:S01]  /*188c0*/  LDL.LU R242, [R1+0x84] ;  /* 0x0000840001f27983 */ /* 0x0005620000300800 */
[----:B------:R-:W-:Y:S02]  /*188d0*/  FADD.FTZ R3, R145, R3 ;  /* 0x0000000391037221 */ /* 0x000fe40000010000 */
[C---:B------:R-:W-:Y:S01]  /*188e0*/  HMMA.16816.F32 R56, R76.reuse, R92, R56 ;  /* 0x0000005c4c38723c */ /* 0x040fe20000001838 */
[----:B------:R2:W5:Y:S03]  /*188f0*/  LDL.LU R243, [R1+0x80] ;  /* 0x0000800001f37983 */ /* 0x0005660000300800 */
[----:B------:R-:W-:Y:S01]  /*18900*/  FADD.FTZ R68, R238, R3 ;  /* 0x00000003ee447221 */ /* 0x000fe20000010000 */
[----:B------:R2:W5:Y:S01]  /*18910*/  LDL.LU R244, [R1+0x7c] ;  /* 0x00007c0001f47983 */ /* 0x0005620000300800 */
        /* <DEDUP_REMOVED lines=8> */
[----:B------:R2:W5:Y:S03]  /*189a0*/  LDL.LU R143, [R1+0x70] ;  /* 0x00007000018f7983 */ /* 0x0005660000300800 */
[----:B------:R-:W-:Y:S01]  /*189b0*/  F2FP.PACK_AB R77, R113, R114 ;  /* 0x00000072714d723e */ /* 0x000fe200000000ff */
[----:B------:R2:W5:Y:S01]  /*189c0*/  LDL.LU R234, [R1+0x6c] ;  /* 0x00006c0001ea7983 */ /* 0x0005620000300800 */
[----:B------:R-:W-:Y:S01]  /*189d0*/  F2FP.PACK_AB R78, R111, R110 ;  /* 0x0000006e6f4e723e */ /* 0x000fe200000000ff */
[----:B------:R-:W-:Y:S01]  /*189e0*/  FADD.FTZ R2, R204, R2 ;  /* 0x00000002cc027221 */ /* 0x000fe20000010000 */
[----:B------:R-:W-:Y:S01]  /*189f0*/  F2FP.PACK_AB R72, R188, R124 ;  /* 0x0000007cbc48723e */ /* 0x000fe200000000ff */
[----:B------:R-:W3:Y:S03]  /*18a00*/  LDSM.16.MT88.4 R92, [R230+0x2900] ;  /* 0x00290000e65c783b */ /* 0x000ee60000004200 */
[----:B------:R-:W-:Y:S01]  /*18a10*/  F2FP.PACK_AB R73, R130, R131 ;  /* 0x000000838249723e */ /* 0x000fe200000000ff */
[----:B------:R-:W-:Y:S01]  /*18a20*/  FADD.FTZ R0, R205, R0 ;  /* 0x00000000cd007221 */ /* 0x000fe20000010000 */
[----:B------:R-:W-:Y:S02]  /*18a30*/  F2FP.PACK_AB R74, R141, R142 ;  /* 0x0000008e8d4a723e */ /* 0x000fe400000000ff */
[----:B------:R-:W-:Y:S02]  /*18a40*/  F2FP.PACK_AB R75, R136, R140 ;  /* 0x0000008c884b723e */ /* 0x000fe400000000ff */
[----:B------:R-:W-:Y:S05]  /*18a50*/  F2FP.PACK_AB R79, R108, R109 ;  /* 0x0000006d6c4f723e */ /* 0x000fea00000000ff */
[-C--:B------:R-:W-:Y:S08]  /*18a60*/  HMMA.16816.F32 R4, R72, R80.reuse, R4 ;  /* 0x000000504804723c */ /* 0x080ff00000001804 */
[C---:B------:R-:W-:Y:S01]  /*18a70*/  HMMA.16816.F32 R8, R76.reuse, R80, R8 ;  /* 0x000000504c08723c */ /* 0x040fe20000001808 */
[----:B------:R-:W-:Y:S07]  /*18a80*/  MUFU.EX2 R80, R134 ;  /* 0x0000008600507308 */ /* 0x000fee0000000800 */
[-C--:B------:R-:W-:Y:S03]  /*18a90*/  HMMA.16816.F32 R12, R76, R82.reuse, R12 ;  /* 0x000000524c0c723c */ /* 0x080fe6000000180c */
[----:B------:R-:W1:Y:S05]  /*18aa0*/  MUFU.EX2 R81, R133 ;  /* 0x0000008500517308 */ /* 0x000e6a0000000800 */
[C---:B------:R-:W-:Y:S05]  /*18ab0*/  HMMA.16816.F32 R16, R72.reuse, R82, R16 ;  /* 0x000000524810723c */ /* 0x040fea0000001810 */
[----:B------:R-:W-:Y:S03]  /*18ac0*/  MUFU.EX2 R83, R121 ;  /* 0x0000007900537308 */ /* 0x000fe60000000800 */
[-C--:B------:R-:W-:Y:S07]  /*18ad0*/  HMMA.16816.F32 R20, R72, R84.reuse, R20 ;  /* 0x000000544814723c */ /* 0x080fee0000001814 */
[----:B------:R2:W2:Y:S01]  /*18ae0*/  MUFU.EX2 R82, R122 ;  /* 0x0000007a00527308 */ /* 0x0004a20000000800 */
[C---:B------:R-:W-:Y:S04]  /*18af0*/  HMMA.16816.F32 R24, R76.reuse, R84, R24 ;  /* 0x000000544c18723c */ /* 0x040fe80000001818 */
[----:B-1----:R-:W-:Y:S04]  /*18b00*/  F2FP.PACK_AB R134, R80, R81 ;  /* 0x000000515086723e */ /* 0x002fe800000000ff */
[-C--:B------:R-:W-:Y:S08]  /*18b10*/  HMMA.16816.F32 R28, R76, R86.reuse, R28 ;  /* 0x000000564c1c723c */ /* 0x080ff0000000181c */
[C---:B------:R-:W-:Y:S01]  /*18b20*/  HMMA.16816.F32 R32, R72.reuse, R86, R32 ;  /* 0x000000564820723c */ /* 0x040fe20000001820 */
[----:B--2---:R-:W1:Y:S07]  /*18b30*/  LDSM.16.MT88.4 R120, [R229+0x3100] ;  /* 0x00310000e578783b */ /* 0x004e6e0000004200 */
[-C--:B------:R-:W-:Y:S04]  /*18b40*/  HMMA.16816.F32 R36, R72, R88.reuse, R36 ;  /* 0x000000584824723c */ /* 0x080fe80000001824 */
[----:B------:R-:W-:Y:S04]  /*18b50*/  F2FP.PACK_AB R133, R82, R83 ;  /* 0x000000535285723e */ /* 0x000fe800000000ff */
[C---:B------:R-:W-:Y:S08]  /*18b60*/  HMMA.16816.F32 R40, R76.reuse, R88, R40 ;  /* 0x000000584c28723c */ /* 0x040ff00000001828 */
[-C--:B------:R-:W-:Y:S08]  /*18b70*/  HMMA.16816.F32 R44, R76, R90.reuse, R44 ;  /* 0x0000005a4c2c723c */ /* 0x080ff0000000182c */
[C---:B------:R-:W-:Y:S08]  /*18b80*/  HMMA.16816.F32 R48, R72.reuse, R90, R48 ;  /* 0x0000005a4830723c */ /* 0x040ff00000001830 */
[-C--:B---3--:R-:W-:Y:S08]  /*18b90*/  HMMA.16816.F32 R52, R72, R92.reuse, R52 ;  /* 0x0000005c4834723c */ /* 0x088ff00000001834 */
[C---:B------:R-:W-:Y:S08]  /*18ba0*/  HMMA.16816.F32 R56, R76.reuse, R92, R56 ;  /* 0x0000005c4c38723c */ /* 0x040ff00000001838 */
[-C--:B------:R-:W-:Y:S08]  /*18bb0*/  HMMA.16816.F32 R60, R76, R94.reuse, R60 ;  /* 0x0000005e4c3c723c */ /* 0x080ff0000000183c */
[----:B------:R-:W-:Y:S08]  /*18bc0*/  HMMA.16816.F32 R64, R72, R94, R64 ;  /* 0x0000005e4840723c */ /* 0x000ff00000001840 */
[-C--:B------:R-:W-:Y:S07]  /*18bd0*/  HMMA.16816.F32 R144, R184, R156.reuse, R4 ;  /* 0x0000009cb890723c */ /* 0x080fee0000001804 */
[----:B------:R-:W-:Y:S01]  /*18be0*/  FADD.FTZ R4, R168, R68 ;  /* 0x00000044a8047221 */ /* 0x000fe20000010000 */
[C---:B------:R-:W-:Y:S07]  /*18bf0*/  HMMA.16816.F32 R148, R132.reuse, R156, R8 ;  /* 0x0000009c8494723c */ /* 0x040fee0000001808 */
[----:B------:R-:W-:Y:S01]  /*18c00*/  FADD.FTZ R11, R211, R4 ;  /* 0x00000004d30b7221 */ /* 0x000fe20000010000 */
[-C--:B------:R-:W-:Y:S01]  /*18c10*/  HMMA.16816.F32 R152, R132, R158.reuse, R12 ;  /* 0x0000009e8498723c */ /* 0x080fe2000000180c */
[----:B------:R-:W2:Y:S03]  /*18c20*/  LDSM.16.MT88.4 R4, [R230+0x3100] ;  /* 0x00310000e604783b */ /* 0x000ea60000004200 */
        /* <DEDUP_REMOVED lines=39> */
[----:B----4-:R-:W-:Y:S03]  /*18ea0*/  ISETP.GT.AND P0, PT, R216, R112, PT ;  /* 0x00000070d800720c */ /* 0x010fe60003f04270 */
        /* <DEDUP_REMOVED lines=48> */
[----:B------:R-:W-:Y:S02]  /*191b0*/  IMAD.MOV.U32 R136, RZ, RZ, R138 ;  /* 0x000000ffff887224 */ /* 0x000fe400078e008a */
[----:B------:R-:W-:Y:S01]  /*191c0*/  IMAD.MOV.U32 R140, RZ, RZ, R137 ;  /* 0x000000ffff8c7224 */ /* 0x000fe200078e0089 */
[----:B------:R2:W-:Y:S01]  /*191d0*/  STL [R1+0x20], R0 ;  /* 0x0000200001007387 */ /* 0x0005e20000100800 */
[----:B-1----:R-:W-:Y:S01]  /*191e0*/  IMAD.MOV.U32 R3, RZ, RZ, R139 ;  /* 0x000000ffff037224 */ /* 0x002fe200078e008b */
[----:B------:R-:W-:-:S05]  /*191f0*/  @P0 BRA `(.L_x_726) ;  /* 0xffffaa3000000947 */ /* 0x000fca000383ffff */
.L_x_725:
[----:B---3--:R-:W-:-:S13]  /*19200*/  ISETP.GE.AND P0, PT, R246, RZ, PT ;  /* 0x000000fff600720c */ /* 0x008fda0003f06270 */
[----:B------:R-:W-:Y:S05]  /*19210*/  @!P0 BRA `(.L_x_727) ;  /* 0x00003f4000008947 */ /* 0x000fea0003800000 */
[----:B------:R-:W3:Y:S01]  /*19220*/  LDL.LU.64 R6, [R1+0x50] ;  /* 0x0000500001067983 */ /* 0x000ee20000300a00 */
[----:B------:R-:W-:-:S03]  /*19230*/  ULDC.64 UR4, c[0x0][0x208] ;  /* 0x0000820000047ab9 */ /* 0x000fc60000000a00 */
[----:B------:R-:W3:Y:S01]  /*19240*/  LDL.LU.64 R4, [R1+0x58] ;  /* 0x0000580001047983 */ /* 0x000ee20000300a00 */
[----:B------:R-:W-:Y:S01]  /*19250*/  UIMAD.WIDE.U32 UR10, UR4, 0x70, URZ ;  /* 0x00000070040a78a5 */ /* 0x000fe2000f8e003f */
[----:B------:R-:W-:Y:S01]  /*19260*/  MOV R3, R138 ;  /* 0x0000008a00037202 */ /* 0x000fe20000000f00 */
[----:B------:R-:W-:Y:S01]  /*19270*/  UIMAD UR7, UR5, 0x70, URZ ;  /* 0x00000070050778a4 */ /* 0x000fe2000f8e023f */
[----:B--2---:R-:W-:Y:S01]  /*19280*/  MOV R0, R139 ;  /* 0x0000008b00007202 */ /* 0x004fe20000000f00 */
[----:B------:R-:W-:Y:S01]  /*19290*/  UMOV UR6, 0x5 ;  /* 0x0000000500067882 */ /* 0x000fe20000000000 */
[----:B------:R-:W-:Y:S01]  /*192a0*/  IMAD.MOV.U32 R142, RZ, RZ, R71 ;  /* 0x000000ffff8e7224 */ /* 0x000fe200078e0047 */
[----:B------:R-:W-:Y:S01]  /*192b0*/  ULDC.64 UR4, c[0x0][0x1e0] ;  /* 0x0000780000047ab9 */ /* 0x000fe20000000a00 */
[----:B------:R-:W-:Y:S01]  /*192c0*/  MOV R136, R137 ;  /* 0x0000008900887202 */ /* 0x000fe20000000f00 */
[----:B------:R-:W-:Y:S02]  /*192d0*/  USHF.L.U64.HI UR5, UR4, UR6, UR5 ;  /* 0x0000000604057299 */ /* 0x000fe40008010205 */
[----:B------:R-:W-:-:S02]  /*192e0*/  USHF.L.U32 UR4, UR4, 0x5, URZ ;  /* 0x0000000504047899 */ /* 0x000fc4000800063f */
[----:B------:R-:W-:Y:S01]  /*192f0*/  UIADD3 UR7, UR11, UR7, URZ ;  /* 0x000000070b077290 */ /* 0x000fe2000fffe03f */
[----:B---3--:R-:W-:-:S05]  /*19300*/  IMAD.MOV.U32 R5, RZ, RZ, R7 ;  /* 0x000000ffff057224 */ /* 0x008fca00078e0007 */
[----:B------:R1:W-:Y:S04]  /*19310*/  STL.64 [R1+0x8], R4 ;  /* 0x0000080401007387 */ /* 0x0003e80000100a00 */
.L_x_728:
[----:B------:R-:W2:Y:S01]  /*19320*/  LDL R2, [R1+0x30] ;  /* 0x0000300001027983 */ /* 0x000ea20000100800 */
[----:B------:R-:W-:Y:S04]  /*19330*/  DEPBAR.LE SB0, 0x0 ;  /* 0x000080000000791a */ /* 0x000fe80000000000 */
[----:B------:R-:W3:Y:S01]  /*19340*/  LDL.64 R74, [R1+0x8] ;  /* 0x00000800014a7983 */ /* 0x000ee20000100a00 */
[----:B------:R-:W-:Y:S02]  /*19350*/  SHF.R.S32.HI R72, RZ, 0x1f, R246 ;  /* 0x0000001fff487819 */ /* 0x000fe400000114f6 */
[----:B------:R-:W-:Y:S02]  /*19360*/  MOV R106, c[0x0][0x208] ;  /* 0x00008200006a7a02 */ /* 0x000fe40000000f00 */
[----:B------:R-:W-:Y:S01]  /*19370*/  MOV R105, 0x5 ;  /* 0x0000000500697802 */ /* 0x000fe20000000f00 */
[----:B------:R-:W-:Y:S01]  /*19380*/  BAR.SYNC.DEFER_BLOCKING 0x0 ;  /* 0x0000000000007b1d */ /* 0x000fe20000010000 */
[----:B------:R-:W-:Y:S02]  /*19390*/  SHF.L.U32 R106, R106, 0x5, RZ ;  /* 0x000000056a6a7819 */ /* 0x000fe400000006ff */
[----:B------:R-:W-:Y:S04]  /*193a0*/  MOV R104, c[0x0][0x208] ;  /* 0x0000820000687a02 */ /* 0x000fe80000000f00 */
[----:B------:R-:W-:Y:S01]  /*193b0*/  SHF.L.U64.HI R104, R104, R105, c[0x0][0x20c] ;  /* 0x0000830068687619 */ /* 0x000fe20000010269 */
[----:B-----5:R-:W-:Y:S08]  /*193c0*/  LDSM.16.M88.4 R112, [R234+0x7100] ;  /* 0x00710000ea70783b */ /* 0x020ff00000000200 */
[----:B------:R-:W4:Y:S08]  /*193d0*/  LDSM.16.M88.4 R16, [R143+0x3900] ;  /* 0x003900008f10783b */ /* 0x000f300000000200 */
[----:B------:R-:W1:Y:S08]  /*193e0*/  LDSM.16.M88.4 R108, [R234+0x9100] ;  /* 0x00910000ea6c783b */ /* 0x000e700000000200 */
[----:B------:R-:W1:Y:S08]  /*193f0*/  LDSM.16.M88.4 R32, [R143+0x4100] ;  /* 0x004100008f20783b */ /* 0x000e700000000200 */
[----:B------:R-:W1:Y:S08]  /*19400*/  LDSM.16.M88.4 R48, [R143+0x4900] ;  /* 0x004900008f30783b */ /* 0x000e700000000200 */
[----:B------:R-:W1:Y:S02]  /*19410*/  LDSM.16.M88.4 R64, [R143+0x5100] ;  /* 0x005100008f40783b */ /* 0x000e640000000200 */
[-C--:B-1--4-:R-:W-:Y:S06]  /*19420*/  HMMA.16816.F32 R4, R112, R16.reuse, RZ ;  /* 0x000000107004723c */ /* 0x092fec00000018ff */
[----:B------:R-:W1:Y:S02]  /*19430*/  LDSM.16.M88.4 R80, [R143+0x5900] ;  /* 0x005900008f50783b */ /* 0x000e640000000200 */
[C---:B------:R-:W-:Y:S06]  /*19440*/  HMMA.16816.F32 R8, R108.reuse, R16, RZ ;  /* 0x000000106c08723c */ /* 0x040fec00000018ff */
[----:B------:R-:W2:Y:S02]  /*19450*/  LDSM.16.M88.4 R96, [R143+0x6100] ;  /* 0x006100008f60783b */ /* 0x000ea40000000200 */
[-C--:B------:R-:W-:Y:S06]  /*19460*/  HMMA.16816.F32 R12, R108, R18.reuse, RZ ;  /* 0x000000126c0c723c */ /* 0x080fec00000018ff */
[----:B------:R-:W1:Y:S02]  /*19470*/  LDSM.16.M88.4 R188, [R143+0x6900] ;  /* 0x006900008fbc783b */ /* 0x000e640000000200 */
        /* <DEDUP_REMOVED lines=25> */
[----:B--2---:R-:W-:Y:S03]  /*19610*/  LOP3.LUT P4, RZ, R2, 0x1, RZ, 0xc0, !PT ;  /* 0x0000000102ff7812 */ /* 0x004fe6000788c0ff */
[C---:B------:R-:W-:Y:S02]  /*19620*/  IMAD R2, R246.reuse, UR7, RZ ;  /* 0x00000007f6027c24 */ /* 0x040fe4000f8e02ff */
[----:B---3--:R-:W-:Y:S06]  /*19630*/  IMAD.WIDE.U32 R84, R246, UR10, R74 ;  /* 0x0000000af6547c25 */ /* 0x008fec000f8e004a */
[----:B------:R-:W-:Y:S01]  /*19640*/  IMAD R2, R72, UR10, R2 ;  /* 0x0000000a48027c24 */ /* 0x000fe2000f8e0202 */
[C---:B------:R-:W-:Y:S01]  /*19650*/  LEA R88, P0, R84.reuse, c[0x0][0x1f8], 0x1 ;  /* 0x00007e0054587a11 */ /* 0x040fe200078008ff */
[C---:B------:R-:W-:Y:S03]  /*19660*/  HMMA.16816.F32 R72, R108.reuse, R80, RZ ;  /* 0x000000506c48723c */ /* 0x040fe600000018ff */
[----:B------:R-:W-:Y:S04]  /*19670*/  IADD3 R2, R85, R2, RZ ;  /* 0x0000000255027210 */ /* 0x000fe80007ffe0ff */
[----:B------:R-:W-:Y:S01]  /*19680*/  LEA.HI.X R89, R84, c[0x0][0x1fc], R2, 0x1, P0 ;  /* 0x00007f0054597a11 */ /* 0x000fe200000f0c02 */
[-C--:B------:R-:W-:Y:S01]  /*19690*/  HMMA.16816.F32 R76, R108, R82.reuse, RZ ;  /* 0x000000526c4c723c */ /* 0x080fe200000018ff */
[----:B------:R-:W-:Y:S03]  /*196a0*/  IADD3 R94, P0, R88, R106, RZ ;  /* 0x0000006a585e7210 */ /* 0x000fe60007f1e0ff */
[----:B------:R-:W-:Y:S01]  /*196b0*/  @!PT LDS RZ, [RZ] ;  /* 0x00000000fffff984 */ /* 0x000fe20000000800 */
[----:B------:R-:W-:Y:S01]  /*196c0*/  @!PT LDS RZ, [RZ] ;  /* 0x00000000fffff984 */ /* 0x000fe20000000800 */
[----:B------:R-:W-:Y:S01]  /*196d0*/  @!PT LDS RZ, [RZ] ;  /* 0x00000000fffff984 */ /* 0x000fe20000000800 */
[----:B------:R1:W-:Y:S01]  /*196e0*/  LDGSTS.E.BYPASS.LTC128B.128 [R245+0x100], [R88.64], !P4 ;  /* 0x0010000058f57fae */ /* 0x0003e2000e101d48 */
[----:B------:R-:W-:Y:S02]  /*196f0*/  IADD3.X R95, R89, R104, RZ, P0, !PT ;  /* 0x00000068595f7210 */ /* 0x000fe400007fe4ff */
[----:B------:R-:W-:Y:S01]  /*19700*/  IADD3 R92, P1, R94, R106, RZ ;  /* 0x0000006a5e5c7210 */ /* 0x000fe20007f3e0ff */
[C---:B------:R-:W-:Y:S04]  /*19710*/  HMMA.16816.F32 R80, R112.reuse, R82, RZ ;  /* 0x000000527050723c */ /* 0x040fe800000018ff */
[----:B------:R2:W-:Y:S01]  /*19720*/  LDGSTS.E.BYPASS.LTC128B.128 [R245+0x900], [R94.64], !P4 ;  /* 0x009000005ef57fae */ /* 0x0005e2000e101d48 */
[----:B------:R-:W-:Y:S02]  /*19730*/  IADD3.X R93, R95, R104, RZ, P1, !PT ;  /* 0x000000685f5d7210 */ /* 0x000fe40000ffe4ff */
[----:B------:R-:W-:Y:S01]  /*19740*/  IADD3 R102, P0, R92, R106, RZ ;  /* 0x0000006a5c667210 */ /* 0x000fe20007f1e0ff */
[-C--:B------:R-:W-:Y:S04]  /*19750*/  HMMA.16816.F32 R84, R112, R96.reuse, RZ ;  /* 0x000000607054723c */ /* 0x080fe800000018ff */
[----:B------:R2:W-:Y:S01]  /*19760*/  LDGSTS.E.BYPASS.LTC128B.128 [R245+0x1100], [R92.64], !P4 ;  /* 0x011000005cf57fae */ /* 0x0005e2000e101d48 */
[----:B------:R-:W-:Y:S07]  /*19770*/  IADD3.X R103, R93, R104, RZ, P0, !PT ;  /* 0x000000685d677210 */ /* 0x000fee00007fe4ff */
[----:B------:R3:W-:Y:S01]  /*19780*/  LDGSTS.E.BYPASS.LTC128B.128 [R245+0x1900], [R102.64], !P4 ;  /* 0x0190000066f57fae */ /* 0x0007e2000e101d48 */
[C---:B-1----:R-:W-:Y:S07]  /*19790*/  HMMA.16816.F32 R88, R108.reuse, R96, RZ ;  /* 0x000000606c58723c */ /* 0x042fee00000018ff */
[----:B------:R-:W-:Y:S05]  /*197a0*/  IADD3 R96, P2, R102, R106, RZ ;  /* 0x0000006a66607210 */ /* 0x000fea0007f5e0ff */
[----:B------:R-:W-:Y:S02]  /*197b0*/  IADD3.X R97, R103, R104, RZ, P2, !PT ;  /* 0x0000006867617210 */ /* 0x000fe400017fe4ff */
[----:B------:R-:W-:Y:S01]  /*197c0*/  IADD3 R100, P1, R96, R106, RZ ;  /* 0x0000006a60647210 */ /* 0x000fe20007f3e0ff */
[-C--:B--2---:R-:W-:Y:S02]  /*197d0*/  HMMA.16816.F32 R92, R108, R98.reuse, RZ ;  /* 0x000000626c5c723c */ /* 0x084fe400000018ff */
[----:B------:R1:W-:Y:S01]  /*197e0*/  LDGSTS.E.BYPASS.LTC128B.128 [R245+0x2100], [R96.64], !P4 ;  /* 0x0210000060f57fae */ /* 0x0003e2000e101d48 */
[----:B------:R-:W-:Y:S02]  /*197f0*/  IADD3.X R101, R97, R104, RZ, P1, !PT ;  /* 0x0000006861657210 */ /* 0x000fe40000ffe4ff */
[----:B---3--:R-:W-:Y:S05]  /*19800*/  IADD3 R102, P0, R100, R106, RZ ;  /* 0x0000006a64667210 */ /* 0x008fea0007f1e0ff */
[----:B------:R2:W-:Y:S02]  /*19810*/  LDGSTS.E.BYPASS.LTC128B.128 [R245+0x2900], [R100.64], !P4 ;  /* 0x0290000064f57fae */ /* 0x0005e4000e101d48 */
[----:B------:R-:W-:Y:S02]  /*19820*/  IADD3.X R103, R101, R104, RZ, P0, !PT ;  /* 0x0000006865677210 */ /* 0x000fe400007fe4ff */
[C---:B------:R-:W-:Y:S02]  /*19830*/  ISETP.GT.AND P0, PT, R246.reuse, RZ, PT ;  /* 0x000000fff600720c */ /* 0x040fe40003f04270 */
[----:B------:R-:W-:Y:S02]  /*19840*/  IADD3 R246, R246, -0x1, RZ ;  /* 0xfffffffff6f67810 */ /* 0x000fe40007ffe0ff */
[----:B------:R2:W-:Y:S08]  /*19850*/  LDGSTS.E.BYPASS.LTC128B.128 [R245+0x3100], [R102.64], !P4 ;  /* 0x0310000066f57fae */ /* 0x0005f0000e101d48 */
[----:B------:R-:W0:Y:S01]  /*19860*/  LDGDEPBAR ;  /* 0x00000000000079af */ /* 0x000e220000000000 */
[C---:B-1----:R-:W-:Y:S08]  /*19870*/  HMMA.16816.F32 R96, R112.reuse, R98, RZ ;  /* 0x000000627060723c */ /* 0x042ff000000018ff */
[-C--:B--2---:R-:W-:Y:S08]  /*19880*/  HMMA.16816.F32 R100, R112, R188.reuse, RZ ;  /* 0x000000bc7064723c */ /* 0x084ff000000018ff */
        /* <DEDUP_REMOVED lines=263> */
[----:B------:R4:W3:Y:S01]  /*1a900*/  MUFU.EX2 R140, R2 ;  /* 0x00000002008c7308 */ /* 0x0008e20000000800 */
        /* <DEDUP_REMOVED lines=10> */
[--C-:B------:R-:W-:Y:S02]  /*1a9b0*/  FFMA.FTZ R12, R12, c[0x0][0x2d0], -R193.reuse ;  /* 0x0000b4000c0c7a23 */ /* 0x100fe400000108c1 */
[--C-:B------:R-:W-:Y:S02]  /*1a9c0*/  FFMA.FTZ R13, R13, c[0x0][0x2d0], -R193.reuse ;  /* 0x0000b4000d0d7a23 */ /* 0x100fe400000108c1 */
[----:B------:R1:W-:Y:S01]  /*1a9d0*/  MUFU.EX2 R222, R5 ;  /* 0x0000000500de7308 */ /* 0x0003e20000000800 */
[--C-:B------:R-:W-:Y:S02]  /*1a9e0*/  FFMA.FTZ R8, R8, c[0x0][0x2d0], -R193.reuse ;  /* 0x0000b40008087a23 */ /* 0x100fe400000108c1 */
[--C-:B------:R-:W-:Y:S02]  /*1a9f0*/  FFMA.FTZ R9, R9, c[0x0][0x2d0], -R193.reuse ;  /* 0x0000b40009097a23 */ /* 0x100fe400000108c1 */
[----:B----4-:R-:W-:Y:S02]  /*1aa00*/  FADD.FTZ R2, -R137, R136 ;  /* 0x0000008889027221 */ /* 0x010fe40000010100 */
[C---:B---3--:R-:W-:Y:S02]  /*1aa10*/  FMUL.FTZ R120, R141.reuse, R120 ;  /* 0x000000788d787220 */ /* 0x048fe40000410000 */
[----:B------:R-:W-:Y:S01]  /*1aa20*/  FMUL.FTZ R2, R2, c[0x0][0x2d0] ;  /* 0x0000b40002027a20 */ /* 0x000fe20000410000 */
[----:B------:R2:W-:Y:S01]  /*1aa30*/  MUFU.EX2 R217, R8 ;  /* 0x0000000800d97308 */ /* 0x0005e20000000800 */
[----:B------:R-:W-:Y:S02]  /*1aa40*/  FMUL.FTZ R121, R141, R121 ;  /* 0x000000798d797220 */ /* 0x000fe40000410000 */
[C---:B------:R-:W-:Y:S02]  /*1aa50*/  FMUL.FTZ R122, R140.reuse, R122 ;  /* 0x0000007a8c7a7220 */ /* 0x040fe40000410000 */
[C---:B------:R-:W-:Y:S02]  /*1aa60*/  FMUL.FTZ R123, R140.reuse, R123 ;  /* 0x0000007b8c7b7220 */ /* 0x040fe40000410000 */
[--C-:B------:R-:W-:Y:S02]  /*1aa70*/  FFMA.FTZ R41, R41, c[0x0][0x2d0], -R193.reuse ;  /* 0x0000b40029297a23 */ /* 0x100fe400000108c1 */
[C---:B------:R-:W-:Y:S01]  /*1aa80*/  FMUL.FTZ R124, R141.reuse, R124 ;  /* 0x0000007c8d7c7220 */ /* 0x040fe20000410000 */
[----:B------:R3:W4:Y:S01]  /*1aa90*/  MUFU.EX2 R136, R2 ;  /* 0x0000000200887308 */ /* 0x0007220000000800 */
[----:B------:R-:W-:Y:S02]  /*1aaa0*/  FMUL.FTZ R125, R141, R125 ;  /* 0x0000007d8d7d7220 */ /* 0x000fe40000410000 */
[C---:B------:R-:W-:Y:S02]  /*1aab0*/  FMUL.FTZ R126, R140.reuse, R126 ;  /* 0x0000007e8c7e7220 */ /* 0x040fe40000410000 */
[----:B------:R-:W-:Y:S02]  /*1aac0*/  FMUL.FTZ R127, R140, R127 ;  /* 0x0000007f8c7f7220 */ /* 0x000fe40000410000 */
[--C-:B------:R-:W-:Y:S02]  /*1aad0*/  FFMA.FTZ R56, R56, c[0x0][0x2d0], -R193.reuse ;  /* 0x0000b40038387a23 */ /* 0x100fe400000108c1 */
[--C-:B------:R-:W-:Y:S01]  /*1aae0*/  FFMA.FTZ R57, R57, c[0x0][0x2d0], -R193.reuse ;  /* 0x0000b40039397a23 */ /* 0x100fe200000108c1 */
[----:B------:R4:W-:Y:S01]  /*1aaf0*/  MUFU.EX2 R218, R9 ;  /* 0x0000000900da7308 */ /* 0x0009e20000000800 */
[----:B------:R-:W-:Y:S02]  /*1ab00*/  @P0 IMAD R6, R4, c[0x0][0x1e0], RZ ;  /* 0x0000780004060a24 */ /* 0x000fe400078e02ff */
[C---:B-1----:R-:W-:Y:S01]  /*1ab10*/  @P0 IMAD.WIDE.U32 R4, R246.reuse, c[0x0][0x1e0], RZ ;  /* 0x00007800f6040a25 */ /* 0x042fe200078e00ff */
[----:B--2---:R-:W-:Y:S03]  /*1ab20*/  @P0 MOV R8, R248 ;  /* 0x000000f800080202 */ /* 0x004fe60000000f00 */
[----:B------:R-:W-:Y:S02]  /*1ab30*/  @P0 IMAD R6, R246, c[0x0][0x1e4], R6 ;  /* 0x00007900f6060a24 */ /* 0x000fe400078e0206 */
[----:B------:R-:W-:Y:S01]  /*1ab40*/  FFMA.FTZ R81, R81, c[0x0][0x2d0], -R192 ;  /* 0x0000b40051517a23 */ /* 0x000fe200000108c0 */
[----:B------:R-:W-:Y:S01]  /*1ab50*/  MUFU.EX2 R210, R22 ;  /* 0x0000001600d27308 */ /* 0x000fe20000000800 */
[--C-:B------:R-:W-:Y:S01]  /*1ab60*/  FFMA.FTZ R24, R24, c[0x0][0x2d0], -R193.reuse ;  /* 0x0000b40018187a23 */ /* 0x100fe200000108c1 */
[----:B------:R-:W-:Y:S01]  /*1ab70*/  @P0 IADD3 R6, R5, R6, RZ ;  /* 0x0000000605060210 */ /* 0x000fe20007ffe0ff */
[----:B------:R-:W-:Y:S01]  /*1ab80*/  FFMA.FTZ R25, R25, c[0x0][0x2d0], -R193 ;  /* 0x0000b40019197a23 */ /* 0x000fe200000108c1 */
[----:B---3--:R-:W1:Y:S01]  /*1ab90*/  SHFL.BFLY PT, R2, R0, 0x1, 0x1f ;  /* 0x0c201f0000027f89 */ /* 0x008e6200000e0000 */
[C---:B----4-:R-:W-:Y:S02]  /*1aba0*/  FMUL.FTZ R116, R136.reuse, R116 ;  /* 0x0000007488747220 */ /* 0x050fe40000410000 */
[C---:B------:R-:W-:Y:S02]  /*1abb0*/  FMUL.FTZ R117, R136.reuse, R117 ;  /* 0x0000007588757220 */ /* 0x040fe40000410000 */
[C---:B------:R-:W-:Y:S01]  /*1abc0*/  FMUL.FTZ R128, R136.reuse, R128 ;  /* 0x0000008088807220 */ /* 0x040fe20000410000 */
[----:B------:R-:W-:Y:S01]  /*1abd0*/  MUFU.EX2 R212, R23 ;  /* 0x0000001700d47308 */ /* 0x000fe20000000800 */
[C---:B------:R-:W-:Y:S02]  /*1abe0*/  FMUL.FTZ R129, R136.reuse, R129 ;  /* 0x0000008188817220 */ /* 0x040fe40000410000 */
[C---:B------:R-:W-:Y:S01]  /*1abf0*/  FMUL.FTZ R132, R136.reuse, R132 ;  /* 0x0000008488847220 */ /* 0x040fe20000410000 */
[----:B------:R-:W-:Y:S01]  /*1ac00*/  @P0 MOV R9, R251 ;  /* 0x000000fb00090202 */ /* 0x000fe20000000f00 */
[----:B------:R-:W-:Y:S02]  /*1ac10*/  FMUL.FTZ R133, R136, R133 ;  /* 0x0000008588857220 */ /* 0x000fe40000410000 */
[----:B------:R-:W-:Y:S02]  /*1ac20*/  FFMA.FTZ R34, R34, c[0x0][0x2d0], -R194 ;  /* 0x0000b40022227a23 */ /* 0x000fe400000108c2 */
[----:B------:R-:W-:Y:S01]  /*1ac30*/  @P0 IMAD.WIDE.U32 R8, R4, 0x70, R8 ;  /* 0x0000007004080825 */ /* 0x000fe200078e0008 */
[----:B------:R2:W-:Y:S03]  /*1ac40*/  MUFU.EX2 R227, R16 ;  /* 0x0000001000e37308 */ /* 0x0005e60000000800 */
[----:B------:R-:W-:Y:S01]  /*1ac50*/  @P0 IMAD R4, R6, 0x70, RZ ;  /* 0x0000007006040824 */ /* 0x000fe200078e02ff */
[----:B------:R-:W-:Y:S01]  /*1ac60*/  @P0 LEA R6, P1, R8, c[0x0][0x1c8], 0x1 ;  /* 0x0000720008060a11 */ /* 0x000fe200078208ff */
[----:B------:R-:W-:Y:S02]  /*1ac70*/  FFMA.FTZ R35, R35, c[0x0][0x2d0], -R194 ;  /* 0x0000b40023237a23 */ /* 0x000fe400000108c2 */
[--C-:B------:R-:W-:Y:S01]  /*1ac80*/  FFMA.FTZ R28, R28, c[0x0][0x2d0], -R193.reuse ;  /* 0x0000b4001c1c7a23 */ /* 0x100fe200000108c1 */
[----:B-1----:R-:W-:Y:S01]  /*1ac90*/  FMNMX.FTZ R2, R0, R2, !PT ;  /* 0x0000000200027209 */ /* 0x002fe20007810000 */
[----:B------:R-:W-:Y:S01]  /*1aca0*/  FFMA.FTZ R29, R29, c[0x0][0x2d0], -R193 ;  /* 0x0000b4001d1d7a23 */ /* 0x000fe200000108c1 */
[----:B------:R1:W-:Y:S01]  /*1acb0*/  MUFU.EX2 R223, R17 ;  /* 0x0000001100df7308 */ /* 0x0003e20000000800 */
[----:B------:R-:W-:Y:S01]  /*1acc0*/  @P0 IADD3 R5, R9, R4, RZ ;  /* 0x0000000409050210 */ /* 0x000fe20007ffe0ff */
[--C-:B------:R-:W-:Y:S01]  /*1acd0*/  FFMA.FTZ R36, R36, c[0x0][0x2d0], -R192.reuse ;  /* 0x0000b40024247a23 */ /* 0x100fe200000108c0 */
[----:B------:R-:W-:Y:S01]  /*1ace0*/  @P0 IADD3 R4, P3, R6, UR4, RZ ;  /* 0x0000000406040c10 */ /* 0x000fe2000ff7e0ff */
[----:B------:R-:W-:Y:S01]  /*1acf0*/  FMUL.FTZ R3, R2, c[0x0][0x2d0] ;  /* 0x0000b40002037a20 */ /* 0x000fe20000410000 */
[----:B------:R-:W-:Y:S01]  /*1ad00*/  @P0 LEA.HI.X R7, R8, c[0x0][0x1cc], R5, 0x1, P1 ;  /* 0x0000730008070a11 */ /* 0x000fe200008f0c05 */
[----:B------:R-:W-:Y:S02]  /*1ad10*/  FFMA.FTZ R37, R37, c[0x0][0x2d0], -R192 ;  /* 0x0000b40025257a23 */ /* 0x000fe400000108c0 */
[--C-:B------:R-:W-:Y:S01]  /*1ad20*/  FFMA.FTZ R10, R10, c[0x0][0x2d0], -R3.reuse ;  /* 0x0000b4000a0a7a23 */ /* 0x100fe20000010803 */
[----:B------:R-:W-:Y:S01]  /*1ad30*/  @P0 IADD3.X R5, R7, UR5, RZ, P3, !PT ;  /* 0x0000000507050c10 */ /* 0x000fe20009ffe4ff */
[----:B------:R3:W-:Y:S01]  /*1ad40*/  MUFU.EX2 R211, R18 ;  /* 0x0000001200d37308 */ /* 0x0007e20000000800 */
[----:B------:R4:W-:Y:S01]  /*1ad50*/  @P0 LDGSTS.E.BYPASS.LTC128B.128 [R245+0x3900], [R6.64], !P4 ;  /* 0x0390000006f50fae */ /* 0x0009e2000e101d48 */
[--C-:B------:R-:W-:Y:S02]  /*1ad60*/  FFMA.FTZ R62, R62, c[0x0][0x2d0], -R3.reuse ;  /* 0x0000b4003e3e7a23 */ /* 0x100fe40000010803 */
[----:B--2---:R-:W-:Y:S02]  /*1ad70*/  FMUL.FTZ R16, R141, R156 ;  /* 0x0000009c8d107220 */ /* 0x004fe40000410000 */
[--C-:B------:R-:W-:Y:S02]  /*1ad80*/  FFMA.FTZ R63, R63, c[0x0][0x2d0], -R3.reuse ;  /* 0x0000b4003f3f7a23 */ /* 0x100fe40000010803 */
[--C-:B------:R-:W-:Y:S01]  /*1ad90*/  FFMA.FTZ R11, R11, c[0x0][0x2d0], -R3.reuse ;  /* 0x0000b4000b0b7a23 */ /* 0x100fe20000010803 */
[----:B------:R2:W-:Y:S01]  /*1ada0*/  @P0 LDGSTS.E.BYPASS.LTC128B.128 [R245+0x4100], [R4.64], !P4 ;  /* 0x0410000004f50fae */ /* 0x0005e2000e101d48 */
        /* <DEDUP_REMOVED lines=9> */
[----:B---3--:R-:W-:Y:S02]  /*1ae40*/  FMUL.FTZ R18, R140, R158 ;  /* 0x0000009e8c127220 */ /* 0x008fe40000410000 */
[--C-:B------:R-:W-:Y:S02]  /*1ae50*/  FFMA.FTZ R31, R31, c[0x0][0x2d0], -R3.reuse ;  /* 0x0000b4001f1f7a23 */ /* 0x100fe40000010803 */
[--C-:B------:R-:W-:Y:S01]  /*1ae60*/  FFMA.FTZ R26, R26, c[0x0][0x2d0], -R3.reuse ;  /* 0x0000b4001a1a7a23 */ /* 0x100fe20000010803 */
[----:B------:R3:W-:Y:S01]  /*1ae70*/  MUFU.EX2 R196, R11 ;  /* 0x0000000b00c47308 */ /* 0x0007e20000000800 */
[----:B------:R-:W-:Y:S02]  /*1ae80*/  FADD.FTZ R0, -R2, R142 ;  /* 0x0000008e02007221 */ /* 0x000fe40000010100 */
[--C-:B------:R-:W-:Y:S01]  /*1ae90*/  FFMA.FTZ R27, R27, c[0x0][0x2d0], -R3.reuse ;  /* 0x0000b4001b1b7a23 */ /* 0x100fe20000010803 */
[----:B----4-:R-:W-:Y:S01]  /*1aea0*/  @P0 IADD3 R10, P2, R4, UR4, RZ ;  /* 0x00000004040a0c10 */ /* 0x010fe2000ff5e0ff */
[----:B------:R-:W-:Y:S02]  /*1aeb0*/  FMUL.FTZ R0, R0, c[0x0][0x2d0] ;  /* 0x0000b40000007a20 */ /* 0x000fe40000410000 */
[----:B------:R-:W-:Y:S01]  /*1aec0*/  FFMA.FTZ R30, R30, c[0x0][0x2d0], -R3 ;  /* 0x0000b4001e1e7a23 */ /* 0x000fe20000010803 */
[----:B------:R-:W-:Y:S01]  /*1aed0*/  @P0 IADD3 R8, P1, R10, UR4, RZ ;  /* 0x000000040a080c10 */ /* 0x000fe2000ff3e0ff */
[--C-:B------:R-:W-:Y:S01]  /*1aee0*/  FFMA.FTZ R38, R38, c[0x0][0x2d0], -R194.reuse ;  /* 0x0000b40026267a23 */ /* 0x100fe200000108c2 */
[----:B------:R4:W-:Y:S01]  /*1aef0*/  MUFU.EX2 R208, R12 ;  /* 0x0000000c00d07308 */ /* 0x0009e20000000800 */
[----:B------:R-:W-:Y:S01]  /*1af00*/  FFMA.FTZ R39, R39, c[0x0][0x2d0], -R194 ;  /* 0x0000b40027277a23 */ /* 0x000fe200000108c2 */
[----:B------:R-:W-:Y:S01]  /*1af10*/  @P0 IADD3 R6, P3, R8, UR4, RZ ;  /* 0x0000000408060c10 */ /* 0x000fe2000ff7e0ff */
[--C-:B------:R-:W-:Y:S02]  /*1af20*/  FFMA.FTZ R48, R48, c[0x0][0x2d0], -R192.reuse ;  /* 0x0000b40030307a23 */ /* 0x100fe400000108c0 */
[----:B-1----:R-:W-:Y:S02]  /*1af30*/  FMUL.FTZ R19, R140, R159 ;  /* 0x0000009f8c137220 */ /* 0x002fe40000410000 */
[----:B------:R-:W-:Y:S02]  /*1af40*/  FFMA.FTZ R49, R49, c[0x0][0x2d0], -R192 ;  /* 0x0000b40031317a23 */ /* 0x000fe400000108c0 */
[--C-:B------:R-:W-:Y:S01]  /*1af50*/  FFMA.FTZ R50, R50, c[0x0][0x2d0], -R194.reuse ;  /* 0x0000b40032327a23 */ /* 0x100fe200000108c2 */
[----:B------:R-:W1:Y:S01]  /*1af60*/  MUFU.EX2 R0, R0 ;  /* 0x0000000000007308 */ /* 0x000e620000000800 */
[----:B------:R-:W-:Y:S02]  /*1af70*/  FFMA.FTZ R51, R51, c[0x0][0x2d0], -R194 ;  /* 0x0000b40033337a23 */ /* 0x000fe400000108c2 */
[--C-:B------:R-:W-:Y:S01]  /*1af80*/  FFMA.FTZ R40, R40, c[0x0][0x2d0], -R193.reuse ;  /* 0x0000b40028287a23 */ /* 0x100fe200000108c1 */
[----:B---3--:R-:W-:Y:S01]  /*1af90*/  @P0 IADD3.X R11, R5, UR5, RZ, P2, !PT ;  /* 0x00000005050b0c10 */ /* 0x008fe200097fe4ff */
[--C-:B------:R-:W-:Y:S01]  /*1afa0*/  FFMA.FTZ R44, R44, c[0x0][0x2d0], -R193.reuse ;  /* 0x0000b4002c2c7a23 */ /* 0x100fe200000108c1 */
[----:B--2---:R-:W-:Y:S01]  /*1afb0*/  @P0 IADD3 R4, P2, R6, UR4, RZ ;  /* 0x0000000406040c10 */ /* 0x004fe2000ff5e0ff */
[----:B------:R-:W-:Y:S01]  /*1afc0*/  FFMA.FTZ R45, R45, c[0x0][0x2d0], -R193 ;  /* 0x0000b4002d2d7a23 */ /* 0x000fe200000108c1 */
[----:B------:R-:W-:Y:S01]  /*1afd0*/  @P0 IADD3.X R9, R11, UR5, RZ, P1, !PT ;  /* 0x000000050b090c10 */ /* 0x000fe20008ffe4ff */
[----:B------:R2:W-:Y:S01]  /*1afe0*/  @P0 LDGSTS.E.BYPASS.LTC128B.128 [R245+0x4900], [R10.64], !P4 ;  /* 0x049000000af50fae */ /* 0x0005e2000e101d48 */
[----:B------:R3:W2:Y:S01]  /*1aff0*/  MUFU.EX2 R209, R13 ;  /* 0x0000000d00d17308 */ /* 0x0006a20000000800 */
[----:B------:R-:W-:Y:S01]  /*1b000*/  FFMA.FTZ R46, R46, c[0x0][0x2d0], -R3 ;  /* 0x0000b4002e2e7a23 */ /* 0x000fe20000010803 */
[----:B------:R-:W-:Y:S01]  /*1b010*/  @P0 IADD3.X R7, R9, UR5, RZ, P3, !PT ;  /* 0x0000000509070c10 */ /* 0x000fe20009ffe4ff */
[--C-:B------:R-:W-:Y:S02]  /*1b020*/  FFMA.FTZ R72, R72, c[0x0][0x2d0], -R193.reuse ;  /* 0x0000b40048487a23 */ /* 0x100fe400000108c1 */
[----:B----4-:R-:W-:Y:S01]  /*1b030*/  FMUL.FTZ R12, R136, R152 ;  /* 0x00000098880c7220 */ /* 0x010fe20000410000 */
[----:B------:R-:W-:Y:S01]  /*1b040*/  @P0 IADD3.X R5, R7, UR5, RZ, P2, !PT ;  /* 0x0000000507050c10 */ /* 0x000fe200097fe4ff */
[----:B------:R4:W-:Y:S01]  /*1b050*/  @P0 LDGSTS.E.BYPASS.LTC128B.128 [R245+0x5100], [R8.64], !P4 ;  /* 0x0510000008f50fae */ /* 0x0009e2000e101d48 */
[----:B------:R-:W-:Y:S02]  /*1b060*/  FFMA.FTZ R113, R113, c[0x0][0x2d0], -R192 ;  /* 0x0000b40071717a23 */ /* 0x000fe400000108c0 */
[----:B------:R4:W-:Y:S01]  /*1b070*/  MUFU.EX2 R201, R14 ;  /* 0x0000000e00c97308 */ /* 0x0009e20000000800 */
[----:B------:R-:W-:Y:S02]  /*1b080*/  FFMA.FTZ R115, R115, c[0x0][0x2d0], -R194 ;  /* 0x0000b40073737a23 */ /* 0x000fe400000108c2 */
[--C-:B------:R-:W-:Y:S02]  /*1b090*/  FFMA.FTZ R109, R109, c[0x0][0x2d0], -R193.reuse ;  /* 0x0000b4006d6d7a23 */ /* 0x100fe400000108c1 */
[----:B------:R4:W-:Y:S01]  /*1b0a0*/  @P0 LDGSTS.E.BYPASS.LTC128B.128 [R245+0x5900], [R6.64], !P4 ;  /* 0x0590000006f50fae */ /* 0x0009e2000e101d48 */
[C---:B-1----:R-:W-:Y:S02]  /*1b0b0*/  FMUL.FTZ R118, R0.reuse, R118 ;  /* 0x0000007600767220 */ /* 0x042fe40000410000 */
[C---:B------:R-:W-:Y:S02]  /*1b0c0*/  FMUL.FTZ R119, R0.reuse, R119 ;  /* 0x0000007700777220 */ /* 0x040fe40000410000 */
[----:B------:R1:W1:Y:S01]  /*1b0d0*/  MUFU.EX2 R202, R15 ;  /* 0x0000000f00ca7308 */ /* 0x0002620000000800 */
[----:B------:R-:W-:Y:S02]  /*1b0e0*/  FMUL.FTZ R130, R0, R130 ;  /* 0x0000008200827220 */ /* 0x000fe40000410000 */
[----:B------:R1:W-:Y:S01]  /*1b0f0*/  @P0 LDGSTS.E.BYPASS.LTC128B.128 [R245+0x6100], [R4.64], !P4 ;  /* 0x0610000004f50fae */ /* 0x0003e2000e101d48 */
[----:B---3--:R-:W-:Y:S01]  /*1b100*/  FMUL.FTZ R13, R136, R153 ;  /* 0x00000099880d7220 */ /* 0x008fe20000410000 */
[----:B--2---:R-:W-:Y:S01]  /*1b110*/  @P0 IADD3 R10, P1, R4, UR4, RZ ;  /* 0x00000004040a0c10 */ /* 0x004fe2000ff3e0ff */
[C---:B------:R-:W-:Y:S02]  /*1b120*/  FMUL.FTZ R131, R0.reuse, R131 ;  /* 0x0000008300837220 */ /* 0x040fe40000410000 */
[C---:B------:R-:W-:Y:S02]  /*1b130*/  FMUL.FTZ R134, R0.reuse, R134 ;  /* 0x0000008600867220 */ /* 0x040fe40000410000 */
[----:B------:R2:W-:Y:S01]  /*1b140*/  MUFU.EX2 R200, R31 ;  /* 0x0000001f00c87308 */ /* 0x0005e20000000800 */
[----:B------:R-:W-:Y:S01]  /*1b150*/  @P0 IADD3.X R11, R5, UR5, RZ, P1, !PT ;  /* 0x00000005050b0c10 */ /* 0x000fe20008ffe4ff */
[----:B------:R-:W-:Y:S02]  /*1b160*/  FMUL.FTZ R135, R0, R135 ;  /* 0x0000008700877220 */ /* 0x000fe40000410000 */
        /* <DEDUP_REMOVED lines=10> */
[----:B------:R-:W-:Y:S01]  /*1b210*/  F2FP.PACK_AB R146, R223, R227 ;  /* 0x000000e3df92723e */ /* 0x000fe200000000ff */
[----:B------:R-:W-:Y:S01]  /*1b220*/  FMUL.FTZ R7, R140, R147 ;  /* 0x000000938c077220 */ /* 0x000fe20000410000 */
[----:B------:R-:W-:Y:S01]  /*1b230*/  F2FP.PACK_AB R147, R224, R211 ;  /* 0x000000d3e093723e */ /* 0x000fe200000000ff */
[----:B-1----:R-:W-:Y:S02]  /*1b240*/  FMUL.FTZ R15, R0, R155 ;  /* 0x0000009b000f7220 */ /* 0x002fe40000410000 */
[----:B------:R1:W-:Y:S01]  /*1b250*/  MUFU.EX2 R252, R25 ;  /* 0x0000001900fc7308 */ /* 0x0003e20000000800 */
[C---:B------:R-:W-:Y:S01]  /*1b260*/  FMUL.FTZ R4, R141.reuse, R144 ;  /* 0x000000908d047220 */ /* 0x040fe20000410000 */
[----:B------:R-:W-:Y:S01]  /*1b270*/  F2FP.PACK_AB R144, R222, R221 ;  /* 0x000000ddde90723e */ /* 0x000fe200000000ff */
[----:B------:R-:W-:Y:S01]  /*1b280*/  FMUL.FTZ R5, R141, R145 ;  /* 0x000000918d057220 */ /* 0x000fe20000410000 */
[----:B------:R-:W-:Y:S01]  /*1b290*/  F2FP.PACK_AB R145, R220, R219 ;  /* 0x000000dbdc91723e */ /* 0x000fe200000000ff */
[----:B------:R-:W4:Y:S01]  /*1b2a0*/  LDSM.16.MT88.4 R188, [R231+0x100] ;  /* 0x00010000e7bc783b */ /* 0x000f220000004200 */
[----:B--2---:R-:W-:Y:S01]  /*1b2b0*/  FMUL.FTZ R31, R0, R171 ;  /* 0x000000ab001f7220 */ /* 0x004fe20000410000 */
[----:B------:R-:W-:Y:S01]  /*1b2c0*/  MOV R171, R225 ;  /* 0x000000e100ab7202 */ /* 0x000fe20000000f00 */
        /* <DEDUP_REMOVED lines=8> */
[C---:B----4-:R-:W-:Y:S02]  /*1b350*/  FMUL.FTZ R24, R136.reuse, R164 ;  /* 0x000000a488187220 */ /* 0x050fe40000410000 */
[----:B------:R-:W-:Y:S01]  /*1b360*/  MUFU.EX2 R206, R60 ;  /* 0x0000003c00ce7308 */ /* 0x000fe20000000800 */
[----:B------:R-:W3:Y:S01]  /*1b370*/  LDSM.16.MT88.4 R156, [R230+0x100] ;  /* 0x00010000e69c783b */ /* 0x000ee20000004200 */
[----:B------:R-:W-:Y:S02]  /*1b380*/  FFMA.FTZ R83, R83, c[0x0][0x2d0], -R194 ;  /* 0x0000b40053537a23 */ /* 0x000fe400000108c2 */
[----:B-1----:R-:W-:Y:S02]  /*1b390*/  FMUL.FTZ R25, R136, R165 ;  /* 0x000000a588197220 */ /* 0x002fe40000410000 */
[--C-:B------:R-:W-:Y:S02]  /*1b3a0*/  FFMA.FTZ R80, R80, c[0x0][0x2d0], -R192.reuse ;  /* 0x0000b40050507a23 */ /* 0x100fe400000108c0 */
[--C-:B------:R-:W-:Y:S01]  /*1b3b0*/  FFMA.FTZ R73, R73, c[0x0][0x2d0], -R193.reuse ;  /* 0x0000b40049497a23 */ /* 0x100fe200000108c1 */
[----:B------:R-:W0:Y:S01]  /*1b3c0*/  LDGDEPBAR ;  /* 0x00000000000079af */ /* 0x000e220000000000 */
[----:B------:R-:W-:Y:S01]  /*1b3d0*/  MUFU.EX2 R205, R61 ;  /* 0x0000003d00cd7308 */ /* 0x000fe20000000800 */
[--C-:B------:R-:W-:Y:S02]  /*1b3e0*/  FFMA.FTZ R76, R76, c[0x0][0x2d0], -R193.reuse ;  /* 0x0000b4004c4c7a23 */ /* 0x100fe400000108c1 */
[----:B------:R-:W-:Y:S01]  /*1b3f0*/  FFMA.FTZ R77, R77, c[0x0][0x2d0], -R193 ;  /* 0x0000b4004d4d7a23 */ /* 0x000fe200000108c1 */
        /* <DEDUP_REMOVED lines=9> */
[C---:B------:R-:W-:Y:S02]  /*1b490*/  FMUL.FTZ R20, R141.reuse, R160 ;  /* 0x000000a08d147220 */ /* 0x040fe40000410000 */
[----:B------:R-:W-:Y:S01]  /*1b4a0*/  FMUL.FTZ R21, R141, R161 ;  /* 0x000000a18d157220 */ /* 0x000fe20000410000 */
[----:B------:R-:W-:Y:S01]  /*1b4b0*/  MOV R161, R212 ;  /* 0x000000d400a17202 */ /* 0x000fe20000000f00 */
[C---:B------:R-:W-:Y:S03]  /*1b4c0*/  HMMA.16816.F32 R16, R144.reuse, R22, R16 ;  /* 0x000000169010723c */ /* 0x040fe60000001810 */
[----:B------:R4:W-:Y:S01]  /*1b4d0*/  MUFU.EX2 R198, R27 ;  /* 0x0000001b00c67308 */ /* 0x0009e20000000800 */
[--C-:B------:R-:W-:Y:S02]  /*1b4e0*/  FFMA.FTZ R84, R84, c[0x0][0x2d0], -R192.reuse ;  /* 0x0000b40054547a23 */ /* 0x100fe400000108c0 */
[--C-:B------:R-:W-:Y:S02]  /*1b4f0*/  FFMA.FTZ R85, R85, c[0x0][0x2d0], -R192.reuse ;  /* 0x0000b40055557a23 */ /* 0x100fe400000108c0 */
[C---:B------:R-:W-:Y:S01]  /*1b500*/  FMUL.FTZ R22, R140.reuse, R162 ;  /* 0x000000a28c167220 */ /* 0x040fe20000410000 */
[----:B------:R-:W-:Y:S03]  /*1b510*/  MOV R162, R213 ;  /* 0x000000d500a27202 */ /* 0x000fe60000000f00 */
[----:B------:R-:W-:Y:S01]  /*1b520*/  FMUL.FTZ R23, R140, R163 ;  /* 0x000000a38c177220 */ /* 0x000fe20000410000 */
[----:B------:R-:W2:Y:S01]  /*1b530*/  MUFU.EX2 R215, R32 ;  /* 0x0000002000d77308 */ /* 0x000ea20000000800 */
[----:B------:R-:W-:Y:S01]  /*1b540*/  MOV R163, R210 ;  /* 0x000000d200a37202 */ /* 0x000fe20000000f00 */
[--C-:B------:R-:W-:Y:S02]  /*1b550*/  FFMA.FTZ R96, R96, c[0x0][0x2d0], -R192.reuse ;  /* 0x0000b40060607a23 */ /* 0x100fe400000108c0 */
[----:B-1----:R-:W-:Y:S02]  /*1b560*/  FMUL.FTZ R26, R0, R166 ;  /* 0x000000a6001a7220 */ /* 0x002fe40000410000 */
[-C--:B------:R-:W-:Y:S03]  /*1b570*/  HMMA.16816.F32 R20, R144, R188.reuse, R20 ;  /* 0x000000bc9014723c */ /* 0x080fe60000001814 */
[----:B------:R-:W-:Y:S01]  /*1b580*/  FFMA.FTZ R97, R97, c[0x0][0x2d0], -R192 ;  /* 0x0000b40061617a23 */ /* 0x000fe200000108c0 */
[----:B------:R-:W1:Y:S01]  /*1b590*/  MUFU.EX2 R32, R34 ;  /* 0x0000002200207308 */ /* 0x000e620000000800 */
[--C-:B------:R-:W-:Y:S02]  /*1b5a0*/  FFMA.FTZ R86, R86, c[0x0][0x2d0], -R194.reuse ;  /* 0x0000b40056567a23 */ /* 0x100fe400000108c2 */
[--C-:B------:R-:W-:Y:S02]  /*1b5b0*/  FFMA.FTZ R87, R87, c[0x0][0x2d0], -R194.reuse ;  /* 0x0000b40057577a23 */ /* 0x100fe400000108c2 */
[----:B----4-:R-:W-:Y:S03]  /*1b5c0*/  FMUL.FTZ R27, R0, R167 ;  /* 0x000000a7001b7220 */ /* 0x010fe60000410000 */
[--C-:B------:R-:W-:Y:S02]  /*1b5d0*/  FFMA.FTZ R98, R98, c[0x0][0x2d0], -R194.reuse ;  /* 0x0000b40062627a23 */ /* 0x100fe400000108c2 */
[----:B------:R-:W4:Y:S01]  /*1b5e0*/  MUFU.EX2 R142, R35 ;  /* 0x00000023008e7308 */ /* 0x000f220000000800 */
[----:B------:R-:W-:Y:S01]  /*1b5f0*/  FFMA.FTZ R99, R99, c[0x0][0x2d0], -R194 ;  /* 0x0000b40063637a23 */ /* 0x000fe200000108c2 */
[C---:B------:R-:W-:Y:S04]  /*1b600*/  HMMA.16816.F32 R24, R148.reuse, R188, R24 ;  /* 0x000000bc9418723c */ /* 0x040fe80000001818 */
[----:B--2---:R-:W-:Y:S01]  /*1b610*/  MOV R160, R215 ;  /* 0x000000d700a07202 */ /* 0x004fe20000000f00 */
[--C-:B------:R-:W-:Y:S02]  /*1b620*/  FFMA.FTZ R90, R90, c[0x0][0x2d0], -R3.reuse ;  /* 0x0000b4005a5a7a23 */ /* 0x100fe40000010803 */
[--C-:B------:R-:W-:Y:S01]  /*1b630*/  FFMA.FTZ R91, R91, c[0x0][0x2d0], -R3.reuse ;  /* 0x0000b4005b5b7a23 */ /* 0x100fe20000010803 */
[----:B------:R-:W2:Y:S01]  /*1b640*/  MUFU.EX2 R214, R33 ;  /* 0x0000002100d67308 */ /* 0x000ea20000000800 */
[--C-:B------:R-:W-:Y:S03]  /*1b650*/  FFMA.FTZ R94, R94, c[0x0][0x2d0], -R3.reuse ;  /* 0x0000b4005e5e7a23 */ /* 0x100fe60000010803 */
[----:B-1----:R-:W-:Y:S01]  /*1b660*/  MOV R167, R32 ;  /* 0x0000002000a77202 */ /* 0x002fe20000000f00 */
[----:B------:R-:W-:Y:S01]  /*1b670*/  FMUL.FTZ R32, R141, R172 ;  /* 0x000000ac8d207220 */ /* 0x000fe20000410000 */
[----:B------:R-:W-:Y:S01]  /*1b680*/  MOV R172, R223 ;  /* 0x000000df00ac7202 */ /* 0x000fe20000000f00 */
[----:B------:R-:W-:Y:S01]  /*1b690*/  FMUL.FTZ R34, R140, R174 ;  /* 0x000000ae8c227220 */ /* 0x000fe20000410000 */
[----:B------:R-:W-:Y:S01]  /*1b6a0*/  MOV R174, R211 ;  /* 0x000000d300ae7202 */ /* 0x000fe20000000f00 */
[--C-:B------:R-:W-:Y:S01]  /*1b6b0*/  FFMA.FTZ R95, R95, c[0x0][0x2d0], -R3.reuse ;  /* 0x0000b4005f5f7a23 */ /* 0x100fe20000010803 */
[----:B------:R-:W1:Y:S01]  /*1b6c0*/  MUFU.EX2 R33, R28 ;  /* 0x0000001c00217308 */ /* 0x000e620000000800 */
[--C-:B------:R-:W-:Y:S02]  /*1b6d0*/  FFMA.FTZ R100, R100, c[0x0][0x2d0], -R192.reuse ;  /* 0x0000b40064647a23 */ /* 0x100fe400000108c0 */
[--C-:B------:R-:W-:Y:S01]  /*1b6e0*/  FFMA.FTZ R101, R101, c[0x0][0x2d0], -R192.reuse ;  /* 0x0000b40065657a23 */ /* 0x100fe200000108c0 */
[----:B----4-:R-:W-:Y:S01]  /*1b6f0*/  MOV R164, R142 ;  /* 0x0000008e00a47202 */ /* 0x010fe20000000f00 */
[----:B------:R-:W-:Y:S01]  /*1b700*/  FMUL.FTZ R35, R140, R175 ;  /* 0x000000af8c237220 */ /* 0x000fe20000410000 */
[----:B------:R-:W-:Y:S01]  /*1b710*/  MOV R175, R224 ;  /* 0x000000e000af7202 */ /* 0x000fe20000000f00 */
[----:B------:R-:W-:Y:S01]  /*1b720*/  FFMA.FTZ R142, R47, c[0x0][0x2d0], -R3 ;  /* 0x0000b4002f8e7a23 */ /* 0x000fe20000010803 */
[----:B------:R-:W-:Y:S01]  /*1b730*/  F2FP.PACK_AB R47, R164, R167 ;  /* 0x000000a7a42f723e */ /* 0x000fe200000000ff */
[----:B------:R-:W-:Y:S01]  /*1b740*/  FFMA.FTZ R112, R112, c[0x0][0x2d0], -R192 ;  /* 0x0000b40070707a23 */ /* 0x000fe200000108c0 */
[----:B------:R4:W3:Y:S01]  /*1b750*/  MUFU.EX2 R203, R29 ;  /* 0x0000001d00cb7308 */ /* 0x0008e20000000800 */
[--C-:B------:R-:W-:Y:S02]  /*1b760*/  FFMA.FTZ R102, R102, c[0x0][0x2d0], -R194.reuse ;  /* 0x0000b40066667a23 */ /* 0x100fe400000108c2 */
[--C-:B------:R-:W-:Y:S01]  /*1b770*/  FFMA.FTZ R103, R103, c[0x0][0x2d0], -R194.reuse ;  /* 0x0000b40067677a23 */ /* 0x100fe200000108c2 */
[----:B--2---:R-:W-:Y:S01]  /*1b780*/  MOV R165, R214 ;  /* 0x000000d600a57202 */ /* 0x004fe20000000f00 */
[----:B------:R-:W-:Y:S02]  /*1b790*/  FFMA.FTZ R114, R114, c[0x0][0x2d0], -R194 ;  /* 0x0000b40072727a23 */ /* 0x000fe400000108c2 */
[--C-:B------:R-:W-:Y:S02]  /*1b7a0*/  FFMA.FTZ R105, R105, c[0x0][0x2d0], -R193.reuse ;  /* 0x0000b40069697a23 */ /* 0x100fe400000108c1 */
[----:B------:R-:W-:Y:S01]  /*1b7b0*/  FFMA.FTZ R108, R108, c[0x0][0x2d0], -R193 ;  /* 0x0000b4006c6c7a23 */ /* 0x000fe200000108c1 */
[----:B------:R2:W2:Y:S01]  /*1b7c0*/  MUFU.EX2 R199, R30 ;  /* 0x0000001e00c77308 */ /* 0x0004a20000000800 */
[--C-:B------:R-:W-:Y:S02]  /*1b7d0*/  FFMA.FTZ R106, R106, c[0x0][0x2d0], -R3.reuse ;  /* 0x0000b4006a6a7a23 */ /* 0x100fe40000010803 */
[--C-:B------:R-:W-:Y:S01]  /*1b7e0*/  FFMA.FTZ R107, R107, c[0x0][0x2d0], -R3.reuse ;  /* 0x0000b4006b6b7a23 */ /* 0x100fe20000010803 */
[----:B-1----:R-:W-:Y:S01]  /*1b7f0*/  MOV R166, R33 ;  /* 0x0000002100a67202 */ /* 0x002fe20000000f00 */
[----:B------:R-:W-:Y:S02]  /*1b800*/  FMUL.FTZ R28, R136, R168 ;  /* 0x000000a8881c7220 */ /* 0x000fe40000410000 */
[----:B------:R-:W-:Y:S01]  /*1b810*/  FMUL.FTZ R33, R141, R173 ;  /* 0x000000ad8d217220 */ /* 0x000fe20000410000 */
[----:B------:R-:W-:Y:S01]  /*1b820*/  MOV R173, R208 ;  /* 0x000000d000ad7202 */ /* 0x000fe20000000f00 */
[--C-:B------:R-:W-:Y:S01]  /*1b830*/  FFMA.FTZ R110, R110, c[0x0][0x2d0], -R3.reuse ;  /* 0x0000b4006e6e7a23 */ /* 0x100fe20000010803 */
[----:B------:R1:W-:Y:S01]  /*1b840*/  MUFU.EX2 R249, R37 ;  /* 0x0000002500f97308 */ /* 0x0003e20000000800 */
[----:B------:R-:W-:Y:S02]  /*1b850*/  FFMA.FTZ R3, R111, c[0x0][0x2d0], -R3 ;  /* 0x0000b4006f037a23 */ /* 0x000fe40000010803 */
[--C-:B------:R-:W-:Y:S02]  /*1b860*/  FFMA.FTZ R88, R88, c[0x0][0x2d0], -R193.reuse ;  /* 0x0000b40058587a23 */ /* 0x100fe400000108c1 */
[----:B----4-:R-:W-:Y:S02]  /*1b870*/  FMUL.FTZ R29, R136, R169 ;  /* 0x000000a9881d7220 */ /* 0x010fe40000410000 */
[--C-:B------:R-:W-:Y:S02]  /*1b880*/  FFMA.FTZ R89, R89, c[0x0][0x2d0], -R193.reuse ;  /* 0x0000b40059597a23 */ /* 0x100fe400000108c1 */
[--C-:B------:R-:W-:Y:S01]  /*1b890*/  FFMA.FTZ R92, R92, c[0x0][0x2d0], -R193.reuse ;  /* 0x0000b4005c5c7a23 */ /* 0x100fe200000108c1 */
[----:B------:R4:W-:Y:S01]  /*1b8a0*/  MUFU.EX2 R225, R39 ;  /* 0x0000002700e17308 */ /* 0x0009e20000000800 */
[--C-:B------:R-:W-:Y:S02]  /*1b8b0*/  FFMA.FTZ R93, R93, c[0x0][0x2d0], -R193.reuse ;  /* 0x0000b4005d5d7a23 */ /* 0x100fe400000108c1 */
[----:B------:R-:W-:Y:S02]  /*1b8c0*/  FFMA.FTZ R104, R104, c[0x0][0x2d0], -R193 ;  /* 0x0000b40068687a23 */ /* 0x000fe400000108c1 */
[----:B--2---:R-:W-:Y:S01]  /*1b8d0*/  FMUL.FTZ R30, R0, R170 ;  /* 0x000000aa001e7220 */ /* 0x004fe20000410000 */
[----:B---3--:R-:W-:Y:S04]  /*1b8e0*/  MOV R170, R203 ;  /* 0x000000cb00aa7202 */ /* 0x008fe80000000f00 */
[----:B------:R2:W-:Y:S02]  /*1b8f0*/  MUFU.EX2 R250, R36 ;  /* 0x0000002400fa7308 */ /* 0x0005e40000000800 */
[-C--:B------:R-:W-:Y:S03]  /*1b900*/  HMMA.16816.F32 R28, R148, R190.reuse, R28 ;  /* 0x000000be941c723c */ /* 0x080fe6000000181c */
[C---:B-1----:R-:W-:Y:S05]  /*1b910*/  FMUL.FTZ R37, R141.reuse, R177 ;  /* 0x000000b18d257220 */ /* 0x042fea0000410000 */
[C---:B------:R-:W-:Y:S01]  /*1b920*/  HMMA.16816.F32 R32, R144.reuse, R190, R32 ;  /* 0x000000be9020723c */ /* 0x040fe20000001820 */
[----:B------:R1:W-:Y:S03]  /*1b930*/  MUFU.EX2 R226, R38 ;  /* 0x0000002600e27308 */ /* 0x0003e60000000800 */
[C---:B----4-:R-:W-:Y:S07]  /*1b940*/  FMUL.FTZ R39, R140.reuse, R179 ;  /* 0x000000b38c277220 */ /* 0x050fee0000410000 */
[----:B------:R3:W-:Y:S01]  /*1b950*/  MUFU.EX2 R248, R48 ;  /* 0x0000003000f87308 */ /* 0x0007e20000000800 */
[C---:B--2---:R-:W-:Y:S09]  /*1b960*/  FMUL.FTZ R36, R141.reuse, R176 ;  /* 0x000000b08d247220 */ /* 0x044ff20000410000 */
[----:B------:R2:W-:Y:S01]  /*1b970*/  MUFU.EX2 R224, R50 ;  /* 0x0000003200e07308 */ /* 0x0005e20000000800 */
[----:B-1----:R-:W-:Y:S09]  /*1b980*/  FMUL.FTZ R38, R140, R178 ;  /* 0x000000b28c267220 */ /* 0x002ff20000410000 */
[----:B------:R1:W-:Y:S01]  /*1b990*/  MUFU.EX2 R247, R49 ;  /* 0x0000003100f77308 */ /* 0x0003e20000000800 */
[-C--:B------:R-:W-:Y:S03]  /*1b9a0*/  HMMA.16816.F32 R36, R144, R152.reuse, R36 ;  /* 0x000000989024723c */ /* 0x080fe60000001824 */
[----:B---3--:R-:W-:Y:S06]  /*1b9b0*/  FMUL.FTZ R48, R136, R180 ;  /* 0x000000b488307220 */ /* 0x008fec0000410000 */
[----:B------:R3:W-:Y:S03]  /*1b9c0*/  MUFU.EX2 R223, R51 ;  /* 0x0000003300df7308 */ /* 0x0007e60000000800 */
[----:B--2---:R-:W-:Y:S07]  /*1b9d0*/  FMUL.FTZ R50, R0, R182 ;  /* 0x000000b600327220 */ /* 0x004fee0000410000 */
[----:B------:R2:W-:Y:S01]  /*1b9e0*/  MUFU.EX2 R169, R40 ;  /* 0x0000002800a97308 */ /* 0x0005e20000000800 */
[----:B-1----:R-:W-:Y:S09]  /*1b9f0*/  FMUL.FTZ R49, R136, R181 ;  /* 0x000000b588317220 */ /* 0x002ff20000410000 */
[----:B------:R1:W4:Y:S01]  /*1ba00*/  MUFU.EX2 R216, R41 ;  /* 0x0000002900d87308 */ /* 0x0003220000000800 */
[----:B---3--:R-:W-:Y:S09]  /*1ba10*/  FMUL.FTZ R51, R0, R183 ;  /* 0x000000b700337220 */ /* 0x008ff20000410000 */
[----:B------:R-:W-:Y:S01]  /*1ba20*/  MUFU.EX2 R213, R52 ;  /* 0x0000003400d57308 */ /* 0x000fe20000000800 */
[C---:B------:R-:W-:Y:S04]  /*1ba30*/  HMMA.16816.F32 R48, R148.reuse, R152, R48 ;  /* 0x000000989430723c */ /* 0x040fe80000001830 */
[C---:B--2---:R-:W-:Y:S01]  /*1ba40*/  FMUL.FTZ R40, R141.reuse, R184 ;  /* 0x000000b88d287220 */ /* 0x044fe20000410000 */
[----:B------:R-:W-:Y:S03]  /*1ba50*/  MOV R184, R209 ;  /* 0x000000d100b87202 */ /* 0x000fe60000000f00 */
[-C--:B------:R-:W-:Y:S01]  /*1ba60*/  HMMA.16816.F32 R116, R148, R154.reuse, R116 ;  /* 0x0000009a9474723c */ /* 0x080fe20000001874 */
[----:B------:R-:W-:Y:S03]  /*1ba70*/  MUFU.EX2 R212, R53 ;  /* 0x0000003500d47308 */ /* 0x000fe60000000800 */
[----:B-1----:R-:W-:Y:S02]  /*1ba80*/  FMUL.FTZ R41, R141, R185 ;  /* 0x000000b98d297220 */ /* 0x002fe40000410000 */
[----:B------:R-:W2:Y:S02]  /*1ba90*/  LDL.LU R185, [R1+0x20] ;  /* 0x0000200001b97983 */ /* 0x000ea40000300800 */
[C---:B------:R-:W-:Y:S02]  /*1baa0*/  HMMA.16816.F32 R120, R144.reuse, R154, R120 ;  /* 0x0000009a9078723c */ /* 0x040fe40000001878 */
[----:B------:R-:W1:Y:S01]  /*1bab0*/  LDSM.16.MT88.4 R152, [R228+0x900] ;  /* 0x00090000e498783b */ /* 0x000e620000004200 */
[----:B------:R3:W-:Y:S05]  /*1bac0*/  MUFU.EX2 R168, R42 ;  /* 0x0000002a00a87308 */ /* 0x0007ea0000000800 */
[-C--:B------:R-:W-:Y:S05]  /*1bad0*/  HMMA.16816.F32 R124, R144, R156.reuse, R124 ;  /* 0x0000009c907c723c */ /* 0x080fea000000187c */
[----:B------:R4:W1:Y:S03]  /*1bae0*/  MUFU.EX2 R178, R43 ;  /* 0x0000002b00b27308 */ /* 0x0008660000000800 */
[C---:B------:R-:W-:Y:S08]  /*1baf0*/  HMMA.16816.F32 R128, R148.reuse, R156, R128 ;  /* 0x0000009c9480723c */ /* 0x040ff00000001880 */
[-C--:B------:R-:W-:Y:S01]  /*1bb00*/  HMMA.16816.F32 R132, R148, R158.reuse, R132 ;  /* 0x0000009e9484723c */ /* 0x080fe20000001884 */
[----:B------:R1:W-:Y:S01]  /*1bb10*/  MUFU.EX2 R215, R44 ;  /* 0x0000002c00d77308 */ /* 0x0003e20000000800 */
[----:B------:R-:W1:Y:S02]  /*1bb20*/  LDSM.16.MT88.4 R148, [R231+0x900] ;  /* 0x00090000e794783b */ /* 0x000e640000004200 */
[C---:B---3--:R-:W-:Y:S06]  /*1bb30*/  FMUL.FTZ R42, R140.reuse, R186 ;  /* 0x000000ba8c2a7220 */ /* 0x048fec0000410000 */
[----:B------:R-:W3:Y:S01]  /*1bb40*/  LDL.LU R186, [R1+0x24] ;  /* 0x0000240001ba7983 */ /* 0x000ee20000300800 */
[----:B------:R1:W1:Y:S01]  /*1bb50*/  MUFU.EX2 R214, R45 ;  /* 0x0000002d00d67308 */ /* 0x0002620000000800 */
[----:B----4-:R-:W-:Y:S02]  /*1bb60*/  FMUL.FTZ R43, R140, R187 ;  /* 0x000000bb8c2b7220 */ /* 0x010fe40000410000 */
[----:B------:R-:W4:Y:S05]  /*1bb70*/  LDL.LU R187, [R1+0x28] ;  /* 0x0000280001bb7983 */ /* 0x000f2a0000300800 */
[----:B------:R-:W-:Y:S02]  /*1bb80*/  HMMA.16816.F32 R40, R144, R158, R40 ;  /* 0x0000009e9028723c */ /* 0x000fe40000001828 */
[----:B------:R1:W-:Y:S01]  /*1bb90*/  MUFU.EX2 R177, R46 ;  /* 0x0000002e00b17308 */ /* 0x0003e20000000800 */
[----:B------:R-:W1:Y:S02]  /*1bba0*/  LDSM.16.MT88.4 R156, [R229+0x900] ;  /* 0x00090000e59c783b */ /* 0x000e640000004200 */
[----:B-1----:R-:W-:Y:S02]  /*1bbb0*/  F2FP.PACK_AB R44, R162, R171 ;  /* 0x000000aba22c723e */ /* 0x002fe400000000ff */
[----:B------:R-:W-:Y:S02]  /*1bbc0*/  F2FP.PACK_AB R144, R252, R251 ;  /* 0x000000fbfc90723e */ /* 0x000fe400000000ff */
[----:B------:R-:W-:Y:S03]  /*1bbd0*/  F2FP.PACK_AB R146, R170, R166 ;  /* 0x000000a6aa92723e */ /* 0x000fe600000000ff */
[----:B------:R-:W-:Y:S01]  /*1bbe0*/  MUFU.EX2 R209, R54 ;  /* 0x0000003600d17308 */ /* 0x000fe20000000800 */
[----:B------:R-:W-:Y:S02]  /*1bbf0*/  F2FP.PACK_AB R145, R198, R197 ;  /* 0x000000c5c691723e */ /* 0x000fe400000000ff */
[----:B------:R-:W-:Y:S02]  /*1bc00*/  F2FP.PACK_AB R45, R161, R163 ;  /* 0x000000a3a12d723e */ /* 0x000fe400000000ff */
[----:B------:R-:W-:Y:S05]  /*1bc10*/  F2FP.PACK_AB R147, R200, R199 ;  /* 0x000000c7c893723e */ /* 0x000fea00000000ff */
[----:B------:R1:W-:Y:S01]  /*1bc20*/  MUFU.EX2 R208, R55 ;  /* 0x0000003700d07308 */ /* 0x0003e20000000800 */
[----:B------:R-:W-:Y:S09]  /*1bc30*/  F2FP.PACK_AB R46, R165, R160 ;  /* 0x000000a0a52e723e */ /* 0x000ff200000000ff */
[----:B------:R-:W-:Y:S01]  /*1bc40*/  MUFU.EX2 R211, R64 ;  /* 0x0000004000d37308 */ /* 0x000fe20000000800 */
[-C--:B------:R-:W-:Y:S08]  /*1bc50*/  HMMA.16816.F32 R4, R44, R152.reuse, R4 ;  /* 0x000000982c04723c */ /* 0x080ff00000001804 */
[C---:B------:R-:W-:Y:S01]  /*1bc60*/  HMMA.16816.F32 R8, R144.reuse, R152, R8 ;  /* 0x000000989008723c */ /* 0x040fe20000001808 */
[----:B------:R-:W-:Y:S01]  /*1bc70*/  MUFU.EX2 R210, R65 ;  /* 0x0000004100d27308 */ /* 0x000fe20000000800 */
[----:B-1----:R-:W-:Y:S06]  /*1bc80*/  LDSM.16.MT88.4 R52, [R228+0x1100] ;  /* 0x00110000e434783b */ /* 0x002fec0000004200 */
[-C--:B------:R-:W-:Y:S03]  /*1bc90*/  HMMA.16816.F32 R12, R144, R154.reuse, R12 ;  /* 0x0000009a900c723c */ /* 0x080fe6000000180c */
[----:B------:R1:W-:Y:S05]  /*1bca0*/  MUFU.EX2 R183, R66 ;  /* 0x0000004200b77308 */ /* 0x0003ea0000000800 */
[C---:B------:R-:W-:Y:S01]  /*1bcb0*/  HMMA.16816.F32 R16, R44.reuse, R154, R16 ;  /* 0x0000009a2c10723c */ /* 0x040fe20000001810 */
[----:B------:R-:W1:Y:S04]  /*1bcc0*/  LDSM.16.MT88.4 R152, [R230+0x900] ;  /* 0x00090000e698783b */ /* 0x000e680000004200 */
[----:B------:R-:W-:Y:S03]  /*1bcd0*/  MUFU.EX2 R188, R62 ;  /* 0x0000003e00bc7308 */ /* 0x000fe60000000800 */
[-C--:B------:R-:W-:Y:S07]  /*1bce0*/  HMMA.16816.F32 R20, R44, R148.reuse, R20 ;  /* 0x000000942c14723c */ /* 0x080fee0000001814 */
[----:B------:R-:W-:Y:S01]  /*1bcf0*/  MUFU.EX2 R191, R68 ;  /* 0x0000004400bf7308 */ /* 0x000fe20000000800 */
[C---:B------:R-:W-:Y:S01]  /*1bd00*/  HMMA.16816.F32 R24, R144.reuse, R148, R24 ;  /* 0x000000949018723c */ /* 0x040fe20000001818 */
[----:B------:R-:W4:Y:S04]  /*1bd10*/  LDL.LU R149, [R1+0x1c] ;  /* 0x00001c0001957983 */ /* 0x000f280000300800 */
[----:B-1----:R-:W1:Y:S03]  /*1bd20*/  LDSM.16.MT88.4 R64, [R231+0x1100] ;  /* 0x00110000e740783b */ /* 0x002e660000004200 */
[-C--:B------:R-:W-:Y:S01]  /*1bd30*/  HMMA.16816.F32 R28, R144, R150.reuse, R28 ;  /* 0x00000096901c723c */ /* 0x080fe2000000181c */
[----:B------:R-:W-:Y:S07]  /*1bd40*/  MUFU.EX2 R189, R70 ;  /* 0x0000004600bd7308 */ /* 0x000fee0000000800 */
[C---:B------:R-:W-:Y:S03]  /*1bd50*/  HMMA.16816.F32 R32, R44.reuse, R150, R32 ;  /* 0x000000962c20723c */ /* 0x040fe60000001820 */
[----:B------:R-:W1:Y:S05]  /*1bd60*/  MUFU.EX2 R176, R142 ;  /* 0x0000008e00b07308 */ /* 0x000e6a0000000800 */
[-C--:B------:R-:W-:Y:S05]  /*1bd70*/  HMMA.16816.F32 R36, R44, R156.reuse, R36 ;  /* 0x0000009c2c24723c */ /* 0x080fea0000001824 */
[----:B------:R1:W-:Y:S03]  /*1bd80*/  MUFU.EX2 R142, R63 ;  /* 0x0000003f008e7308 */ /* 0x0003e60000000800 */
[C---:B------:R-:W-:Y:S07]  /*1bd90*/  HMMA.16816.F32 R48, R144.reuse, R156, R48 ;  /* 0x0000009c9030723c */ /* 0x040fee0000001830 */
[----:B------:R1:W-:Y:S01]  /*1bda0*/  MUFU.EX2 R179, R56 ;  /* 0x0000003800b37308 */ /* 0x0003e20000000800 */
[-C--:B------:R-:W-:Y:S08]  /*1bdb0*/  HMMA.16816.F32 R116, R144, R158.reuse, R116 ;  /* 0x0000009e9074723c */ /* 0x080ff00000001874 */
[C---:B------:R-:W-:Y:S01]  /*1bdc0*/  HMMA.16816.F32 R120, R44.reuse, R158, R120 ;  /* 0x0000009e2c78723c */ /* 0x040fe20000001878 */
[----:B------:R-:W-:Y:S01]  /*1bdd0*/  LDSM.16.MT88.4 R156, [R228+0x3100] ;  /* 0x00310000e49c783b */ /* 0x000fe20000004200 */
[----:B------:R1:W1:Y:S06]  /*1bde0*/  MUFU.EX2 R182, R57 ;  /* 0x0000003900b67308 */ /* 0x00026c0000000800 */
[-C--:B------:R-:W-:Y:S01]  /*1bdf0*/  HMMA.16816.F32 R124, R44, R152.reuse, R124 ;  /* 0x000000982c7c723c */ /* 0x080fe2000000187c */
[----:B-1----:R-:W1:Y:S03]  /*1be00*/  LDSM.16.MT88.4 R60, [R229+0x1100] ;  /* 0x00110000e53c783b */ /* 0x002e660000004200 */
[----:B------:R1:W-:Y:S01]  /*1be10*/  MUFU.EX2 R181, R58 ;  /* 0x0000003a00b57308 */ /* 0x0003e20000000800 */
[----:B------:R-:W-:Y:S03]  /*1be20*/  F2FP.PACK_AB R56, R216, R169 ;  /* 0x000000a9d838723e */ /* 0x000fe600000000ff */
[C---:B------:R-:W-:Y:S06]  /*1be30*/  HMMA.16816.F32 R128, R144.reuse, R152, R128 ;  /* 0x000000989080723c */ /* 0x040fec0000001880 */
[----:B------:R1:W1:Y:S02]  /*1be40*/  MUFU.EX2 R180, R59 ;  /* 0x0000003b00b47308 */ /* 0x0002640000000800 */
[-C--:B------:R-:W-:Y:S04]  /*1be50*/  HMMA.16816.F32 R132, R144, R154.reuse, R132 ;  /* 0x0000009a9084723c */ /* 0x080fe80000001884 */
[----:B------:R-:W-:Y:S04]  /*1be60*/  F2FP.PACK_AB R57, R178, R168 ;  /* 0x000000a8b239723e */ /* 0x000fe800000000ff */
[----:B------:R-:W-:Y:S01]  /*1be70*/  HMMA.16816.F32 R40, R44, R154, R40 ;  /* 0x0000009a2c28723c */ /* 0x000fe20000001828 */
[----:B------:R-:W-:Y:S03]  /*1be80*/  MUFU.EX2 R190, R81 ;  /* 0x0000005100be7308 */ /* 0x000fe60000000800 */
[----:B-1----:R-:W-:Y:S03]  /*1be90*/  F2FP.PACK_AB R58, R214, R215 ;  /* 0x000000d7d63a723e */ /* 0x002fe600000000ff */
[----:B------:R-:W-:Y:S02]  /*1bea0*/  F2FP.PACK_AB R44, R249, R250 ;  /* 0x000000faf92c723e */ /* 0x000fe400000000ff */
[----:B------:R-:W-:Y:S02]  /*1beb0*/  F2FP.PACK_AB R46, R247, R248 ;  /* 0x000000f8f72e723e */ /* 0x000fe400000000ff */
[----:B------:R1:W-:Y:S01]  /*1bec0*/  MUFU.EX2 R81, R71 ;  /* 0x0000004700517308 */ /* 0x0003e20000000800 */
[----:B------:R-:W-:Y:S02]  /*1bed0*/  F2FP.PACK_AB R45, R225, R226 ;  /* 0x000000e2e12d723e */ /* 0x000fe400000000ff */
[----:B------:R-:W-:Y:S02]  /*1bee0*/  F2FP.PACK_AB R47, R223, R224 ;  /* 0x000000e0df2f723e */ /* 0x000fe400000000ff */
[----:B------:R-:W-:Y:S05]  /*1bef0*/  F2FP.PACK_AB R59, R176, R177 ;  /* 0x000000b1b03b723e */ /* 0x000fea00000000ff */
[-C--:B------:R-:W-:Y:S01]  /*1bf00*/  HMMA.16816.F32 R4, R44, R52.reuse, R4 ;  /* 0x000000342c04723c */ /* 0x080fe20000001804 */
[----:B------:R-:W-:Y:S07]  /*1bf10*/  MUFU.EX2 R113, R113 ;  /* 0x0000007100717308 */ /* 0x000fee0000000800 */
[C---:B------:R-:W-:Y:S03]  /*1bf20*/  HMMA.16816.F32 R8, R56.reuse, R52, R8 ;  /* 0x000000343808723c */ /* 0x040fe60000001808 */
[----:B------:R-:W-:Y:S01]  /*1bf30*/  MUFU.EX2 R115, R115 ;  /* 0x0000007300737308 */ /* 0x000fe20000000800 */
[----:B-1----:R-:W-:Y:S04]  /*1bf40*/  LDSM.16.MT88.4 R68, [R229+0x2100] ;  /* 0x00210000e544783b */ /* 0x002fe80000004200 */
        /* <DEDUP_REMOVED lines=11> */
[----:B------:R-:W3:Y:S04]  /*1c000*/  LDSM.16.MT88.4 R64, [R228+0x1900] ;  /* 0x00190000e440783b */ /* 0x000ee80000004200 */
[----:B------:R1:W-:Y:S03]  /*1c010*/  MUFU.EX2 R80, R72 ;  /* 0x0000004800507308 */ /* 0x0003e60000000800 */
[-C--:B------:R-:W-:Y:S07]  /*1c020*/  HMMA.16816.F32 R36, R44, R60.reuse, R36 ;  /* 0x0000003c2c24723c */ /* 0x080fee0000001824 */
[----:B------:R-:W3:Y:S01]  /*1c030*/  MUFU.EX2 R73, R73 ;  /* 0x0000004900497308 */ /* 0x000ee20000000800 */
[C---:B------:R-:W-:Y:S08]  /*1c040*/  HMMA.16816.F32 R48, R56.reuse, R60, R48 ;  /* 0x0000003c3830723c */ /* 0x040ff00000001830 */
[-C--:B------:R-:W-:Y:S01]  /*1c050*/  HMMA.16816.F32 R116, R56, R62.reuse, R116 ;  /* 0x0000003e3874723c */ /* 0x080fe20000001874 */
[----:B------:R-:W-:Y:S03]  /*1c060*/  MUFU.EX2 R76, R76 ;  /* 0x0000004c004c7308 */ /* 0x000fe60000000800 */
[----:B--2---:R-:W-:Y:S01]  /*1c070*/  FFMA.FTZ R0, R0, R185, R195 ;  /* 0x000000b900007223 */ /* 0x004fe200000100c3 */
[----:B------:R-:W-:Y:S03]  /*1c080*/  MOV R185, R175 ;  /* 0x000000af00b97202 */ /* 0x000fe60000000f00 */
[C---:B------:R-:W-:Y:S01]  /*1c090*/  HMMA.16816.F32 R120, R44.reuse, R62, R120 ;  /* 0x0000003e2c78723c */ /* 0x040fe20000001878 */
[----:B------:R-:W-:Y:S02]  /*1c0a0*/  LDSM.16.MT88.4 R60, [R229+0x1900] ;  /* 0x00190000e53c783b */ /* 0x000fe40000004200 */
[----:B------:R-:W2:Y:S01]  /*1c0b0*/  MUFU.EX2 R77, R77 ;  /* 0x0000004d004d7308 */ /* 0x000ea20000000800 */
[----:B-1----:R-:W-:Y:S04]  /*1c0c0*/  FADD.FTZ R72, R196, R0 ;  /* 0x00000000c4487221 */ /* 0x002fe80000010000 */
[-C--:B------:R-:W-:Y:S05]  /*1c0d0*/  HMMA.16816.F32 R124, R44, R52.reuse, R124 ;  /* 0x000000342c7c723c */ /* 0x080fea000000187c */
[----:B------:R-:W-:Y:S03]  /*1c0e0*/  MUFU.EX2 R74, R74 ;  /* 0x0000004a004a7308 */ /* 0x000fe60000000800 */
[C---:B------:R-:W-:Y:S07]  /*1c0f0*/  HMMA.16816.F32 R128, R56.reuse, R52, R128 ;  /* 0x000000343880723c */ /* 0x040fee0000001880 */
[----:B------:R-:W-:Y:S01]  /*1c100*/  F2FP.PACK_AB R52, R182, R179 ;  /* 0x000000b3b634723e */ /* 0x000fe200000000ff */
[-C--:B------:R-:W-:Y:S01]  /*1c110*/  HMMA.16816.F32 R132, R56, R54.reuse, R132 ;  /* 0x000000363884723c */ /* 0x080fe20000001884 */
[----:B------:R-:W1:Y:S01]  /*1c120*/  LDSM.16.MT88.4 R56, [R231+0x1900] ;  /* 0x00190000e738783b */ /* 0x000e620000004200 */
[----:B------:R-:W1:Y:S02]  /*1c130*/  MUFU.EX2 R75, R75 ;  /* 0x0000004b004b7308 */ /* 0x000e640000000800 */
[----:B------:R-:W-:Y:S01]  /*1c140*/  F2FP.PACK_AB R53, R180, R181 ;  /* 0x000000b5b435723e */ /* 0x000fe200000000ff */
[----:B---3--:R-:W-:Y:S03]  /*1c150*/  FFMA.FTZ R136, R136, R186, R217 ;  /* 0x000000ba88887223 */ /* 0x008fe600000100d9 */
[----:B------:R-:W-:Y:S04]  /*1c160*/  HMMA.16816.F32 R40, R44, R54, R40 ;  /* 0x000000362c28723c */ /* 0x000fe80000001828 */
[----:B------:R-:W-:Y:S01]  /*1c170*/  FADD.FTZ R136, R218, R136 ;  /* 0x00000088da887221 */ /* 0x000fe20000010000 */
[----:B------:R-:W-:Y:S01]  /*1c180*/  MUFU.EX2 R78, R78 ;  /* 0x0000004e004e7308 */ /* 0x000fe20000000800 */
[----:B----4-:R-:W-:Y:S01]  /*1c190*/  FFMA.FTZ R140, R140, R187, R219 ;  /* 0x000000bb8c8c7223 */ /* 0x010fe200000100db */
[----:B------:R-:W-:Y:S01]  /*1c1a0*/  F2FP.PACK_AB R44, R212, R213 ;  /* 0x000000d5d42c723e */ /* 0x000fe200000000ff */
[----:B------:R-:W-:Y:S01]  /*1c1b0*/  FADD.FTZ R0, R173, R136 ;  /* 0x00000088ad007221 */ /* 0x000fe20000010000 */
[----:B------:R-:W-:Y:S03]  /*1c1c0*/  F2FP.PACK_AB R46, R210, R211 ;  /* 0x000000d3d22e723e */ /* 0x000fe600000000ff */
[----:B------:R-:W-:Y:S01]  /*1c1d0*/  F2FP.PACK_AB R45, R208, R209 ;  /* 0x000000d1d02d723e */ /* 0x000fe200000000ff */
[----:B------:R-:W-:Y:S01]  /*1c1e0*/  FADD.FTZ R140, R220, R140 ;  /* 0x0000008cdc8c7221 */ /* 0x000fe20000010000 */
[----:B------:R-:W-:Y:S01]  /*1c1f0*/  F2FP.PACK_AB R47, R207, R183 ;  /* 0x000000b7cf2f723e */ /* 0x000fe200000000ff */
[----:B------:R-:W3:Y:S01]  /*1c200*/  MUFU.EX2 R79, R79 ;  /* 0x0000004f004f7308 */ /* 0x000ee20000000800 */
[----:B------:R-:W-:Y:S02]  /*1c210*/  F2FP.PACK_AB R54, R205, R206 ;  /* 0x000000cecd36723e */ /* 0x000fe400000000ff */
[----:B------:R-:W-:Y:S02]  /*1c220*/  F2FP.PACK_AB R55, R142, R188 ;  /* 0x000000bc8e37723e */ /* 0x000fe400000000ff */
[----:B------:R-:W-:Y:S01]  /*1c230*/  MOV R136, R137 ;  /* 0x0000008900887202 */ /* 0x000fe20000000f00 */
        /* <DEDUP_REMOVED lines=8> */
[-C--:B-1----:R-:W-:Y:S04]  /*1c2c0*/  HMMA.16816.F32 R20, R44, R56.reuse, R20 ;  /* 0x000000382c14723c */ /* 0x082fe80000001814 */
[----:B------:R-:W-:Y:S04]  /*1c2d0*/  MUFU.EX2 R97, R97 ;  /* 0x0000006100617308 */ /* 0x000fe80000000800 */
[C---:B------:R-:W-:Y:S06]  /*1c2e0*/  HMMA.16816.F32 R24, R52.reuse, R56, R24 ;  /* 0x000000383418723c */ /* 0x040fec0000001818 */
[----:B------:R-:W-:Y:S02]  /*1c2f0*/  MUFU.EX2 R86, R86 ;  /* 0x0000005600567308 */ /* 0x000fe40000000800 */
[-C--:B------:R-:W-:Y:S08]  /*1c300*/  HMMA.16816.F32 R28, R52, R58.reuse, R28 ;  /* 0x0000003a341c723c */ /* 0x080ff0000000181c */
[C---:B------:R-:W-:Y:S01]  /*1c310*/  HMMA.16816.F32 R32, R44.reuse, R58, R32 ;  /* 0x0000003a2c20723c */ /* 0x040fe20000001820 */
[----:B------:R-:W1:Y:S01]  /*1c320*/  LDSM.16.MT88.4 R56, [R228+0x2100] ;  /* 0x00210000e438783b */ /* 0x000e620000004200 */
[----:B------:R-:W-:Y:S02]  /*1c330*/  MUFU.EX2 R87, R87 ;  /* 0x0000005700577308 */ /* 0x000fe40000000800 */
[----:B------:R-:W-:Y:S04]  /*1c340*/  FFMA.FTZ R141, R141, R149, R221 ;  /* 0x000000958d8d7223 */ /* 0x000fe800000100dd */
[-C--:B------:R-:W-:Y:S04]  /*1c350*/  HMMA.16816.F32 R36, R44, R60.reuse, R36 ;  /* 0x0000003c2c24723c */ /* 0x080fe80000001824 */
[----:B------:R-:W-:Y:S01]  /*1c360*/  MUFU.EX2 R98, R98 ;  /* 0x0000006200627308 */ /* 0x000fe20000000800 */
[----:B------:R-:W-:Y:S03]  /*1c370*/  FADD.FTZ R141, R222, R141 ;  /* 0x0000008dde8d7221 */ /* 0x000fe60000010000 */
[C---:B------:R-:W-:Y:S04]  /*1c380*/  HMMA.16816.F32 R48, R52.reuse, R60, R48 ;  /* 0x0000003c3430723c */ /* 0x040fe80000001830 */
[----:B------:R-:W-:Y:S02]  /*1c390*/  FADD.FTZ R141, R227, R141 ;  /* 0x0000008de38d7221 */ /* 0x000fe40000010000 */
[----:B------:R-:W-:Y:S02]  /*1c3a0*/  MUFU.EX2 R99, R99 ;  /* 0x0000006300637308 */ /* 0x000fe40000000800 */
[-C--:B------:R-:W-:Y:S08]  /*1c3b0*/  HMMA.16816.F32 R116, R52, R62.reuse, R116 ;  /* 0x0000003e3474723c */ /* 0x080ff00000001874 */
[C---:B------:R-:W-:Y:S01]  /*1c3c0*/  HMMA.16816.F32 R120, R44.reuse, R62, R120 ;  /* 0x0000003e2c78723c */ /* 0x040fe20000001878 */
[----:B------:R-:W1:Y:S01]  /*1c3d0*/  LDSM.16.MT88.4 R60, [R231+0x2100] ;  /* 0x00210000e73c783b */ /* 0x000e620000004200 */
[----:B------:R-:W-:Y:S06]  /*1c3e0*/  MUFU.EX2 R100, R100 ;  /* 0x0000006400647308 */ /* 0x000fec0000000800 */
[-C--:B----4-:R-:W-:Y:S04]  /*1c3f0*/  HMMA.16816.F32 R124, R44, R64.reuse, R124 ;  /* 0x000000402c7c723c */ /* 0x090fe8000000187c */
[----:B------:R-:W-:Y:S04]  /*1c400*/  MUFU.EX2 R101, R101 ;  /* 0x0000006500657308 */ /* 0x000fe80000000800 */
[C---:B------:R-:W-:Y:S06]  /*1c410*/  HMMA.16816.F32 R128, R52.reuse, R64, R128 ;  /* 0x000000403480723c */ /* 0x040fec0000001880 */
[----:B------:R-:W4:Y:S02]  /*1c420*/  MUFU.EX2 R112, R112 ;  /* 0x0000007000707308 */ /* 0x000f240000000800 */
[-C--:B------:R-:W-:Y:S07]  /*1c430*/  HMMA.16816.F32 R132, R52, R66.reuse, R132 ;  /* 0x000000423484723c */ /* 0x080fee0000001884 */
[----:B------:R-:W-:Y:S01]  /*1c440*/  F2FP.PACK_AB R52, R73, R80 ;  /* 0x000000504934723e */ /* 0x000fe200000000ff */
[----:B------:R-:W-:Y:S01]  /*1c450*/  HMMA.16816.F32 R40, R44, R66, R40 ;  /* 0x000000422c28723c */ /* 0x000fe20000001828 */
[----:B------:R-:W1:Y:S01]  /*1c460*/  LDSM.16.MT88.4 R64, [R230+0x2100] ;  /* 0x00210000e640783b */ /* 0x000e620000004200 */
[----:B------:R-:W-:Y:S02]  /*1c470*/  MUFU.EX2 R102, R102 ;  /* 0x0000006600667308 */ /* 0x000fe40000000800 */
[----:B--2---:R-:W-:Y:S02]  /*1c480*/  F2FP.PACK_AB R54, R77, R76 ;  /* 0x0000004c4d36723e */ /* 0x004fe400000000ff */
[----:B------:R-:W-:Y:S02]  /*1c490*/  F2FP.PACK_AB R53, R75, R74 ;  /* 0x0000004a4b35723e */ /* 0x000fe400000000ff */
[----:B------:R-:W-:Y:S04]  /*1c4a0*/  F2FP.PACK_AB R44, R204, R191 ;  /* 0x000000bfcc2c723e */ /* 0x000fe800000000ff */
[----:B------:R-:W-:Y:S01]  /*1c4b0*/  F2FP.PACK_AB R46, R190, R203 ;  /* 0x000000cbbe2e723e */ /* 0x000fe200000000ff */
[----:B------:R-:W-:Y:S01]  /*1c4c0*/  MUFU.EX2 R103, R103 ;  /* 0x0000006700677308 */ /* 0x000fe20000000800 */
[----:B------:R-:W-:Y:S02]  /*1c4d0*/  F2FP.PACK_AB R45, R81, R189 ;  /* 0x000000bd512d723e */ /* 0x000fe400000000ff */
[----:B------:R-:W-:Y:S02]  /*1c4e0*/  F2FP.PACK_AB R47, R83, R82 ;  /* 0x00000052532f723e */ /* 0x000fe400000000ff */
[----:B---3--:R-:W-:Y:S02]  /*1c4f0*/  F2FP.PACK_AB R55, R79, R78 ;  /* 0x0000004e4f37723e */ /* 0x008fe400000000ff */
[----:B----4-:R-:W-:Y:S03]  /*1c500*/  F2FP.PACK_AB R186, R113, R112 ;  /* 0x0000007071ba723e */ /* 0x010fe600000000ff */
[-C--:B-1----:R-:W-:Y:S01]  /*1c510*/  HMMA.16816.F32 R4, R44, R56.reuse, R4 ;  /* 0x000000382c04723c */ /* 0x082fe20000001804 */
[----:B------:R-:W1:Y:S07]  /*1c520*/  MUFU.EX2 R114, R114 ;  /* 0x0000007200727308 */ /* 0x000e6e0000000800 */
[C---:B------:R-:W-:Y:S03]  /*1c530*/  HMMA.16816.F32 R8, R52.reuse, R56, R8 ;  /* 0x000000383408723c */ /* 0x040fe60000001808 */
[----:B------:R-:W-:Y:S05]  /*1c540*/  MUFU.EX2 R105, R105 ;  /* 0x0000006900697308 */ /* 0x000fea0000000800 */
[-C--:B------:R-:W-:Y:S05]  /*1c550*/  HMMA.16816.F32 R12, R52, R58.reuse, R12 ;  /* 0x0000003a340c723c */ /* 0x080fea000000180c */
[----:B------:R-:W-:Y:S03]  /*1c560*/  MUFU.EX2 R108, R108 ;  /* 0x0000006c006c7308 */ /* 0x000fe60000000800 */
[C---:B------:R-:W-:Y:S01]  /*1c570*/  HMMA.16816.F32 R16, R44.reuse, R58, R16 ;  /* 0x0000003a2c10723c */ /* 0x040fe20000001810 */
[----:B------:R-:W2:Y:S03]  /*1c580*/  LDSM.16.MT88.4 R56, [R228+0x2900] ;  /* 0x00290000e438783b */ /* 0x000ea60000004200 */
[----:B-1----:R-:W-:Y:S03]  /*1c590*/  F2FP.PACK_AB R187, R115, R114 ;  /* 0x0000007273bb723e */ /* 0x002fe600000000ff */
[----:B------:R-:W-:Y:S01]  /*1c5a0*/  MUFU.EX2 R88, R88 ;  /* 0x0000005800587308 */ /* 0x000fe20000000800 */
[-C--:B------:R-:W-:Y:S08]  /*1c5b0*/  HMMA.16816.F32 R20, R44, R60.reuse, R20 ;  /* 0x0000003c2c14723c */ /* 0x080ff00000001814 */
[C---:B------:R-:W-:Y:S01]  /*1c5c0*/  HMMA.16816.F32 R24, R52.reuse, R60, R24 ;  /* 0x0000003c3418723c */ /* 0x040fe20000001818 */
[----:B------:R-:W1:Y:S07]  /*1c5d0*/  MUFU.EX2 R89, R89 ;  /* 0x0000005900597308 */ /* 0x000e6e0000000800 */
[-C--:B------:R-:W-:Y:S03]  /*1c5e0*/  HMMA.16816.F32 R28, R52, R62.reuse, R28 ;  /* 0x0000003e341c723c */ /* 0x080fe6000000181c */
[----:B------:R-:W-:Y:S05]  /*1c5f0*/  MUFU.EX2 R92, R92 ;  /* 0x0000005c005c7308 */ /* 0x000fea0000000800 */
[C---:B------:R-:W-:Y:S01]  /*1c600*/  HMMA.16816.F32 R32, R44.reuse, R62, R32 ;  /* 0x0000003e2c20723c */ /* 0x040fe20000001820 */
[----:B------:R-:W3:Y:S04]  /*1c610*/  LDSM.16.MT88.4 R60, [R231+0x2900] ;  /* 0x00290000e73c783b */ /* 0x000ee80000004200 */
[----:B------:R-:W4:Y:S03]  /*1c620*/  MUFU.EX2 R93, R93 ;  /* 0x0000005d005d7308 */ /* 0x000f260000000800 */
[-C--:B------:R-:W-:Y:S07]  /*1c630*/  HMMA.16816.F32 R36, R44, R68.reuse, R36 ;  /* 0x000000442c24723c */ /* 0x080fee0000001824 */
[----:B------:R-:W-:Y:S01]  /*1c640*/  MUFU.EX2 R90, R90 ;  /* 0x0000005a005a7308 */ /* 0x000fe20000000800 */
[C---:B------:R-:W-:Y:S08]  /*1c650*/  HMMA.16816.F32 R48, R52.reuse, R68, R48 ;  /* 0x000000443430723c */ /* 0x040ff00000001830 */
[-C--:B------:R-:W-:Y:S01]  /*1c660*/  HMMA.16816.F32 R116, R52, R70.reuse, R116 ;  /* 0x000000463474723c */ /* 0x080fe20000001874 */
[----:B------:R-:W1:Y:S07]  /*1c670*/  MUFU.EX2 R91, R91 ;  /* 0x0000005b005b7308 */ /* 0x000e6e0000000800 */
[C---:B------:R-:W-:Y:S01]  /*1c680*/  HMMA.16816.F32 R120, R44.reuse, R70, R120 ;  /* 0x000000462c78723c */ /* 0x040fe20000001878 */
[----:B------:R-:W2:Y:S02]  /*1c690*/  LDSM.16.MT88.4 R68, [R229+0x2900] ;  /* 0x00290000e544783b */ /* 0x000ea40000004200 */
[----:B------:R-:W-:Y:S05]  /*1c6a0*/  MUFU.EX2 R94, R94 ;  /* 0x0000005e005e7308 */ /* 0x000fea0000000800 */
[-C--:B------:R-:W-:Y:S05]  /*1c6b0*/  HMMA.16816.F32 R124, R44, R64.reuse, R124 ;  /* 0x000000402c7c723c */ /* 0x080fea000000187c */
[----:B------:R-:W2:Y:S03]  /*1c6c0*/  MUFU.EX2 R95, R95 ;  /* 0x0000005f005f7308 */ /* 0x000ea60000000800 */
[C---:B------:R-:W-:Y:S07]  /*1c6d0*/  HMMA.16816.F32 R128, R52.reuse, R64, R128 ;  /* 0x000000403480723c */ /* 0x040fee0000001880 */
[----:B------:R-:W2:Y:S01]  /*1c6e0*/  MUFU.EX2 R104, R104 ;  /* 0x0000006800687308 */ /* 0x000ea20000000800 */
[-C--:B------:R-:W-:Y:S07]  /*1c6f0*/  HMMA.16816.F32 R132, R52, R66.reuse, R132 ;  /* 0x000000423484723c */ /* 0x080fee0000001884 */
[----:B-1----:R-:W-:Y:S01]  /*1c700*/  F2FP.PACK_AB R52, R89, R88 ;  /* 0x000000585934723e */ /* 0x002fe200000000ff */
[----:B------:R-:W-:Y:S01]  /*1c710*/  HMMA.16816.F32 R40, R44, R66, R40 ;  /* 0x000000422c28723c */ /* 0x000fe20000001828 */
[----:B------:R-:W1:Y:S01]  /*1c720*/  LDSM.16.MT88.4 R64, [R230+0x2900] ;  /* 0x00290000e640783b */ /* 0x000e620000004200 */
[----:B------:R-:W-:Y:S02]  /*1c730*/  MUFU.EX2 R106, R106 ;  /* 0x0000006a006a7308 */ /* 0x000fe40000000800 */
[----:B----4-:R-:W-:Y:S02]  /*1c740*/  F2FP.PACK_AB R54, R93, R92 ;  /* 0x0000005c5d36723e */ /* 0x010fe400000000ff */
[----:B------:R-:W-:Y:S02]  /*1c750*/  F2FP.PACK_AB R53, R91, R90 ;  /* 0x0000005a5b35723e */ /* 0x000fe400000000ff */
[----:B------:R-:W-:Y:S04]  /*1c760*/  F2FP.PACK_AB R44, R85, R84 ;  /* 0x00000054552c723e */ /* 0x000fe800000000ff */
[----:B------:R-:W-:Y:S01]  /*1c770*/  F2FP.PACK_AB R46, R97, R96 ;  /* 0x00000060612e723e */ /* 0x000fe200000000ff */
[----:B------:R-:W4:Y:S01]  /*1c780*/  MUFU.EX2 R107, R107 ;  /* 0x0000006b006b7308 */ /* 0x000f220000000800 */
[----:B------:R-:W-:Y:S02]  /*1c790*/  F2FP.PACK_AB R45, R87, R86 ;  /* 0x00000056572d723e */ /* 0x000fe400000000ff */
[----:B------:R-:W-:Y:S02]  /*1c7a0*/  F2FP.PACK_AB R47, R99, R98 ;  /* 0x00000062632f723e */ /* 0x000fe400000000ff */
[----:B--2---:R-:W-:Y:S05]  /*1c7b0*/  F2FP.PACK_AB R55, R95, R94 ;  /* 0x0000005e5f37723e */ /* 0x004fea00000000ff */
[-C--:B------:R-:W-:Y:S08]  /*1c7c0*/  HMMA.16816.F32 R4, R44, R56.reuse, R4 ;  /* 0x000000382c04723c */ /* 0x080ff00000001804 */
[C---:B------:R-:W-:Y:S07]  /*1c7d0*/  HMMA.16816.F32 R8, R52.reuse, R56, R8 ;  /* 0x000000383408723c */ /* 0x040fee0000001808 */
[----:B------:R-:W-:Y:S01]  /*1c7e0*/  FADD.FTZ R57, R174, R140 ;  /* 0x0000008cae397221 */ /* 0x000fe20000010000 */
[-C--:B------:R-:W-:Y:S04]  /*1c7f0*/  HMMA.16816.F32 R12, R52, R58.reuse, R12 ;  /* 0x0000003a340c723c */ /* 0x080fe8000000180c */
[----:B------:R-:W-:Y:S04]  /*1c800*/  FADD.FTZ R56, R201, R72 ;  /* 0x00000048c9387221 */ /* 0x000fe80000010000 */
[C---:B------:R-:W-:Y:S07]  /*1c810*/  HMMA.16816.F32 R16, R44.reuse, R58, R16 ;  /* 0x0000003a2c10723c */ /* 0x040fee0000001810 */
[----:B------:R-:W-:Y:S01]  /*1c820*/  FADD.FTZ R59, R172, R141 ;  /* 0x0000008dac3b7221 */ /* 0x000fe20000010000 */
[-C--:B---3--:R-:W-:Y:S01]  /*1c830*/  HMMA.16816.F32 R20, R44, R60.reuse, R20 ;  /* 0x0000003c2c14723c */ /* 0x088fe20000001814 */
[----:B------:R-:W2:Y:S03]  /*1c840*/  LDSM.16.MT88.4 R172, [R231+0x3100] ;  /* 0x00310000e7ac783b */ /* 0x000ea60000004200 */
[----:B------:R-:W-:Y:S01]  /*1c850*/  FADD.FTZ R58, R185, R57 ;  /* 0x00000039b93a7221 */ /* 0x000fe20000010000 */
[----:B------:R-:W-:Y:S01]  /*1c860*/  F2FP.PACK_AB R185, R103, R102 ;  /* 0x0000006667b9723e */ /* 0x000fe200000000ff */
[----:B------:R-:W-:Y:S01]  /*1c870*/  FADD.FTZ R57, R184, R0 ;  /* 0x00000000b8397221 */ /* 0x000fe20000010000 */
[----:B------:R-:W-:Y:S01]  /*1c880*/  F2FP.PACK_AB R184, R101, R100 ;  /* 0x0000006465b8723e */ /* 0x000fe200000000ff */
[C---:B------:R-:W-:Y:S01]  /*1c890*/  HMMA.16816.F32 R24, R52.reuse, R60, R24 ;  /* 0x0000003c3418723c */ /* 0x040fe20000001818 */
[----:B------:R3:W-:Y:S03]  /*1c8a0*/  MUFU.EX2 R60, R3 ;  /* 0x00000003003c7308 */ /* 0x0007e60000000800 */
[----:B------:R-:W-:Y:S02]  /*1c8b0*/  FADD.FTZ R0, R163, R58 ;  /* 0x0000003aa3007221 */ /* 0x000fe40000010000 */
[----:B------:R-:W-:Y:S02]  /*1c8c0*/  FADD.FTZ R57, R251, R57 ;  /* 0x00000039fb397221 */ /* 0x000fe40000010000 */
[-C--:B------:R-:W-:Y:S03]  /*1c8d0*/  HMMA.16816.F32 R28, R52, R62.reuse, R28 ;  /* 0x0000003e341c723c */ /* 0x080fe6000000181c */
[----:B------:R-:W1:Y:S01]  /*1c8e0*/  MUFU.EX2 R61, R110 ;  /* 0x0000006e003d7308 */ /* 0x000e620000000800 */
[----:B------:R-:W-:Y:S02]  /*1c8f0*/  FADD.FTZ R0, R161, R0 ;  /* 0x00000000a1007221 */ /* 0x000fe40000010000 */
[----:B------:R-:W-:Y:S02]  /*1c900*/  FADD.FTZ R57, R252, R57 ;  /* 0x00000039fc397221 */ /* 0x000fe40000010000 */
[C---:B------:R-:W-:Y:S04]  /*1c910*/  HMMA.16816.F32 R32, R44.reuse, R62, R32 ;  /* 0x0000003e2c20723c */ /* 0x040fe80000001820 */
[----:B------:R-:W-:Y:S04]  /*1c920*/  FADD.FTZ R0, R167, R0 ;  /* 0x00000000a7007221 */ /* 0x000fe80000010000 */
[-C--:B------:R-:W-:Y:S04]  /*1c930*/  HMMA.16816.F32 R36, R44, R68.reuse, R36 ;  /* 0x000000442c24723c */ /* 0x080fe80000001824 */
[----:B---3--:R-:W-:Y:S04]  /*1c940*/  FADD.FTZ R3, R171, R59 ;  /* 0x0000003bab037221 */ /* 0x008fe80000010000 */
[C---:B------:R-:W-:Y:S04]  /*1c950*/  HMMA.16816.F32 R48, R52.reuse, R68, R48 ;  /* 0x000000443430723c */ /* 0x040fe80000001830 */
[----:B------:R-:W-:Y:S04]  /*1c960*/  FADD.FTZ R3, R162, R3 ;  /* 0x00000003a2037221 */ /* 0x000fe80000010000 */
[-C--:B------:R-:W-:Y:S08]  /*1c970*/  HMMA.16816.F32 R116, R52, R70.reuse, R116 ;  /* 0x000000463474723c */ /* 0x080ff00000001874 */
[C---:B------:R-:W-:Y:S07]  /*1c980*/  HMMA.16816.F32 R120, R44.reuse, R70, R120 ;  /* 0x000000462c78723c */ /* 0x040fee0000001878 */
[----:B------:R-:W-:Y:S01]  /*1c990*/  MOV R71, R2 ;  /* 0x0000000200477202 */ /* 0x000fe20000000f00 */
[-C--:B-1----:R-:W-:Y:S08]  /*1c9a0*/  HMMA.16816.F32 R124, R44, R64.reuse, R124 ;  /* 0x000000402c7c723c */ /* 0x082ff0000000187c */
        /* <DEDUP_REMOVED lines=8> */
[----:B------:R-:W1:Y:S04]  /*1ca30*/  LDSM.16.MT88.4 R4, [R229+0x3100] ;  /* 0x00310000e504783b */ /* 0x000e680000004200 */
[----:B------:R-:W-:Y:S01]  /*1ca40*/  FADD.FTZ R52, R160, R3 ;  /* 0x00000003a0347221 */ /* 0x000fe20000010000 */
[----:B------:R-:W-:Y:S01]  /*1ca50*/  F2FP.PACK_AB R46, R109, R108 ;  /* 0x0000006c6d2e723e */ /* 0x000fe200000000ff */
[----:B------:R-:W-:Y:S01]  /*1ca60*/  FADD.FTZ R3, R199, R53 ;  /* 0x00000035c7037221 */ /* 0x000fe20000010000 */
[----:B----4-:R-:W-:Y:S04]  /*1ca70*/  F2FP.PACK_AB R45, R107, R106 ;  /* 0x0000006a6b2d723e */ /* 0x010fe800000000ff */
[----:B------:R-:W-:Y:S01]  /*1ca80*/  FADD.FTZ R3, R200, R3 ;  /* 0x00000003c8037221 */ /* 0x000fe20000010000 */
        /* <DEDUP_REMOVED lines=22> */
[----:B------:R-:W2:Y:S01]  /*1cbf0*/  LDSM.16.MT88.4 R8, [R230+0x3100] ;  /* 0x00310000e608783b */ /* 0x000ea20000004200 */
        /* <DEDUP_REMOVED lines=86> */
.L_x_727:
[----:B------:R-:W3:Y:S04]  /*1d160*/  LDL.LU R6, [R1+0x1c] ;  /* 0x00001c0001067983 */ /* 0x000ee80000300800 */
        /* <DEDUP_REMOVED lines=10> */
[----:B--2---:R-:W2:Y:S01]  /*1d210*/  SHFL.BFLY PT, R7, R2, 0x2, 0x1f ;  /* 0x0c401f0002077f89 */ /* 0x004ea200000e0000 */
[----:B-1----:R-:W-:-:S03]  /*1d220*/  FADD.FTZ R4, R4, R6 ;  /* 0x0000000604047221 */ /* 0x002fc60000010000 */
[----:B------:R-:W1:Y:S01]  /*1d230*/  SHFL.BFLY PT, R6, R8, 0x2, 0x1f ;  /* 0x0c401f0008067f89 */ /* 0x000e6200000e0000 */
[----:B---3--:R-:W-:-:S03]  /*1d240*/  FADD.FTZ R5, R5, R9 ;  /* 0x0000000905057221 */ /* 0x008fc60000010000 */
[----:B------:R-:W3:Y:S04]  /*1d250*/  SHFL.BFLY PT, R0, R4, 0x1, 0x1f ;  /* 0x0c201f0004007f89 */ /* 0x000ee800000e0000 */
[----:B------:R-:W4:Y:S01]  /*1d260*/  SHFL.BFLY PT, R3, R5, 0x1, 0x1f ;  /* 0x0c201f0005037f89 */ /* 0x000f2200000e0000 */
[----:B--2---:R-:W-:Y:S02]  /*1d270*/  FADD.FTZ R7, R7, R2 ;  /* 0x0000000207077221 */ /* 0x004fe40000010000 */
[----:B-1----:R-:W-:-:S03]  /*1d280*/  FADD.FTZ R6, R6, R8 ;  /* 0x0000000806067221 */ /* 0x002fc60000010000 */
[----:B------:R-:W1:Y:S01]  /*1d290*/  SHFL.BFLY PT, R8, R7, 0x1, 0x1f ;  /* 0x0c201f0007087f89 */ /* 0x000e6200000e0000 */
[----:B---3--:R-:W-:Y:S01]  /*1d2a0*/  FADD.FTZ R4, R4, R0 ;  /* 0x0000000004047221 */ /* 0x008fe20000010000 */
        /* <DEDUP_REMOVED lines=99> */
.L_x_671:
[----:B------:R-:W3:Y:S02]  /*1d8e0*/  S2R R55, SR_CTAID.Y ;  /* 0x0000000000377919 */ /* 0x000ee40000002600 */
[----:B---3--:R-:W-:Y:S01]  /*1d8f0*/  SHF.R.S32.HI R43, RZ, 0x1f, R55 ;  /* 0x0000001fff2b7819 */ /* 0x008fe20000011437 */
[----:B------:R-:W-:Y:S05]  /*1d900*/  @P4 BRA `(.L_x_729) ;  /* 0x0000130000004947 */ /* 0x000fea0003800000 */
[----:B------:R-:W3:Y:S01]  /*1d910*/  LDL R44, [R1+0x68] ;  /* 0x00006800012c7983 */ /* 0x000ee20000100800 */
[----:B------:R-:W-:Y:S01]  /*1d920*/  IMAD.MOV.U32 R6, RZ, RZ, -0x10 ;  /* 0xfffffff0ff067424 */ /* 0x000fe200078e00ff */
[----:B------:R-:W-:Y:S02]  /*1d930*/  F2FP.PACK_AB R5, R145, R144 ;  /* 0x000000909105723e */ /* 0x000fe400000000ff */
[----:B------:R-:W4:Y:S01]  /*1d940*/  S2R R41, SR_TID.X ;  /* 0x0000000000297919 */ /* 0x000f220000002100 */
        /* <DEDUP_REMOVED lines=12> */
[----:B----4-:R-:W-:Y:S02]  /*1da10*/  SHF.R.S32.HI R42, RZ, 0x1f, R41 ;  /* 0x0000001fff2a7819 */ /* 0x010fe40000011429 */
        /* <DEDUP_REMOVED lines=16> */
[----:B--2---:R-:W-:Y:S01]  /*1db20*/  IMAD.IADD R27, R41, 0x1, -R0 ;  /* 0x00000001291b7824 */ /* 0x004fe200078e0a00 */
        /* <DEDUP_REMOVED lines=35> */
[----:B--2---:R-:W-:-:S03]  /*1dd60*/  IMAD.MOV.U32 R5, RZ, RZ, 0x20 ;  /* 0x00000020ff057424 */ /* 0x004fc600078e00ff */
        /* <DEDUP_REMOVED lines=14> */
[----:B--2---:R-:W-:-:S03]  /*1de50*/  IMAD.IADD R3, R8, 0x1, R2 ;  /* 0x0000000108037824 */ /* 0x004fc600078e0202 */
        /* <DEDUP_REMOVED lines=19> */
[----:B------:R1:W-:Y:S04]  /*1df90*/  STS [R0+0x2400], R16 ;  /* 0x0024001000007388 */ /* 0x0003e80000000800 */
[----:B------:R2:W-:Y:S04]  /*1dfa0*/  STS [R3+0x2000], R10 ;  /* 0x0020000a03007388 */ /* 0x0005e80000000800 */
[----:B------:R4:W-:Y:S01]  /*1dfb0*/  STS [R7+0x2000], R9 ;  /* 0x0020000907007388 */ /* 0x0009e20000000800 */
[----:B---3--:R-:W-:-:S03]  /*1dfc0*/  IMAD.WIDE R4, R44, R2, c[0x0][0x500] ;  /* 0x000140002c047625 */ /* 0x008fc600078e0202 */
[----:B------:R-:W-:Y:S06]  /*1dfd0*/  BAR.SYNC.DEFER_BLOCKING 0x1, 0x80 ;  /* 0x0042000000007b1d */ /* 0x000fec0000010000 */
[----:B-1----:R-:W3:Y:S01]  /*1dfe0*/  @P1 LDG.E R0, [R4.64] ;  /* 0x0000000804001981 */ /* 0x002ee2000c1e1900 */
[----:B------:R-:W-:Y:S02]  /*1dff0*/  IMAD.MOV.U32 R15, RZ, RZ, c[0x0][0x388] ;  /* 0x0000e200ff0f7624 */ /* 0x000fe400078e00ff */
[----:B--2---:R-:W-:-:S05]  /*1e000*/  @P0 IMAD.WIDE R2, R44, R2, c[0x0][0x508] ;  /* 0x000142002c020625 */ /* 0x004fca00078e0202 */
[----:B------:R1:W5:Y:S02]  /*1e010*/  @P0 LDG.E R15, [R2.64] ;  /* 0x00000008020f0981 */ /* 0x000364000c1e1900 */
[----:B-1----:R-:W-:Y:S02]  /*1e020*/  CS2R R2, SRZ ;  /* 0x0000000000027805 */ /* 0x002fe4000001ff00 */
[--C-:B---3--:R-:W-:Y:S01]  /*1e030*/  @P1 SHF.R.S32.HI R3, RZ, 0x1f, R0.reuse ;  /* 0x0000001fff031819 */ /* 0x108fe20000011400 */
[----:B------:R-:W-:Y:S01]  /*1e040*/  @P1 IMAD.MOV.U32 R2, RZ, RZ, R0 ;  /* 0x000000ffff021224 */ /* 0x000fe200078e0000 */
[----:B------:R-:W-:Y:S05]  /*1e050*/  @P0 BRA `(.L_x_730) ;  /* 0x0000004000000947 */ /* 0x000fea0003800000 */
[----:B----4-:R-:W-:Y:S05]  /*1e060*/  @!P1 BRA `(.L_x_730) ;  /* 0x0000003000009947 */ /* 0x010fea0003800000 */
[----:B------:R-:W2:Y:S04]  /*1e070*/  LDG.E R6, [R4.64] ;  /* 0x0000000804067981 */ /* 0x000ea8000c1e1900 */
[----:B------:R-:W2:Y:S02]  /*1e080*/  LDG.E R0, [R4.64+0x4] ;  /* 0x0000040804007981 */ /* 0x000ea4000c1e1900 */
[----:B--2--5:R-:W-:-:S02]  /*1e090*/  IADD3 R15, -R6, R0, RZ ;  /* 0x00000000060f7210 */ /* 0x024fc40007ffe1ff */
.L_x_730:
        /* <DEDUP_REMOVED lines=183> */
.L_x_729:
        /* <DEDUP_REMOVED lines=19> */
.L_x_731:
[----:B----4-:R-:W3:Y:S01]  /*1ed40*/  S2R R10, SR_TID.X ;  /* 0x00000000000a7919 */ /* 0x010ee20000002100 */
[----:B------:R-:W-:Y:S01]  /*1ed50*/  SHF.R.S32.HI R0, RZ, 0x1f, R8 ;  /* 0x0000001fff007819 */ /* 0x000fe20000011408 */
[----:B------:R-:W-:Y:S01]  /*1ed60*/  BSSY B0, `(.L_x_732) ;  /* 0x0000026000007945 */ /* 0x000fe20003800000 */
[----:B-1----:R-:W-:-:S02]  /*1ed70*/  SEL R9, R8, RZ, !P0 ;  /* 0x000000ff08097207 */ /* 0x002fc40004000000 */
[----:B------:R-:W-:Y:S02]  /*1ed80*/  SEL R11, R0, RZ, !P0 ;  /* 0x000000ff000b7207 */ /* 0x000fe40004000000 */
[----:B---3--:R-:W-:-:S13]  /*1ed90*/  ISETP.GT.AND P1, PT, R10, 0x7f, PT ;  /* 0x0000007f0a00780c */ /* 0x008fda0003f24270 */
        /* <DEDUP_REMOVED lines=34> */
.L_x_733:
[----:B------:R-:W-:Y:S05]  /*1efc0*/  BSYNC B0 ;  /* 0x0000000000007941 */ /* 0x000fea0003800000 */
.L_x_732:
[----:B------:R-:W3:Y:S01]  /*1efd0*/  S2R R12, SR_CTAID.X ;  /* 0x00000000000c7919 */ /* 0x000ee20000002500 */
        /* <DEDUP_REMOVED lines=16> */
[----:B---3--:R-:W-:Y:S02]  /*1f0e0*/  IMAD R4, R12, 0x80, R4 ;  /* 0x000000800c047824 */ /* 0x008fe400078e0204 */
        /* <DEDUP_REMOVED lines=28> */
[----:B------:R-:W3:Y:S01]  /*1f2b0*/  SHFL.IDX PT, R7, R3, RZ, 0x181f ;  /* 0x00181fff03077589 */ /* 0x000ee200000e0000 */
[----:B------:R-:W-:-:S02]  /*1f2c0*/  IADD3 R8, R2, 0x10, RZ ;  /* 0x0000001002087810 */ /* 0x000fc40007ffe0ff */
[-C--:B------:R-:W-:Y:S01]  /*1f2d0*/  ISETP.GE.OR P1, PT, R2, R19.reuse, P0 ;  /* 0x000000130200720c */ /* 0x080fe20000726670 */
[----:B------:R-:W4:Y:S01]  /*1f2e0*/  SHFL.IDX PT, R9, R3, 0x1, 0x181f ;  /* 0x00381f0003097f89 */ /* 0x000f2200000e0000 */
[-C--:B------:R-:W-:Y:S02]  /*1f2f0*/  ISETP.GE.OR P5, PT, R8, R19.reuse, P0 ;  /* 0x000000130800720c */ /* 0x080fe400007a6670 */
[C---:B------:R-:W-:Y:S01]  /*1f300*/  IADD3 R14, R2.reuse, 0x20, RZ ;  /* 0x00000020020e7810 */ /* 0x040fe20007ffe0ff */
[----:B------:R-:W2:Y:S01]  /*1f310*/  SHFL.IDX PT, R8, R4, 0x2, 0x181f ;  /* 0x00581f0004087f89 */ /* 0x000ea200000e0000 */
[----:B------:R-:W-:Y:S02]  /*1f320*/  IADD3 R10, R2, 0x40, RZ ;  /* 0x00000040020a7810 */ /* 0x000fe40007ffe0ff */
[----:B------:R-:W-:Y:S01]  /*1f330*/  ISETP.GE.OR P4, PT, R14, R19, P0 ;  /* 0x000000130e00720c */ /* 0x000fe20000786670 */
[----:B------:R-:W2:Y:S01]  /*1f340*/  SHFL.IDX PT, R12, R3, 0x2, 0x181f ;  /* 0x00581f00030c7f89 */ /* 0x000ea200000e0000 */
[----:B------:R-:W-:-:S02]  /*1f350*/  IADD3 R13, R2, 0x30, RZ ;  /* 0x00000030020d7810 */ /* 0x000fc40007ffe0ff */
[-C--:B------:R-:W-:Y:S01]  /*1f360*/  ISETP.GE.OR P6, PT, R10, R19.reuse, P0 ;  /* 0x000000130a00720c */ /* 0x080fe200007c6670 */
[----:B------:R-:W2:Y:S01]  /*1f370*/  SHFL.IDX PT, R11, R4, 0x3, 0x181f ;  /* 0x00781f00040b7f89 */ /* 0x000ea200000e0000 */
[C---:B-1----:R-:W-:Y:S02]  /*1f380*/  @!P1 LEA R6, P2, R0.reuse, R6, 0x1 ;  /* 0x0000000600069211 */ /* 0x042fe400078408ff */
[----:B------:R-:W-:Y:S01]  /*1f390*/  ISETP.GE.OR P3, PT, R13, R19, P0 ;  /* 0x000000130d00720c */ /* 0x000fe20000766670 */
[----:B------:R-:W1:Y:S01]  /*1f3a0*/  SHFL.IDX PT, R14, R3, 0x3, 0x181f ;  /* 0x00781f00030e7f89 */ /* 0x000e6200000e0000 */
[----:B---3--:R-:W-:-:S03]  /*1f3b0*/  @!P1 LEA.HI.X R7, R0, R7, R20, 0x1, P2 ;  /* 0x0000000700079211 */ /* 0x008fc600010f0c14 */
[----:B------:R-:W3:Y:S04]  /*1f3c0*/  SHFL.IDX PT, R10, R4, 0x4, 0x181f ;  /* 0x00981f00040a7f89 */ /* 0x000ee800000e0000 */
[----:B------:R1:W-:Y:S04]  /*1f3d0*/  @!P1 ST.E.128 [R6.64], RZ ;  /* 0x000000ff06009985 */ /* 0x0003e8000c101d08 */
[----:B------:R-:W-:Y:S04]  /*1f3e0*/  SHFL.IDX PT, R13, R4, 0x5, 0x181f ;  /* 0x00b81f00040d7f89 */ /* 0x000fe800000e0000 */
[----:B------:R-:W-:Y:S04]  /*1f3f0*/  SHFL.IDX PT, R15, R4, 0x6, 0x181f ;  /* 0x00d81f00040f7f89 */ /* 0x000fe800000e0000 */
[----:B------:R-:W3:Y:S04]  /*1f400*/  SHFL.IDX PT, R18, R3, 0x4, 0x181f ;  /* 0x00981f0003127f89 */ /* 0x000ee800000e0000 */
[----:B------:R-:W3:Y:S04]  /*1f410*/  SHFL.IDX PT, R17, R3, 0x5, 0x181f ;  /* 0x00b81f0003117f89 */ /* 0x000ee800000e0000 */
[----:B------:R-:W3:Y:S04]  /*1f420*/  SHFL.IDX PT, R16, R3, 0x6, 0x181f ;  /* 0x00d81f0003107f89 */ /* 0x000ee800000e0000 */
[----:B------:R-:W3:Y:S01]  /*1f430*/  SHFL.IDX PT, R4, R4, 0x7, 0x181f ;  /* 0x00f81f0004047f89 */ /* 0x000ee200000e0000 */
[----:B-1----:R-:W-:-:S02]  /*1f440*/  IADD3 R7, R2, 0x50, RZ ;  /* 0x0000005002077810 */ /* 0x002fc40007ffe0ff */
[C---:B------:R-:W-:Y:S01]  /*1f450*/  @!P5 LEA R6, P1, R0.reuse, R5, 0x1 ;  /* 0x000000050006d211 */ /* 0x040fe200078208ff */
[----:B------:R-:W1:Y:S01]  /*1f460*/  SHFL.IDX PT, R3, R3, 0x7, 0x181f ;  /* 0x00f81f0003037f89 */ /* 0x000e6200000e0000 */
[----:B------:R-:W-:Y:S02]  /*1f470*/  ISETP.GE.OR P2, PT, R7, R19, P0 ;  /* 0x000000130700720c */ /* 0x000fe40000746670 */
[C---:B----4-:R-:W-:Y:S02]  /*1f480*/  @!P5 LEA.HI.X R7, R0.reuse, R9, R20, 0x1, P1 ;  /* 0x000000090007d211 */ /* 0x050fe400008f0c14 */
[----:B--2---:R-:W-:Y:S02]  /*1f490*/  @!P4 LEA R8, P1, R0, R8, 0x1 ;  /* 0x000000080008c211 */ /* 0x004fe400078208ff */
        /* <DEDUP_REMOVED lines=9> */
[----:B--2---:R-:W-:-:S04]  /*1f530*/  @!P3 LEA R6, P5, R0, R11, 0x1 ;  /* 0x0000000b0006b211 */ /* 0x004fc800078a08ff */
[C---:B------:R-:W-:Y:S02]  /*1f540*/  @!P3 LEA.HI.X R7, R0.reuse, R14, R20, 0x1, P5 ;  /* 0x0000000e0007b211 */ /* 0x040fe400028f0c14 */
[----:B---3--:R-:W-:-:S03]  /*1f550*/  @!P6 LEA R10, P5, R0, R10, 0x1 ;  /* 0x0000000a000ae211 */ /* 0x008fc600078a08ff */
        /* <DEDUP_REMOVED lines=14> */
.L_x_734:
        /* <DEDUP_REMOVED lines=12> */
.L_x_745:


//--------------------- .nv.shared._ZN7cutlass13device_kernelIN5flash19enable_sm80_to_sm89INS1_16FlashAttnFwdSm80INS1_25CollectiveMainloopFwdSm80ILi4ELi1ELb0EN4cute5tupleIJNS5_1CILi128EEENS7_ILi112EEENS7_ILi64EEEEEELi64ENS_6half_tEfNS_4arch4Sm80ELb0ELb0ELb0ELb0ELb0ELb0ELb1ELb0EEENS1_21CollectiveEpilogueFwdINS6_IJS8_SA_S9_EEENS6_IJNS7_ILi1EEESI_SI_EEESC_SE_Li128ELb0ELb1ELb0ELb0EEENS1_19SingleTileSchedulerILb0ELb0ELb1ELi128EEEEEEEEEvNT_6ParamsE --------------------------
	.section	.nv.shared._ZN7cutlass13device_kernelIN5flash19enable_sm80_to_sm89INS1_16FlashAttnFwdSm80INS1_25CollectiveMainloopFwdSm80ILi4ELi1ELb0EN4cute5tupleIJNS5_1CILi128EEENS7_ILi112EEENS7_ILi64EEEEEELi64ENS_6half_tEfNS_4arch4Sm80ELb0ELb0ELb0ELb0ELb0ELb0ELb1ELb0EEENS1_21CollectiveEpilogueFwdINS6_IJS8_SA_S9_EEENS6_IJNS7_ILi1EEESI_SI_EEESC_SE_Li128ELb0ELb1ELb0ELb0EEENS1_19SingleTileSchedulerILb0ELb0ELb1ELi128EEEEEEEEEvNT_6ParamsE,"aw",@nobits
	.sectionflags	@""
	.align	16


//--------------------- .nv.global                --------------------------
	.section	.nv.global,"aw",@nobits
.nv.global:
	.type		_ZN65_INTERNAL_aea7c052_29_flash_fwd_hdim64_fp16_sm80_cu_744032ad_35274cute1_E,@object
	.size		_ZN65_INTERNAL_aea7c052_29_flash_fwd_hdim64_fp16_sm80_cu_744032ad_35274cute1_E,(_ZN65_INTERNAL_aea7c052_29_flash_fwd_hdim64_fp16_sm80_cu_744032ad_35274cuda3std3__45__cpo6cbeginE - _ZN65_INTERNAL_aea7c052_29_flash_fwd_hdim64_fp16_sm80_cu_744032ad_35274cute1_E)
_ZN65_INTERNAL_aea7c052_29_flash_fwd_hdim64_fp16_sm80_cu_744032ad_35274cute1_E:
	.zero		1
	.type		_ZN65_INTERNAL_aea7c052_29_flash_fwd_hdim64_fp16_sm80_cu_744032ad_35274cuda3std3__45__cpo6cbeginE,@object
	.size		_ZN65_INTERNAL_aea7c052_29_flash_fwd_hdim64_fp16_sm80_cu_744032ad_35274cuda3std3__45__cpo6cbeginE,(_ZN65_INTERNAL_aea7c052_29_flash_fwd_hdim64_fp16_sm80_cu_744032ad_35274cuda3std3__48in_placeE - _ZN65_INTERNAL_aea7c052_29_flash_fwd_hdim64_fp16_sm80_cu_744032ad_35274cuda3std3__45__cpo6cbeginE)
_ZN65_INTERNAL_aea7c052_29_flash_fwd_hdim64_fp16_sm80_cu_744032ad_35274cuda3std3__45__cpo6cbeginE:
	.zero		1
	.type		_ZN65_INTERNAL_aea7c052_29_flash_fwd_hdim64_fp16_sm80_cu_744032ad_35274cuda3std3__48in_placeE,@object
	.size		_ZN65_INTERNAL_aea7c052_29_flash_fwd_hdim64_fp16_sm80_cu_744032ad_35274cuda3std3__48in_placeE,(_ZN65_INTERNAL_aea7c052_29_flash_fwd_hdim64_fp16_sm80_cu_744032ad_35274cuda3std6ranges3__45__cpo9iter_moveE - _ZN65_INTERNAL_aea7c052_29_flash_fwd_hdim64_fp16_sm80_cu_744032ad_35274cuda3std3__48in_placeE)
_ZN65_INTERNAL_aea7c052_29_flash_fwd_hdim64_fp16_sm80_cu_744032ad_35274cuda3std3__48in_placeE:
	.zero		1
	.type		_ZN65_INTERNAL_aea7c052_29_flash_fwd_hdim64_fp16_sm80_cu_744032ad_35274cuda3std6ranges3__45__cpo9iter_moveE,@object
	.size		_ZN65_INTERNAL_aea7c052_29_flash_fwd_hdim64_fp16_sm80_cu_744032ad_35274cuda3std6ranges3__45__cpo9iter_moveE,(_ZN65_INTERNAL_aea7c052_29_flash_fwd_hdim64_fp16_sm80_cu_744032ad_35274cuda3std3__45__cpo5beginE - _ZN65_INTERNAL_aea7c052_29_flash_fwd_hdim64_fp16_sm80_cu_744032ad_35274cuda3std6ranges3__45__cpo9iter_moveE)
_ZN65_INTERNAL_aea7c052_29_flash_fwd_hdim64_fp16_sm80_cu_744032ad_35274cuda3std6ranges3__45__cpo9iter_moveE:
	.zero		1
	.type		_ZN65_INTERNAL_aea7c052_29_flash_fwd_hdim64_fp16_sm80_cu_744032ad_35274cuda3std3__45__cpo5beginE,@object
	.size		_ZN65_INTERNAL_aea7c052_29_flash_fwd_hdim64_fp16_sm80_cu_744032ad_35274cuda3std3__45__cpo5beginE,(_ZN65_INTERNAL_aea7c052_29_flash_fwd_hdim64_fp16_sm80_cu_744032ad_35274cuda3std3__467_GLOBAL__N__aea7c052_29_flash_fwd_hdim64_fp16_sm80_cu_744032ad_35276ignoreE - _ZN65_INTERNAL_aea7c052_29_flash_fwd_hdim64_fp16_sm80_cu_744032ad_35274cuda3std3__45__cpo5beginE)
_ZN65_INTERNAL_aea7c052_29_flash_fwd_hdim64_fp16_sm80_cu_744032ad_35274cuda3std3__45__cpo5beginE:
	.zero		1
	.type		_ZN65_INTERNAL_aea7c052_29_flash_fwd_hdim64_fp16_sm80_cu_744032ad_35274cuda3std3__467_GLOBAL__N__aea7c052_29_flash_fwd_hdim64_fp16_sm80_cu_744032ad_35276ignoreE,@object
	.size		_ZN65_INTERNAL_aea7c052_29_flash_fwd_hdim64_fp16_sm80_cu_744032ad_35274cuda3std3__467_GLOBAL__N__aea7c052_29_flash_fwd_hdim64_fp16_sm80_cu_744032ad_35276ignoreE,(_ZN65_INTERNAL_aea7c052_29_flash_fwd_hdim64_fp16_sm80_cu_744032ad_35274cute7productE - _ZN65_INTERNAL_aea7c052_29_flash_fwd_hdim64_fp16_sm80_cu_744032ad_35274cuda3std3__467_GLOBAL__N__aea7c052_29_flash_fwd_hdim64_fp16_sm80_cu_744032ad_35276ignoreE)
_ZN65_INTERNAL_aea7c052_29_flash_fwd_hdim64_fp16_sm80_cu_744032ad_35274cuda3std3__467_GLOBAL__N__aea7c052_29_flash_fwd_hdim64_fp16_sm80_cu_744032ad_35276ignoreE:
	.zero		1
	.type		_ZN65_INTERNAL_aea7c052_29_flash_fwd_hdim64_fp16_sm80_cu_744032ad_35274cute7productE,@object
	.size		_ZN65_INTERNAL_aea7c052_29_flash_fwd_hdim64_fp16_sm80_cu_744032ad_35274cute7productE,(_ZN65_INTERNAL_aea7c052_29_flash_fwd_hdim64_fp16_sm80_cu_744032ad_35274cuda3std3__45__cpo3endE - _ZN65_INTERNAL_aea7c052_29_flash_fwd_hdim64_fp16_sm80_cu_744032ad_35274cute7productE)
_ZN65_INTERNAL_aea7c052_29_flash_fwd_hdim64_fp16_sm80_cu_744032ad_35274cute7productE:
	.zero		1
	.type		_ZN65_INTERNAL_aea7c052_29_flash_fwd_hdim64_fp16_sm80_cu_744032ad_35274cuda3std3__45__cpo3endE,@object
	.size		_ZN65_INTERNAL_aea7c052_29_flash_fwd_hdim64_fp16_sm80_cu_744032ad_35274cuda3std3__45__cpo3endE,(_ZN65_INTERNAL_aea7c052_29_flash_fwd_hdim64_fp16_sm80_cu_744032ad_35274cuda3std3__419piecewise_constructE - _ZN65_INTERNAL_aea7c052_29_flash_fwd_hdim64_fp16_sm80_cu_744032ad_35274cuda3std3__45__cpo3endE)
_ZN65_INTERNAL_aea7c052_29_flash_fwd_hdim64_fp16_sm80_cu_744032ad_35274cuda3std3__45__cpo3endE:
	.zero		1
	.type		_ZN65_INTERNAL_aea7c052_29_flash_fwd_hdim64_fp16_sm80_cu_744032ad_35274cuda3std3__419piecewise_constructE,@object
	.size		_ZN65_INTERNAL_aea7c052_29_flash_fwd_hdim64_fp16_sm80_cu_744032ad_35274cuda3std3__419piecewise_constructE,(_ZN65_INTERNAL_aea7c052_29_flash_fwd_hdim64_fp16_sm80_cu_744032ad_35274cuda3std3__45__cpo4cendE - _ZN65_INTERNAL_aea7c052_29_flash_fwd_hdim64_fp16_sm80_cu_744032ad_35274cuda3std3__419piecewise_constructE)
_ZN65_INTERNAL_aea7c052_29_flash_fwd_hdim64_fp16_sm80_cu_744032ad_35274cuda3std3__419piecewise_constructE:
	.zero		1
	.type		_ZN65_INTERNAL_aea7c052_29_flash_fwd_hdim64_fp16_sm80_cu_744032ad_35274cuda3std3__45__cpo4cendE,@object
	.size		_ZN65_INTERNAL_aea7c052_29_flash_fwd_hdim64_fp16_sm80_cu_744032ad_35274cuda3std3__45__cpo4cendE,(_ZN65_INTERNAL_aea7c052_29_flash_fwd_hdim64_fp16_sm80_cu_744032ad_35274cuda3std6ranges3__45__cpo4swapE - _ZN65_INTERNAL_aea7c052_29_flash_fwd_hdim64_fp16_sm80_cu_744032ad_35274cuda3std3__45__cpo4cendE)
_ZN65_INTERNAL_aea7c052_29_flash_fwd_hdim64_fp16_sm80_cu_744032ad_35274cuda3std3__45__cpo4cendE:
	.zero		1
	.type		_ZN65_INTERNAL_aea7c052_29_flash_fwd_hdim64_fp16_sm80_cu_744032ad_35274cuda3std6ranges3__45__cpo4swapE,@object
	.size		_ZN65_INTERNAL_aea7c052_29_flash_fwd_hdim64_fp16_sm80_cu_744032ad_35274cuda3std6ranges3__45__cpo4swapE,(.L_7 - _ZN65_INTERNAL_aea7c052_29_flash_fwd_hdim64_fp16_sm80_cu_744032ad_35274cuda3std6ranges3__45__cpo4swapE)
_ZN65_INTERNAL_aea7c052_29_flash_fwd_hdim64_fp16_sm80_cu_744032ad_35274cuda3std6ranges3__45__cpo4swapE:
	.zero		1
.L_7:


//--------------------- .nv.shared._ZN7cutlass13device_kernelIN5flash19enable_sm80_to_sm89INS1_16FlashAttnFwdSm80INS1_25CollectiveMainloopFwdSm80ILi4ELi1ELb0EN4cute5tupleIJNS5_1CILi128EEENS7_ILi112EEENS7_ILi64EEEEEELi64ENS_6half_tEfNS_4arch4Sm80ELb0ELb0ELb0ELb1ELb0ELb0ELb1ELb0EEENS1_21CollectiveEpilogueFwdINS6_IJS8_SA_S9_EEENS6_IJNS7_ILi1EEESI_SI_EEESC_SE_Li128ELb1ELb1ELb0ELb0EEENS1_19SingleTileSchedulerILb1ELb0ELb1ELi128EEEEEEEEEvNT_6ParamsE --------------------------
	.section	.nv.shared._ZN7cutlass13device_kernelIN5flash19enable_sm80_to_sm89INS1_16FlashAttnFwdSm80INS1_25CollectiveMainloopFwdSm80ILi4ELi1ELb0EN4cute5tupleIJNS5_1CILi128EEENS7_ILi112EEENS7_ILi64EEEEEELi64ENS_6half_tEfNS_4arch4Sm80ELb0ELb0ELb0ELb1ELb0ELb0ELb1ELb0EEENS1_21CollectiveEpilogueFwdINS6_IJS8_SA_S9_EEENS6_IJNS7_ILi1EEESI_SI_EEESC_SE_Li128ELb1ELb1ELb0ELb0EEENS1_19SingleTileSchedulerILb1ELb0ELb1ELi128EEEEEEEEEvNT_6ParamsE,"aw",@nobits
	.sectionflags	@""
	.align	16


//--------------------- .nv.shared._ZN7cutlass13device_kernelIN5flash19enable_sm80_to_sm89INS1_16FlashAttnFwdSm80INS1_25CollectiveMainloopFwdSm80ILi4ELi1ELb0EN4cute5tupleIJNS5_1CILi128EEENS7_ILi112EEENS7_ILi64EEEEEELi64ENS_6half_tEfNS_4arch4Sm80ELb0ELb0ELb0ELb1ELb0ELb1ELb1ELb0EEENS1_21CollectiveEpilogueFwdINS6_IJS8_SA_S9_EEENS6_IJNS7_ILi1EEESI_SI_EEESC_SE_Li128ELb1ELb1ELb0ELb0EEENS1_19SingleTileSchedulerILb1ELb0ELb1ELi128EEEEEEEEEvNT_6ParamsE --------------------------
	.section	.nv.shared._ZN7cutlass13device_kernelIN5flash19enable_sm80_to_sm89INS1_16FlashAttnFwdSm80INS1_25CollectiveMainloopFwdSm80ILi4ELi1ELb0EN4cute5tupleIJNS5_1CILi128EEENS7_ILi112EEENS7_ILi64EEEEEELi64ENS_6half_tEfNS_4arch4Sm80ELb0ELb0ELb0ELb1ELb0ELb1ELb1ELb0EEENS1_21CollectiveEpilogueFwdINS6_IJS8_SA_S9_EEENS6_IJNS7_ILi1EEESI_SI_EEESC_SE_Li128ELb1ELb1ELb0ELb0EEENS1_19SingleTileSchedulerILb1ELb0ELb1ELi128EEEEEEEEEvNT_6ParamsE,"aw",@nobits
	.sectionflags	@""
	.align	16


//--------------------- .nv.shared._ZN7cutlass13device_kernelIN5flash19enable_sm80_to_sm89INS1_16FlashAttnFwdSm80INS1_25CollectiveMainloopFwdSm80ILi4ELi1ELb0EN4cute5tupleIJNS5_1CILi128EEENS7_ILi96EEENS7_ILi64EEEEEELi64ENS_6half_tEfNS_4arch4Sm80ELb0ELb1ELb0ELb0ELb0ELb0ELb1ELb0EEENS1_21CollectiveEpilogueFwdINS6_IJS8_SA_S9_EEENS6_IJNS7_ILi1EEESI_SI_EEESC_SE_Li128ELb0ELb1ELb0ELb0EEENS1_19SingleTileSchedulerILb0ELb0ELb1ELi128EEEEEEEEEvNT_6ParamsE --------------------------
	.section	.nv.shared._ZN7cutlass13device_kernelIN5flash19enable_sm80_to_sm89INS1_16FlashAttnFwdSm80INS1_25CollectiveMainloopFwdSm80ILi4ELi1ELb0EN4cute5tupleIJNS5_1CILi128EEENS7_ILi96EEENS7_ILi64EEEEEELi64ENS_6half_tEfNS_4arch4Sm80ELb0ELb1ELb0ELb0ELb0ELb0ELb1ELb0EEENS1_21CollectiveEpilogueFwdINS6_IJS8_SA_S9_EEENS6_IJNS7_ILi1EEESI_SI_EEESC_SE_Li128ELb0ELb1ELb0ELb0EEENS1_19SingleTileSchedulerILb0ELb0ELb1ELi128EEEEEEEEEvNT_6ParamsE,"aw",@nobits
	.sectionflags	@""
	.align	16


//--------------------- .nv.shared._ZN7cutlass13device_kernelIN5flash19enable_sm80_to_sm89INS1_16FlashAttnFwdSm80INS1_25CollectiveMainloopFwdSm80ILi4ELi1ELb0EN4cute5tupleIJNS5_1CILi128EEENS7_ILi96EEENS7_ILi64EEEEEELi64ENS_6half_tEfNS_4arch4Sm80ELb0ELb1ELb0ELb1ELb0ELb0ELb1ELb0EEENS1_21CollectiveEpilogueFwdINS6_IJS8_SA_S9_EEENS6_IJNS7_ILi1EEESI_SI_EEESC_SE_Li128ELb1ELb1ELb0ELb0EEENS1_19SingleTileSchedulerILb1ELb0ELb1ELi128EEEEEEEEEvNT_6ParamsE --------------------------
	.section	.nv.shared._ZN7cutlass13device_kernelIN5flash19enable_sm80_to_sm89INS1_16FlashAttnFwdSm80INS1_25CollectiveMainloopFwdSm80ILi4ELi1ELb0EN4cute5tupleIJNS5_1CILi128EEENS7_ILi96EEENS7_ILi64EEEEEELi64ENS_6half_tEfNS_4arch4Sm80ELb0ELb1ELb0ELb1ELb0ELb0ELb1ELb0EEENS1_21CollectiveEpilogueFwdINS6_IJS8_SA_S9_EEENS6_IJNS7_ILi1EEESI_SI_EEESC_SE_Li128ELb1ELb1ELb0ELb0EEENS1_19SingleTileSchedulerILb1ELb0ELb1ELi128EEEEEEEEEvNT_6ParamsE,"aw",@nobits
	.sectionflags	@""
	.align	16


//--------------------- .nv.shared._ZN7cutlass13device_kernelIN5flash19enable_sm80_to_sm89INS1_16FlashAttnFwdSm80INS1_25CollectiveMainloopFwdSm80ILi4ELi1ELb0EN4cute5tupleIJNS5_1CILi128EEENS7_ILi96EEENS7_ILi64EEEEEELi64ENS_6half_tEfNS_4arch4Sm80ELb0ELb1ELb0ELb1ELb0ELb1ELb1ELb0EEENS1_21CollectiveEpilogueFwdINS6_IJS8_SA_S9_EEENS6_IJNS7_ILi1EEESI_SI_EEESC_SE_Li128ELb1ELb1ELb0ELb0EEENS1_19SingleTileSchedulerILb1ELb0ELb1ELi128EEEEEEEEEvNT_6ParamsE --------------------------
	.section	.nv.shared._ZN7cutlass13device_kernelIN5flash19enable_sm80_to_sm89INS1_16FlashAttnFwdSm80INS1_25CollectiveMainloopFwdSm80ILi4ELi1ELb0EN4cute5tupleIJNS5_1CILi128EEENS7_ILi96EEENS7_ILi64EEEEEELi64ENS_6half_tEfNS_4arch4Sm80ELb0ELb1ELb0ELb1ELb0ELb1ELb1ELb0EEENS1_21CollectiveEpilogueFwdINS6_IJS8_SA_S9_EEENS6_IJNS7_ILi1EEESI_SI_EEESC_SE_Li128ELb1ELb1ELb0ELb0EEENS1_19SingleTileSchedulerILb1ELb0ELb1ELi128EEEEEEEEEvNT_6ParamsE,"aw",@nobits
	.sectionflags	@""
	.align	16


//--------------------- .nv.shared._ZN7cutlass13device_kernelIN5flash19enable_sm80_to_sm89INS1_16FlashAttnFwdSm80INS1_25CollectiveMainloopFwdSm80ILi4ELi1ELb0EN4cute5tupleIJNS5_1CILi128EEENS7_ILi112EEENS7_ILi64EEEEEELi64ENS_6half_tEfNS_4arch4Sm80ELb1ELb0ELb0ELb0ELb0ELb0ELb1ELb0EEENS1_21CollectiveEpilogueFwdINS6_IJS8_SA_S9_EEENS6_IJNS7_ILi1EEESI_SI_EEESC_SE_Li128ELb0ELb1ELb0ELb0EEENS1_30DynamicPersistentTileSchedulerILi128ELi128ELb0ELb1ELb0EEEEEEEEEvNT_6ParamsE --------------------------
	.section	.nv.shared._ZN7cutlass13device_kernelIN5flash19enable_sm80_to_sm89INS1_16FlashAttnFwdSm80INS1_25CollectiveMainloopFwdSm80ILi4ELi1ELb0EN4cute5tupleIJNS5_1CILi128EEENS7_ILi112EEENS7_ILi64EEEEEELi64ENS_6half_tEfNS_4arch4Sm80ELb1ELb0ELb0ELb0ELb0ELb0ELb1ELb0EEENS1_21CollectiveEpilogueFwdINS6_IJS8_SA_S9_EEENS6_IJNS7_ILi1EEESI_SI_EEESC_SE_Li128ELb0ELb1ELb0ELb0EEENS1_30DynamicPersistentTileSchedulerILi128ELi128ELb0ELb1ELb0EEEEEEEEEvNT_6ParamsE,"aw",@nobits
	.sectionflags	@""
	.align	16


//--------------------- .nv.shared._ZN7cutlass13device_kernelIN5flash19enable_sm80_to_sm89INS1_16FlashAttnFwdSm80INS1_25CollectiveMainloopFwdSm80ILi4ELi1ELb0EN4cute5tupleIJNS5_1CILi128EEENS7_ILi112EEENS7_ILi64EEEEEELi64ENS_6half_tEfNS_4arch4Sm80ELb1ELb0ELb0ELb1ELb0ELb0ELb1ELb0EEENS1_21CollectiveEpilogueFwdINS6_IJS8_SA_S9_EEENS6_IJNS7_ILi1EEESI_SI_EEESC_SE_Li128ELb1ELb1ELb0ELb0EEENS1_19SingleTileSchedulerILb1ELb0ELb1ELi128EEEEEEEEEvNT_6ParamsE --------------------------
	.section	.nv.shared._ZN7cutlass13device_kernelIN5flash19enable_sm80_to_sm89INS1_16FlashAttnFwdSm80INS1_25CollectiveMainloopFwdSm80ILi4ELi1ELb0EN4cute5tupleIJNS5_1CILi128EEENS7_ILi112EEENS7_ILi64EEEEEELi64ENS_6half_tEfNS_4arch4Sm80ELb1ELb0ELb0ELb1ELb0ELb0ELb1ELb0EEENS1_21CollectiveEpilogueFwdINS6_IJS8_SA_S9_EEENS6_IJNS7_ILi1EEESI_SI_EEESC_SE_Li128ELb1ELb1ELb0ELb0EEENS1_19SingleTileSchedulerILb1ELb0ELb1ELi128EEEEEEEEEvNT_6ParamsE,"aw",@nobits
	.sectionflags	@""
	.align	16


//--------------------- .nv.shared._ZN7cutlass13device_kernelIN5flash19enable_sm80_to_sm89INS1_16FlashAttnFwdSm80INS1_25CollectiveMainloopFwdSm80ILi4ELi1ELb0EN4cute5tupleIJNS5_1CILi128EEENS7_ILi112EEENS7_ILi64EEEEEELi64ENS_6half_tEfNS_4arch4Sm80ELb1ELb0ELb0ELb1ELb0ELb1ELb1ELb0EEENS1_21CollectiveEpilogueFwdINS6_IJS8_SA_S9_EEENS6_IJNS7_ILi1EEESI_SI_EEESC_SE_Li128ELb1ELb1ELb0ELb0EEENS1_19SingleTileSchedulerILb1ELb0ELb1ELi128EEEEEEEEEvNT_6ParamsE --------------------------
	.section	.nv.shared._ZN7cutlass13device_kernelIN5flash19enable_sm80_to_sm89INS1_16FlashAttnFwdSm80INS1_25CollectiveMainloopFwdSm80ILi4ELi1ELb0EN4cute5tupleIJNS5_1CILi128EEENS7_ILi112EEENS7_ILi64EEEEEELi64ENS_6half_tEfNS_4arch4Sm80ELb1ELb0ELb0ELb1ELb0ELb1ELb1ELb0EEENS1_21CollectiveEpilogueFwdINS6_IJS8_SA_S9_EEENS6_IJNS7_ILi1EEESI_SI_EEESC_SE_Li128ELb1ELb1ELb0ELb0EEENS1_19SingleTileSchedulerILb1ELb0ELb1ELi128EEEEEEEEEvNT_6ParamsE,"aw",@nobits
	.sectionflags	@""
	.align	16
